	.target	sm_80

	.elftype	@"ET_EXEC"


//--------------------- .note.nv.tkinfo           --------------------------
	.section	.note.nv.tkinfo,"",@"SHT_NOTE"
	.sectionflags	@"SHF_NOTE_NV_TKINFO"
	.tkinfo
        /*0018*/ 	.word	0x00000002
        /*0030*/ 	.string	""
        /*0030*/ 	.string	"ptxas"
        /*0030*/ 	.string	"Cuda compilation tools, release 13.0, V13.0.88"
        /*0030*/ 	.string	"Build cuda_13.0.r13.0/compiler.36424714_0"
        /*0030*/ 	.string	"-arch sm_80 -m 64 "



//--------------------- .note.nv.cuinfo           --------------------------
	.section	.note.nv.cuinfo,"",@"SHT_NOTE"
	.sectionflags	@"SHF_NOTE_NV_CUINFO"
        /*0018*/ 	.short	0x0002
        /*001a*/ 	.short	0x0050
        /*001c*/ 	.short	0x0082
	.zero		2


//--------------------- .nv.info                  --------------------------
	.section	.nv.info,"",@"SHT_CUDA_INFO"
	.align	4


	//----- nvinfo : EIATTR_REGCOUNT
	.align		4
        /*0000*/ 	.byte	0x04, 0x2f
        /*0002*/ 	.short	(.L_12 - .L_11)
	.align		4
.L_11:
        /*0004*/ 	.word	index@(_ZN7cutlass13device_kernelIN5flash19enable_sm80_to_sm89INS1_16FlashAttnFwdSm80INS1_25CollectiveMainloopFwdSm80ILi8ELi1ELb0EN4cute5tupleIJNS5_1CILi128EEENS7_ILi48EEENS7_ILi256EEEEEELi256ENS_10bfloat16_tEfNS_4arch4Sm80ELb1ELb0ELb0ELb1ELb1ELb1ELb1ELb0EEENS1_21CollectiveEpilogueFwdINS6_IJS8_SA_S9_EEENS6_IJNS7_ILi1EEESI_SI_EEESC_SE_Li256ELb1ELb1ELb0ELb0EEENS1_19SingleTileSchedulerILb1ELb0ELb1ELi128EEEEEEEEEvNT_6ParamsE)
        /*0008*/ 	.word	0x000000fd


	//----- nvinfo : EIATTR_FRAME_SIZE
	.align		4
.L_12:
        /*000c*/ 	.byte	0x04, 0x11
        /*000e*/ 	.short	(.L_14 - .L_13)
	.align		4
.L_13:
        /*0010*/ 	.word	index@($__internal_9_$__cuda_sm70_shflsync_idx_p)
        /*0014*/ 	.word	0x00000000


	//----- nvinfo : EIATTR_FRAME_SIZE
	.align		4
.L_14:
        /*0018*/ 	.byte	0x04, 0x11
        /*001a*/ 	.short	(.L_16 - .L_15)
	.align		4
.L_15:
        /*001c*/ 	.word	index@(_ZN7cutlass13device_kernelIN5flash19enable_sm80_to_sm89INS1_16FlashAttnFwdSm80INS1_25CollectiveMainloopFwdSm80ILi8ELi1ELb0EN4cute5tupleIJNS5_1CILi128EEENS7_ILi48EEENS7_ILi256EEEEEELi256ENS_10bfloat16_tEfNS_4arch4Sm80ELb1ELb0ELb0ELb1ELb1ELb1ELb1ELb0EEENS1_21CollectiveEpilogueFwdINS6_IJS8_SA_S9_EEENS6_IJNS7_ILi1EEESI_SI_EEESC_SE_Li256ELb1ELb1ELb0ELb0EEENS1_19SingleTileSchedulerILb1ELb0ELb1ELi128EEEEEEEEEvNT_6ParamsE)
        /*0020*/ 	.word	0x00000000


	//----- nvinfo : EIATTR_REGCOUNT
	.align		4
.L_16:
        /*0024*/ 	.byte	0x04, 0x2f
        /*0026*/ 	.short	(.L_18 - .L_17)
	.align		4
.L_17:
        /*0028*/ 	.word	index@(_ZN7cutlass13device_kernelIN5flash19enable_sm80_to_sm89INS1_16FlashAttnFwdSm80INS1_25CollectiveMainloopFwdSm80ILi8ELi1ELb0EN4cute5tupleIJNS5_1CILi128EEENS7_ILi96EEENS7_ILi256EEEEEELi256ENS_10bfloat16_tEfNS_4arch4Sm80ELb1ELb0ELb0ELb1ELb1ELb0ELb1ELb0EEENS1_21CollectiveEpilogueFwdINS6_IJS8_SA_S9_EEENS6_IJNS7_ILi1EEESI_SI_EEESC_SE_Li256ELb1ELb1ELb0ELb0EEENS1_19SingleTileSchedulerILb1ELb0ELb1ELi128EEEEEEEEEvNT_6ParamsE)
        /*002c*/ 	.word	0x000000ff


	//----- nvinfo : EIATTR_FRAME_SIZE
	.align		4
.L_18:
        /*0030*/ 	.byte	0x04, 0x11
        /*0032*/ 	.short	(.L_20 - .L_19)
	.align		4
.L_19:
        /*0034*/ 	.word	index@(_ZN7cutlass13device_kernelIN5flash19enable_sm80_to_sm89INS1_16FlashAttnFwdSm80INS1_25CollectiveMainloopFwdSm80ILi8ELi1ELb0EN4cute5tupleIJNS5_1CILi128EEENS7_ILi96EEENS7_ILi256EEEEEELi256ENS_10bfloat16_tEfNS_4arch4Sm80ELb1ELb0ELb0ELb1ELb1ELb0ELb1ELb0EEENS1_21CollectiveEpilogueFwdINS6_IJS8_SA_S9_EEENS6_IJNS7_ILi1EEESI_SI_EEESC_SE_Li256ELb1ELb1ELb0ELb0EEENS1_19SingleTileSchedulerILb1ELb0ELb1ELi128EEEEEEEEEvNT_6ParamsE)
        /*0038*/ 	.word	0x00000088


	//----- nvinfo : EIATTR_REGCOUNT
	.align		4
.L_20:
        /*003c*/ 	.byte	0x04, 0x2f
        /*003e*/ 	.short	(.L_22 - .L_21)
	.align		4
.L_21:
        /*0040*/ 	.word	index@(_ZN7cutlass13device_kernelIN5flash19enable_sm80_to_sm89INS1_16FlashAttnFwdSm80INS1_25CollectiveMainloopFwdSm80ILi8ELi1ELb0EN4cute5tupleIJNS5_1CILi128EEENS7_ILi96EEENS7_ILi256EEEEEELi256ENS_10bfloat16_tEfNS_4arch4Sm80ELb1ELb0ELb0ELb0ELb1ELb0ELb1ELb0EEENS1_21CollectiveEpilogueFwdINS6_IJS8_SA_S9_EEENS6_IJNS7_ILi1EEESI_SI_EEESC_SE_Li256ELb0ELb1ELb0ELb0EEENS1_30DynamicPersistentTileSchedulerILi256ELi256ELb0ELb1ELb0EEEEEEEEEvNT_6ParamsE)
        /*0044*/ 	.word	0x000000ff


	//----- nvinfo : EIATTR_FRAME_SIZE
	.align		4
.L_22:
        /*0048*/ 	.byte	0x04, 0x11
        /*004a*/ 	.short	(.L_24 - .L_23)
	.align		4
.L_23:
        /*004c*/ 	.word	index@($__internal_8_$__cuda_sm70_shflsync_idx_p)
        /*0050*/ 	.word	0x00000000


	//----- nvinfo : EIATTR_FRAME_SIZE
	.align		4
.L_24:
        /*0054*/ 	.byte	0x04, 0x11
        /*0056*/ 	.short	(.L_26 - .L_25)
	.align		4
.L_25:
        /*0058*/ 	.word	index@($__internal_7_$__cuda_sm70_shflsync_bfly_p)
        /*005c*/ 	.word	0x00000000


	//----- nvinfo : EIATTR_FRAME_SIZE
	.align		4
.L_26:
        /*0060*/ 	.byte	0x04, 0x11
        /*0062*/ 	.short	(.L_28 - .L_27)
	.align		4
.L_27:
        /*0064*/ 	.word	index@(_ZN7cutlass13device_kernelIN5flash19enable_sm80_to_sm89INS1_16FlashAttnFwdSm80INS1_25CollectiveMainloopFwdSm80ILi8ELi1ELb0EN4cute5tupleIJNS5_1CILi128EEENS7_ILi96EEENS7_ILi256EEEEEELi256ENS_10bfloat16_tEfNS_4arch4Sm80ELb1ELb0ELb0ELb0ELb1ELb0ELb1ELb0EEENS1_21CollectiveEpilogueFwdINS6_IJS8_SA_S9_EEENS6_IJNS7_ILi1EEESI_SI_EEESC_SE_Li256ELb0ELb1ELb0ELb0EEENS1_30DynamicPersistentTileSchedulerILi256ELi256ELb0ELb1ELb0EEEEEEEEEvNT_6ParamsE)
        /*0068*/ 	.word	0x00000088


	//----- nvinfo : EIATTR_REGCOUNT
	.align		4
.L_28:
        /*006c*/ 	.byte	0x04, 0x2f
        /*006e*/ 	.short	(.L_30 - .L_29)
	.align		4
.L_29:
        /*0070*/ 	.word	index@(_ZN7cutlass13device_kernelIN5flash19enable_sm80_to_sm89INS1_16FlashAttnFwdSm80INS1_25CollectiveMainloopFwdSm80ILi8ELi1ELb0EN4cute5tupleIJNS5_1CILi128EEENS7_ILi48EEENS7_ILi256EEEEEELi256ENS_10bfloat16_tEfNS_4arch4Sm80ELb0ELb1ELb0ELb1ELb1ELb1ELb1ELb0EEENS1_21CollectiveEpilogueFwdINS6_IJS8_SA_S9_EEENS6_IJNS7_ILi1EEESI_SI_EEESC_SE_Li256ELb1ELb1ELb0ELb0EEENS1_19SingleTileSchedulerILb1ELb0ELb1ELi128EEEEEEEEEvNT_6ParamsE)
        /*0074*/ 	.word	0x000000ff


	//----- nvinfo : EIATTR_FRAME_SIZE
	.align		4
.L_30:
        /*0078*/ 	.byte	0x04, 0x11
        /*007a*/ 	.short	(.L_32 - .L_31)
	.align		4
.L_31:
        /*007c*/ 	.word	index@($__internal_6_$__cuda_sm70_shflsync_idx_p)
        /*0080*/ 	.word	0x00000000


	//----- nvinfo : EIATTR_FRAME_SIZE
	.align		4
.L_32:
        /*0084*/ 	.byte	0x04, 0x11
        /*0086*/ 	.short	(.L_34 - .L_33)
	.align		4
.L_33:
        /*0088*/ 	.word	index@($__internal_5_$__cuda_sm70_shflsync_bfly_p)
        /*008c*/ 	.word	0x00000000


	//----- nvinfo : EIATTR_FRAME_SIZE
	.align		4
.L_34:
        /*0090*/ 	.byte	0x04, 0x11
        /*0092*/ 	.short	(.L_36 - .L_35)
	.align		4
.L_35:
        /*0094*/ 	.word	index@($_ZN7cutlass13device_kernelIN5flash19enable_sm80_to_sm89INS1_16FlashAttnFwdSm80INS1_25CollectiveMainloopFwdSm80ILi8ELi1ELb0EN4cute5tupleIJNS5_1CILi128EEENS7_ILi48EEENS7_ILi256EEEEEELi256ENS_10bfloat16_tEfNS_4arch4Sm80ELb0ELb1ELb0ELb1ELb1ELb1ELb1ELb0EEENS1_21CollectiveEpilogueFwdINS6_IJS8_SA_S9_EEENS6_IJNS7_ILi1EEESI_SI_EEESC_SE_Li256ELb1ELb1ELb0ELb0EEENS1_19SingleTileSchedulerILb1ELb0ELb1ELi128EEEEEEEEEvNT_6ParamsE$_ZZN5flash25CollectiveMainloopFwdSm80ILi8ELi1ELb0EN4cute5tupleIJNS1_1CILi128EEENS3_ILi48EEENS3_ILi256EEEEEELi256EN7cutlass10bfloat16_tEfNS8_4arch4Sm80ELb0ELb1ELb0ELb1ELb1ELb1ELb1ELb0EE3mmaINS_16FlashAttnFwdSm80ISC_NS_21CollectiveEpilogueFwdINS2_IJS4_S6_S5_EEENS2_IJNS3_ILi1EEESH_SH_EEES9_SB_Li256ELb1ELb1ELb0ELb0EEENS_19SingleTileSchedulerILb1ELb0ELb1ELi128EEEE13SharedStorageENS1_6TensorINS1_11ArrayEngineIfLm128EEENS1_6LayoutINS2_IJNS2_IJNS3_ILi2EEESS_EEESH_NS3_ILi32EEEEEENS2_IJNS2_IJSH_SS_EEENS3_ILi0EEENS3_ILi4EEEEEEEEEENS_7SoftmaxILi2ELi0EEEEEbRKNSC_6ParamsERT0_RT1_iRKNS_16SeqlenInfoQKNewKILb1ELb1EEENS2_IJiiiiEEERT_ENKUlvE_clEv)
        /*0098*/ 	.word	0x00000000


	//----- nvinfo : EIATTR_FRAME_SIZE
	.align		4
.L_36:
        /*009c*/ 	.byte	0x04, 0x11
        /*009e*/ 	.short	(.L_38 - .L_37)
	.align		4
.L_37:
        /*00a0*/ 	.word	index@(_ZN7cutlass13device_kernelIN5flash19enable_sm80_to_sm89INS1_16FlashAttnFwdSm80INS1_25CollectiveMainloopFwdSm80ILi8ELi1ELb0EN4cute5tupleIJNS5_1CILi128EEENS7_ILi48EEENS7_ILi256EEEEEELi256ENS_10bfloat16_tEfNS_4arch4Sm80ELb0ELb1ELb0ELb1ELb1ELb1ELb1ELb0EEENS1_21CollectiveEpilogueFwdINS6_IJS8_SA_S9_EEENS6_IJNS7_ILi1EEESI_SI_EEESC_SE_Li256ELb1ELb1ELb0ELb0EEENS1_19SingleTileSchedulerILb1ELb0ELb1ELi128EEEEEEEEEvNT_6ParamsE)
        /*00a4*/ 	.word	0x00000070


	//----- nvinfo : EIATTR_REGCOUNT
	.align		4
.L_38:
        /*00a8*/ 	.byte	0x04, 0x2f
        /*00aa*/ 	.short	(.L_40 - .L_39)
	.align		4
.L_39:
        /*00ac*/ 	.word	index@(_ZN7cutlass13device_kernelIN5flash19enable_sm80_to_sm89INS1_16FlashAttnFwdSm80INS1_25CollectiveMainloopFwdSm80ILi8ELi1ELb0EN4cute5tupleIJNS5_1CILi128EEENS7_ILi64EEENS7_ILi256EEEEEELi256ENS_10bfloat16_tEfNS_4arch4Sm80ELb0ELb1ELb0ELb1ELb1ELb0ELb1ELb0EEENS1_21CollectiveEpilogueFwdINS6_IJS8_SA_S9_EEENS6_IJNS7_ILi1EEESI_SI_EEESC_SE_Li256ELb1ELb1ELb0ELb0EEENS1_19SingleTileSchedulerILb1ELb0ELb1ELi128EEEEEEEEEvNT_6ParamsE)
        /*00b0*/ 	.word	0x000000ff


	//----- nvinfo : EIATTR_FRAME_SIZE
	.align		4
.L_40:
        /*00b4*/ 	.byte	0x04, 0x11
        /*00b6*/ 	.short	(.L_42 - .L_41)
	.align		4
.L_41:
        /*00b8*/ 	.word	index@(_ZN7cutlass13device_kernelIN5flash19enable_sm80_to_sm89INS1_16FlashAttnFwdSm80INS1_25CollectiveMainloopFwdSm80ILi8ELi1ELb0EN4cute5tupleIJNS5_1CILi128EEENS7_ILi64EEENS7_ILi256EEEEEELi256ENS_10bfloat16_tEfNS_4arch4Sm80ELb0ELb1ELb0ELb1ELb1ELb0ELb1ELb0EEENS1_21CollectiveEpilogueFwdINS6_IJS8_SA_S9_EEENS6_IJNS7_ILi1EEESI_SI_EEESC_SE_Li256ELb1ELb1ELb0ELb0EEENS1_19SingleTileSchedulerILb1ELb0ELb1ELi128EEEEEEEEEvNT_6ParamsE)
        /*00bc*/ 	.word	0x00000000


	//----- nvinfo : EIATTR_REGCOUNT
	.align		4
.L_42:
        /*00c0*/ 	.byte	0x04, 0x2f
        /*00c2*/ 	.short	(.L_44 - .L_43)
	.align		4
.L_43:
        /*00c4*/ 	.word	index@(_ZN7cutlass13device_kernelIN5flash19enable_sm80_to_sm89INS1_16FlashAttnFwdSm80INS1_25CollectiveMainloopFwdSm80ILi8ELi1ELb0EN4cute5tupleIJNS5_1CILi128EEENS7_ILi64EEENS7_ILi256EEEEEELi256ENS_10bfloat16_tEfNS_4arch4Sm80ELb0ELb1ELb0ELb0ELb1ELb0ELb1ELb0EEENS1_21CollectiveEpilogueFwdINS6_IJS8_SA_S9_EEENS6_IJNS7_ILi1EEESI_SI_EEESC_SE_Li256ELb0ELb1ELb0ELb0EEENS1_19SingleTileSchedulerILb0ELb0ELb1ELi128EEEEEEEEEvNT_6ParamsE)
        /*00c8*/ 	.word	0x000000ff


	//----- nvinfo : EIATTR_FRAME_SIZE
	.align		4
.L_44:
        /*00cc*/ 	.byte	0x04, 0x11
        /*00ce*/ 	.short	(.L_46 - .L_45)
	.align		4
.L_45:
        /*00d0*/ 	.word	index@(_ZN7cutlass13device_kernelIN5flash19enable_sm80_to_sm89INS1_16FlashAttnFwdSm80INS1_25CollectiveMainloopFwdSm80ILi8ELi1ELb0EN4cute5tupleIJNS5_1CILi128EEENS7_ILi64EEENS7_ILi256EEEEEELi256ENS_10bfloat16_tEfNS_4arch4Sm80ELb0ELb1ELb0ELb0ELb1ELb0ELb1ELb0EEENS1_21CollectiveEpilogueFwdINS6_IJS8_SA_S9_EEENS6_IJNS7_ILi1EEESI_SI_EEESC_SE_Li256ELb0ELb1ELb0ELb0EEENS1_19SingleTileSchedulerILb0ELb0ELb1ELi128EEEEEEEEEvNT_6ParamsE)
        /*00d4*/ 	.word	0x00000000


	//----- nvinfo : EIATTR_REGCOUNT
	.align		4
.L_46:
        /*00d8*/ 	.byte	0x04, 0x2f
        /*00da*/ 	.short	(.L_48 - .L_47)
	.align		4
.L_47:
        /*00dc*/ 	.word	index@(_ZN7cutlass13device_kernelIN5flash19enable_sm80_to_sm89INS1_16FlashAttnFwdSm80INS1_25CollectiveMainloopFwdSm80ILi8ELi1ELb0EN4cute5tupleIJNS5_1CILi128EEENS7_ILi48EEENS7_ILi256EEEEEELi256ENS_10bfloat16_tEfNS_4arch4Sm80ELb0ELb0ELb0ELb1ELb1ELb1ELb1ELb0EEENS1_21CollectiveEpilogueFwdINS6_IJS8_SA_S9_EEENS6_IJNS7_ILi1EEESI_SI_EEESC_SE_Li256ELb1ELb1ELb0ELb0EEENS1_19SingleTileSchedulerILb1ELb0ELb1ELi128EEEEEEEEEvNT_6ParamsE)
        /*00e0*/ 	.word	0x000000f8


	//----- nvinfo : EIATTR_FRAME_SIZE
	.align		4
.L_48:
        /*00e4*/ 	.byte	0x04, 0x11
        /*00e6*/ 	.short	(.L_50 - .L_49)
	.align		4
.L_49:
        /*00e8*/ 	.word	index@($__internal_4_$__cuda_sm70_shflsync_idx_p)
        /*00ec*/ 	.word	0x00000000


	//----- nvinfo : EIATTR_FRAME_SIZE
	.align		4
.L_50:
        /*00f0*/ 	.byte	0x04, 0x11
        /*00f2*/ 	.short	(.L_52 - .L_51)
	.align		4
.L_51:
        /*00f4*/ 	.word	index@(_ZN7cutlass13device_kernelIN5flash19enable_sm80_to_sm89INS1_16FlashAttnFwdSm80INS1_25CollectiveMainloopFwdSm80ILi8ELi1ELb0EN4cute5tupleIJNS5_1CILi128EEENS7_ILi48EEENS7_ILi256EEEEEELi256ENS_10bfloat16_tEfNS_4arch4Sm80ELb0ELb0ELb0ELb1ELb1ELb1ELb1ELb0EEENS1_21CollectiveEpilogueFwdINS6_IJS8_SA_S9_EEENS6_IJNS7_ILi1EEESI_SI_EEESC_SE_Li256ELb1ELb1ELb0ELb0EEENS1_19SingleTileSchedulerILb1ELb0ELb1ELi128EEEEEEEEEvNT_6ParamsE)
        /*00f8*/ 	.word	0x00000000


	//----- nvinfo : EIATTR_REGCOUNT
	.align		4
.L_52:
        /*00fc*/ 	.byte	0x04, 0x2f
        /*00fe*/ 	.short	(.L_54 - .L_53)
	.align		4
.L_53:
        /*0100*/ 	.word	index@(_ZN7cutlass13device_kernelIN5flash19enable_sm80_to_sm89INS1_16FlashAttnFwdSm80INS1_25CollectiveMainloopFwdSm80ILi8ELi1ELb0EN4cute5tupleIJNS5_1CILi128EEENS7_ILi96EEENS7_ILi256EEEEEELi256ENS_10bfloat16_tEfNS_4arch4Sm80ELb0ELb0ELb0ELb1ELb1ELb0ELb1ELb0EEENS1_21CollectiveEpilogueFwdINS6_IJS8_SA_S9_EEENS6_IJNS7_ILi1EEESI_SI_EEESC_SE_Li256ELb1ELb1ELb0ELb0EEENS1_19SingleTileSchedulerILb1ELb0ELb1ELi128EEEEEEEEEvNT_6ParamsE)
        /*0104*/ 	.word	0x000000ff


	//----- nvinfo : EIATTR_FRAME_SIZE
	.align		4
.L_54:
        /*0108*/ 	.byte	0x04, 0x11
        /*010a*/ 	.short	(.L_56 - .L_55)
	.align		4
.L_55:
        /*010c*/ 	.word	index@(_ZN7cutlass13device_kernelIN5flash19enable_sm80_to_sm89INS1_16FlashAttnFwdSm80INS1_25CollectiveMainloopFwdSm80ILi8ELi1ELb0EN4cute5tupleIJNS5_1CILi128EEENS7_ILi96EEENS7_ILi256EEEEEELi256ENS_10bfloat16_tEfNS_4arch4Sm80ELb0ELb0ELb0ELb1ELb1ELb0ELb1ELb0EEENS1_21CollectiveEpilogueFwdINS6_IJS8_SA_S9_EEENS6_IJNS7_ILi1EEESI_SI_EEESC_SE_Li256ELb1ELb1ELb0ELb0EEENS1_19SingleTileSchedulerILb1ELb0ELb1ELi128EEEEEEEEEvNT_6ParamsE)
        /*0110*/ 	.word	0x00000048


	//----- nvinfo : EIATTR_REGCOUNT
	.align		4
.L_56:
        /*0114*/ 	.byte	0x04, 0x2f
        /*0116*/ 	.short	(.L_58 - .L_57)
	.align		4
.L_57:
        /*0118*/ 	.word	index@(_ZN7cutlass13device_kernelIN5flash19enable_sm80_to_sm89INS1_16FlashAttnFwdSm80INS1_25CollectiveMainloopFwdSm80ILi8ELi1ELb0EN4cute5tupleIJNS5_1CILi128EEENS7_ILi96EEENS7_ILi256EEEEEELi256ENS_10bfloat16_tEfNS_4arch4Sm80ELb0ELb0ELb0ELb0ELb1ELb0ELb1ELb0EEENS1_21CollectiveEpilogueFwdINS6_IJS8_SA_S9_EEENS6_IJNS7_ILi1EEESI_SI_EEESC_SE_Li256ELb0ELb1ELb0ELb0EEENS1_19SingleTileSchedulerILb0ELb0ELb1ELi128EEEEEEEEEvNT_6ParamsE)
        /*011c*/ 	.word	0x000000ff


	//----- nvinfo : EIATTR_FRAME_SIZE
	.align		4
.L_58:
        /*0120*/ 	.byte	0x04, 0x11
        /*0122*/ 	.short	(.L_60 - .L_59)
	.align		4
.L_59:
        /*0124*/ 	.word	index@(_ZN7cutlass13device_kernelIN5flash19enable_sm80_to_sm89INS1_16FlashAttnFwdSm80INS1_25CollectiveMainloopFwdSm80ILi8ELi1ELb0EN4cute5tupleIJNS5_1CILi128EEENS7_ILi96EEENS7_ILi256EEEEEELi256ENS_10bfloat16_tEfNS_4arch4Sm80ELb0ELb0ELb0ELb0ELb1ELb0ELb1ELb0EEENS1_21CollectiveEpilogueFwdINS6_IJS8_SA_S9_EEENS6_IJNS7_ILi1EEESI_SI_EEESC_SE_Li256ELb0ELb1ELb0ELb0EEENS1_19SingleTileSchedulerILb0ELb0ELb1ELi128EEEEEEEEEvNT_6ParamsE)
        /*0128*/ 	.word	0x00000060


	//----- nvinfo : EIATTR_REGCOUNT
	.align		4
.L_60:
        /*012c*/ 	.byte	0x04, 0x2f
        /*012e*/ 	.short	(.L_62 - .L_61)
	.align		4
.L_61:
        /*0130*/ 	.word	index@(_ZN7cutlass13device_kernelIN5flash19enable_sm80_to_sm89INS1_16FlashAttnFwdSm80INS1_25CollectiveMainloopFwdSm80ILi8ELi1ELb0EN4cute5tupleIJNS5_1CILi128EEENS7_ILi32EEENS7_ILi256EEEEEELi256ENS_10bfloat16_tEfNS_4arch4Sm80ELb1ELb0ELb0ELb1ELb1ELb1ELb1ELb0EEENS1_21CollectiveEpilogueFwdINS6_IJS8_SA_S9_EEENS6_IJNS7_ILi1EEESI_SI_EEESC_SE_Li256ELb1ELb1ELb0ELb0EEENS1_19SingleTileSchedulerILb1ELb0ELb1ELi128EEEEEEEEEvNT_6ParamsE)
        /*0134*/ 	.word	0x000000fb


	//----- nvinfo : EIATTR_FRAME_SIZE
	.align		4
.L_62:
        /*0138*/ 	.byte	0x04, 0x11
        /*013a*/ 	.short	(.L_64 - .L_63)
	.align		4
.L_63:
        /*013c*/ 	.word	index@(_ZN7cutlass13device_kernelIN5flash19enable_sm80_to_sm89INS1_16FlashAttnFwdSm80INS1_25CollectiveMainloopFwdSm80ILi8ELi1ELb0EN4cute5tupleIJNS5_1CILi128EEENS7_ILi32EEENS7_ILi256EEEEEELi256ENS_10bfloat16_tEfNS_4arch4Sm80ELb1ELb0ELb0ELb1ELb1ELb1ELb1ELb0EEENS1_21CollectiveEpilogueFwdINS6_IJS8_SA_S9_EEENS6_IJNS7_ILi1EEESI_SI_EEESC_SE_Li256ELb1ELb1ELb0ELb0EEENS1_19SingleTileSchedulerILb1ELb0ELb1ELi128EEEEEEEEEvNT_6ParamsE)
        /*0140*/ 	.word	0x00000000


	//----- nvinfo : EIATTR_REGCOUNT
	.align		4
.L_64:
        /*0144*/ 	.byte	0x04, 0x2f
        /*0146*/ 	.short	(.L_66 - .L_65)
	.align		4
.L_65:
        /*0148*/ 	.word	index@(_ZN7cutlass13device_kernelIN5flash19enable_sm80_to_sm89INS1_16FlashAttnFwdSm80INS1_25CollectiveMainloopFwdSm80ILi8ELi1ELb1EN4cute5tupleIJNS5_1CILi128EEENS7_ILi64EEENS7_ILi256EEEEEELi256ENS_10bfloat16_tEfNS_4arch4Sm80ELb1ELb0ELb0ELb1ELb1ELb0ELb1ELb0EEENS1_21CollectiveEpilogueFwdINS6_IJS8_SA_S9_EEENS6_IJNS7_ILi1EEESI_SI_EEESC_SE_Li256ELb1ELb1ELb0ELb0EEENS1_19SingleTileSchedulerILb1ELb0ELb1ELi128EEEEEEEEEvNT_6ParamsE)
        /*014c*/ 	.word	0x000000ff


	//----- nvinfo : EIATTR_FRAME_SIZE
	.align		4
.L_66:
        /*0150*/ 	.byte	0x04, 0x11
        /*0152*/ 	.short	(.L_68 - .L_67)
	.align		4
.L_67:
        /*0154*/ 	.word	index@(_ZN7cutlass13device_kernelIN5flash19enable_sm80_to_sm89INS1_16FlashAttnFwdSm80INS1_25CollectiveMainloopFwdSm80ILi8ELi1ELb1EN4cute5tupleIJNS5_1CILi128EEENS7_ILi64EEENS7_ILi256EEEEEELi256ENS_10bfloat16_tEfNS_4arch4Sm80ELb1ELb0ELb0ELb1ELb1ELb0ELb1ELb0EEENS1_21CollectiveEpilogueFwdINS6_IJS8_SA_S9_EEENS6_IJNS7_ILi1EEESI_SI_EEESC_SE_Li256ELb1ELb1ELb0ELb0EEENS1_19SingleTileSchedulerILb1ELb0ELb1ELi128EEEEEEEEEvNT_6ParamsE)
        /*0158*/ 	.word	0x000000e0


	//----- nvinfo : EIATTR_REGCOUNT
	.align		4
.L_68:
        /*015c*/ 	.byte	0x04, 0x2f
        /*015e*/ 	.short	(.L_70 - .L_69)
	.align		4
.L_69:
        /*0160*/ 	.word	index@(_ZN7cutlass13device_kernelIN5flash19enable_sm80_to_sm89INS1_16FlashAttnFwdSm80INS1_25CollectiveMainloopFwdSm80ILi8ELi1ELb1EN4cute5tupleIJNS5_1CILi128EEENS7_ILi64EEENS7_ILi256EEEEEELi256ENS_10bfloat16_tEfNS_4arch4Sm80ELb1ELb0ELb0ELb0ELb1ELb0ELb1ELb0EEENS1_21CollectiveEpilogueFwdINS6_IJS8_SA_S9_EEENS6_IJNS7_ILi1EEESI_SI_EEESC_SE_Li256ELb0ELb1ELb0ELb0EEENS1_30DynamicPersistentTileSchedulerILi256ELi256ELb0ELb1ELb0EEEEEEEEEvNT_6ParamsE)
        /*0164*/ 	.word	0x000000ff


	//----- nvinfo : EIATTR_FRAME_SIZE
	.align		4
.L_70:
        /*0168*/ 	.byte	0x04, 0x11
        /*016a*/ 	.short	(.L_72 - .L_71)
	.align		4
.L_71:
        /*016c*/ 	.word	index@($__internal_3_$__cuda_sm70_shflsync_idx_p)
        /*0170*/ 	.word	0x00000000


	//----- nvinfo : EIATTR_FRAME_SIZE
	.align		4
.L_72:
        /*0174*/ 	.byte	0x04, 0x11
        /*0176*/ 	.short	(.L_74 - .L_73)
	.align		4
.L_73:
        /*0178*/ 	.word	index@($__internal_2_$__cuda_sm70_shflsync_bfly_p)
        /*017c*/ 	.word	0x00000000


	//----- nvinfo : EIATTR_FRAME_SIZE
	.align		4
.L_74:
        /*0180*/ 	.byte	0x04, 0x11
        /*0182*/ 	.short	(.L_76 - .L_75)
	.align		4
.L_75:
        /*0184*/ 	.word	index@(_ZN7cutlass13device_kernelIN5flash19enable_sm80_to_sm89INS1_16FlashAttnFwdSm80INS1_25CollectiveMainloopFwdSm80ILi8ELi1ELb1EN4cute5tupleIJNS5_1CILi128EEENS7_ILi64EEENS7_ILi256EEEEEELi256ENS_10bfloat16_tEfNS_4arch4Sm80ELb1ELb0ELb0ELb0ELb1ELb0ELb1ELb0EEENS1_21CollectiveEpilogueFwdINS6_IJS8_SA_S9_EEENS6_IJNS7_ILi1EEESI_SI_EEESC_SE_Li256ELb0ELb1ELb0ELb0EEENS1_30DynamicPersistentTileSchedulerILi256ELi256ELb0ELb1ELb0EEEEEEEEEvNT_6ParamsE)
        /*0188*/ 	.word	0x00000128


	//----- nvinfo : EIATTR_REGCOUNT
	.align		4
.L_76:
        /*018c*/ 	.byte	0x04, 0x2f
        /*018e*/ 	.short	(.L_78 - .L_77)
	.align		4
.L_77:
        /*0190*/ 	.word	index@(_ZN7cutlass13device_kernelIN5flash19enable_sm80_to_sm89INS1_16FlashAttnFwdSm80INS1_25CollectiveMainloopFwdSm80ILi8ELi1ELb0EN4cute5tupleIJNS5_1CILi128EEENS7_ILi32EEENS7_ILi256EEEEEELi256ENS_10bfloat16_tEfNS_4arch4Sm80ELb0ELb1ELb0ELb1ELb1ELb1ELb1ELb0EEENS1_21CollectiveEpilogueFwdINS6_IJS8_SA_S9_EEENS6_IJNS7_ILi1EEESI_SI_EEESC_SE_Li256ELb1ELb1ELb0ELb0EEENS1_19SingleTileSchedulerILb1ELb0ELb1ELi128EEEEEEEEEvNT_6ParamsE)
        /*0194*/ 	.word	0x000000f9


	//----- nvinfo : EIATTR_FRAME_SIZE
	.align		4
.L_78:
        /*0198*/ 	.byte	0x04, 0x11
        /*019a*/ 	.short	(.L_80 - .L_79)
	.align		4
.L_79:
        /*019c*/ 	.word	index@(_ZN7cutlass13device_kernelIN5flash19enable_sm80_to_sm89INS1_16FlashAttnFwdSm80INS1_25CollectiveMainloopFwdSm80ILi8ELi1ELb0EN4cute5tupleIJNS5_1CILi128EEENS7_ILi32EEENS7_ILi256EEEEEELi256ENS_10bfloat16_tEfNS_4arch4Sm80ELb0ELb1ELb0ELb1ELb1ELb1ELb1ELb0EEENS1_21CollectiveEpilogueFwdINS6_IJS8_SA_S9_EEENS6_IJNS7_ILi1EEESI_SI_EEESC_SE_Li256ELb1ELb1ELb0ELb0EEENS1_19SingleTileSchedulerILb1ELb0ELb1ELi128EEEEEEEEEvNT_6ParamsE)
        /*01a0*/ 	.word	0x00000000


	//----- nvinfo : EIATTR_REGCOUNT
	.align		4
.L_80:
        /*01a4*/ 	.byte	0x04, 0x2f
        /*01a6*/ 	.short	(.L_82 - .L_81)
	.align		4
.L_81:
        /*01a8*/ 	.word	index@(_ZN7cutlass13device_kernelIN5flash19enable_sm80_to_sm89INS1_16FlashAttnFwdSm80INS1_25CollectiveMainloopFwdSm80ILi8ELi1ELb1EN4cute5tupleIJNS5_1CILi128EEENS7_ILi48EEENS7_ILi256EEEEEELi256ENS_10bfloat16_tEfNS_4arch4Sm80ELb0ELb1ELb0ELb1ELb1ELb0ELb1ELb0EEENS1_21CollectiveEpilogueFwdINS6_IJS8_SA_S9_EEENS6_IJNS7_ILi1EEESI_SI_EEESC_SE_Li256ELb1ELb1ELb0ELb0EEENS1_19SingleTileSchedulerILb1ELb0ELb1ELi128EEEEEEEEEvNT_6ParamsE)
        /*01ac*/ 	.word	0x000000ff


	//----- nvinfo : EIATTR_FRAME_SIZE
	.align		4
.L_82:
        /*01b0*/ 	.byte	0x04, 0x11
        /*01b2*/ 	.short	(.L_84 - .L_83)
	.align		4
.L_83:
        /*01b4*/ 	.word	index@($__internal_1_$__cuda_sm70_shflsync_idx_p)
        /*01b8*/ 	.word	0x00000000


	//----- nvinfo : EIATTR_FRAME_SIZE
	.align		4
.L_84:
        /*01bc*/ 	.byte	0x04, 0x11
        /*01be*/ 	.short	(.L_86 - .L_85)
	.align		4
.L_85:
        /*01c0*/ 	.word	index@(_ZN7cutlass13device_kernelIN5flash19enable_sm80_to_sm89INS1_16FlashAttnFwdSm80INS1_25CollectiveMainloopFwdSm80ILi8ELi1ELb1EN4cute5tupleIJNS5_1CILi128EEENS7_ILi48EEENS7_ILi256EEEEEELi256ENS_10bfloat16_tEfNS_4arch4Sm80ELb0ELb1ELb0ELb1ELb1ELb0ELb1ELb0EEENS1_21CollectiveEpilogueFwdINS6_IJS8_SA_S9_EEENS6_IJNS7_ILi1EEESI_SI_EEESC_SE_Li256ELb1ELb1ELb0ELb0EEENS1_19SingleTileSchedulerILb1ELb0ELb1ELi128EEEEEEEEEvNT_6ParamsE)
        /*01c4*/ 	.word	0x00000080


	//----- nvinfo : EIATTR_REGCOUNT
	.align		4
.L_86:
        /*01c8*/ 	.byte	0x04, 0x2f
        /*01ca*/ 	.short	(.L_88 - .L_87)
	.align		4
.L_87:
        /*01cc*/ 	.word	index@(_ZN7cutlass13device_kernelIN5flash19enable_sm80_to_sm89INS1_16FlashAttnFwdSm80INS1_25CollectiveMainloopFwdSm80ILi8ELi1ELb1EN4cute5tupleIJNS5_1CILi128EEENS7_ILi48EEENS7_ILi256EEEEEELi256ENS_10bfloat16_tEfNS_4arch4Sm80ELb0ELb1ELb0ELb0ELb1ELb0ELb1ELb0EEENS1_21CollectiveEpilogueFwdINS6_IJS8_SA_S9_EEENS6_IJNS7_ILi1EEESI_SI_EEESC_SE_Li256ELb0ELb1ELb0ELb0EEENS1_19SingleTileSchedulerILb0ELb0ELb1ELi128EEEEEEEEEvNT_6ParamsE)
        /*01d0*/ 	.word	0x000000ff


	//----- nvinfo : EIATTR_FRAME_SIZE
	.align		4
.L_88:
        /*01d4*/ 	.byte	0x04, 0x11
        /*01d6*/ 	.short	(.L_90 - .L_89)
	.align		4
.L_89:
        /*01d8*/ 	.word	index@($__internal_0_$__cuda_sm70_shflsync_idx_p)
        /*01dc*/ 	.word	0x00000000


	//----- nvinfo : EIATTR_FRAME_SIZE
	.align		4
.L_90:
        /*01e0*/ 	.byte	0x04, 0x11
        /*01e2*/ 	.short	(.L_92 - .L_91)
	.align		4
.L_91:
        /*01e4*/ 	.word	index@(_ZN7cutlass13device_kernelIN5flash19enable_sm80_to_sm89INS1_16FlashAttnFwdSm80INS1_25CollectiveMainloopFwdSm80ILi8ELi1ELb1EN4cute5tupleIJNS5_1CILi128EEENS7_ILi48EEENS7_ILi256EEEEEELi256ENS_10bfloat16_tEfNS_4arch4Sm80ELb0ELb1ELb0ELb0ELb1ELb0ELb1ELb0EEENS1_21CollectiveEpilogueFwdINS6_IJS8_SA_S9_EEENS6_IJNS7_ILi1EEESI_SI_EEESC_SE_Li256ELb0ELb1ELb0ELb0EEENS1_19SingleTileSchedulerILb0ELb0ELb1ELi128EEEEEEEEEvNT_6ParamsE)
        /*01e8*/ 	.word	0x00000080


	//----- nvinfo : EIATTR_REGCOUNT
	.align		4
.L_92:
        /*01ec*/ 	.byte	0x04, 0x2f
        /*01ee*/ 	.short	(.L_94 - .L_93)
	.align		4
.L_93:
        /*01f0*/ 	.word	index@(_ZN7cutlass13device_kernelIN5flash19enable_sm80_to_sm89INS1_16FlashAttnFwdSm80INS1_25CollectiveMainloopFwdSm80ILi8ELi1ELb0EN4cute5tupleIJNS5_1CILi128EEENS7_ILi32EEENS7_ILi256EEEEEELi256ENS_10bfloat16_tEfNS_4arch4Sm80ELb0ELb0ELb0ELb1ELb1ELb1ELb1ELb0EEENS1_21CollectiveEpilogueFwdINS6_IJS8_SA_S9_EEENS6_IJNS7_ILi1EEESI_SI_EEESC_SE_Li256ELb1ELb1ELb0ELb0EEENS1_19SingleTileSchedulerILb1ELb0ELb1ELi128EEEEEEEEEvNT_6ParamsE)
        /*01f4*/ 	.word	0x000000f8


	//----- nvinfo : EIATTR_FRAME_SIZE
	.align		4
.L_94:
        /*01f8*/ 	.byte	0x04, 0x11
        /*01fa*/ 	.short	(.L_96 - .L_95)
	.align		4
.L_95:
        /*01fc*/ 	.word	index@(_ZN7cutlass13device_kernelIN5flash19enable_sm80_to_sm89INS1_16FlashAttnFwdSm80INS1_25CollectiveMainloopFwdSm80ILi8ELi1ELb0EN4cute5tupleIJNS5_1CILi128EEENS7_ILi32EEENS7_ILi256EEEEEELi256ENS_10bfloat16_tEfNS_4arch4Sm80ELb0ELb0ELb0ELb1ELb1ELb1ELb1ELb0EEENS1_21CollectiveEpilogueFwdINS6_IJS8_SA_S9_EEENS6_IJNS7_ILi1EEESI_SI_EEESC_SE_Li256ELb1ELb1ELb0ELb0EEENS1_19SingleTileSchedulerILb1ELb0ELb1ELi128EEEEEEEEEvNT_6ParamsE)
        /*0200*/ 	.word	0x00000000


	//----- nvinfo : EIATTR_REGCOUNT
	.align		4
.L_96:
        /*0204*/ 	.byte	0x04, 0x2f
        /*0206*/ 	.short	(.L_98 - .L_97)
	.align		4
.L_97:
        /*0208*/ 	.word	index@(_ZN7cutlass13device_kernelIN5flash19enable_sm80_to_sm89INS1_16FlashAttnFwdSm80INS1_25CollectiveMainloopFwdSm80ILi8ELi1ELb1EN4cute5tupleIJNS5_1CILi128EEENS7_ILi64EEENS7_ILi256EEEEEELi256ENS_10bfloat16_tEfNS_4arch4Sm80ELb0ELb0ELb0ELb1ELb1ELb0ELb1ELb0EEENS1_21CollectiveEpilogueFwdINS6_IJS8_SA_S9_EEENS6_IJNS7_ILi1EEESI_SI_EEESC_SE_Li256ELb1ELb1ELb0ELb0EEENS1_19SingleTileSchedulerILb1ELb0ELb1ELi128EEEEEEEEEvNT_6ParamsE)
        /*020c*/ 	.word	0x000000ff


	//----- nvinfo : EIATTR_FRAME_SIZE
	.align		4
.L_98:
        /*0210*/ 	.byte	0x04, 0x11
        /*0212*/ 	.short	(.L_100 - .L_99)
	.align		4
.L_99:
        /*0214*/ 	.word	index@(_ZN7cutlass13device_kernelIN5flash19enable_sm80_to_sm89INS1_16FlashAttnFwdSm80INS1_25CollectiveMainloopFwdSm80ILi8ELi1ELb1EN4cute5tupleIJNS5_1CILi128EEENS7_ILi64EEENS7_ILi256EEEEEELi256ENS_10bfloat16_tEfNS_4arch4Sm80ELb0ELb0ELb0ELb1ELb1ELb0ELb1ELb0EEENS1_21CollectiveEpilogueFwdINS6_IJS8_SA_S9_EEENS6_IJNS7_ILi1EEESI_SI_EEESC_SE_Li256ELb1ELb1ELb0ELb0EEENS1_19SingleTileSchedulerILb1ELb0ELb1ELi128EEEEEEEEEvNT_6ParamsE)
        /*0218*/ 	.word	0x00000098


	//----- nvinfo : EIATTR_REGCOUNT
	.align		4
.L_100:
        /*021c*/ 	.byte	0x04, 0x2f
        /*021e*/ 	.short	(.L_102 - .L_101)
	.align		4
.L_101:
        /*0220*/ 	.word	index@(_ZN7cutlass13device_kernelIN5flash19enable_sm80_to_sm89INS1_16FlashAttnFwdSm80INS1_25CollectiveMainloopFwdSm80ILi8ELi1ELb1EN4cute5tupleIJNS5_1CILi128EEENS7_ILi64EEENS7_ILi256EEEEEELi256ENS_10bfloat16_tEfNS_4arch4Sm80ELb0ELb0ELb0ELb0ELb1ELb0ELb1ELb0EEENS1_21CollectiveEpilogueFwdINS6_IJS8_SA_S9_EEENS6_IJNS7_ILi1EEESI_SI_EEESC_SE_Li256ELb0ELb1ELb0ELb0EEENS1_19SingleTileSchedulerILb0ELb0ELb1ELi128EEEEEEEEEvNT_6ParamsE)
        /*0224*/ 	.word	0x000000ff


	//----- nvinfo : EIATTR_FRAME_SIZE
	.align		4
.L_102:
        /*0228*/ 	.byte	0x04, 0x11
        /*022a*/ 	.short	(.L_104 - .L_103)
	.align		4
.L_103:
        /*022c*/ 	.word	index@(_ZN7cutlass13device_kernelIN5flash19enable_sm80_to_sm89INS1_16FlashAttnFwdSm80INS1_25CollectiveMainloopFwdSm80ILi8ELi1ELb1EN4cute5tupleIJNS5_1CILi128EEENS7_ILi64EEENS7_ILi256EEEEEELi256ENS_10bfloat16_tEfNS_4arch4Sm80ELb0ELb0ELb0ELb0ELb1ELb0ELb1ELb0EEENS1_21CollectiveEpilogueFwdINS6_IJS8_SA_S9_EEENS6_IJNS7_ILi1EEESI_SI_EEESC_SE_Li256ELb0ELb1ELb0ELb0EEENS1_19SingleTileSchedulerILb0ELb0ELb1ELi128EEEEEEEEEvNT_6ParamsE)
        /*0230*/ 	.word	0x000000b0


	//----- nvinfo : EIATTR_MIN_STACK_SIZE
	.align		4
.L_104:
        /*0234*/ 	.byte	0x04, 0x12
        /*0236*/ 	.short	(.L_106 - .L_105)
	.align		4
.L_105:
        /*0238*/ 	.word	index@(_ZN7cutlass13device_kernelIN5flash19enable_sm80_to_sm89INS1_16FlashAttnFwdSm80INS1_25CollectiveMainloopFwdSm80ILi8ELi1ELb1EN4cute5tupleIJNS5_1CILi128EEENS7_ILi64EEENS7_ILi256EEEEEELi256ENS_10bfloat16_tEfNS_4arch4Sm80ELb0ELb0ELb0ELb0ELb1ELb0ELb1ELb0EEENS1_21CollectiveEpilogueFwdINS6_IJS8_SA_S9_EEENS6_IJNS7_ILi1EEESI_SI_EEESC_SE_Li256ELb0ELb1ELb0ELb0EEENS1_19SingleTileSchedulerILb0ELb0ELb1ELi128EEEEEEEEEvNT_6ParamsE)
        /*023c*/ 	.word	0x000000b0


	//----- nvinfo : EIATTR_MIN_STACK_SIZE
	.align		4
.L_106:
        /*0240*/ 	.byte	0x04, 0x12
        /*0242*/ 	.short	(.L_108 - .L_107)
	.align		4
.L_107:
        /*0244*/ 	.word	index@(_ZN7cutlass13device_kernelIN5flash19enable_sm80_to_sm89INS1_16FlashAttnFwdSm80INS1_25CollectiveMainloopFwdSm80ILi8ELi1ELb1EN4cute5tupleIJNS5_1CILi128EEENS7_ILi64EEENS7_ILi256EEEEEELi256ENS_10bfloat16_tEfNS_4arch4Sm80ELb0ELb0ELb0ELb1ELb1ELb0ELb1ELb0EEENS1_21CollectiveEpilogueFwdINS6_IJS8_SA_S9_EEENS6_IJNS7_ILi1EEESI_SI_EEESC_SE_Li256ELb1ELb1ELb0ELb0EEENS1_19SingleTileSchedulerILb1ELb0ELb1ELi128EEEEEEEEEvNT_6ParamsE)
        /*0248*/ 	.word	0x00000098


	//----- nvinfo : EIATTR_MIN_STACK_SIZE
	.align		4
.L_108:
        /*024c*/ 	.byte	0x04, 0x12
        /*024e*/ 	.short	(.L_110 - .L_109)
	.align		4
.L_109:
        /*0250*/ 	.word	index@(_ZN7cutlass13device_kernelIN5flash19enable_sm80_to_sm89INS1_16FlashAttnFwdSm80INS1_25CollectiveMainloopFwdSm80ILi8ELi1ELb0EN4cute5tupleIJNS5_1CILi128EEENS7_ILi32EEENS7_ILi256EEEEEELi256ENS_10bfloat16_tEfNS_4arch4Sm80ELb0ELb0ELb0ELb1ELb1ELb1ELb1ELb0EEENS1_21CollectiveEpilogueFwdINS6_IJS8_SA_S9_EEENS6_IJNS7_ILi1EEESI_SI_EEESC_SE_Li256ELb1ELb1ELb0ELb0EEENS1_19SingleTileSchedulerILb1ELb0ELb1ELi128EEEEEEEEEvNT_6ParamsE)
        /*0254*/ 	.word	0x00000000


	//----- nvinfo : EIATTR_MIN_STACK_SIZE
	.align		4
.L_110:
        /*0258*/ 	.byte	0x04, 0x12
        /*025a*/ 	.short	(.L_112 - .L_111)
	.align		4
.L_111:
        /*025c*/ 	.word	index@(_ZN7cutlass13device_kernelIN5flash19enable_sm80_to_sm89INS1_16FlashAttnFwdSm80INS1_25CollectiveMainloopFwdSm80ILi8ELi1ELb1EN4cute5tupleIJNS5_1CILi128EEENS7_ILi48EEENS7_ILi256EEEEEELi256ENS_10bfloat16_tEfNS_4arch4Sm80ELb0ELb1ELb0ELb0ELb1ELb0ELb1ELb0EEENS1_21CollectiveEpilogueFwdINS6_IJS8_SA_S9_EEENS6_IJNS7_ILi1EEESI_SI_EEESC_SE_Li256ELb0ELb1ELb0ELb0EEENS1_19SingleTileSchedulerILb0ELb0ELb1ELi128EEEEEEEEEvNT_6ParamsE)
        /*0260*/ 	.word	0x00000080


	//----- nvinfo : EIATTR_MIN_STACK_SIZE
	.align		4
.L_112:
        /*0264*/ 	.byte	0x04, 0x12
        /*0266*/ 	.short	(.L_114 - .L_113)
	.align		4
.L_113:
        /*0268*/ 	.word	index@(_ZN7cutlass13device_kernelIN5flash19enable_sm80_to_sm89INS1_16FlashAttnFwdSm80INS1_25CollectiveMainloopFwdSm80ILi8ELi1ELb1EN4cute5tupleIJNS5_1CILi128EEENS7_ILi48EEENS7_ILi256EEEEEELi256ENS_10bfloat16_tEfNS_4arch4Sm80ELb0ELb1ELb0ELb1ELb1ELb0ELb1ELb0EEENS1_21CollectiveEpilogueFwdINS6_IJS8_SA_S9_EEENS6_IJNS7_ILi1EEESI_SI_EEESC_SE_Li256ELb1ELb1ELb0ELb0EEENS1_19SingleTileSchedulerILb1ELb0ELb1ELi128EEEEEEEEEvNT_6ParamsE)
        /*026c*/ 	.word	0x00000080


	//----- nvinfo : EIATTR_MIN_STACK_SIZE
	.align		4
.L_114:
        /*0270*/ 	.byte	0x04, 0x12
        /*0272*/ 	.short	(.L_116 - .L_115)
	.align		4
.L_115:
        /*0274*/ 	.word	index@(_ZN7cutlass13device_kernelIN5flash19enable_sm80_to_sm89INS1_16FlashAttnFwdSm80INS1_25CollectiveMainloopFwdSm80ILi8ELi1ELb0EN4cute5tupleIJNS5_1CILi128EEENS7_ILi32EEENS7_ILi256EEEEEELi256ENS_10bfloat16_tEfNS_4arch4Sm80ELb0ELb1ELb0ELb1ELb1ELb1ELb1ELb0EEENS1_21CollectiveEpilogueFwdINS6_IJS8_SA_S9_EEENS6_IJNS7_ILi1EEESI_SI_EEESC_SE_Li256ELb1ELb1ELb0ELb0EEENS1_19SingleTileSchedulerILb1ELb0ELb1ELi128EEEEEEEEEvNT_6ParamsE)
        /*0278*/ 	.word	0x00000000


	//----- nvinfo : EIATTR_MIN_STACK_SIZE
	.align		4
.L_116:
        /*027c*/ 	.byte	0x04, 0x12
        /*027e*/ 	.short	(.L_118 - .L_117)
	.align		4
.L_117:
        /*0280*/ 	.word	index@(_ZN7cutlass13device_kernelIN5flash19enable_sm80_to_sm89INS1_16FlashAttnFwdSm80INS1_25CollectiveMainloopFwdSm80ILi8ELi1ELb1EN4cute5tupleIJNS5_1CILi128EEENS7_ILi64EEENS7_ILi256EEEEEELi256ENS_10bfloat16_tEfNS_4arch4Sm80ELb1ELb0ELb0ELb0ELb1ELb0ELb1ELb0EEENS1_21CollectiveEpilogueFwdINS6_IJS8_SA_S9_EEENS6_IJNS7_ILi1EEESI_SI_EEESC_SE_Li256ELb0ELb1ELb0ELb0EEENS1_30DynamicPersistentTileSchedulerILi256ELi256ELb0ELb1ELb0EEEEEEEEEvNT_6ParamsE)
        /*0284*/ 	.word	0x00000128


	//----- nvinfo : EIATTR_MIN_STACK_SIZE
	.align		4
.L_118:
        /*0288*/ 	.byte	0x04, 0x12
        /*028a*/ 	.short	(.L_120 - .L_119)
	.align		4
.L_119:
        /*028c*/ 	.word	index@(_ZN7cutlass13device_kernelIN5flash19enable_sm80_to_sm89INS1_16FlashAttnFwdSm80INS1_25CollectiveMainloopFwdSm80ILi8ELi1ELb1EN4cute5tupleIJNS5_1CILi128EEENS7_ILi64EEENS7_ILi256EEEEEELi256ENS_10bfloat16_tEfNS_4arch4Sm80ELb1ELb0ELb0ELb1ELb1ELb0ELb1ELb0EEENS1_21CollectiveEpilogueFwdINS6_IJS8_SA_S9_EEENS6_IJNS7_ILi1EEESI_SI_EEESC_SE_Li256ELb1ELb1ELb0ELb0EEENS1_19SingleTileSchedulerILb1ELb0ELb1ELi128EEEEEEEEEvNT_6ParamsE)
        /*0290*/ 	.word	0x000000e0


	//----- nvinfo : EIATTR_MIN_STACK_SIZE
	.align		4
.L_120:
        /*0294*/ 	.byte	0x04, 0x12
        /*0296*/ 	.short	(.L_122 - .L_121)
	.align		4
.L_121:
        /*0298*/ 	.word	index@(_ZN7cutlass13device_kernelIN5flash19enable_sm80_to_sm89INS1_16FlashAttnFwdSm80INS1_25CollectiveMainloopFwdSm80ILi8ELi1ELb0EN4cute5tupleIJNS5_1CILi128EEENS7_ILi32EEENS7_ILi256EEEEEELi256ENS_10bfloat16_tEfNS_4arch4Sm80ELb1ELb0ELb0ELb1ELb1ELb1ELb1ELb0EEENS1_21CollectiveEpilogueFwdINS6_IJS8_SA_S9_EEENS6_IJNS7_ILi1EEESI_SI_EEESC_SE_Li256ELb1ELb1ELb0ELb0EEENS1_19SingleTileSchedulerILb1ELb0ELb1ELi128EEEEEEEEEvNT_6ParamsE)
        /*029c*/ 	.word	0x00000000


	//----- nvinfo : EIATTR_MIN_STACK_SIZE
	.align		4
.L_122:
        /*02a0*/ 	.byte	0x04, 0x12
        /*02a2*/ 	.short	(.L_124 - .L_123)
	.align		4
.L_123:
        /*02a4*/ 	.word	index@(_ZN7cutlass13device_kernelIN5flash19enable_sm80_to_sm89INS1_16FlashAttnFwdSm80INS1_25CollectiveMainloopFwdSm80ILi8ELi1ELb0EN4cute5tupleIJNS5_1CILi128EEENS7_ILi96EEENS7_ILi256EEEEEELi256ENS_10bfloat16_tEfNS_4arch4Sm80ELb0ELb0ELb0ELb0ELb1ELb0ELb1ELb0EEENS1_21CollectiveEpilogueFwdINS6_IJS8_SA_S9_EEENS6_IJNS7_ILi1EEESI_SI_EEESC_SE_Li256ELb0ELb1ELb0ELb0EEENS1_19SingleTileSchedulerILb0ELb0ELb1ELi128EEEEEEEEEvNT_6ParamsE)
        /*02a8*/ 	.word	0x00000060


	//----- nvinfo : EIATTR_MIN_STACK_SIZE
	.align		4
.L_124:
        /*02ac*/ 	.byte	0x04, 0x12
        /*02ae*/ 	.short	(.L_126 - .L_125)
	.align		4
.L_125:
        /*02b0*/ 	.word	index@(_ZN7cutlass13device_kernelIN5flash19enable_sm80_to_sm89INS1_16FlashAttnFwdSm80INS1_25CollectiveMainloopFwdSm80ILi8ELi1ELb0EN4cute5tupleIJNS5_1CILi128EEENS7_ILi96EEENS7_ILi256EEEEEELi256ENS_10bfloat16_tEfNS_4arch4Sm80ELb0ELb0ELb0ELb1ELb1ELb0ELb1ELb0EEENS1_21CollectiveEpilogueFwdINS6_IJS8_SA_S9_EEENS6_IJNS7_ILi1EEESI_SI_EEESC_SE_Li256ELb1ELb1ELb0ELb0EEENS1_19SingleTileSchedulerILb1ELb0ELb1ELi128EEEEEEEEEvNT_6ParamsE)
        /*02b4*/ 	.word	0x00000048


	//----- nvinfo : EIATTR_MIN_STACK_SIZE
	.align		4
.L_126:
        /*02b8*/ 	.byte	0x04, 0x12
        /*02ba*/ 	.short	(.L_128 - .L_127)
	.align		4
.L_127:
        /*02bc*/ 	.word	index@(_ZN7cutlass13device_kernelIN5flash19enable_sm80_to_sm89INS1_16FlashAttnFwdSm80INS1_25CollectiveMainloopFwdSm80ILi8ELi1ELb0EN4cute5tupleIJNS5_1CILi128EEENS7_ILi48EEENS7_ILi256EEEEEELi256ENS_10bfloat16_tEfNS_4arch4Sm80ELb0ELb0ELb0ELb1ELb1ELb1ELb1ELb0EEENS1_21CollectiveEpilogueFwdINS6_IJS8_SA_S9_EEENS6_IJNS7_ILi1EEESI_SI_EEESC_SE_Li256ELb1ELb1ELb0ELb0EEENS1_19SingleTileSchedulerILb1ELb0ELb1ELi128EEEEEEEEEvNT_6ParamsE)
        /*02c0*/ 	.word	0x00000000


	//----- nvinfo : EIATTR_MIN_STACK_SIZE
	.align		4
.L_128:
        /*02c4*/ 	.byte	0x04, 0x12
        /*02c6*/ 	.short	(.L_130 - .L_129)
	.align		4
.L_129:
        /*02c8*/ 	.word	index@(_ZN7cutlass13device_kernelIN5flash19enable_sm80_to_sm89INS1_16FlashAttnFwdSm80INS1_25CollectiveMainloopFwdSm80ILi8ELi1ELb0EN4cute5tupleIJNS5_1CILi128EEENS7_ILi64EEENS7_ILi256EEEEEELi256ENS_10bfloat16_tEfNS_4arch4Sm80ELb0ELb1ELb0ELb0ELb1ELb0ELb1ELb0EEENS1_21CollectiveEpilogueFwdINS6_IJS8_SA_S9_EEENS6_IJNS7_ILi1EEESI_SI_EEESC_SE_Li256ELb0ELb1ELb0ELb0EEENS1_19SingleTileSchedulerILb0ELb0ELb1ELi128EEEEEEEEEvNT_6ParamsE)
        /*02cc*/ 	.word	0x00000000


	//----- nvinfo : EIATTR_MIN_STACK_SIZE
	.align		4
.L_130:
        /*02d0*/ 	.byte	0x04, 0x12
        /*02d2*/ 	.short	(.L_132 - .L_131)
	.align		4
.L_131:
        /*02d4*/ 	.word	index@(_ZN7cutlass13device_kernelIN5flash19enable_sm80_to_sm89INS1_16FlashAttnFwdSm80INS1_25CollectiveMainloopFwdSm80ILi8ELi1ELb0EN4cute5tupleIJNS5_1CILi128EEENS7_ILi64EEENS7_ILi256EEEEEELi256ENS_10bfloat16_tEfNS_4arch4Sm80ELb0ELb1ELb0ELb1ELb1ELb0ELb1ELb0EEENS1_21CollectiveEpilogueFwdINS6_IJS8_SA_S9_EEENS6_IJNS7_ILi1EEESI_SI_EEESC_SE_Li256ELb1ELb1ELb0ELb0EEENS1_19SingleTileSchedulerILb1ELb0ELb1ELi128EEEEEEEEEvNT_6ParamsE)
        /*02d8*/ 	.word	0x00000000


	//----- nvinfo : EIATTR_MIN_STACK_SIZE
	.align		4
.L_132:
        /*02dc*/ 	.byte	0x04, 0x12
        /*02de*/ 	.short	(.L_134 - .L_133)
	.align		4
.L_133:
        /*02e0*/ 	.word	index@(_ZN7cutlass13device_kernelIN5flash19enable_sm80_to_sm89INS1_16FlashAttnFwdSm80INS1_25CollectiveMainloopFwdSm80ILi8ELi1ELb0EN4cute5tupleIJNS5_1CILi128EEENS7_ILi48EEENS7_ILi256EEEEEELi256ENS_10bfloat16_tEfNS_4arch4Sm80ELb0ELb1ELb0ELb1ELb1ELb1ELb1ELb0EEENS1_21CollectiveEpilogueFwdINS6_IJS8_SA_S9_EEENS6_IJNS7_ILi1EEESI_SI_EEESC_SE_Li256ELb1ELb1ELb0ELb0EEENS1_19SingleTileSchedulerILb1ELb0ELb1ELi128EEEEEEEEEvNT_6ParamsE)
        /*02e4*/ 	.word	0x00000070


	//----- nvinfo : EIATTR_MIN_STACK_SIZE
	.align		4
.L_134:
        /*02e8*/ 	.byte	0x04, 0x12
        /*02ea*/ 	.short	(.L_136 - .L_135)
	.align		4
.L_135:
        /*02ec*/ 	.word	index@(_ZN7cutlass13device_kernelIN5flash19enable_sm80_to_sm89INS1_16FlashAttnFwdSm80INS1_25CollectiveMainloopFwdSm80ILi8ELi1ELb0EN4cute5tupleIJNS5_1CILi128EEENS7_ILi96EEENS7_ILi256EEEEEELi256ENS_10bfloat16_tEfNS_4arch4Sm80ELb1ELb0ELb0ELb0ELb1ELb0ELb1ELb0EEENS1_21CollectiveEpilogueFwdINS6_IJS8_SA_S9_EEENS6_IJNS7_ILi1EEESI_SI_EEESC_SE_Li256ELb0ELb1ELb0ELb0EEENS1_30DynamicPersistentTileSchedulerILi256ELi256ELb0ELb1ELb0EEEEEEEEEvNT_6ParamsE)
        /*02f0*/ 	.word	0x00000088


	//----- nvinfo : EIATTR_MIN_STACK_SIZE
	.align		4
.L_136:
        /*02f4*/ 	.byte	0x04, 0x12
        /*02f6*/ 	.short	(.L_138 - .L_137)
	.align		4
.L_137:
        /*02f8*/ 	.word	index@(_ZN7cutlass13device_kernelIN5flash19enable_sm80_to_sm89INS1_16FlashAttnFwdSm80INS1_25CollectiveMainloopFwdSm80ILi8ELi1ELb0EN4cute5tupleIJNS5_1CILi128EEENS7_ILi96EEENS7_ILi256EEEEEELi256ENS_10bfloat16_tEfNS_4arch4Sm80ELb1ELb0ELb0ELb1ELb1ELb0ELb1ELb0EEENS1_21CollectiveEpilogueFwdINS6_IJS8_SA_S9_EEENS6_IJNS7_ILi1EEESI_SI_EEESC_SE_Li256ELb1ELb1ELb0ELb0EEENS1_19SingleTileSchedulerILb1ELb0ELb1ELi128EEEEEEEEEvNT_6ParamsE)
        /*02fc*/ 	.word	0x00000088


	//----- nvinfo : EIATTR_MIN_STACK_SIZE
	.align		4
.L_138:
        /*0300*/ 	.byte	0x04, 0x12
        /*0302*/ 	.short	(.L_140 - .L_139)
	.align		4
.L_139:
        /*0304*/ 	.word	index@(_ZN7cutlass13device_kernelIN5flash19enable_sm80_to_sm89INS1_16FlashAttnFwdSm80INS1_25CollectiveMainloopFwdSm80ILi8ELi1ELb0EN4cute5tupleIJNS5_1CILi128EEENS7_ILi48EEENS7_ILi256EEEEEELi256ENS_10bfloat16_tEfNS_4arch4Sm80ELb1ELb0ELb0ELb1ELb1ELb1ELb1ELb0EEENS1_21CollectiveEpilogueFwdINS6_IJS8_SA_S9_EEENS6_IJNS7_ILi1EEESI_SI_EEESC_SE_Li256ELb1ELb1ELb0ELb0EEENS1_19SingleTileSchedulerILb1ELb0ELb1ELi128EEEEEEEEEvNT_6ParamsE)
        /*0308*/ 	.word	0x00000000
.L_140:


//--------------------- .nv.info._ZN7cutlass13device_kernelIN5flash19enable_sm80_to_sm89INS1_16FlashAttnFwdSm80INS1_25CollectiveMainloopFwdSm80ILi8ELi1ELb1EN4cute5tupleIJNS5_1CILi128EEENS7_ILi64EEENS7_ILi256EEEEEELi256ENS_10bfloat16_tEfNS_4arch4Sm80ELb0ELb0ELb0ELb0ELb1ELb0ELb1ELb0EEENS1_21CollectiveEpilogueFwdINS6_IJS8_SA_S9_EEENS6_IJNS7_ILi1EEESI_SI_EEESC_SE_Li256ELb0ELb1ELb0ELb0EEENS1_19SingleTileSchedulerILb0ELb0ELb1ELi128EEEEEEEEEvNT_6ParamsE --------------------------
	.section	.nv.info._ZN7cutlass13device_kernelIN5flash19enable_sm80_to_sm89INS1_16FlashAttnFwdSm80INS1_25CollectiveMainloopFwdSm80ILi8ELi1ELb1EN4cute5tupleIJNS5_1CILi128EEENS7_ILi64EEENS7_ILi256EEEEEELi256ENS_10bfloat16_tEfNS_4arch4Sm80ELb0ELb0ELb0ELb0ELb1ELb0ELb1ELb0EEENS1_21CollectiveEpilogueFwdINS6_IJS8_SA_S9_EEENS6_IJNS7_ILi1EEESI_SI_EEESC_SE_Li256ELb0ELb1ELb0ELb0EEENS1_19SingleTileSchedulerILb0ELb0ELb1ELi128EEEEEEEEEvNT_6ParamsE,"",@"SHT_CUDA_INFO"
	.sectionflags	@""
	.align	4


	//----- nvinfo : EIATTR_CUDA_API_VERSION
	.align		4
        /*0000*/ 	.byte	0x04, 0x37
        /*0002*/ 	.short	(.L_142 - .L_141)
.L_141:
        /*0004*/ 	.word	0x00000082


	//----- nvinfo : EIATTR_SW2861232_WAR
	.align		4
.L_142:
        /*0008*/ 	.byte	0x01, 0x35
	.zero		2


	//----- nvinfo : EIATTR_PARAM_CBANK
	.align		4
        /*000c*/ 	.byte	0x04, 0x0a
        /*000e*/ 	.short	(.L_144 - .L_143)
	.align		4
.L_143:
        /*0010*/ 	.word	index@(.nv.constant0._ZN7cutlass13device_kernelIN5flash19enable_sm80_to_sm89INS1_16FlashAttnFwdSm80INS1_25CollectiveMainloopFwdSm80ILi8ELi1ELb1EN4cute5tupleIJNS5_1CILi128EEENS7_ILi64EEENS7_ILi256EEEEEELi256ENS_10bfloat16_tEfNS_4arch4Sm80ELb0ELb0ELb0ELb0ELb1ELb0ELb1ELb0EEENS1_21CollectiveEpilogueFwdINS6_IJS8_SA_S9_EEENS6_IJNS7_ILi1EEESI_SI_EEESC_SE_Li256ELb0ELb1ELb0ELb0EEENS1_19SingleTileSchedulerILb0ELb0ELb1ELi128EEEEEEEEEvNT_6ParamsE)
        /*0014*/ 	.short	0x0160
        /*0016*/ 	.short	0x0418


	//----- nvinfo : EIATTR_CBANK_PARAM_SIZE
	.align		4
.L_144:
        /*0018*/ 	.byte	0x03, 0x19
        /*001a*/ 	.short	0x0418


	//----- nvinfo : EIATTR_KPARAM_INFO
	.align		4
        /*001c*/ 	.byte	0x04, 0x17
        /*001e*/ 	.short	(.L_146 - .L_145)
.L_145:
        /*0020*/ 	.word	0x00000000
        /*0024*/ 	.short	0x0000
        /*0026*/ 	.short	0x0000
        /*0028*/ 	.byte	0x00, 0xf0, 0x61, 0x10


	//----- nvinfo : EIATTR_MAXREG_COUNT
	.align		4
.L_146:
        /*002c*/ 	.byte	0x03, 0x1b
        /*002e*/ 	.short	0x00ff


	//----- nvinfo : EIATTR_NUM_BARRIERS
	.align		4
        /*0030*/ 	.byte	0x02, 0x4c
        /*0032*/ 	.byte	0x02
	.zero		1


	//----- nvinfo : EIATTR_ANNOTATIONS
	.align		4
        /*0034*/ 	.byte	0x04, 0x55
        /*0036*/ 	.short	(.L_148 - .L_147)


	//   ....[0]....
.L_147:
        /*0038*/ 	.word	0x00000001
        /*003c*/ 	.byte	0x20, 0x06, 0x00, 0x00, 0x01, 0x00, 0x00, 0x00, 0xb0, 0x08, 0x00, 0x00, 0x01, 0x00, 0x00, 0x00
        /* <DEDUP_REMOVED lines=49> */
        /*035c*/ 	.byte	0xa0, 0x8f, 0x00, 0x00


	//----- nvinfo : EIATTR_MERCURY_ISA_VERSION
	.align		4
.L_148:
        /*0360*/ 	.byte	0x03, 0x5f
        /*0362*/ 	.short	0x0000


	//----- nvinfo : EIATTR_COOP_GROUP_MASK_REGIDS
	.align		4
        /*0364*/ 	.byte	0x04, 0x29
        /*0366*/ 	.short	(.L_150 - .L_149)


	//   ....[0]....
.L_149:
        /*0368*/ 	.word	0xffffffff


	//   ....[1]....
        /*036c*/ 	.word	0xffffffff


	//   ....[2]....
        /*0370*/ 	.word	0xffffffff


	//   ....[3]....
        /*0374*/ 	.word	0xffffffff


	//   ....[4]....
        /*0378*/ 	.word	0xffffffff


	//   ....[5]....
        /*037c*/ 	.word	0xffffffff


	//   ....[6]....
        /*0380*/ 	.word	0xffffffff


	//   ....[7]....
        /*0384*/ 	.word	0xffffffff


	//   ....[8]....
        /*0388*/ 	.word	0xffffffff


	//   ....[9]....
        /*038c*/ 	.word	0xffffffff


	//   ....[10]....
        /*0390*/ 	.word	0xffffffff


	//   ....[11]....
        /*0394*/ 	.word	0xffffffff


	//   ....[12]....
        /*0398*/ 	.word	0xffffffff


	//   ....[13]....
        /*039c*/ 	.word	0xffffffff


	//   ....[14]....
        /*03a0*/ 	.word	0xffffffff


	//   ....[15]....
        /*03a4*/ 	.word	0xffffffff


	//   ....[16]....
        /*03a8*/ 	.word	0xffffffff


	//   ....[17]....
        /*03ac*/ 	.word	0xffffffff


	//   ....[18]....
        /*03b0*/ 	.word	0xffffffff


	//   ....[19]....
        /*03b4*/ 	.word	0xffffffff


	//   ....[20]....
        /*03b8*/ 	.word	0xffffffff


	//   ....[21]....
        /*03bc*/ 	.word	0xffffffff


	//   ....[22]....
        /*03c0*/ 	.word	0xffffffff


	//   ....[23]....
        /*03c4*/ 	.word	0xffffffff


	//   ....[24]....
        /*03c8*/ 	.word	0xffffffff


	//   ....[25]....
        /*03cc*/ 	.word	0xffffffff


	//   ....[26]....
        /*03d0*/ 	.word	0xffffffff


	//   ....[27]....
        /*03d4*/ 	.word	0xffffffff


	//   ....[28]....
        /*03d8*/ 	.word	0xffffffff


	//   ....[29]....
        /*03dc*/ 	.word	0xffffffff


	//   ....[30]....
        /*03e0*/ 	.word	0xffffffff


	//   ....[31]....
        /*03e4*/ 	.word	0xffffffff


	//   ....[32]....
        /*03e8*/ 	.word	0xffffffff


	//   ....[33]....
        /*03ec*/ 	.word	0xffffffff


	//   ....[34]....
        /*03f0*/ 	.word	0xffffffff


	//   ....[35]....
        /*03f4*/ 	.word	0xffffffff


	//   ....[36]....
        /*03f8*/ 	.word	0xffffffff


	//   ....[37]....
        /*03fc*/ 	.word	0xffffffff


	//   ....[38]....
        /*0400*/ 	.word	0xffffffff


	//   ....[39]....
        /*0404*/ 	.word	0xffffffff


	//   ....[40]....
        /*0408*/ 	.word	0xffffffff


	//   ....[41]....
        /*040c*/ 	.word	0xffffffff


	//   ....[42]....
        /*0410*/ 	.word	0xffffffff


	//   ....[43]....
        /*0414*/ 	.word	0xffffffff


	//   ....[44]....
        /*0418*/ 	.word	0xffffffff


	//   ....[45]....
        /*041c*/ 	.word	0xffffffff


	//   ....[46]....
        /*0420*/ 	.word	0xffffffff


	//   ....[47]....
        /*0424*/ 	.word	0xffffffff


	//   ....[48]....
        /*0428*/ 	.word	0xffffffff


	//   ....[49]....
        /*042c*/ 	.word	0xffffffff


	//   ....[50]....
        /*0430*/ 	.word	0xffffffff


	//   ....[51]....
        /*0434*/ 	.word	0xffffffff


	//----- nvinfo : EIATTR_COOP_GROUP_INSTR_OFFSETS
	.align		4
.L_150:
        /*0438*/ 	.byte	0x04, 0x28
        /*043a*/ 	.short	(.L_152 - .L_151)


	//   ....[0]....
.L_151:
        /*043c*/ 	.word	0x00000740


	//   ....[1]....
        /*0440*/ 	.word	0x00000770


	//   ....[2]....
        /*0444*/ 	.word	0x000009a0


	//   ....[3]....
        /*0448*/ 	.word	0x000009b0


	//   ....[4]....
        /*044c*/ 	.word	0x00000b10


	//   ....[5]....
        /*0450*/ 	.word	0x00000b30


	//   ....[6]....
        /*0454*/ 	.word	0x00000db0


	//   ....[7]....
        /*0458*/ 	.word	0x00000de0


	//   ....[8]....
        /*045c*/ 	.word	0x00000fb0


	//   ....[9]....
        /*0460*/ 	.word	0x00000fd0


	//   ....[10]....
        /*0464*/ 	.word	0x00001130


	//   ....[11]....
        /*0468*/ 	.word	0x00001150


	//   ....[12]....
        /*046c*/ 	.word	0x00001940


	//   ....[13]....
        /*0470*/ 	.word	0x00001960


	//   ....[14]....
        /*0474*/ 	.word	0x00001980


	//   ....[15]....
        /*0478*/ 	.word	0x00001990


	//   ....[16]....
        /*047c*/ 	.word	0x00002c60


	//   ....[17]....
        /*0480*/ 	.word	0x00002c80


	//   ....[18]....
        /*0484*/ 	.word	0x00002e00


	//   ....[19]....
        /*0488*/ 	.word	0x00002e20


	//   ....[20]....
        /*048c*/ 	.word	0x00003540


	//   ....[21]....
        /*0490*/ 	.word	0x000035e0


	//   ....[22]....
        /*0494*/ 	.word	0x000035f0


	//   ....[23]....
        /*0498*/ 	.word	0x00003640


	//   ....[24]....
        /*049c*/ 	.word	0x00005800


	//   ....[25]....
        /*04a0*/ 	.word	0x00005810


	//   ....[26]....
        /*04a4*/ 	.word	0x000058c0


	//   ....[27]....
        /*04a8*/ 	.word	0x000058f0


	//   ....[28]....
        /*04ac*/ 	.word	0x00005c40


	//   ....[29]....
        /*04b0*/ 	.word	0x00005c50


	//   ....[30]....
        /*04b4*/ 	.word	0x00005d10


	//   ....[31]....
        /*04b8*/ 	.word	0x00005d30


	//   ....[32]....
        /*04bc*/ 	.word	0x00006cd0


	//   ....[33]....
        /*04c0*/ 	.word	0x00006cf0


	//   ....[34]....
        /*04c4*/ 	.word	0x00007370


	//   ....[35]....
        /*04c8*/ 	.word	0x00007390


	//   ....[36]....
        /*04cc*/ 	.word	0x00008ce0


	//   ....[37]....
        /*04d0*/ 	.word	0x00008cf0


	//   ....[38]....
        /*04d4*/ 	.word	0x00008d30


	//   ....[39]....
        /*04d8*/ 	.word	0x00008d50


	//   ....[40]....
        /*04dc*/ 	.word	0x0000a4d0


	//   ....[41]....
        /*04e0*/ 	.word	0x0000a4e0


	//   ....[42]....
        /*04e4*/ 	.word	0x0000a500


	//   ....[43]....
        /*04e8*/ 	.word	0x0000a510


	//   ....[44]....
        /*04ec*/ 	.word	0x0000a650


	//   ....[45]....
        /*04f0*/ 	.word	0x0000a670


	//   ....[46]....
        /*04f4*/ 	.word	0x0000a870


	//   ....[47]....
        /*04f8*/ 	.word	0x0000a8a0


	//   ....[48]....
        /*04fc*/ 	.word	0x0000aa60


	//   ....[49]....
        /*0500*/ 	.word	0x0000aa90


	//   ....[50]....
        /*0504*/ 	.word	0x0000ac50


	//   ....[51]....
        /*0508*/ 	.word	0x0000ac70


	//----- nvinfo : EIATTR_EXIT_INSTR_OFFSETS
	.align		4
.L_152:
        /*050c*/ 	.byte	0x04, 0x1c
        /*050e*/ 	.short	(.L_154 - .L_153)


	//   ....[0]....
.L_153:
        /*0510*/ 	.word	0x00000040


	//   ....[1]....
        /*0514*/ 	.word	0x0000ac80


	//   ....[2]....
        /*0518*/ 	.word	0x0000adc0


	//   ....[3]....
        /*051c*/ 	.word	0x0000ae20


	//----- nvinfo : EIATTR_CTAIDZ_USED
	.align		4
.L_154:
        /*0520*/ 	.byte	0x01, 0x04
	.zero		2


	//----- nvinfo : EIATTR_MAX_THREADS
	.align		4
        /*0524*/ 	.byte	0x04, 0x05
        /*0526*/ 	.short	(.L_156 - .L_155)
.L_155:
        /*0528*/ 	.word	0x00000100
        /*052c*/ 	.word	0x00000001
        /*0530*/ 	.word	0x00000001


	//----- nvinfo : EIATTR_CRS_STACK_SIZE
	.align		4
.L_156:
        /*0534*/ 	.byte	0x04, 0x1e
        /*0536*/ 	.short	(.L_158 - .L_157)
.L_157:
        /*0538*/ 	.word	0x00000000
.L_158:


//--------------------- .nv.info._ZN7cutlass13device_kernelIN5flash19enable_sm80_to_sm89INS1_16FlashAttnFwdSm80INS1_25CollectiveMainloopFwdSm80ILi8ELi1ELb1EN4cute5tupleIJNS5_1CILi128EEENS7_ILi64EEENS7_ILi256EEEEEELi256ENS_10bfloat16_tEfNS_4arch4Sm80ELb0ELb0ELb0ELb1ELb1ELb0ELb1ELb0EEENS1_21CollectiveEpilogueFwdINS6_IJS8_SA_S9_EEENS6_IJNS7_ILi1EEESI_SI_EEESC_SE_Li256ELb1ELb1ELb0ELb0EEENS1_19SingleTileSchedulerILb1ELb0ELb1ELi128EEEEEEEEEvNT_6ParamsE --------------------------
	.section	.nv.info._ZN7cutlass13device_kernelIN5flash19enable_sm80_to_sm89INS1_16FlashAttnFwdSm80INS1_25CollectiveMainloopFwdSm80ILi8ELi1ELb1EN4cute5tupleIJNS5_1CILi128EEENS7_ILi64EEENS7_ILi256EEEEEELi256ENS_10bfloat16_tEfNS_4arch4Sm80ELb0ELb0ELb0ELb1ELb1ELb0ELb1ELb0EEENS1_21CollectiveEpilogueFwdINS6_IJS8_SA_S9_EEENS6_IJNS7_ILi1EEESI_SI_EEESC_SE_Li256ELb1ELb1ELb0ELb0EEENS1_19SingleTileSchedulerILb1ELb0ELb1ELi128EEEEEEEEEvNT_6ParamsE,"",@"SHT_CUDA_INFO"
	.sectionflags	@""
	.align	4


	//----- nvinfo : EIATTR_CUDA_API_VERSION
	.align		4
        /*0000*/ 	.byte	0x04, 0x37
        /*0002*/ 	.short	(.L_160 - .L_159)
.L_159:
        /*0004*/ 	.word	0x00000082


	//----- nvinfo : EIATTR_SW2861232_WAR
	.align		4
.L_160:
        /*0008*/ 	.byte	0x01, 0x35
	.zero		2


	//----- nvinfo : EIATTR_PARAM_CBANK
	.align		4
        /*000c*/ 	.byte	0x04, 0x0a
        /*000e*/ 	.short	(.L_162 - .L_161)
	.align		4
.L_161:
        /*0010*/ 	.word	index@(.nv.constant0._ZN7cutlass13device_kernelIN5flash19enable_sm80_to_sm89INS1_16FlashAttnFwdSm80INS1_25CollectiveMainloopFwdSm80ILi8ELi1ELb1EN4cute5tupleIJNS5_1CILi128EEENS7_ILi64EEENS7_ILi256EEEEEELi256ENS_10bfloat16_tEfNS_4arch4Sm80ELb0ELb0ELb0ELb1ELb1ELb0ELb1ELb0EEENS1_21CollectiveEpilogueFwdINS6_IJS8_SA_S9_EEENS6_IJNS7_ILi1EEESI_SI_EEESC_SE_Li256ELb1ELb1ELb0ELb0EEENS1_19SingleTileSchedulerILb1ELb0ELb1ELi128EEEEEEEEEvNT_6ParamsE)
        /*0014*/ 	.short	0x0160
        /*0016*/ 	.short	0x0418


	//----- nvinfo : EIATTR_CBANK_PARAM_SIZE
	.align		4
.L_162:
        /*0018*/ 	.byte	0x03, 0x19
        /*001a*/ 	.short	0x0418


	//----- nvinfo : EIATTR_KPARAM_INFO
	.align		4
        /*001c*/ 	.byte	0x04, 0x17
        /*001e*/ 	.short	(.L_164 - .L_163)
.L_163:
        /*0020*/ 	.word	0x00000000
        /*0024*/ 	.short	0x0000
        /*0026*/ 	.short	0x0000
        /*0028*/ 	.byte	0x00, 0xf0, 0x61, 0x10


	//----- nvinfo : EIATTR_MAXREG_COUNT
	.align		4
.L_164:
        /*002c*/ 	.byte	0x03, 0x1b
        /*002e*/ 	.short	0x00ff


	//----- nvinfo : EIATTR_NUM_BARRIERS
	.align		4
        /*0030*/ 	.byte	0x02, 0x4c
        /*0032*/ 	.byte	0x02
	.zero		1


	//----- nvinfo : EIATTR_ANNOTATIONS
	.align		4
        /*0034*/ 	.byte	0x04, 0x55
        /*0036*/ 	.short	(.L_166 - .L_165)


	//   ....[0]....
.L_165:
        /* <DEDUP_REMOVED lines=47> */


	//----- nvinfo : EIATTR_MERCURY_ISA_VERSION
	.align		4
.L_166:
        /*0310*/ 	.byte	0x03, 0x5f
        /*0312*/ 	.short	0x0000


	//----- nvinfo : EIATTR_COOP_GROUP_MASK_REGIDS
	.align		4
        /*0314*/ 	.byte	0x04, 0x29
        /*0316*/ 	.short	(.L_168 - .L_167)


	//   ....[0]....
.L_167:
        /*0318*/ 	.word	0xffffffff


	//   ....[1]....
        /*031c*/ 	.word	0xffffffff


	//   ....[2]....
        /*0320*/ 	.word	0xffffffff


	//   ....[3]....
        /*0324*/ 	.word	0xffffffff


	//   ....[4]....
        /*0328*/ 	.word	0xffffffff


	//   ....[5]....
        /*032c*/ 	.word	0xffffffff


	//   ....[6]....
        /*0330*/ 	.word	0xffffffff


	//   ....[7]....
        /*0334*/ 	.word	0xffffffff


	//   ....[8]....
        /*0338*/ 	.word	0xffffffff


	//   ....[9]....
        /*033c*/ 	.word	0xffffffff


	//   ....[10]....
        /*0340*/ 	.word	0xffffffff


	//   ....[11]....
        /*0344*/ 	.word	0xffffffff


	//   ....[12]....
        /*0348*/ 	.word	0xffffffff


	//   ....[13]....
        /*034c*/ 	.word	0xffffffff


	//   ....[14]....
        /*0350*/ 	.word	0xffffffff


	//   ....[15]....
        /*0354*/ 	.word	0xffffffff


	//   ....[16]....
        /*0358*/ 	.word	0xffffffff


	//   ....[17]....
        /*035c*/ 	.word	0xffffffff


	//   ....[18]....
        /*0360*/ 	.word	0xffffffff


	//   ....[19]....
        /*0364*/ 	.word	0xffffffff


	//   ....[20]....
        /*0368*/ 	.word	0xffffffff


	//   ....[21]....
        /*036c*/ 	.word	0xffffffff


	//   ....[22]....
        /*0370*/ 	.word	0xffffffff


	//   ....[23]....
        /*0374*/ 	.word	0xffffffff


	//   ....[24]....
        /*0378*/ 	.word	0xffffffff


	//   ....[25]....
        /*037c*/ 	.word	0xffffffff


	//   ....[26]....
        /*0380*/ 	.word	0xffffffff


	//   ....[27]....
        /*0384*/ 	.word	0xffffffff


	//   ....[28]....
        /*0388*/ 	.word	0xffffffff


	//   ....[29]....
        /*038c*/ 	.word	0xffffffff


	//   ....[30]....
        /*0390*/ 	.word	0xffffffff


	//   ....[31]....
        /*0394*/ 	.word	0xffffffff


	//   ....[32]....
        /*0398*/ 	.word	0xffffffff


	//   ....[33]....
        /*039c*/ 	.word	0xffffffff


	//   ....[34]....
        /*03a0*/ 	.word	0xffffffff


	//   ....[35]....
        /*03a4*/ 	.word	0xffffffff


	//   ....[36]....
        /*03a8*/ 	.word	0xffffffff


	//   ....[37]....
        /*03ac*/ 	.word	0xffffffff


	//   ....[38]....
        /*03b0*/ 	.word	0xffffffff


	//   ....[39]....
        /*03b4*/ 	.word	0xffffffff


	//   ....[40]....
        /*03b8*/ 	.word	0xffffffff


	//   ....[41]....
        /*03bc*/ 	.word	0xffffffff


	//   ....[42]....
        /*03c0*/ 	.word	0xffffffff


	//   ....[43]....
        /*03c4*/ 	.word	0xffffffff


	//   ....[44]....
        /*03c8*/ 	.word	0xffffffff


	//   ....[45]....
        /*03cc*/ 	.word	0xffffffff


	//   ....[46]....
        /*03d0*/ 	.word	0xffffffff


	//   ....[47]....
        /*03d4*/ 	.word	0xffffffff


	//   ....[48]....
        /*03d8*/ 	.word	0xffffffff


	//   ....[49]....
        /*03dc*/ 	.word	0xffffffff


	//   ....[50]....
        /*03e0*/ 	.word	0xffffffff


	//   ....[51]....
        /*03e4*/ 	.word	0xffffffff


	//   ....[52]....
        /*03e8*/ 	.word	0xffffffff


	//   ....[53]....
        /*03ec*/ 	.word	0xffffffff


	//   ....[54]....
        /*03f0*/ 	.word	0xffffffff


	//   ....[55]....
        /*03f4*/ 	.word	0xffffffff


	//   ....[56]....
        /*03f8*/ 	.word	0xffffffff


	//   ....[57]....
        /*03fc*/ 	.word	0xffffffff


	//   ....[58]....
        /*0400*/ 	.word	0xffffffff


	//   ....[59]....
        /*0404*/ 	.word	0xffffffff


	//   ....[60]....
        /*0408*/ 	.word	0xffffffff


	//----- nvinfo : EIATTR_COOP_GROUP_INSTR_OFFSETS
	.align		4
.L_168:
        /*040c*/ 	.byte	0x04, 0x28
        /*040e*/ 	.short	(.L_170 - .L_169)


	//   ....[0]....
.L_169:
        /*0410*/ 	.word	0x000000a0


	//   ....[1]....
        /*0414*/ 	.word	0x00001510


	//   ....[2]....
        /*0418*/ 	.word	0x00001540


	//   ....[3]....
        /*041c*/ 	.word	0x00001600


	//   ....[4]....
        /*0420*/ 	.word	0x00001630


	//   ....[5]....
        /*0424*/ 	.word	0x00001770


	//   ....[6]....
        /*0428*/ 	.word	0x00001780


	//   ....[7]....
        /*042c*/ 	.word	0x00001920


	//   ....[8]....
        /*0430*/ 	.word	0x000019e0


	//   ....[9]....
        /*0434*/ 	.word	0x00001b20


	//   ....[10]....
        /*0438*/ 	.word	0x00001b60


	//   ....[11]....
        /*043c*/ 	.word	0x00001ba0


	//   ....[12]....
        /*0440*/ 	.word	0x00001bb0


	//   ....[13]....
        /*0444*/ 	.word	0x00001bd0


	//   ....[14]....
        /*0448*/ 	.word	0x00001c60


	//   ....[15]....
        /*044c*/ 	.word	0x00001d50


	//   ....[16]....
        /*0450*/ 	.word	0x00001da0


	//   ....[17]....
        /*0454*/ 	.word	0x00003540


	//   ....[18]....
        /*0458*/ 	.word	0x00003550


	//   ....[19]....
        /*045c*/ 	.word	0x00003620


	//   ....[20]....
        /*0460*/ 	.word	0x00003640


	//   ....[21]....
        /*0464*/ 	.word	0x00003d70


	//   ....[22]....
        /*0468*/ 	.word	0x00003e10


	//   ....[23]....
        /*046c*/ 	.word	0x00003e30


	//   ....[24]....
        /*0470*/ 	.word	0x00003e90


	//   ....[25]....
        /*0474*/ 	.word	0x00005da0


	//   ....[26]....
        /*0478*/ 	.word	0x00005db0


	//   ....[27]....
        /*047c*/ 	.word	0x00005e30


	//   ....[28]....
        /*0480*/ 	.word	0x00005e40


	//   ....[29]....
        /*0484*/ 	.word	0x00006220


	//   ....[30]....
        /*0488*/ 	.word	0x00006230


	//   ....[31]....
        /*048c*/ 	.word	0x00006280


	//   ....[32]....
        /*0490*/ 	.word	0x000062a0


	//   ....[33]....
        /*0494*/ 	.word	0x00007280


	//   ....[34]....
        /*0498*/ 	.word	0x000072a0


	//   ....[35]....
        /*049c*/ 	.word	0x00007940


	//   ....[36]....
        /*04a0*/ 	.word	0x00007960


	//   ....[37]....
        /*04a4*/ 	.word	0x00009160


	//   ....[38]....
        /*04a8*/ 	.word	0x00009170


	//   ....[39]....
        /*04ac*/ 	.word	0x000091a0


	//   ....[40]....
        /*04b0*/ 	.word	0x000091c0


	//   ....[41]....
        /*04b4*/ 	.word	0x0000ac30


	//   ....[42]....
        /*04b8*/ 	.word	0x0000ac70


	//   ....[43]....
        /*04bc*/ 	.word	0x0000acd0


	//   ....[44]....
        /*04c0*/ 	.word	0x0000ad00


	//   ....[45]....
        /*04c4*/ 	.word	0x0000af30


	//   ....[46]....
        /*04c8*/ 	.word	0x0000af40


	//   ....[47]....
        /*04cc*/ 	.word	0x0000b140


	//   ....[48]....
        /*04d0*/ 	.word	0x0000b170


	//   ....[49]....
        /*04d4*/ 	.word	0x0000b330


	//   ....[50]....
        /*04d8*/ 	.word	0x0000b360


	//   ....[51]....
        /*04dc*/ 	.word	0x0000b520


	//   ....[52]....
        /*04e0*/ 	.word	0x0000b540


	//   ....[53]....
        /*04e4*/ 	.word	0x0000bec0


	//   ....[54]....
        /*04e8*/ 	.word	0x0000bee0


	//   ....[55]....
        /*04ec*/ 	.word	0x0000c0a0


	//   ....[56]....
        /*04f0*/ 	.word	0x0000c0d0


	//   ....[57]....
        /*04f4*/ 	.word	0x0000c260


	//   ....[58]....
        /*04f8*/ 	.word	0x0000c290


	//   ....[59]....
        /*04fc*/ 	.word	0x0000c420


	//   ....[60]....
        /*0500*/ 	.word	0x0000c440


	//----- nvinfo : EIATTR_EXIT_INSTR_OFFSETS
	.align		4
.L_170:
        /*0504*/ 	.byte	0x04, 0x1c
        /*0506*/ 	.short	(.L_172 - .L_171)


	//   ....[0]....
.L_171:
        /*0508*/ 	.word	0x00000450


	//   ....[1]....
        /*050c*/ 	.word	0x0000b550


	//   ....[2]....
        /*0510*/ 	.word	0x0000b690


	//   ....[3]....
        /*0514*/ 	.word	0x0000b6f0


	//   ....[4]....
        /*0518*/ 	.word	0x0000c450


	//   ....[5]....
        /*051c*/ 	.word	0x0000c560


	//   ....[6]....
        /*0520*/ 	.word	0x0000c5c0


	//----- nvinfo : EIATTR_CTAIDZ_USED
	.align		4
.L_172:
        /*0524*/ 	.byte	0x01, 0x04
	.zero		2


	//----- nvinfo : EIATTR_MAX_THREADS
	.align		4
        /*0528*/ 	.byte	0x04, 0x05
        /*052a*/ 	.short	(.L_174 - .L_173)
.L_173:
        /*052c*/ 	.word	0x00000100
        /*0530*/ 	.word	0x00000001
        /*0534*/ 	.word	0x00000001


	//----- nvinfo : EIATTR_CRS_STACK_SIZE
	.align		4
.L_174:
        /*0538*/ 	.byte	0x04, 0x1e
        /*053a*/ 	.short	(.L_176 - .L_175)
.L_175:
        /*053c*/ 	.word	0x00000000
.L_176:


//--------------------- .nv.info._ZN7cutlass13device_kernelIN5flash19enable_sm80_to_sm89INS1_16FlashAttnFwdSm80INS1_25CollectiveMainloopFwdSm80ILi8ELi1ELb0EN4cute5tupleIJNS5_1CILi128EEENS7_ILi32EEENS7_ILi256EEEEEELi256ENS_10bfloat16_tEfNS_4arch4Sm80ELb0ELb0ELb0ELb1ELb1ELb1ELb1ELb0EEENS1_21CollectiveEpilogueFwdINS6_IJS8_SA_S9_EEENS6_IJNS7_ILi1EEESI_SI_EEESC_SE_Li256ELb1ELb1ELb0ELb0EEENS1_19SingleTileSchedulerILb1ELb0ELb1ELi128EEEEEEEEEvNT_6ParamsE --------------------------
	.section	.nv.info._ZN7cutlass13device_kernelIN5flash19enable_sm80_to_sm89INS1_16FlashAttnFwdSm80INS1_25CollectiveMainloopFwdSm80ILi8ELi1ELb0EN4cute5tupleIJNS5_1CILi128EEENS7_ILi32EEENS7_ILi256EEEEEELi256ENS_10bfloat16_tEfNS_4arch4Sm80ELb0ELb0ELb0ELb1ELb1ELb1ELb1ELb0EEENS1_21CollectiveEpilogueFwdINS6_IJS8_SA_S9_EEENS6_IJNS7_ILi1EEESI_SI_EEESC_SE_Li256ELb1ELb1ELb0ELb0EEENS1_19SingleTileSchedulerILb1ELb0ELb1ELi128EEEEEEEEEvNT_6ParamsE,"",@"SHT_CUDA_INFO"
	.sectionflags	@""
	.align	4


	//----- nvinfo : EIATTR_CUDA_API_VERSION
	.align		4
        /*0000*/ 	.byte	0x04, 0x37
        /*0002*/ 	.short	(.L_178 - .L_177)
.L_177:
        /*0004*/ 	.word	0x00000082


	//----- nvinfo : EIATTR_SW2861232_WAR
	.align		4
.L_178:
        /*0008*/ 	.byte	0x01, 0x35
	.zero		2


	//----- nvinfo : EIATTR_PARAM_CBANK
	.align		4
        /*000c*/ 	.byte	0x04, 0x0a
        /*000e*/ 	.short	(.L_180 - .L_179)
	.align		4
.L_179:
        /*0010*/ 	.word	index@(.nv.constant0._ZN7cutlass13device_kernelIN5flash19enable_sm80_to_sm89INS1_16FlashAttnFwdSm80INS1_25CollectiveMainloopFwdSm80ILi8ELi1ELb0EN4cute5tupleIJNS5_1CILi128EEENS7_ILi32EEENS7_ILi256EEEEEELi256ENS_10bfloat16_tEfNS_4arch4Sm80ELb0ELb0ELb0ELb1ELb1ELb1ELb1ELb0EEENS1_21CollectiveEpilogueFwdINS6_IJS8_SA_S9_EEENS6_IJNS7_ILi1EEESI_SI_EEESC_SE_Li256ELb1ELb1ELb0ELb0EEENS1_19SingleTileSchedulerILb1ELb0ELb1ELi128EEEEEEEEEvNT_6ParamsE)
        /*0014*/ 	.short	0x0160
        /*0016*/ 	.short	0x0418


	//----- nvinfo : EIATTR_CBANK_PARAM_SIZE
	.align		4
.L_180:
        /*0018*/ 	.byte	0x03, 0x19
        /*001a*/ 	.short	0x0418


	//----- nvinfo : EIATTR_KPARAM_INFO
	.align		4
        /*001c*/ 	.byte	0x04, 0x17
        /*001e*/ 	.short	(.L_182 - .L_181)
.L_181:
        /*0020*/ 	.word	0x00000000
        /*0024*/ 	.short	0x0000
        /*0026*/ 	.short	0x0000
        /*0028*/ 	.byte	0x00, 0xf0, 0x61, 0x10


	//----- nvinfo : EIATTR_MAXREG_COUNT
	.align		4
.L_182:
        /*002c*/ 	.byte	0x03, 0x1b
        /*002e*/ 	.short	0x00ff


	//----- nvinfo : EIATTR_NUM_BARRIERS
	.align		4
        /*0030*/ 	.byte	0x02, 0x4c
        /*0032*/ 	.byte	0x02
	.zero		1


	//----- nvinfo : EIATTR_MERCURY_ISA_VERSION
	.align		4
        /*0034*/ 	.byte	0x03, 0x5f
        /*0036*/ 	.short	0x0000


	//----- nvinfo : EIATTR_COOP_GROUP_MASK_REGIDS
	.align		4
        /*0038*/ 	.byte	0x04, 0x29
        /*003a*/ 	.short	(.L_184 - .L_183)


	//   ....[0]....
.L_183:
        /*003c*/ 	.word	0xffffffff


	//   ....[1]....
        /*0040*/ 	.word	0xffffffff


	//   ....[2]....
        /*0044*/ 	.word	0xffffffff


	//   ....[3]....
        /*0048*/ 	.word	0xffffffff


	//   ....[4]....
        /*004c*/ 	.word	0xffffffff


	//   ....[5]....
        /*0050*/ 	.word	0xffffffff


	//   ....[6]....
        /*0054*/ 	.word	0xffffffff


	//   ....[7]....
        /*0058*/ 	.word	0xffffffff


	//   ....[8]....
        /*005c*/ 	.word	0xffffffff


	//   ....[9]....
        /*0060*/ 	.word	0xffffffff


	//   ....[10]....
        /*0064*/ 	.word	0xffffffff


	//   ....[11]....
        /*0068*/ 	.word	0xffffffff


	//   ....[12]....
        /*006c*/ 	.word	0xffffffff


	//   ....[13]....
        /*0070*/ 	.word	0xffffffff


	//   ....[14]....
        /*0074*/ 	.word	0xffffffff


	//   ....[15]....
        /*0078*/ 	.word	0xffffffff


	//   ....[16]....
        /*007c*/ 	.word	0xffffffff


	//   ....[17]....
        /*0080*/ 	.word	0xffffffff


	//   ....[18]....
        /*0084*/ 	.word	0xffffffff


	//   ....[19]....
        /*0088*/ 	.word	0xffffffff


	//   ....[20]....
        /*008c*/ 	.word	0xffffffff


	//   ....[21]....
        /*0090*/ 	.word	0xffffffff


	//   ....[22]....
        /*0094*/ 	.word	0xffffffff


	//   ....[23]....
        /*0098*/ 	.word	0xffffffff


	//   ....[24]....
        /*009c*/ 	.word	0xffffffff


	//   ....[25]....
        /*00a0*/ 	.word	0xffffffff


	//   ....[26]....
        /*00a4*/ 	.word	0xffffffff


	//   ....[27]....
        /*00a8*/ 	.word	0xffffffff


	//   ....[28]....
        /*00ac*/ 	.word	0xffffffff


	//   ....[29]....
        /*00b0*/ 	.word	0xffffffff


	//   ....[30]....
        /*00b4*/ 	.word	0xffffffff


	//   ....[31]....
        /*00b8*/ 	.word	0xffffffff


	//   ....[32]....
        /*00bc*/ 	.word	0xffffffff


	//   ....[33]....
        /*00c0*/ 	.word	0xffffffff


	//   ....[34]....
        /*00c4*/ 	.word	0xffffffff


	//   ....[35]....
        /*00c8*/ 	.word	0xffffffff


	//   ....[36]....
        /*00cc*/ 	.word	0xffffffff


	//   ....[37]....
        /*00d0*/ 	.word	0xffffffff


	//   ....[38]....
        /*00d4*/ 	.word	0xffffffff


	//   ....[39]....
        /*00d8*/ 	.word	0xffffffff


	//   ....[40]....
        /*00dc*/ 	.word	0xffffffff


	//   ....[41]....
        /*00e0*/ 	.word	0xffffffff


	//   ....[42]....
        /*00e4*/ 	.word	0xffffffff


	//   ....[43]....
        /*00e8*/ 	.word	0xffffffff


	//   ....[44]....
        /*00ec*/ 	.word	0xffffffff


	//   ....[45]....
        /*00f0*/ 	.word	0xffffffff


	//   ....[46]....
        /*00f4*/ 	.word	0xffffffff


	//   ....[47]....
        /*00f8*/ 	.word	0xffffffff


	//   ....[48]....
        /*00fc*/ 	.word	0xffffffff


	//   ....[49]....
        /*0100*/ 	.word	0xffffffff


	//   ....[50]....
        /*0104*/ 	.word	0xffffffff


	//   ....[51]....
        /*0108*/ 	.word	0xffffffff


	//   ....[52]....
        /*010c*/ 	.word	0xffffffff


	//   ....[53]....
        /*0110*/ 	.word	0xffffffff


	//   ....[54]....
        /*0114*/ 	.word	0xffffffff


	//   ....[55]....
        /*0118*/ 	.word	0xffffffff


	//   ....[56]....
        /*011c*/ 	.word	0xffffffff


	//   ....[57]....
        /*0120*/ 	.word	0xffffffff


	//   ....[58]....
        /*0124*/ 	.word	0xffffffff


	//----- nvinfo : EIATTR_COOP_GROUP_INSTR_OFFSETS
	.align		4
.L_184:
        /*0128*/ 	.byte	0x04, 0x28
        /*012a*/ 	.short	(.L_186 - .L_185)


	//   ....[0]....
.L_185:
        /*012c*/ 	.word	0x00000090


	//   ....[1]....
        /*0130*/ 	.word	0x00001f60


	//   ....[2]....
        /*0134*/ 	.word	0x00001f70


	//   ....[3]....
        /*0138*/ 	.word	0x00003190


	//   ....[4]....
        /*013c*/ 	.word	0x000031a0


	//   ....[5]....
        /*0140*/ 	.word	0x000042b0


	//   ....[6]....
        /*0144*/ 	.word	0x000042d0


	//   ....[7]....
        /*0148*/ 	.word	0x000046a0


	//   ....[8]....
        /*014c*/ 	.word	0x000046c0


	//   ....[9]....
        /*0150*/ 	.word	0x00005370


	//   ....[10]....
        /*0154*/ 	.word	0x000053a0


	//   ....[11]....
        /*0158*/ 	.word	0x00005600


	//   ....[12]....
        /*015c*/ 	.word	0x00005630


	//   ....[13]....
        /*0160*/ 	.word	0x000057a0


	//   ....[14]....
        /*0164*/ 	.word	0x000057d0


	//   ....[15]....
        /*0168*/ 	.word	0x00005940


	//   ....[16]....
        /*016c*/ 	.word	0x00005980


	//   ....[17]....
        /*0170*/ 	.word	0x00005e40


	//   ....[18]....
        /*0174*/ 	.word	0x00005e90


	//   ....[19]....
        /*0178*/ 	.word	0x0000cee0


	//   ....[20]....
        /*017c*/ 	.word	0x0000cf20


	//   ....[21]....
        /*0180*/ 	.word	0x0000daf0


	//   ....[22]....
        /*0184*/ 	.word	0x0000db00


	//   ....[23]....
        /*0188*/ 	.word	0x0000e060


	//   ....[24]....
        /*018c*/ 	.word	0x0000e0b0


	//   ....[25]....
        /*0190*/ 	.word	0x0000e0d0


	//   ....[26]....
        /*0194*/ 	.word	0x0000e0f0


	//   ....[27]....
        /*0198*/ 	.word	0x0000ec30


	//   ....[28]....
        /*019c*/ 	.word	0x0000ec40


	//   ....[29]....
        /*01a0*/ 	.word	0x0000ee60


	//   ....[30]....
        /*01a4*/ 	.word	0x0000ee70


	//   ....[31]....
        /*01a8*/ 	.word	0x0000f7e0


	//   ....[32]....
        /*01ac*/ 	.word	0x0000f800


	//   ....[33]....
        /*01b0*/ 	.word	0x0000f8a0


	//   ....[34]....
        /*01b4*/ 	.word	0x0000f8b0


	//   ....[35]....
        /*01b8*/ 	.word	0x00010a70


	//   ....[36]....
        /*01bc*/ 	.word	0x00010aa0


	//   ....[37]....
        /*01c0*/ 	.word	0x00010af0


	//   ....[38]....
        /*01c4*/ 	.word	0x00010b00


	//   ....[39]....
        /*01c8*/ 	.word	0x00012580


	//   ....[40]....
        /*01cc*/ 	.word	0x000125c0


	//   ....[41]....
        /*01d0*/ 	.word	0x000125f0


	//   ....[42]....
        /*01d4*/ 	.word	0x00012620


	//   ....[43]....
        /*01d8*/ 	.word	0x00012860


	//   ....[44]....
        /*01dc*/ 	.word	0x00012870


	//   ....[45]....
        /*01e0*/ 	.word	0x00012a70


	//   ....[46]....
        /*01e4*/ 	.word	0x00012aa0


	//   ....[47]....
        /*01e8*/ 	.word	0x00012c60


	//   ....[48]....
        /*01ec*/ 	.word	0x00012c90


	//   ....[49]....
        /*01f0*/ 	.word	0x00012e50


	//   ....[50]....
        /*01f4*/ 	.word	0x00012e70


	//   ....[51]....
        /*01f8*/ 	.word	0x00013810


	//   ....[52]....
        /*01fc*/ 	.word	0x00013840


	//   ....[53]....
        /*0200*/ 	.word	0x000139d0


	//   ....[54]....
        /*0204*/ 	.word	0x00013a00


	//   ....[55]....
        /*0208*/ 	.word	0x00013b90


	//   ....[56]....
        /*020c*/ 	.word	0x00013bc0


	//   ....[57]....
        /*0210*/ 	.word	0x00013d50


	//   ....[58]....
        /*0214*/ 	.word	0x00013d70


	//----- nvinfo : EIATTR_EXIT_INSTR_OFFSETS
	.align		4
.L_186:
        /*0218*/ 	.byte	0x04, 0x1c
        /*021a*/ 	.short	(.L_188 - .L_187)


	//   ....[0]....
.L_187:
        /*021c*/ 	.word	0x00000440


	//   ....[1]....
        /*0220*/ 	.word	0x00012e80


	//   ....[2]....
        /*0224*/ 	.word	0x00012fc0


	//   ....[3]....
        /*0228*/ 	.word	0x00013020


	//   ....[4]....
        /*022c*/ 	.word	0x00013d80


	//   ....[5]....
        /*0230*/ 	.word	0x00013e90


	//   ....[6]....
        /*0234*/ 	.word	0x00013ef0


	//----- nvinfo : EIATTR_CTAIDZ_USED
	.align		4
.L_188:
        /*0238*/ 	.byte	0x01, 0x04
	.zero		2


	//----- nvinfo : EIATTR_MAX_THREADS
	.align		4
        /*023c*/ 	.byte	0x04, 0x05
        /*023e*/ 	.short	(.L_190 - .L_189)
.L_189:
        /*0240*/ 	.word	0x00000100
        /*0244*/ 	.word	0x00000001
        /*0248*/ 	.word	0x00000001


	//----- nvinfo : EIATTR_CRS_STACK_SIZE
	.align		4
.L_190:
        /*024c*/ 	.byte	0x04, 0x1e
        /*024e*/ 	.short	(.L_192 - .L_191)
.L_191:
        /*0250*/ 	.word	0x00000000
.L_192:


//--------------------- .nv.info._ZN7cutlass13device_kernelIN5flash19enable_sm80_to_sm89INS1_16FlashAttnFwdSm80INS1_25CollectiveMainloopFwdSm80ILi8ELi1ELb1EN4cute5tupleIJNS5_1CILi128EEENS7_ILi48EEENS7_ILi256EEEEEELi256ENS_10bfloat16_tEfNS_4arch4Sm80ELb0ELb1ELb0ELb0ELb1ELb0ELb1ELb0EEENS1_21CollectiveEpilogueFwdINS6_IJS8_SA_S9_EEENS6_IJNS7_ILi1EEESI_SI_EEESC_SE_Li256ELb0ELb1ELb0ELb0EEENS1_19SingleTileSchedulerILb0ELb0ELb1ELi128EEEEEEEEEvNT_6ParamsE --------------------------
	.section	.nv.info._ZN7cutlass13device_kernelIN5flash19enable_sm80_to_sm89INS1_16FlashAttnFwdSm80INS1_25CollectiveMainloopFwdSm80ILi8ELi1ELb1EN4cute5tupleIJNS5_1CILi128EEENS7_ILi48EEENS7_ILi256EEEEEELi256ENS_10bfloat16_tEfNS_4arch4Sm80ELb0ELb1ELb0ELb0ELb1ELb0ELb1ELb0EEENS1_21CollectiveEpilogueFwdINS6_IJS8_SA_S9_EEENS6_IJNS7_ILi1EEESI_SI_EEESC_SE_Li256ELb0ELb1ELb0ELb0EEENS1_19SingleTileSchedulerILb0ELb0ELb1ELi128EEEEEEEEEvNT_6ParamsE,"",@"SHT_CUDA_INFO"
	.sectionflags	@""
	.align	4


	//----- nvinfo : EIATTR_CUDA_API_VERSION
	.align		4
        /*0000*/ 	.byte	0x04, 0x37
        /*0002*/ 	.short	(.L_194 - .L_193)
.L_193:
        /*0004*/ 	.word	0x00000082


	//----- nvinfo : EIATTR_SW2861232_WAR
	.align		4
.L_194:
        /*0008*/ 	.byte	0x01, 0x35
	.zero		2


	//----- nvinfo : EIATTR_PARAM_CBANK
	.align		4
        /*000c*/ 	.byte	0x04, 0x0a
        /*000e*/ 	.short	(.L_196 - .L_195)
	.align		4
.L_195:
        /*0010*/ 	.word	index@(.nv.constant0._ZN7cutlass13device_kernelIN5flash19enable_sm80_to_sm89INS1_16FlashAttnFwdSm80INS1_25CollectiveMainloopFwdSm80ILi8ELi1ELb1EN4cute5tupleIJNS5_1CILi128EEENS7_ILi48EEENS7_ILi256EEEEEELi256ENS_10bfloat16_tEfNS_4arch4Sm80ELb0ELb1ELb0ELb0ELb1ELb0ELb1ELb0EEENS1_21CollectiveEpilogueFwdINS6_IJS8_SA_S9_EEENS6_IJNS7_ILi1EEESI_SI_EEESC_SE_Li256ELb0ELb1ELb0ELb0EEENS1_19SingleTileSchedulerILb0ELb0ELb1ELi128EEEEEEEEEvNT_6ParamsE)
        /*0014*/ 	.short	0x0160
        /*0016*/ 	.short	0x0418


	//----- nvinfo : EIATTR_CBANK_PARAM_SIZE
	.align		4
.L_196:
        /*0018*/ 	.byte	0x03, 0x19
        /*001a*/ 	.short	0x0418


	//----- nvinfo : EIATTR_KPARAM_INFO
	.align		4
        /*001c*/ 	.byte	0x04, 0x17
        /*001e*/ 	.short	(.L_198 - .L_197)
.L_197:
        /*0020*/ 	.word	0x00000000
        /*0024*/ 	.short	0x0000
        /*0026*/ 	.short	0x0000
        /*0028*/ 	.byte	0x00, 0xf0, 0x61, 0x10


	//----- nvinfo : EIATTR_MAXREG_COUNT
	.align		4
.L_198:
        /*002c*/ 	.byte	0x03, 0x1b
        /*002e*/ 	.short	0x00ff


	//----- nvinfo : EIATTR_NUM_BARRIERS
	.align		4
        /*0030*/ 	.byte	0x02, 0x4c
        /*0032*/ 	.byte	0x02
	.zero		1


	//----- nvinfo : EIATTR_ANNOTATIONS
	.align		4
        /*0034*/ 	.byte	0x04, 0x55
        /*0036*/ 	.short	(.L_200 - .L_199)


	//   ....[0]....
.L_199:
        /* <DEDUP_REMOVED lines=100> */
        /*066c*/ 	.byte	0x70, 0x3b, 0x01, 0x00, 0x01, 0x00, 0x00, 0x00, 0x80, 0x3b, 0x01, 0x00


	//----- nvinfo : EIATTR_MERCURY_ISA_VERSION
	.align		4
.L_200:
        /*0678*/ 	.byte	0x03, 0x5f
        /*067a*/ 	.short	0x0000


	//----- nvinfo : EIATTR_COOP_GROUP_MASK_REGIDS
	.align		4
        /*067c*/ 	.byte	0x04, 0x29
        /*067e*/ 	.short	(.L_202 - .L_201)


	//   ....[0]....
.L_201:
        /*0680*/ 	.word	0xffffffff


	//   ....[1]....
        /*0684*/ 	.word	0xffffffff


	//   ....[2]....
        /*0688*/ 	.word	0xffffffff


	//   ....[3]....
        /*068c*/ 	.word	0xffffffff


	//   ....[4]....
        /*0690*/ 	.word	0xffffffff


	//   ....[5]....
        /*0694*/ 	.word	0xffffffff


	//   ....[6]....
        /*0698*/ 	.word	0xffffffff


	//   ....[7]....
        /*069c*/ 	.word	0xffffffff


	//   ....[8]....
        /*06a0*/ 	.word	0xffffffff


	//   ....[9]....
        /*06a4*/ 	.word	0xffffffff


	//   ....[10]....
        /*06a8*/ 	.word	0xffffffff


	//   ....[11]....
        /*06ac*/ 	.word	0xffffffff


	//   ....[12]....
        /*06b0*/ 	.word	0xffffffff


	//   ....[13]....
        /*06b4*/ 	.word	0xffffffff


	//   ....[14]....
        /*06b8*/ 	.word	0xffffffff


	//   ....[15]....
        /*06bc*/ 	.word	0xffffffff


	//   ....[16]....
        /*06c0*/ 	.word	0xffffffff


	//   ....[17]....
        /*06c4*/ 	.word	0xffffffff


	//   ....[18]....
        /*06c8*/ 	.word	0xffffffff


	//   ....[19]....
        /*06cc*/ 	.word	0xffffffff


	//   ....[20]....
        /*06d0*/ 	.word	0xffffffff


	//   ....[21]....
        /*06d4*/ 	.word	0xffffffff


	//   ....[22]....
        /*06d8*/ 	.word	0xffffffff


	//   ....[23]....
        /*06dc*/ 	.word	0xffffffff


	//   ....[24]....
        /*06e0*/ 	.word	0xffffffff


	//   ....[25]....
        /*06e4*/ 	.word	0xffffffff


	//   ....[26]....
        /*06e8*/ 	.word	0xffffffff


	//   ....[27]....
        /*06ec*/ 	.word	0xffffffff


	//   ....[28]....
        /*06f0*/ 	.word	0xffffffff


	//   ....[29]....
        /*06f4*/ 	.word	0xffffffff


	//   ....[30]....
        /*06f8*/ 	.word	0xffffffff


	//   ....[31]....
        /*06fc*/ 	.word	0xffffffff


	//   ....[32]....
        /*0700*/ 	.word	0xffffffff


	//   ....[33]....
        /*0704*/ 	.word	0xffffffff


	//   ....[34]....
        /*0708*/ 	.word	0xffffffff


	//   ....[35]....
        /*070c*/ 	.word	0xffffffff


	//   ....[36]....
        /*0710*/ 	.word	0xffffffff


	//   ....[37]....
        /*0714*/ 	.word	0xffffffff


	//   ....[38]....
        /*0718*/ 	.word	0xffffffff


	//   ....[39]....
        /*071c*/ 	.word	0xffffffff


	//   ....[40]....
        /*0720*/ 	.word	0xffffffff


	//   ....[41]....
        /*0724*/ 	.word	0xffffffff


	//   ....[42]....
        /*0728*/ 	.word	0xffffffff


	//   ....[43]....
        /*072c*/ 	.word	0xffffffff


	//   ....[44]....
        /*0730*/ 	.word	0xffffffff


	//   ....[45]....
        /*0734*/ 	.word	0xffffffff


	//   ....[46]....
        /*0738*/ 	.word	0xffffffff


	//   ....[47]....
        /*073c*/ 	.word	0xffffffff


	//   ....[48]....
        /*0740*/ 	.word	0xffffffff


	//   ....[49]....
        /*0744*/ 	.word	0xffffffff


	//   ....[50]....
        /*0748*/ 	.word	0xffffffff


	//   ....[51]....
        /*074c*/ 	.word	0xffffffff


	//   ....[52]....
        /*0750*/ 	.word	0xffffffff


	//   ....[53]....
        /*0754*/ 	.word	0xffffffff


	//   ....[54]....
        /*0758*/ 	.word	0xffffffff


	//   ....[55]....
        /*075c*/ 	.word	0xffffffff


	//   ....[56]....
        /*0760*/ 	.word	0xffffffff


	//   ....[57]....
        /*0764*/ 	.word	0xffffffff


	//   ....[58]....
        /*0768*/ 	.word	0xffffffff


	//   ....[59]....
        /*076c*/ 	.word	0xffffffff


	//   ....[60]....
        /*0770*/ 	.word	0xffffffff


	//   ....[61]....
        /*0774*/ 	.word	0xffffffff


	//   ....[62]....
        /*0778*/ 	.word	0xffffffff


	//   ....[63]....
        /*077c*/ 	.word	0xffffffff


	//   ....[64]....
        /*0780*/ 	.word	0xffffffff


	//   ....[65]....
        /*0784*/ 	.word	0xffffffff


	//   ....[66]....
        /*0788*/ 	.word	0xffffffff


	//   ....[67]....
        /*078c*/ 	.word	0xffffffff


	//   ....[68]....
        /*0790*/ 	.word	0xffffffff


	//   ....[69]....
        /*0794*/ 	.word	0xffffffff


	//   ....[70]....
        /*0798*/ 	.word	0xffffffff


	//   ....[71]....
        /*079c*/ 	.word	0xffffffff


	//   ....[72]....
        /*07a0*/ 	.word	0xffffffff


	//   ....[73]....
        /*07a4*/ 	.word	0xffffffff


	//   ....[74]....
        /*07a8*/ 	.word	0xffffffff


	//   ....[75]....
        /*07ac*/ 	.word	0xffffffff


	//   ....[76]....
        /*07b0*/ 	.word	0xffffffff


	//   ....[77]....
        /*07b4*/ 	.word	0xffffffff


	//   ....[78]....
        /*07b8*/ 	.word	0xffffffff


	//   ....[79]....
        /*07bc*/ 	.word	0xffffffff


	//   ....[80]....
        /*07c0*/ 	.word	0xffffffff


	//   ....[81]....
        /*07c4*/ 	.word	0xffffffff


	//   ....[82]....
        /*07c8*/ 	.word	0xffffffff


	//   ....[83]....
        /*07cc*/ 	.word	0xffffffff


	//   ....[84]....
        /*07d0*/ 	.word	0xffffffff


	//   ....[85]....
        /*07d4*/ 	.word	0xffffffff


	//   ....[86]....
        /*07d8*/ 	.word	0xffffffff


	//   ....[87]....
        /*07dc*/ 	.word	0xffffffff


	//   ....[88]....
        /*07e0*/ 	.word	0xffffffff


	//   ....[89]....
        /*07e4*/ 	.word	0xffffffff


	//   ....[90]....
        /*07e8*/ 	.word	0xffffffff


	//   ....[91]....
        /*07ec*/ 	.word	0xffffffff


	//   ....[92]....
        /*07f0*/ 	.word	0xffffffff


	//   ....[93]....
        /*07f4*/ 	.word	0xffffffff


	//   ....[94]....
        /*07f8*/ 	.word	0xffffffff


	//   ....[95]....
        /*07fc*/ 	.word	0xffffffff


	//   ....[96]....
        /*0800*/ 	.word	0xffffffff


	//   ....[97]....
        /*0804*/ 	.word	0xffffffff


	//----- nvinfo : EIATTR_COOP_GROUP_INSTR_OFFSETS
	.align		4
.L_202:
        /*0808*/ 	.byte	0x04, 0x28
        /*080a*/ 	.short	(.L_204 - .L_203)


	//   ....[0]....
.L_203:
        /*080c*/ 	.word	0x000012c0


	//   ....[1]....
        /*0810*/ 	.word	0x000012f0


	//   ....[2]....
        /*0814*/ 	.word	0x00001330


	//   ....[3]....
        /*0818*/ 	.word	0x000013d0


	//   ....[4]....
        /*081c*/ 	.word	0x00001570


	//   ....[5]....
        /*0820*/ 	.word	0x00001590


	//   ....[6]....
        /*0824*/ 	.word	0x000015a0


	//   ....[7]....
        /*0828*/ 	.word	0x000015b0


	//   ....[8]....
        /*082c*/ 	.word	0x00001700


	//   ....[9]....
        /*0830*/ 	.word	0x00001720


	//   ....[10]....
        /*0834*/ 	.word	0x000019f0


	//   ....[11]....
        /*0838*/ 	.word	0x00001a00


	//   ....[12]....
        /*083c*/ 	.word	0x00001d60


	//   ....[13]....
        /*0840*/ 	.word	0x00001d90


	//   ....[14]....
        /*0844*/ 	.word	0x00002180


	//   ....[15]....
        /*0848*/ 	.word	0x00002190


	//   ....[16]....
        /*084c*/ 	.word	0x00003180


	//   ....[17]....
        /*0850*/ 	.word	0x00003190


	//   ....[18]....
        /*0854*/ 	.word	0x00003210


	//   ....[19]....
        /*0858*/ 	.word	0x00003230


	//   ....[20]....
        /*085c*/ 	.word	0x00003560


	//   ....[21]....
        /*0860*/ 	.word	0x000037d0


	//   ....[22]....
        /*0864*/ 	.word	0x00004410


	//   ....[23]....
        /*0868*/ 	.word	0x00004470


	//   ....[24]....
        /*086c*/ 	.word	0x00004490


	//   ....[25]....
        /*0870*/ 	.word	0x00004580


	//   ....[26]....
        /*0874*/ 	.word	0x000060b0


	//   ....[27]....
        /*0878*/ 	.word	0x000060c0


	//   ....[28]....
        /*087c*/ 	.word	0x00006200


	//   ....[29]....
        /*0880*/ 	.word	0x00006210


	//   ....[30]....
        /*0884*/ 	.word	0x00006f90


	//   ....[31]....
        /*0888*/ 	.word	0x00006fb0


	//   ....[32]....
        /*088c*/ 	.word	0x000070c0


	//   ....[33]....
        /*0890*/ 	.word	0x000070e0


	//   ....[34]....
        /*0894*/ 	.word	0x000072e0


	//   ....[35]....
        /*0898*/ 	.word	0x00007920


	//   ....[36]....
        /*089c*/ 	.word	0x00007ca0


	//   ....[37]....
        /*08a0*/ 	.word	0x00007cc0


	//   ....[38]....
        /*08a4*/ 	.word	0x000087e0


	//   ....[39]....
        /*08a8*/ 	.word	0x00008800


	//   ....[40]....
        /*08ac*/ 	.word	0x0000a0b0


	//   ....[41]....
        /*08b0*/ 	.word	0x0000a0c0


	//   ....[42]....
        /*08b4*/ 	.word	0x0000a200


	//   ....[43]....
        /*08b8*/ 	.word	0x0000a210


	//   ....[44]....
        /*08bc*/ 	.word	0x0000afc0


	//   ....[45]....
        /*08c0*/ 	.word	0x0000afe0


	//   ....[46]....
        /*08c4*/ 	.word	0x0000b0d0


	//   ....[47]....
        /*08c8*/ 	.word	0x0000b0e0


	//   ....[48]....
        /*08cc*/ 	.word	0x0000b2e0


	//   ....[49]....
        /*08d0*/ 	.word	0x0000b300


	//   ....[50]....
        /*08d4*/ 	.word	0x0000b900


	//   ....[51]....
        /*08d8*/ 	.word	0x0000b920


	//   ....[52]....
        /*08dc*/ 	.word	0x0000cf60


	//   ....[53]....
        /*08e0*/ 	.word	0x0000cf70


	//   ....[54]....
        /*08e4*/ 	.word	0x0000d140


	//   ....[55]....
        /*08e8*/ 	.word	0x0000d150


	//   ....[56]....
        /*08ec*/ 	.word	0x0000df30


	//   ....[57]....
        /*08f0*/ 	.word	0x0000df40


	//   ....[58]....
        /*08f4*/ 	.word	0x0000e000


	//   ....[59]....
        /*08f8*/ 	.word	0x0000e030


	//   ....[60]....
        /*08fc*/ 	.word	0x0000e210


	//   ....[61]....
        /*0900*/ 	.word	0x0000e830


	//   ....[62]....
        /*0904*/ 	.word	0x0000eba0


	//   ....[63]....
        /*0908*/ 	.word	0x0000ebc0


	//   ....[64]....
        /*090c*/ 	.word	0x0000f6e0


	//   ....[65]....
        /*0910*/ 	.word	0x0000f700


	//   ....[66]....
        /*0914*/ 	.word	0x00010930


	//   ....[67]....
        /*0918*/ 	.word	0x00010940


	//   ....[68]....
        /*091c*/ 	.word	0x00010970


	//   ....[69]....
        /*0920*/ 	.word	0x00010980


	//   ....[70]....
        /*0924*/ 	.word	0x00012380


	//   ....[71]....
        /*0928*/ 	.word	0x00012390


	//   ....[72]....
        /*092c*/ 	.word	0x000123b0


	//   ....[73]....
        /*0930*/ 	.word	0x000123c0


	//   ....[74]....
        /*0934*/ 	.word	0x000123d0


	//   ....[75]....
        /*0938*/ 	.word	0x000123e0


	//   ....[76]....
        /*093c*/ 	.word	0x000126c0


	//   ....[77]....
        /*0940*/ 	.word	0x000126f0


	//   ....[78]....
        /*0944*/ 	.word	0x000128b0


	//   ....[79]....
        /*0948*/ 	.word	0x000128e0


	//   ....[80]....
        /*094c*/ 	.word	0x00012aa0


	//   ....[81]....
        /*0950*/ 	.word	0x00012ac0


	//   ....[82]....
        /*0954*/ 	.word	0x000131e0


	//   ....[83]....
        /*0958*/ 	.word	0x00013200


	//   ....[84]....
        /*095c*/ 	.word	0x000133b0


	//   ....[85]....
        /*0960*/ 	.word	0x000133e0


	//   ....[86]....
        /*0964*/ 	.word	0x00013570


	//   ....[87]....
        /*0968*/ 	.word	0x000135a0


	//   ....[88]....
        /*096c*/ 	.word	0x00013730


	//   ....[89]....
        /*0970*/ 	.word	0x00013750


	//   ....[90]....
        /*0974*/ 	.word	0x00013900


	//   ....[91]....
        /*0978*/ 	.word	0x00013940


	//   ....[92]....
        /*097c*/ 	.word	0x00013980


	//   ....[93]....
        /*0980*/ 	.word	0x000139c0


	//   ....[94]....
        /*0984*/ 	.word	0x00013a10


	//   ....[95]....
        /*0988*/ 	.word	0x00013a50


	//   ....[96]....
        /*098c*/ 	.word	0x00013a90


	//   ....[97]....
        /*0990*/ 	.word	0x00013ad0


	//----- nvinfo : EIATTR_EXIT_INSTR_OFFSETS
	.align		4
.L_204:
        /*0994*/ 	.byte	0x04, 0x1c
        /*0996*/ 	.short	(.L_206 - .L_205)


	//   ....[0]....
.L_205:
        /*0998*/ 	.word	0x00000040


	//   ....[1]....
        /*099c*/ 	.word	0x00012ad0


	//   ....[2]....
        /*09a0*/ 	.word	0x00012c10


	//   ....[3]....
        /*09a4*/ 	.word	0x00012c70


	//   ....[4]....
        /*09a8*/ 	.word	0x00013760


	//   ....[5]....
        /*09ac*/ 	.word	0x00013870


	//   ....[6]....
        /*09b0*/ 	.word	0x000138d0


	//----- nvinfo : EIATTR_CTAIDZ_USED
	.align		4
.L_206:
        /*09b4*/ 	.byte	0x01, 0x04
	.zero		2


	//----- nvinfo : EIATTR_MAX_THREADS
	.align		4
        /*09b8*/ 	.byte	0x04, 0x05
        /*09ba*/ 	.short	(.L_208 - .L_207)
.L_207:
        /*09bc*/ 	.word	0x00000100
        /*09c0*/ 	.word	0x00000001
        /*09c4*/ 	.word	0x00000001


	//----- nvinfo : EIATTR_CRS_STACK_SIZE
	.align		4
.L_208:
        /*09c8*/ 	.byte	0x04, 0x1e
        /*09ca*/ 	.short	(.L_210 - .L_209)
.L_209:
        /*09cc*/ 	.word	0x00000000
.L_210:


//--------------------- .nv.info._ZN7cutlass13device_kernelIN5flash19enable_sm80_to_sm89INS1_16FlashAttnFwdSm80INS1_25CollectiveMainloopFwdSm80ILi8ELi1ELb1EN4cute5tupleIJNS5_1CILi128EEENS7_ILi48EEENS7_ILi256EEEEEELi256ENS_10bfloat16_tEfNS_4arch4Sm80ELb0ELb1ELb0ELb1ELb1ELb0ELb1ELb0EEENS1_21CollectiveEpilogueFwdINS6_IJS8_SA_S9_EEENS6_IJNS7_ILi1EEESI_SI_EEESC_SE_Li256ELb1ELb1ELb0ELb0EEENS1_19SingleTileSchedulerILb1ELb0ELb1ELi128EEEEEEEEEvNT_6ParamsE --------------------------
	.section	.nv.info._ZN7cutlass13device_kernelIN5flash19enable_sm80_to_sm89INS1_16FlashAttnFwdSm80INS1_25CollectiveMainloopFwdSm80ILi8ELi1ELb1EN4cute5tupleIJNS5_1CILi128EEENS7_ILi48EEENS7_ILi256EEEEEELi256ENS_10bfloat16_tEfNS_4arch4Sm80ELb0ELb1ELb0ELb1ELb1ELb0ELb1ELb0EEENS1_21CollectiveEpilogueFwdINS6_IJS8_SA_S9_EEENS6_IJNS7_ILi1EEESI_SI_EEESC_SE_Li256ELb1ELb1ELb0ELb0EEENS1_19SingleTileSchedulerILb1ELb0ELb1ELi128EEEEEEEEEvNT_6ParamsE,"",@"SHT_CUDA_INFO"
	.sectionflags	@""
	.align	4


	//----- nvinfo : EIATTR_CUDA_API_VERSION
	.align		4
        /*0000*/ 	.byte	0x04, 0x37
        /*0002*/ 	.short	(.L_212 - .L_211)
.L_211:
        /*0004*/ 	.word	0x00000082


	//----- nvinfo : EIATTR_SW2861232_WAR
	.align		4
.L_212:
        /*0008*/ 	.byte	0x01, 0x35
	.zero		2


	//----- nvinfo : EIATTR_PARAM_CBANK
	.align		4
        /*000c*/ 	.byte	0x04, 0x0a
        /*000e*/ 	.short	(.L_214 - .L_213)
	.align		4
.L_213:
        /*0010*/ 	.word	index@(.nv.constant0._ZN7cutlass13device_kernelIN5flash19enable_sm80_to_sm89INS1_16FlashAttnFwdSm80INS1_25CollectiveMainloopFwdSm80ILi8ELi1ELb1EN4cute5tupleIJNS5_1CILi128EEENS7_ILi48EEENS7_ILi256EEEEEELi256ENS_10bfloat16_tEfNS_4arch4Sm80ELb0ELb1ELb0ELb1ELb1ELb0ELb1ELb0EEENS1_21CollectiveEpilogueFwdINS6_IJS8_SA_S9_EEENS6_IJNS7_ILi1EEESI_SI_EEESC_SE_Li256ELb1ELb1ELb0ELb0EEENS1_19SingleTileSchedulerILb1ELb0ELb1ELi128EEEEEEEEEvNT_6ParamsE)
        /*0014*/ 	.short	0x0160
        /*0016*/ 	.short	0x0418


	//----- nvinfo : EIATTR_CBANK_PARAM_SIZE
	.align		4
.L_214:
        /*0018*/ 	.byte	0x03, 0x19
        /*001a*/ 	.short	0x0418


	//----- nvinfo : EIATTR_KPARAM_INFO
	.align		4
        /*001c*/ 	.byte	0x04, 0x17
        /*001e*/ 	.short	(.L_216 - .L_215)
.L_215:
        /*0020*/ 	.word	0x00000000
        /*0024*/ 	.short	0x0000
        /*0026*/ 	.short	0x0000
        /*0028*/ 	.byte	0x00, 0xf0, 0x61, 0x10


	//----- nvinfo : EIATTR_MAXREG_COUNT
	.align		4
.L_216:
        /*002c*/ 	.byte	0x03, 0x1b
        /*002e*/ 	.short	0x00ff


	//----- nvinfo : EIATTR_NUM_BARRIERS
	.align		4
        /*0030*/ 	.byte	0x02, 0x4c
        /*0032*/ 	.byte	0x02
	.zero		1


	//----- nvinfo : EIATTR_ANNOTATIONS
	.align		4
        /*0034*/ 	.byte	0x04, 0x55
        /*0036*/ 	.short	(.L_218 - .L_217)


	//   ....[0]....
.L_217:
        /* <DEDUP_REMOVED lines=102> */


	//----- nvinfo : EIATTR_MERCURY_ISA_VERSION
	.align		4
.L_218:
        /*0680*/ 	.byte	0x03, 0x5f
        /*0682*/ 	.short	0x0000


	//----- nvinfo : EIATTR_COOP_GROUP_MASK_REGIDS
	.align		4
        /*0684*/ 	.byte	0x04, 0x29
        /*0686*/ 	.short	(.L_220 - .L_219)


	//   ....[0]....
.L_219:
        /*0688*/ 	.word	0xffffffff


	//   ....[1]....
        /*068c*/ 	.word	0xffffffff


	//   ....[2]....
        /*0690*/ 	.word	0xffffffff


	//   ....[3]....
        /*0694*/ 	.word	0xffffffff


	//   ....[4]....
        /*0698*/ 	.word	0xffffffff


	//   ....[5]....
        /*069c*/ 	.word	0xffffffff


	//   ....[6]....
        /*06a0*/ 	.word	0xffffffff


	//   ....[7]....
        /*06a4*/ 	.word	0xffffffff


	//   ....[8]....
        /*06a8*/ 	.word	0xffffffff


	//   ....[9]....
        /*06ac*/ 	.word	0xffffffff


	//   ....[10]....
        /*06b0*/ 	.word	0xffffffff


	//   ....[11]....
        /*06b4*/ 	.word	0xffffffff


	//   ....[12]....
        /*06b8*/ 	.word	0xffffffff


	//   ....[13]....
        /*06bc*/ 	.word	0xffffffff


	//   ....[14]....
        /*06c0*/ 	.word	0xffffffff


	//   ....[15]....
        /*06c4*/ 	.word	0xffffffff


	//   ....[16]....
        /*06c8*/ 	.word	0xffffffff


	//   ....[17]....
        /*06cc*/ 	.word	0xffffffff


	//   ....[18]....
        /*06d0*/ 	.word	0xffffffff


	//   ....[19]....
        /*06d4*/ 	.word	0xffffffff


	//   ....[20]....
        /*06d8*/ 	.word	0xffffffff


	//   ....[21]....
        /*06dc*/ 	.word	0xffffffff


	//   ....[22]....
        /*06e0*/ 	.word	0xffffffff


	//   ....[23]....
        /*06e4*/ 	.word	0xffffffff


	//   ....[24]....
        /*06e8*/ 	.word	0xffffffff


	//   ....[25]....
        /*06ec*/ 	.word	0xffffffff


	//   ....[26]....
        /*06f0*/ 	.word	0xffffffff


	//   ....[27]....
        /*06f4*/ 	.word	0xffffffff


	//   ....[28]....
        /*06f8*/ 	.word	0xffffffff


	//   ....[29]....
        /*06fc*/ 	.word	0xffffffff


	//   ....[30]....
        /*0700*/ 	.word	0xffffffff


	//   ....[31]....
        /*0704*/ 	.word	0xffffffff


	//   ....[32]....
        /*0708*/ 	.word	0xffffffff


	//   ....[33]....
        /*070c*/ 	.word	0xffffffff


	//   ....[34]....
        /*0710*/ 	.word	0xffffffff


	//   ....[35]....
        /*0714*/ 	.word	0xffffffff


	//   ....[36]....
        /*0718*/ 	.word	0xffffffff


	//   ....[37]....
        /*071c*/ 	.word	0xffffffff


	//   ....[38]....
        /*0720*/ 	.word	0xffffffff


	//   ....[39]....
        /*0724*/ 	.word	0xffffffff


	//   ....[40]....
        /*0728*/ 	.word	0xffffffff


	//   ....[41]....
        /*072c*/ 	.word	0xffffffff


	//   ....[42]....
        /*0730*/ 	.word	0xffffffff


	//   ....[43]....
        /*0734*/ 	.word	0xffffffff


	//   ....[44]....
        /*0738*/ 	.word	0xffffffff


	//   ....[45]....
        /*073c*/ 	.word	0xffffffff


	//   ....[46]....
        /*0740*/ 	.word	0xffffffff


	//   ....[47]....
        /*0744*/ 	.word	0xffffffff


	//   ....[48]....
        /*0748*/ 	.word	0xffffffff


	//   ....[49]....
        /*074c*/ 	.word	0xffffffff


	//   ....[50]....
        /*0750*/ 	.word	0xffffffff


	//   ....[51]....
        /*0754*/ 	.word	0xffffffff


	//   ....[52]....
        /*0758*/ 	.word	0xffffffff


	//   ....[53]....
        /*075c*/ 	.word	0xffffffff


	//   ....[54]....
        /*0760*/ 	.word	0xffffffff


	//   ....[55]....
        /*0764*/ 	.word	0xffffffff


	//   ....[56]....
        /*0768*/ 	.word	0xffffffff


	//   ....[57]....
        /*076c*/ 	.word	0xffffffff


	//   ....[58]....
        /*0770*/ 	.word	0xffffffff


	//   ....[59]....
        /*0774*/ 	.word	0xffffffff


	//   ....[60]....
        /*0778*/ 	.word	0xffffffff


	//   ....[61]....
        /*077c*/ 	.word	0xffffffff


	//   ....[62]....
        /*0780*/ 	.word	0xffffffff


	//   ....[63]....
        /*0784*/ 	.word	0xffffffff


	//   ....[64]....
        /*0788*/ 	.word	0xffffffff


	//   ....[65]....
        /*078c*/ 	.word	0xffffffff


	//   ....[66]....
        /*0790*/ 	.word	0xffffffff


	//   ....[67]....
        /*0794*/ 	.word	0xffffffff


	//   ....[68]....
        /*0798*/ 	.word	0xffffffff


	//   ....[69]....
        /*079c*/ 	.word	0xffffffff


	//   ....[70]....
        /*07a0*/ 	.word	0xffffffff


	//   ....[71]....
        /*07a4*/ 	.word	0xffffffff


	//   ....[72]....
        /*07a8*/ 	.word	0xffffffff


	//   ....[73]....
        /*07ac*/ 	.word	0xffffffff


	//   ....[74]....
        /*07b0*/ 	.word	0xffffffff


	//   ....[75]....
        /*07b4*/ 	.word	0xffffffff


	//   ....[76]....
        /*07b8*/ 	.word	0xffffffff


	//   ....[77]....
        /*07bc*/ 	.word	0xffffffff


	//   ....[78]....
        /*07c0*/ 	.word	0xffffffff


	//   ....[79]....
        /*07c4*/ 	.word	0xffffffff


	//   ....[80]....
        /*07c8*/ 	.word	0xffffffff


	//   ....[81]....
        /*07cc*/ 	.word	0xffffffff


	//   ....[82]....
        /*07d0*/ 	.word	0xffffffff


	//   ....[83]....
        /*07d4*/ 	.word	0xffffffff


	//   ....[84]....
        /*07d8*/ 	.word	0xffffffff


	//   ....[85]....
        /*07dc*/ 	.word	0xffffffff


	//   ....[86]....
        /*07e0*/ 	.word	0xffffffff


	//   ....[87]....
        /*07e4*/ 	.word	0xffffffff


	//   ....[88]....
        /*07e8*/ 	.word	0xffffffff


	//   ....[89]....
        /*07ec*/ 	.word	0xffffffff


	//   ....[90]....
        /*07f0*/ 	.word	0xffffffff


	//   ....[91]....
        /*07f4*/ 	.word	0xffffffff


	//   ....[92]....
        /*07f8*/ 	.word	0xffffffff


	//   ....[93]....
        /*07fc*/ 	.word	0xffffffff


	//   ....[94]....
        /*0800*/ 	.word	0xffffffff


	//   ....[95]....
        /*0804*/ 	.word	0xffffffff


	//   ....[96]....
        /*0808*/ 	.word	0xffffffff


	//   ....[97]....
        /*080c*/ 	.word	0xffffffff


	//   ....[98]....
        /*0810*/ 	.word	0xffffffff


	//----- nvinfo : EIATTR_COOP_GROUP_INSTR_OFFSETS
	.align		4
.L_220:
        /*0814*/ 	.byte	0x04, 0x28
        /*0816*/ 	.short	(.L_222 - .L_221)


	//   ....[0]....
.L_221:
        /*0818*/ 	.word	0x000000a0


	//   ....[1]....
        /*081c*/ 	.word	0x000019c0


	//   ....[2]....
        /*0820*/ 	.word	0x000019f0


	//   ....[3]....
        /*0824*/ 	.word	0x00001b00


	//   ....[4]....
        /*0828*/ 	.word	0x00001b30


	//   ....[5]....
        /*082c*/ 	.word	0x00001d30


	//   ....[6]....
        /*0830*/ 	.word	0x00001d50


	//   ....[7]....
        /*0834*/ 	.word	0x00001d90


	//   ....[8]....
        /*0838*/ 	.word	0x00001dc0


	//   ....[9]....
        /*083c*/ 	.word	0x00001e30


	//   ....[10]....
        /*0840*/ 	.word	0x00001e60


	//   ....[11]....
        /*0844*/ 	.word	0x000021f0


	//   ....[12]....
        /*0848*/ 	.word	0x00002230


	//   ....[13]....
        /*084c*/ 	.word	0x00002310


	//   ....[14]....
        /*0850*/ 	.word	0x00002330


	//   ....[15]....
        /*0854*/ 	.word	0x00002890


	//   ....[16]....
        /*0858*/ 	.word	0x000028a0


	//   ....[17]....
        /*085c*/ 	.word	0x000038c0


	//   ....[18]....
        /*0860*/ 	.word	0x000038d0


	//   ....[19]....
        /*0864*/ 	.word	0x000039e0


	//   ....[20]....
        /*0868*/ 	.word	0x00003a00


	//   ....[21]....
        /*086c*/ 	.word	0x00003cf0


	//   ....[22]....
        /*0870*/ 	.word	0x00003f50


	//   ....[23]....
        /*0874*/ 	.word	0x00004ae0


	//   ....[24]....
        /*0878*/ 	.word	0x00004b30


	//   ....[25]....
        /*087c*/ 	.word	0x00004cd0


	//   ....[26]....
        /*0880*/ 	.word	0x00004d40


	//   ....[27]....
        /*0884*/ 	.word	0x00006860


	//   ....[28]....
        /*0888*/ 	.word	0x00006870


	//   ....[29]....
        /*088c*/ 	.word	0x000069b0


	//   ....[30]....
        /*0890*/ 	.word	0x000069c0


	//   ....[31]....
        /*0894*/ 	.word	0x00007740


	//   ....[32]....
        /*0898*/ 	.word	0x00007760


	//   ....[33]....
        /*089c*/ 	.word	0x00007870


	//   ....[34]....
        /*08a0*/ 	.word	0x00007890


	//   ....[35]....
        /*08a4*/ 	.word	0x00007a90


	//   ....[36]....
        /*08a8*/ 	.word	0x000080b0


	//   ....[37]....
        /*08ac*/ 	.word	0x00008430


	//   ....[38]....
        /*08b0*/ 	.word	0x00008450


	//   ....[39]....
        /*08b4*/ 	.word	0x00008f60


	//   ....[40]....
        /*08b8*/ 	.word	0x00008f80


	//   ....[41]....
        /*08bc*/ 	.word	0x0000a800


	//   ....[42]....
        /*08c0*/ 	.word	0x0000a810


	//   ....[43]....
        /*08c4*/ 	.word	0x0000a950


	//   ....[44]....
        /*08c8*/ 	.word	0x0000a960


	//   ....[45]....
        /*08cc*/ 	.word	0x0000b710


	//   ....[46]....
        /*08d0*/ 	.word	0x0000b730


	//   ....[47]....
        /*08d4*/ 	.word	0x0000b820


	//   ....[48]....
        /*08d8*/ 	.word	0x0000b830


	//   ....[49]....
        /*08dc*/ 	.word	0x0000ba30


	//   ....[50]....
        /*08e0*/ 	.word	0x0000ba50


	//   ....[51]....
        /*08e4*/ 	.word	0x0000c050


	//   ....[52]....
        /*08e8*/ 	.word	0x0000c070


	//   ....[53]....
        /*08ec*/ 	.word	0x0000d6b0


	//   ....[54]....
        /*08f0*/ 	.word	0x0000d6c0


	//   ....[55]....
        /*08f4*/ 	.word	0x0000d890


	//   ....[56]....
        /*08f8*/ 	.word	0x0000d8a0


	//   ....[57]....
        /*08fc*/ 	.word	0x0000e680


	//   ....[58]....
        /*0900*/ 	.word	0x0000e690


	//   ....[59]....
        /*0904*/ 	.word	0x0000e750


	//   ....[60]....
        /*0908*/ 	.word	0x0000e780


	//   ....[61]....
        /*090c*/ 	.word	0x0000e960


	//   ....[62]....
        /*0910*/ 	.word	0x0000ef70


	//   ....[63]....
        /*0914*/ 	.word	0x0000f2d0


	//   ....[64]....
        /*0918*/ 	.word	0x0000f2f0


	//   ....[65]....
        /*091c*/ 	.word	0x0000fe10


	//   ....[66]....
        /*0920*/ 	.word	0x0000fe30


	//   ....[67]....
        /*0924*/ 	.word	0x00011060


	//   ....[68]....
        /*0928*/ 	.word	0x00011070


	//   ....[69]....
        /*092c*/ 	.word	0x000110a0


	//   ....[70]....
        /*0930*/ 	.word	0x000110c0


	//   ....[71]....
        /*0934*/ 	.word	0x00012b20


	//   ....[72]....
        /*0938*/ 	.word	0x00012b60


	//   ....[73]....
        /*093c*/ 	.word	0x00012bc0


	//   ....[74]....
        /*0940*/ 	.word	0x00012bf0


	//   ....[75]....
        /*0944*/ 	.word	0x00012e20


	//   ....[76]....
        /*0948*/ 	.word	0x00012e30


	//   ....[77]....
        /*094c*/ 	.word	0x00013030


	//   ....[78]....
        /*0950*/ 	.word	0x00013060


	//   ....[79]....
        /*0954*/ 	.word	0x00013220


	//   ....[80]....
        /*0958*/ 	.word	0x00013250


	//   ....[81]....
        /*095c*/ 	.word	0x00013410


	//   ....[82]....
        /*0960*/ 	.word	0x00013430


	//   ....[83]....
        /*0964*/ 	.word	0x00013db0


	//   ....[84]....
        /*0968*/ 	.word	0x00013dd0


	//   ....[85]....
        /*096c*/ 	.word	0x00013f90


	//   ....[86]....
        /*0970*/ 	.word	0x00013fc0


	//   ....[87]....
        /*0974*/ 	.word	0x00014150


	//   ....[88]....
        /*0978*/ 	.word	0x00014180


	//   ....[89]....
        /*097c*/ 	.word	0x00014310


	//   ....[90]....
        /*0980*/ 	.word	0x00014330


	//   ....[91]....
        /*0984*/ 	.word	0x00014500


	//   ....[92]....
        /*0988*/ 	.word	0x00014560


	//   ....[93]....
        /*098c*/ 	.word	0x000145c0


	//   ....[94]....
        /*0990*/ 	.word	0x00014620


	//   ....[95]....
        /*0994*/ 	.word	0x00014690


	//   ....[96]....
        /*0998*/ 	.word	0x000146f0


	//   ....[97]....
        /*099c*/ 	.word	0x00014750


	//   ....[98]....
        /*09a0*/ 	.word	0x000147b0


	//----- nvinfo : EIATTR_EXIT_INSTR_OFFSETS
	.align		4
.L_222:
        /*09a4*/ 	.byte	0x04, 0x1c
        /*09a6*/ 	.short	(.L_224 - .L_223)


	//   ....[0]....
.L_223:
        /*09a8*/ 	.word	0x00000450


	//   ....[1]....
        /*09ac*/ 	.word	0x00013440


	//   ....[2]....
        /*09b0*/ 	.word	0x00013580


	//   ....[3]....
        /*09b4*/ 	.word	0x000135e0


	//   ....[4]....
        /*09b8*/ 	.word	0x00014340


	//   ....[5]....
        /*09bc*/ 	.word	0x00014450


	//   ....[6]....
        /*09c0*/ 	.word	0x000144b0


	//----- nvinfo : EIATTR_CTAIDZ_USED
	.align		4
.L_224:
        /*09c4*/ 	.byte	0x01, 0x04
	.zero		2


	//----- nvinfo : EIATTR_MAX_THREADS
	.align		4
        /*09c8*/ 	.byte	0x04, 0x05
        /*09ca*/ 	.short	(.L_226 - .L_225)
.L_225:
        /*09cc*/ 	.word	0x00000100
        /*09d0*/ 	.word	0x00000001
        /*09d4*/ 	.word	0x00000001


	//----- nvinfo : EIATTR_CRS_STACK_SIZE
	.align		4
.L_226:
        /*09d8*/ 	.byte	0x04, 0x1e
        /*09da*/ 	.short	(.L_228 - .L_227)
.L_227:
        /*09dc*/ 	.word	0x00000000
.L_228:


//--------------------- .nv.info._ZN7cutlass13device_kernelIN5flash19enable_sm80_to_sm89INS1_16FlashAttnFwdSm80INS1_25CollectiveMainloopFwdSm80ILi8ELi1ELb0EN4cute5tupleIJNS5_1CILi128EEENS7_ILi32EEENS7_ILi256EEEEEELi256ENS_10bfloat16_tEfNS_4arch4Sm80ELb0ELb1ELb0ELb1ELb1ELb1ELb1ELb0EEENS1_21CollectiveEpilogueFwdINS6_IJS8_SA_S9_EEENS6_IJNS7_ILi1EEESI_SI_EEESC_SE_Li256ELb1ELb1ELb0ELb0EEENS1_19SingleTileSchedulerILb1ELb0ELb1ELi128EEEEEEEEEvNT_6ParamsE --------------------------
	.section	.nv.info._ZN7cutlass13device_kernelIN5flash19enable_sm80_to_sm89INS1_16FlashAttnFwdSm80INS1_25CollectiveMainloopFwdSm80ILi8ELi1ELb0EN4cute5tupleIJNS5_1CILi128EEENS7_ILi32EEENS7_ILi256EEEEEELi256ENS_10bfloat16_tEfNS_4arch4Sm80ELb0ELb1ELb0ELb1ELb1ELb1ELb1ELb0EEENS1_21CollectiveEpilogueFwdINS6_IJS8_SA_S9_EEENS6_IJNS7_ILi1EEESI_SI_EEESC_SE_Li256ELb1ELb1ELb0ELb0EEENS1_19SingleTileSchedulerILb1ELb0ELb1ELi128EEEEEEEEEvNT_6ParamsE,"",@"SHT_CUDA_INFO"
	.sectionflags	@""
	.align	4


	//----- nvinfo : EIATTR_CUDA_API_VERSION
	.align		4
        /*0000*/ 	.byte	0x04, 0x37
        /*0002*/ 	.short	(.L_230 - .L_229)
.L_229:
        /*0004*/ 	.word	0x00000082


	//----- nvinfo : EIATTR_SW2861232_WAR
	.align		4
.L_230:
        /*0008*/ 	.byte	0x01, 0x35
	.zero		2


	//----- nvinfo : EIATTR_PARAM_CBANK
	.align		4
        /*000c*/ 	.byte	0x04, 0x0a
        /*000e*/ 	.short	(.L_232 - .L_231)
	.align		4
.L_231:
        /*0010*/ 	.word	index@(.nv.constant0._ZN7cutlass13device_kernelIN5flash19enable_sm80_to_sm89INS1_16FlashAttnFwdSm80INS1_25CollectiveMainloopFwdSm80ILi8ELi1ELb0EN4cute5tupleIJNS5_1CILi128EEENS7_ILi32EEENS7_ILi256EEEEEELi256ENS_10bfloat16_tEfNS_4arch4Sm80ELb0ELb1ELb0ELb1ELb1ELb1ELb1ELb0EEENS1_21CollectiveEpilogueFwdINS6_IJS8_SA_S9_EEENS6_IJNS7_ILi1EEESI_SI_EEESC_SE_Li256ELb1ELb1ELb0ELb0EEENS1_19SingleTileSchedulerILb1ELb0ELb1ELi128EEEEEEEEEvNT_6ParamsE)
        /*0014*/ 	.short	0x0160
        /*0016*/ 	.short	0x0418


	//----- nvinfo : EIATTR_CBANK_PARAM_SIZE
	.align		4
.L_232:
        /*0018*/ 	.byte	0x03, 0x19
        /*001a*/ 	.short	0x0418


	//----- nvinfo : EIATTR_KPARAM_INFO
	.align		4
        /*001c*/ 	.byte	0x04, 0x17
        /*001e*/ 	.short	(.L_234 - .L_233)
.L_233:
        /*0020*/ 	.word	0x00000000
        /*0024*/ 	.short	0x0000
        /*0026*/ 	.short	0x0000
        /*0028*/ 	.byte	0x00, 0xf0, 0x61, 0x10


	//----- nvinfo : EIATTR_MAXREG_COUNT
	.align		4
.L_234:
        /*002c*/ 	.byte	0x03, 0x1b
        /*002e*/ 	.short	0x00ff


	//----- nvinfo : EIATTR_NUM_BARRIERS
	.align		4
        /*0030*/ 	.byte	0x02, 0x4c
        /*0032*/ 	.byte	0x02
	.zero		1


	//----- nvinfo : EIATTR_MERCURY_ISA_VERSION
	.align		4
        /*0034*/ 	.byte	0x03, 0x5f
        /*0036*/ 	.short	0x0000


	//----- nvinfo : EIATTR_COOP_GROUP_MASK_REGIDS
	.align		4
        /*0038*/ 	.byte	0x04, 0x29
        /*003a*/ 	.short	(.L_236 - .L_235)


	//   ....[0]....
.L_235:
        /*003c*/ 	.word	0xffffffff


	//   ....[1]....
        /*0040*/ 	.word	0xffffffff


	//   ....[2]....
        /*0044*/ 	.word	0xffffffff


	//   ....[3]....
        /*0048*/ 	.word	0xffffffff


	//   ....[4]....
        /*004c*/ 	.word	0xffffffff


	//   ....[5]....
        /*0050*/ 	.word	0xffffffff


	//   ....[6]....
        /*0054*/ 	.word	0xffffffff


	//   ....[7]....
        /*0058*/ 	.word	0xffffffff


	//   ....[8]....
        /*005c*/ 	.word	0xffffffff


	//   ....[9]....
        /*0060*/ 	.word	0xffffffff


	//   ....[10]....
        /*0064*/ 	.word	0xffffffff


	//   ....[11]....
        /*0068*/ 	.word	0xffffffff


	//   ....[12]....
        /*006c*/ 	.word	0xffffffff


	//   ....[13]....
        /*0070*/ 	.word	0xffffffff


	//   ....[14]....
        /*0074*/ 	.word	0xffffffff


	//   ....[15]....
        /*0078*/ 	.word	0xffffffff


	//   ....[16]....
        /*007c*/ 	.word	0xffffffff


	//   ....[17]....
        /*0080*/ 	.word	0xffffffff


	//   ....[18]....
        /*0084*/ 	.word	0xffffffff


	//   ....[19]....
        /*0088*/ 	.word	0xffffffff


	//   ....[20]....
        /*008c*/ 	.word	0xffffffff


	//   ....[21]....
        /*0090*/ 	.word	0xffffffff


	//   ....[22]....
        /*0094*/ 	.word	0xffffffff


	//   ....[23]....
        /*0098*/ 	.word	0xffffffff


	//   ....[24]....
        /*009c*/ 	.word	0xffffffff


	//   ....[25]....
        /*00a0*/ 	.word	0xffffffff


	//   ....[26]....
        /*00a4*/ 	.word	0xffffffff


	//   ....[27]....
        /*00a8*/ 	.word	0xffffffff


	//   ....[28]....
        /*00ac*/ 	.word	0xffffffff


	//   ....[29]....
        /*00b0*/ 	.word	0xffffffff


	//   ....[30]....
        /*00b4*/ 	.word	0xffffffff


	//   ....[31]....
        /*00b8*/ 	.word	0xffffffff


	//   ....[32]....
        /*00bc*/ 	.word	0xffffffff


	//   ....[33]....
        /*00c0*/ 	.word	0xffffffff


	//   ....[34]....
        /*00c4*/ 	.word	0xffffffff


	//   ....[35]....
        /*00c8*/ 	.word	0xffffffff


	//   ....[36]....
        /*00cc*/ 	.word	0xffffffff


	//   ....[37]....
        /*00d0*/ 	.word	0xffffffff


	//   ....[38]....
        /*00d4*/ 	.word	0xffffffff


	//   ....[39]....
        /*00d8*/ 	.word	0xffffffff


	//   ....[40]....
        /*00dc*/ 	.word	0xffffffff


	//   ....[41]....
        /*00e0*/ 	.word	0xffffffff


	//   ....[42]....
        /*00e4*/ 	.word	0xffffffff


	//   ....[43]....
        /*00e8*/ 	.word	0xffffffff


	//   ....[44]....
        /*00ec*/ 	.word	0xffffffff


	//   ....[45]....
        /*00f0*/ 	.word	0xffffffff


	//   ....[46]....
        /*00f4*/ 	.word	0xffffffff


	//   ....[47]....
        /*00f8*/ 	.word	0xffffffff


	//   ....[48]....
        /*00fc*/ 	.word	0xffffffff


	//   ....[49]....
        /*0100*/ 	.word	0xffffffff


	//   ....[50]....
        /*0104*/ 	.word	0xffffffff


	//   ....[51]....
        /*0108*/ 	.word	0xffffffff


	//   ....[52]....
        /*010c*/ 	.word	0xffffffff


	//   ....[53]....
        /*0110*/ 	.word	0xffffffff


	//   ....[54]....
        /*0114*/ 	.word	0xffffffff


	//   ....[55]....
        /*0118*/ 	.word	0xffffffff


	//   ....[56]....
        /*011c*/ 	.word	0xffffffff


	//   ....[57]....
        /*0120*/ 	.word	0xffffffff


	//   ....[58]....
        /*0124*/ 	.word	0xffffffff


	//   ....[59]....
        /*0128*/ 	.word	0xffffffff


	//   ....[60]....
        /*012c*/ 	.word	0xffffffff


	//   ....[61]....
        /*0130*/ 	.word	0xffffffff


	//   ....[62]....
        /*0134*/ 	.word	0xffffffff


	//   ....[63]....
        /*0138*/ 	.word	0xffffffff


	//   ....[64]....
        /*013c*/ 	.word	0xffffffff


	//   ....[65]....
        /*0140*/ 	.word	0xffffffff


	//   ....[66]....
        /*0144*/ 	.word	0xffffffff


	//   ....[67]....
        /*0148*/ 	.word	0xffffffff


	//   ....[68]....
        /*014c*/ 	.word	0xffffffff


	//   ....[69]....
        /*0150*/ 	.word	0xffffffff


	//   ....[70]....
        /*0154*/ 	.word	0xffffffff


	//   ....[71]....
        /*0158*/ 	.word	0xffffffff


	//   ....[72]....
        /*015c*/ 	.word	0xffffffff


	//   ....[73]....
        /*0160*/ 	.word	0xffffffff


	//   ....[74]....
        /*0164*/ 	.word	0xffffffff


	//   ....[75]....
        /*0168*/ 	.word	0xffffffff


	//   ....[76]....
        /*016c*/ 	.word	0xffffffff


	//   ....[77]....
        /*0170*/ 	.word	0xffffffff


	//   ....[78]....
        /*0174*/ 	.word	0xffffffff


	//   ....[79]....
        /*0178*/ 	.word	0xffffffff


	//   ....[80]....
        /*017c*/ 	.word	0xffffffff


	//   ....[81]....
        /*0180*/ 	.word	0xffffffff


	//   ....[82]....
        /*0184*/ 	.word	0xffffffff


	//   ....[83]....
        /*0188*/ 	.word	0xffffffff


	//   ....[84]....
        /*018c*/ 	.word	0xffffffff


	//   ....[85]....
        /*0190*/ 	.word	0xffffffff


	//   ....[86]....
        /*0194*/ 	.word	0xffffffff


	//   ....[87]....
        /*0198*/ 	.word	0xffffffff


	//   ....[88]....
        /*019c*/ 	.word	0xffffffff


	//   ....[89]....
        /*01a0*/ 	.word	0xffffffff


	//   ....[90]....
        /*01a4*/ 	.word	0xffffffff


	//   ....[91]....
        /*01a8*/ 	.word	0xffffffff


	//   ....[92]....
        /*01ac*/ 	.word	0xffffffff


	//   ....[93]....
        /*01b0*/ 	.word	0xffffffff


	//   ....[94]....
        /*01b4*/ 	.word	0xffffffff


	//   ....[95]....
        /*01b8*/ 	.word	0xffffffff


	//   ....[96]....
        /*01bc*/ 	.word	0xffffffff


	//   ....[97]....
        /*01c0*/ 	.word	0xffffffff


	//   ....[98]....
        /*01c4*/ 	.word	0xffffffff


	//   ....[99]....
        /*01c8*/ 	.word	0xffffffff


	//   ....[100]....
        /*01cc*/ 	.word	0xffffffff


	//   ....[101]....
        /*01d0*/ 	.word	0xffffffff


	//   ....[102]....
        /*01d4*/ 	.word	0xffffffff


	//   ....[103]....
        /*01d8*/ 	.word	0xffffffff


	//   ....[104]....
        /*01dc*/ 	.word	0xffffffff


	//   ....[105]....
        /*01e0*/ 	.word	0xffffffff


	//   ....[106]....
        /*01e4*/ 	.word	0xffffffff


	//   ....[107]....
        /*01e8*/ 	.word	0xffffffff


	//   ....[108]....
        /*01ec*/ 	.word	0xffffffff


	//   ....[109]....
        /*01f0*/ 	.word	0xffffffff


	//   ....[110]....
        /*01f4*/ 	.word	0xffffffff


	//   ....[111]....
        /*01f8*/ 	.word	0xffffffff


	//   ....[112]....
        /*01fc*/ 	.word	0xffffffff


	//----- nvinfo : EIATTR_COOP_GROUP_INSTR_OFFSETS
	.align		4
.L_236:
        /*0200*/ 	.byte	0x04, 0x28
        /*0202*/ 	.short	(.L_238 - .L_237)


	//   ....[0]....
.L_237:
        /*0204*/ 	.word	0x00000090


	//   ....[1]....
        /*0208*/ 	.word	0x00002380


	//   ....[2]....
        /*020c*/ 	.word	0x00002390


	//   ....[3]....
        /*0210*/ 	.word	0x000035b0


	//   ....[4]....
        /*0214*/ 	.word	0x000035c0


	//   ....[5]....
        /*0218*/ 	.word	0x000046d0


	//   ....[6]....
        /*021c*/ 	.word	0x000046f0


	//   ....[7]....
        /*0220*/ 	.word	0x00004ac0


	//   ....[8]....
        /*0224*/ 	.word	0x00004ae0


	//   ....[9]....
        /*0228*/ 	.word	0x00005c30


	//   ....[10]....
        /*022c*/ 	.word	0x00005c70


	//   ....[11]....
        /*0230*/ 	.word	0x00005e60


	//   ....[12]....
        /*0234*/ 	.word	0x00005e90


	//   ....[13]....
        /*0238*/ 	.word	0x00006010


	//   ....[14]....
        /*023c*/ 	.word	0x00006040


	//   ....[15]....
        /*0240*/ 	.word	0x000061c0


	//   ....[16]....
        /*0244*/ 	.word	0x00006200


	//   ....[17]....
        /*0248*/ 	.word	0x00006710


	//   ....[18]....
        /*024c*/ 	.word	0x00006760


	//   ....[19]....
        /*0250*/ 	.word	0x00006b70


	//   ....[20]....
        /*0254*/ 	.word	0x00006bd0


	//   ....[21]....
        /*0258*/ 	.word	0x00006c00


	//   ....[22]....
        /*025c*/ 	.word	0x00006c10


	//   ....[23]....
        /*0260*/ 	.word	0x00006ee0


	//   ....[24]....
        /*0264*/ 	.word	0x000070a0


	//   ....[25]....
        /*0268*/ 	.word	0x000070e0


	//   ....[26]....
        /*026c*/ 	.word	0x00007120


	//   ....[27]....
        /*0270*/ 	.word	0x00007450


	//   ....[28]....
        /*0274*/ 	.word	0x00007610


	//   ....[29]....
        /*0278*/ 	.word	0x00007650


	//   ....[30]....
        /*027c*/ 	.word	0x00007690


	//   ....[31]....
        /*0280*/ 	.word	0x000079d0


	//   ....[32]....
        /*0284*/ 	.word	0x00007b90


	//   ....[33]....
        /*0288*/ 	.word	0x00007bd0


	//   ....[34]....
        /*028c*/ 	.word	0x00007c10


	//   ....[35]....
        /*0290*/ 	.word	0x0000b630


	//   ....[36]....
        /*0294*/ 	.word	0x0000b690


	//   ....[37]....
        /*0298*/ 	.word	0x0000b6d0


	//   ....[38]....
        /*029c*/ 	.word	0x0000b6f0


	//   ....[39]....
        /*02a0*/ 	.word	0x0000b890


	//   ....[40]....
        /*02a4*/ 	.word	0x0000ba50


	//   ....[41]....
        /*02a8*/ 	.word	0x0000ba90


	//   ....[42]....
        /*02ac*/ 	.word	0x0000bad0


	//   ....[43]....
        /*02b0*/ 	.word	0x0000bcd0


	//   ....[44]....
        /*02b4*/ 	.word	0x0000be90


	//   ....[45]....
        /*02b8*/ 	.word	0x0000bed0


	//   ....[46]....
        /*02bc*/ 	.word	0x0000bf10


	//   ....[47]....
        /*02c0*/ 	.word	0x0000c120


	//   ....[48]....
        /*02c4*/ 	.word	0x0000c230


	//   ....[49]....
        /*02c8*/ 	.word	0x0000c270


	//   ....[50]....
        /*02cc*/ 	.word	0x0000c2b0


	//   ....[51]....
        /*02d0*/ 	.word	0x00010620


	//   ....[52]....
        /*02d4*/ 	.word	0x00010650


	//   ....[53]....
        /*02d8*/ 	.word	0x00011200


	//   ....[54]....
        /*02dc*/ 	.word	0x00011210


	//   ....[55]....
        /*02e0*/ 	.word	0x00011520


	//   ....[56]....
        /*02e4*/ 	.word	0x00011830


	//   ....[57]....
        /*02e8*/ 	.word	0x00011e90


	//   ....[58]....
        /*02ec*/ 	.word	0x00011ec0


	//   ....[59]....
        /*02f0*/ 	.word	0x00011f20


	//   ....[60]....
        /*02f4*/ 	.word	0x00011f50


	//   ....[61]....
        /*02f8*/ 	.word	0x00012c00


	//   ....[62]....
        /*02fc*/ 	.word	0x00012c10


	//   ....[63]....
        /*0300*/ 	.word	0x000135b0


	//   ....[64]....
        /*0304*/ 	.word	0x000135c0


	//   ....[65]....
        /*0308*/ 	.word	0x00013750


	//   ....[66]....
        /*030c*/ 	.word	0x000139f0


	//   ....[67]....
        /*0310*/ 	.word	0x00013ef0


	//   ....[68]....
        /*0314*/ 	.word	0x00014040


	//   ....[69]....
        /*0318*/ 	.word	0x00014110


	//   ....[70]....
        /*031c*/ 	.word	0x00014220


	//   ....[71]....
        /*0320*/ 	.word	0x000158c0


	//   ....[72]....
        /*0324*/ 	.word	0x000158d0


	//   ....[73]....
        /*0328*/ 	.word	0x00016270


	//   ....[74]....
        /*032c*/ 	.word	0x00016280


	//   ....[75]....
        /*0330*/ 	.word	0x000164c0


	//   ....[76]....
        /*0334*/ 	.word	0x000164e0


	//   ....[77]....
        /*0338*/ 	.word	0x00016570


	//   ....[78]....
        /*033c*/ 	.word	0x00016580


	//   ....[79]....
        /*0340*/ 	.word	0x000179a0


	//   ....[80]....
        /*0344*/ 	.word	0x000179b0


	//   ....[81]....
        /*0348*/ 	.word	0x00018390


	//   ....[82]....
        /*034c*/ 	.word	0x000183a0


	//   ....[83]....
        /*0350*/ 	.word	0x00018530


	//   ....[84]....
        /*0354*/ 	.word	0x000187d0


	//   ....[85]....
        /*0358*/ 	.word	0x00018d90


	//   ....[86]....
        /*035c*/ 	.word	0x00018e30


	//   ....[87]....
        /*0360*/ 	.word	0x00018f00


	//   ....[88]....
        /*0364*/ 	.word	0x00019010


	//   ....[89]....
        /*0368*/ 	.word	0x0001a170


	//   ....[90]....
        /*036c*/ 	.word	0x0001a1a0


	//   ....[91]....
        /*0370*/ 	.word	0x0001a1f0


	//   ....[92]....
        /*0374*/ 	.word	0x0001a200


	//   ....[93]....
        /*0378*/ 	.word	0x0001bc60


	//   ....[94]....
        /*037c*/ 	.word	0x0001bca0


	//   ....[95]....
        /*0380*/ 	.word	0x0001bce0


	//   ....[96]....
        /*0384*/ 	.word	0x0001bd10


	//   ....[97]....
        /*0388*/ 	.word	0x0001bf50


	//   ....[98]....
        /*038c*/ 	.word	0x0001bf60


	//   ....[99]....
        /*0390*/ 	.word	0x0001c160


	//   ....[100]....
        /*0394*/ 	.word	0x0001c190


	//   ....[101]....
        /*0398*/ 	.word	0x0001c350


	//   ....[102]....
        /*039c*/ 	.word	0x0001c380


	//   ....[103]....
        /*03a0*/ 	.word	0x0001c540


	//   ....[104]....
        /*03a4*/ 	.word	0x0001c560


	//   ....[105]....
        /*03a8*/ 	.word	0x0001cf10


	//   ....[106]....
        /*03ac*/ 	.word	0x0001cf30


	//   ....[107]....
        /*03b0*/ 	.word	0x0001d0c0


	//   ....[108]....
        /*03b4*/ 	.word	0x0001d0f0


	//   ....[109]....
        /*03b8*/ 	.word	0x0001d280


	//   ....[110]....
        /*03bc*/ 	.word	0x0001d2b0


	//   ....[111]....
        /*03c0*/ 	.word	0x0001d440


	//   ....[112]....
        /*03c4*/ 	.word	0x0001d460


	//----- nvinfo : EIATTR_EXIT_INSTR_OFFSETS
	.align		4
.L_238:
        /*03c8*/ 	.byte	0x04, 0x1c
        /*03ca*/ 	.short	(.L_240 - .L_239)


	//   ....[0]....
.L_239:
        /*03cc*/ 	.word	0x00000440


	//   ....[1]....
        /*03d0*/ 	.word	0x0001c570


	//   ....[2]....
        /*03d4*/ 	.word	0x0001c6b0


	//   ....[3]....
        /*03d8*/ 	.word	0x0001c710


	//   ....[4]....
        /*03dc*/ 	.word	0x0001d470


	//   ....[5]....
        /*03e0*/ 	.word	0x0001d580


	//   ....[6]....
        /*03e4*/ 	.word	0x0001d5e0


	//----- nvinfo : EIATTR_CTAIDZ_USED
	.align		4
.L_240:
        /*03e8*/ 	.byte	0x01, 0x04
	.zero		2


	//----- nvinfo : EIATTR_MAX_THREADS
	.align		4
        /*03ec*/ 	.byte	0x04, 0x05
        /*03ee*/ 	.short	(.L_242 - .L_241)
.L_241:
        /*03f0*/ 	.word	0x00000100
        /*03f4*/ 	.word	0x00000001
        /*03f8*/ 	.word	0x00000001


	//----- nvinfo : EIATTR_CRS_STACK_SIZE
	.align		4
.L_242:
        /*03fc*/ 	.byte	0x04, 0x1e
        /*03fe*/ 	.short	(.L_244 - .L_243)
.L_243:
        /*0400*/ 	.word	0x00000000
.L_244:


//--------------------- .nv.info._ZN7cutlass13device_kernelIN5flash19enable_sm80_to_sm89INS1_16FlashAttnFwdSm80INS1_25CollectiveMainloopFwdSm80ILi8ELi1ELb1EN4cute5tupleIJNS5_1CILi128EEENS7_ILi64EEENS7_ILi256EEEEEELi256ENS_10bfloat16_tEfNS_4arch4Sm80ELb1ELb0ELb0ELb0ELb1ELb0ELb1ELb0EEENS1_21CollectiveEpilogueFwdINS6_IJS8_SA_S9_EEENS6_IJNS7_ILi1EEESI_SI_EEESC_SE_Li256ELb0ELb1ELb0ELb0EEENS1_30DynamicPersistentTileSchedulerILi256ELi256ELb0ELb1ELb0EEEEEEEEEvNT_6ParamsE --------------------------
	.section	.nv.info._ZN7cutlass13device_kernelIN5flash19enable_sm80_to_sm89INS1_16FlashAttnFwdSm80INS1_25CollectiveMainloopFwdSm80ILi8ELi1ELb1EN4cute5tupleIJNS5_1CILi128EEENS7_ILi64EEENS7_ILi256EEEEEELi256ENS_10bfloat16_tEfNS_4arch4Sm80ELb1ELb0ELb0ELb0ELb1ELb0ELb1ELb0EEENS1_21CollectiveEpilogueFwdINS6_IJS8_SA_S9_EEENS6_IJNS7_ILi1EEESI_SI_EEESC_SE_Li256ELb0ELb1ELb0ELb0EEENS1_30DynamicPersistentTileSchedulerILi256ELi256ELb0ELb1ELb0EEEEEEEEEvNT_6ParamsE,"",@"SHT_CUDA_INFO"
	.sectionflags	@""
	.align	4


	//----- nvinfo : EIATTR_CUDA_API_VERSION
	.align		4
        /*0000*/ 	.byte	0x04, 0x37
        /*0002*/ 	.short	(.L_246 - .L_245)
.L_245:
        /*0004*/ 	.word	0x00000082


	//----- nvinfo : EIATTR_SW2861232_WAR
	.align		4
.L_246:
        /*0008*/ 	.byte	0x01, 0x35
	.zero		2


	//----- nvinfo : EIATTR_PARAM_CBANK
	.align		4
        /*000c*/ 	.byte	0x04, 0x0a
        /*000e*/ 	.short	(.L_248 - .L_247)
	.align		4
.L_247:
        /*0010*/ 	.word	index@(.nv.constant0._ZN7cutlass13device_kernelIN5flash19enable_sm80_to_sm89INS1_16FlashAttnFwdSm80INS1_25CollectiveMainloopFwdSm80ILi8ELi1ELb1EN4cute5tupleIJNS5_1CILi128EEENS7_ILi64EEENS7_ILi256EEEEEELi256ENS_10bfloat16_tEfNS_4arch4Sm80ELb1ELb0ELb0ELb0ELb1ELb0ELb1ELb0EEENS1_21CollectiveEpilogueFwdINS6_IJS8_SA_S9_EEENS6_IJNS7_ILi1EEESI_SI_EEESC_SE_Li256ELb0ELb1ELb0ELb0EEENS1_30DynamicPersistentTileSchedulerILi256ELi256ELb0ELb1ELb0EEEEEEEEEvNT_6ParamsE)
        /*0014*/ 	.short	0x0160
        /*0016*/ 	.short	0x0428


	//----- nvinfo : EIATTR_CBANK_PARAM_SIZE
	.align		4
.L_248:
        /*0018*/ 	.byte	0x03, 0x19
        /*001a*/ 	.short	0x0428


	//----- nvinfo : EIATTR_KPARAM_INFO
	.align		4
        /*001c*/ 	.byte	0x04, 0x17
        /*001e*/ 	.short	(.L_250 - .L_249)
.L_249:
        /*0020*/ 	.word	0x00000000
        /*0024*/ 	.short	0x0000
        /*0026*/ 	.short	0x0000
        /*0028*/ 	.byte	0x00, 0xf0, 0xa1, 0x10


	//----- nvinfo : EIATTR_MAXREG_COUNT
	.align		4
.L_250:
        /*002c*/ 	.byte	0x03, 0x1b
        /*002e*/ 	.short	0x00ff


	//----- nvinfo : EIATTR_NUM_BARRIERS
	.align		4
        /*0030*/ 	.byte	0x02, 0x4c
        /*0032*/ 	.byte	0x06
	.zero		1


	//----- nvinfo : EIATTR_ANNOTATIONS
	.align		4
        /*0034*/ 	.byte	0x04, 0x55
        /*0036*/ 	.short	(.L_252 - .L_251)


	//   ....[0]....
.L_251:
        /* <DEDUP_REMOVED lines=174> */


	//----- nvinfo : EIATTR_MERCURY_ISA_VERSION
	.align		4
.L_252:
        /*0b08*/ 	.byte	0x03, 0x5f
        /*0b0a*/ 	.short	0x0000


	//----- nvinfo : EIATTR_INT_WARP_WIDE_INSTR_OFFSETS
	.align		4
        /*0b0c*/ 	.byte	0x04, 0x31
        /*0b0e*/ 	.short	(.L_254 - .L_253)


	//   ....[0]....
.L_253:
        /*0b10*/ 	.word	0x0000e110


	//   ....[1]....
        /*0b14*/ 	.word	0x0000e190


	//----- nvinfo : EIATTR_COOP_GROUP_MASK_REGIDS
	.align		4
.L_254:
        /*0b18*/ 	.byte	0x04, 0x29
        /*0b1a*/ 	.short	(.L_256 - .L_255)


	//   ....[0]....
.L_255:
        /*0b1c*/ 	.word	0xffffffff


	//   ....[1]....
        /*0b20*/ 	.word	0xffffffff


	//   ....[2]....
        /*0b24*/ 	.word	0xffffffff


	//   ....[3]....
        /*0b28*/ 	.word	0xffffffff


	//   ....[4]....
        /*0b2c*/ 	.word	0xffffffff


	//   ....[5]....
        /*0b30*/ 	.word	0xffffffff


	//   ....[6]....
        /*0b34*/ 	.word	0xffffffff


	//   ....[7]....
        /*0b38*/ 	.word	0xffffffff


	//   ....[8]....
        /*0b3c*/ 	.word	0xffffffff


	//   ....[9]....
        /*0b40*/ 	.word	0xffffffff


	//   ....[10]....
        /*0b44*/ 	.word	0xffffffff


	//   ....[11]....
        /*0b48*/ 	.word	0xffffffff


	//   ....[12]....
        /*0b4c*/ 	.word	0xffffffff


	//   ....[13]....
        /*0b50*/ 	.word	0xffffffff


	//   ....[14]....
        /*0b54*/ 	.word	0xffffffff


	//   ....[15]....
        /*0b58*/ 	.word	0xffffffff


	//   ....[16]....
        /*0b5c*/ 	.word	0xffffffff


	//   ....[17]....
        /*0b60*/ 	.word	0xffffffff


	//   ....[18]....
        /*0b64*/ 	.word	0xffffffff


	//   ....[19]....
        /*0b68*/ 	.word	0xffffffff


	//   ....[20]....
        /*0b6c*/ 	.word	0xffffffff


	//   ....[21]....
        /*0b70*/ 	.word	0xffffffff


	//   ....[22]....
        /*0b74*/ 	.word	0xffffffff


	//   ....[23]....
        /*0b78*/ 	.word	0xffffffff


	//   ....[24]....
        /*0b7c*/ 	.word	0xffffffff


	//   ....[25]....
        /*0b80*/ 	.word	0xffffffff


	//   ....[26]....
        /*0b84*/ 	.word	0xffffffff


	//   ....[27]....
        /*0b88*/ 	.word	0xffffffff


	//   ....[28]....
        /*0b8c*/ 	.word	0xffffffff


	//   ....[29]....
        /*0b90*/ 	.word	0xffffffff


	//   ....[30]....
        /*0b94*/ 	.word	0xffffffff


	//   ....[31]....
        /*0b98*/ 	.word	0xffffffff


	//   ....[32]....
        /*0b9c*/ 	.word	0xffffffff


	//   ....[33]....
        /*0ba0*/ 	.word	0xffffffff


	//   ....[34]....
        /*0ba4*/ 	.word	0xffffffff


	//   ....[35]....
        /*0ba8*/ 	.word	0xffffffff


	//   ....[36]....
        /*0bac*/ 	.word	0xffffffff


	//   ....[37]....
        /*0bb0*/ 	.word	0xffffffff


	//   ....[38]....
        /*0bb4*/ 	.word	0xffffffff


	//   ....[39]....
        /*0bb8*/ 	.word	0xffffffff


	//   ....[40]....
        /*0bbc*/ 	.word	0xffffffff


	//   ....[41]....
        /*0bc0*/ 	.word	0xffffffff


	//   ....[42]....
        /*0bc4*/ 	.word	0xffffffff


	//   ....[43]....
        /*0bc8*/ 	.word	0xffffffff


	//   ....[44]....
        /*0bcc*/ 	.word	0xffffffff


	//   ....[45]....
        /*0bd0*/ 	.word	0xffffffff


	//   ....[46]....
        /*0bd4*/ 	.word	0xffffffff


	//   ....[47]....
        /*0bd8*/ 	.word	0xffffffff


	//   ....[48]....
        /*0bdc*/ 	.word	0xffffffff


	//   ....[49]....
        /*0be0*/ 	.word	0xffffffff


	//   ....[50]....
        /*0be4*/ 	.word	0xffffffff


	//   ....[51]....
        /*0be8*/ 	.word	0xffffffff


	//   ....[52]....
        /*0bec*/ 	.word	0xffffffff


	//   ....[53]....
        /*0bf0*/ 	.word	0xffffffff


	//   ....[54]....
        /*0bf4*/ 	.word	0xffffffff


	//   ....[55]....
        /*0bf8*/ 	.word	0xffffffff


	//   ....[56]....
        /*0bfc*/ 	.word	0xffffffff


	//   ....[57]....
        /*0c00*/ 	.word	0xffffffff


	//   ....[58]....
        /*0c04*/ 	.word	0xffffffff


	//   ....[59]....
        /*0c08*/ 	.word	0xffffffff


	//   ....[60]....
        /*0c0c*/ 	.word	0xffffffff


	//   ....[61]....
        /*0c10*/ 	.word	0xffffffff


	//   ....[62]....
        /*0c14*/ 	.word	0xffffffff


	//   ....[63]....
        /*0c18*/ 	.word	0xffffffff


	//   ....[64]....
        /*0c1c*/ 	.word	0xffffffff


	//   ....[65]....
        /*0c20*/ 	.word	0xffffffff


	//   ....[66]....
        /*0c24*/ 	.word	0xffffffff


	//   ....[67]....
        /*0c28*/ 	.word	0xffffffff


	//   ....[68]....
        /*0c2c*/ 	.word	0xffffffff


	//   ....[69]....
        /*0c30*/ 	.word	0xffffffff


	//   ....[70]....
        /*0c34*/ 	.word	0xffffffff


	//   ....[71]....
        /*0c38*/ 	.word	0xffffffff


	//   ....[72]....
        /*0c3c*/ 	.word	0xffffffff


	//   ....[73]....
        /*0c40*/ 	.word	0xffffffff


	//   ....[74]....
        /*0c44*/ 	.word	0xffffffff


	//   ....[75]....
        /*0c48*/ 	.word	0xffffffff


	//   ....[76]....
        /*0c4c*/ 	.word	0xffffffff


	//   ....[77]....
        /*0c50*/ 	.word	0xffffffff


	//   ....[78]....
        /*0c54*/ 	.word	0xffffffff


	//   ....[79]....
        /*0c58*/ 	.word	0xffffffff


	//   ....[80]....
        /*0c5c*/ 	.word	0xffffffff


	//   ....[81]....
        /*0c60*/ 	.word	0xffffffff


	//   ....[82]....
        /*0c64*/ 	.word	0xffffffff


	//   ....[83]....
        /*0c68*/ 	.word	0xffffffff


	//   ....[84]....
        /*0c6c*/ 	.word	0xffffffff


	//   ....[85]....
        /*0c70*/ 	.word	0xffffffff


	//   ....[86]....
        /*0c74*/ 	.word	0xffffffff


	//   ....[87]....
        /*0c78*/ 	.word	0xffffffff


	//   ....[88]....
        /*0c7c*/ 	.word	0xffffffff


	//   ....[89]....
        /*0c80*/ 	.word	0xffffffff


	//   ....[90]....
        /*0c84*/ 	.word	0xffffffff


	//   ....[91]....
        /*0c88*/ 	.word	0xffffffff


	//   ....[92]....
        /*0c8c*/ 	.word	0xffffffff


	//   ....[93]....
        /*0c90*/ 	.word	0xffffffff


	//   ....[94]....
        /*0c94*/ 	.word	0xffffffff


	//   ....[95]....
        /*0c98*/ 	.word	0xffffffff


	//   ....[96]....
        /*0c9c*/ 	.word	0xffffffff


	//   ....[97]....
        /*0ca0*/ 	.word	0xffffffff


	//   ....[98]....
        /*0ca4*/ 	.word	0xffffffff


	//   ....[99]....
        /*0ca8*/ 	.word	0xffffffff


	//   ....[100]....
        /*0cac*/ 	.word	0xffffffff


	//   ....[101]....
        /*0cb0*/ 	.word	0xffffffff


	//   ....[102]....
        /*0cb4*/ 	.word	0xffffffff


	//   ....[103]....
        /*0cb8*/ 	.word	0xffffffff


	//   ....[104]....
        /*0cbc*/ 	.word	0xffffffff


	//   ....[105]....
        /*0cc0*/ 	.word	0xffffffff


	//   ....[106]....
        /*0cc4*/ 	.word	0xffffffff


	//   ....[107]....
        /*0cc8*/ 	.word	0xffffffff


	//   ....[108]....
        /*0ccc*/ 	.word	0xffffffff


	//   ....[109]....
        /*0cd0*/ 	.word	0xffffffff


	//   ....[110]....
        /*0cd4*/ 	.word	0xffffffff


	//   ....[111]....
        /*0cd8*/ 	.word	0xffffffff


	//   ....[112]....
        /*0cdc*/ 	.word	0xffffffff


	//   ....[113]....
        /*0ce0*/ 	.word	0xffffffff


	//   ....[114]....
        /*0ce4*/ 	.word	0xffffffff


	//   ....[115]....
        /*0ce8*/ 	.word	0xffffffff


	//   ....[116]....
        /*0cec*/ 	.word	0xffffffff


	//   ....[117]....
        /*0cf0*/ 	.word	0xffffffff


	//   ....[118]....
        /*0cf4*/ 	.word	0xffffffff


	//   ....[119]....
        /*0cf8*/ 	.word	0xffffffff


	//   ....[120]....
        /*0cfc*/ 	.word	0xffffffff


	//   ....[121]....
        /*0d00*/ 	.word	0xffffffff


	//   ....[122]....
        /*0d04*/ 	.word	0xffffffff


	//   ....[123]....
        /*0d08*/ 	.word	0xffffffff


	//   ....[124]....
        /*0d0c*/ 	.word	0xffffffff


	//----- nvinfo : EIATTR_COOP_GROUP_INSTR_OFFSETS
	.align		4
.L_256:
        /*0d10*/ 	.byte	0x04, 0x28
        /*0d12*/ 	.short	(.L_258 - .L_257)


	//   ....[0]....
.L_257:
        /*0d14*/ 	.word	0x00000050


	//   ....[1]....
        /*0d18*/ 	.word	0x000017d0


	//   ....[2]....
        /*0d1c*/ 	.word	0x00001800


	//   ....[3]....
        /*0d20*/ 	.word	0x00001830


	//   ....[4]....
        /*0d24*/ 	.word	0x00001850


	//   ....[5]....
        /*0d28*/ 	.word	0x00001a20


	//   ....[6]....
        /*0d2c*/ 	.word	0x00001a40


	//   ....[7]....
        /*0d30*/ 	.word	0x00001b70


	//   ....[8]....
        /*0d34*/ 	.word	0x00001b90


	//   ....[9]....
        /*0d38*/ 	.word	0x00001db0


	//   ....[10]....
        /*0d3c*/ 	.word	0x00001dd0


	//   ....[11]....
        /*0d40*/ 	.word	0x00001e20


	//   ....[12]....
        /*0d44*/ 	.word	0x00001e80


	//   ....[13]....
        /*0d48*/ 	.word	0x00002480


	//   ....[14]....
        /*0d4c*/ 	.word	0x00002490


	//   ....[15]....
        /*0d50*/ 	.word	0x000024a0


	//   ....[16]....
        /*0d54*/ 	.word	0x000024b0


	//   ....[17]....
        /*0d58*/ 	.word	0x00003570


	//   ....[18]....
        /*0d5c*/ 	.word	0x000035e0


	//   ....[19]....
        /*0d60*/ 	.word	0x00003700


	//   ....[20]....
        /*0d64*/ 	.word	0x00003740


	//   ....[21]....
        /*0d68*/ 	.word	0x00003a50


	//   ....[22]....
        /*0d6c*/ 	.word	0x00003c90


	//   ....[23]....
        /*0d70*/ 	.word	0x00004090


	//   ....[24]....
        /*0d74*/ 	.word	0x000040b0


	//   ....[25]....
        /*0d78*/ 	.word	0x000040d0


	//   ....[26]....
        /*0d7c*/ 	.word	0x000040f0


	//   ....[27]....
        /*0d80*/ 	.word	0x00005ce0


	//   ....[28]....
        /*0d84*/ 	.word	0x00005d50


	//   ....[29]....
        /*0d88*/ 	.word	0x00005e50


	//   ....[30]....
        /*0d8c*/ 	.word	0x00005e80


	//   ....[31]....
        /*0d90*/ 	.word	0x00007040


	//   ....[32]....
        /*0d94*/ 	.word	0x000070b0


	//   ....[33]....
        /*0d98*/ 	.word	0x000071b0


	//   ....[34]....
        /*0d9c*/ 	.word	0x000071e0


	//   ....[35]....
        /*0da0*/ 	.word	0x00007520


	//   ....[36]....
        /*0da4*/ 	.word	0x00007750


	//   ....[37]....
        /*0da8*/ 	.word	0x00007a70


	//   ....[38]....
        /*0dac*/ 	.word	0x00007a90


	//   ....[39]....
        /*0db0*/ 	.word	0x00007bb0


	//   ....[40]....
        /*0db4*/ 	.word	0x00007bd0


	//   ....[41]....
        /*0db8*/ 	.word	0x00009ee0


	//   ....[42]....
        /*0dbc*/ 	.word	0x00009f50


	//   ....[43]....
        /*0dc0*/ 	.word	0x00009fa0


	//   ....[44]....
        /*0dc4*/ 	.word	0x00009fd0


	//   ....[45]....
        /*0dc8*/ 	.word	0x0000b340


	//   ....[46]....
        /*0dcc*/ 	.word	0x0000b380


	//   ....[47]....
        /*0dd0*/ 	.word	0x0000b490


	//   ....[48]....
        /*0dd4*/ 	.word	0x0000b4b0


	//   ....[49]....
        /*0dd8*/ 	.word	0x0000b840


	//   ....[50]....
        /*0ddc*/ 	.word	0x0000b860


	//   ....[51]....
        /*0de0*/ 	.word	0x0000b880


	//   ....[52]....
        /*0de4*/ 	.word	0x0000b8a0


	//   ....[53]....
        /*0de8*/ 	.word	0x0000d6c0


	//   ....[54]....
        /*0dec*/ 	.word	0x0000d710


	//   ....[55]....
        /*0df0*/ 	.word	0x0000d730


	//   ....[56]....
        /*0df4*/ 	.word	0x0000d750


	//   ....[57]....
        /*0df8*/ 	.word	0x0000eb70


	//   ....[58]....
        /*0dfc*/ 	.word	0x0000ef20


	//   ....[59]....
        /*0e00*/ 	.word	0x0000ef40


	//   ....[60]....
        /*0e04*/ 	.word	0x0000ef60


	//   ....[61]....
        /*0e08*/ 	.word	0x0000ef80


	//   ....[62]....
        /*0e0c*/ 	.word	0x0000f220


	//   ....[63]....
        /*0e10*/ 	.word	0x0000f240


	//   ....[64]....
        /*0e14*/ 	.word	0x0000f3c0


	//   ....[65]....
        /*0e18*/ 	.word	0x0000f3f0


	//   ....[66]....
        /*0e1c*/ 	.word	0x0000f530


	//   ....[67]....
        /*0e20*/ 	.word	0x0000f560


	//   ....[68]....
        /*0e24*/ 	.word	0x0000f6a0


	//   ....[69]....
        /*0e28*/ 	.word	0x0000f6c0


	//   ....[70]....
        /*0e2c*/ 	.word	0x0000fc90


	//   ....[71]....
        /*0e30*/ 	.word	0x0000fcb0


	//   ....[72]....
        /*0e34*/ 	.word	0x0000ff10


	//   ....[73]....
        /*0e38*/ 	.word	0x0000ff20


	//   ....[74]....
        /*0e3c*/ 	.word	0x00010110


	//   ....[75]....
        /*0e40*/ 	.word	0x00010130


	//   ....[76]....
        /*0e44*/ 	.word	0x00010320


	//   ....[77]....
        /*0e48*/ 	.word	0x00010330


	//   ....[78]....
        /*0e4c*/ 	.word	0x00010590


	//   ....[79]....
        /*0e50*/ 	.word	0x000106a0


	//   ....[80]....
        /*0e54*/ 	.word	0x00010710


	//   ....[81]....
        /*0e58*/ 	.word	0x00010930


	//   ....[82]....
        /*0e5c*/ 	.word	0x000109a0


	//   ....[83]....
        /*0e60*/ 	.word	0x00010a10


	//   ....[84]....
        /*0e64*/ 	.word	0x00010a90


	//   ....[85]....
        /*0e68*/ 	.word	0x00010ed0


	//   ....[86]....
        /*0e6c*/ 	.word	0x00010f20


	//   ....[87]....
        /*0e70*/ 	.word	0x00010f70


	//   ....[88]....
        /*0e74*/ 	.word	0x00010fc0


	//   ....[89]....
        /*0e78*/ 	.word	0x00011030


	//   ....[90]....
        /*0e7c*/ 	.word	0x000110a0


	//   ....[91]....
        /*0e80*/ 	.word	0x000112c0


	//   ....[92]....
        /*0e84*/ 	.word	0x00011330


	//   ....[93]....
        /*0e88*/ 	.word	0x000113a0


	//   ....[94]....
        /*0e8c*/ 	.word	0x00011410


	//   ....[95]....
        /*0e90*/ 	.word	0x00011630


	//   ....[96]....
        /*0e94*/ 	.word	0x000116a0


	//   ....[97]....
        /*0e98*/ 	.word	0x00011710


	//   ....[98]....
        /*0e9c*/ 	.word	0x00011790


	//   ....[99]....
        /*0ea0*/ 	.word	0x00011bd0


	//   ....[100]....
        /*0ea4*/ 	.word	0x00011c10


	//   ....[101]....
        /*0ea8*/ 	.word	0x00011c60


	//   ....[102]....
        /*0eac*/ 	.word	0x00011ca0


	//   ....[103]....
        /*0eb0*/ 	.word	0x00011d00


	//   ....[104]....
        /*0eb4*/ 	.word	0x00011d70


	//   ....[105]....
        /*0eb8*/ 	.word	0x00011de0


	//   ....[106]....
        /*0ebc*/ 	.word	0x00011f90


	//   ....[107]....
        /*0ec0*/ 	.word	0x00012000


	//   ....[108]....
        /*0ec4*/ 	.word	0x00012050


	//   ....[109]....
        /*0ec8*/ 	.word	0x00012090


	//   ....[110]....
        /*0ecc*/ 	.word	0x000120e0


	//   ....[111]....
        /*0ed0*/ 	.word	0x00012120


	//   ....[112]....
        /*0ed4*/ 	.word	0x00012170


	//   ....[113]....
        /*0ed8*/ 	.word	0x000121d0


	//   ....[114]....
        /*0edc*/ 	.word	0x00012220


	//   ....[115]....
        /*0ee0*/ 	.word	0x00012280


	//   ....[116]....
        /*0ee4*/ 	.word	0x000122f0


	//   ....[117]....
        /*0ee8*/ 	.word	0x00012360


	//   ....[118]....
        /*0eec*/ 	.word	0x000123e0


	//   ....[119]....
        /*0ef0*/ 	.word	0x00012450


	//   ....[120]....
        /*0ef4*/ 	.word	0x000124d0


	//   ....[121]....
        /*0ef8*/ 	.word	0x00012550


	//   ....[122]....
        /*0efc*/ 	.word	0x000125d0


	//   ....[123]....
        /*0f00*/ 	.word	0x00012640


	//   ....[124]....
        /*0f04*/ 	.word	0x000126b0


	//----- nvinfo : EIATTR_EXIT_INSTR_OFFSETS
	.align		4
.L_258:
        /*0f08*/ 	.byte	0x04, 0x1c
        /*0f0a*/ 	.short	(.L_260 - .L_259)


	//   ....[0]....
.L_259:
        /*0f0c*/ 	.word	0x000000a0


	//   ....[1]....
        /*0f10*/ 	.word	0x00010650


	//----- nvinfo : EIATTR_MAX_THREADS
	.align		4
.L_260:
        /*0f14*/ 	.byte	0x04, 0x05
        /*0f16*/ 	.short	(.L_262 - .L_261)
.L_261:
        /*0f18*/ 	.word	0x00000100
        /*0f1c*/ 	.word	0x00000001
        /*0f20*/ 	.word	0x00000001


	//----- nvinfo : EIATTR_CRS_STACK_SIZE
	.align		4
.L_262:
        /*0f24*/ 	.byte	0x04, 0x1e
        /*0f26*/ 	.short	(.L_264 - .L_263)
.L_263:
        /*0f28*/ 	.word	0x00000000
.L_264:


//--------------------- .nv.info._ZN7cutlass13device_kernelIN5flash19enable_sm80_to_sm89INS1_16FlashAttnFwdSm80INS1_25CollectiveMainloopFwdSm80ILi8ELi1ELb1EN4cute5tupleIJNS5_1CILi128EEENS7_ILi64EEENS7_ILi256EEEEEELi256ENS_10bfloat16_tEfNS_4arch4Sm80ELb1ELb0ELb0ELb1ELb1ELb0ELb1ELb0EEENS1_21CollectiveEpilogueFwdINS6_IJS8_SA_S9_EEENS6_IJNS7_ILi1EEESI_SI_EEESC_SE_Li256ELb1ELb1ELb0ELb0EEENS1_19SingleTileSchedulerILb1ELb0ELb1ELi128EEEEEEEEEvNT_6ParamsE --------------------------
	.section	.nv.info._ZN7cutlass13device_kernelIN5flash19enable_sm80_to_sm89INS1_16FlashAttnFwdSm80INS1_25CollectiveMainloopFwdSm80ILi8ELi1ELb1EN4cute5tupleIJNS5_1CILi128EEENS7_ILi64EEENS7_ILi256EEEEEELi256ENS_10bfloat16_tEfNS_4arch4Sm80ELb1ELb0ELb0ELb1ELb1ELb0ELb1ELb0EEENS1_21CollectiveEpilogueFwdINS6_IJS8_SA_S9_EEENS6_IJNS7_ILi1EEESI_SI_EEESC_SE_Li256ELb1ELb1ELb0ELb0EEENS1_19SingleTileSchedulerILb1ELb0ELb1ELi128EEEEEEEEEvNT_6ParamsE,"",@"SHT_CUDA_INFO"
	.sectionflags	@""
	.align	4


	//----- nvinfo : EIATTR_CUDA_API_VERSION
	.align		4
        /*0000*/ 	.byte	0x04, 0x37
        /*0002*/ 	.short	(.L_266 - .L_265)
.L_265:
        /*0004*/ 	.word	0x00000082


	//----- nvinfo : EIATTR_SW2861232_WAR
	.align		4
.L_266:
        /*0008*/ 	.byte	0x01, 0x35
	.zero		2


	//----- nvinfo : EIATTR_PARAM_CBANK
	.align		4
        /*000c*/ 	.byte	0x04, 0x0a
        /*000e*/ 	.short	(.L_268 - .L_267)
	.align		4
.L_267:
        /*0010*/ 	.word	index@(.nv.constant0._ZN7cutlass13device_kernelIN5flash19enable_sm80_to_sm89INS1_16FlashAttnFwdSm80INS1_25CollectiveMainloopFwdSm80ILi8ELi1ELb1EN4cute5tupleIJNS5_1CILi128EEENS7_ILi64EEENS7_ILi256EEEEEELi256ENS_10bfloat16_tEfNS_4arch4Sm80ELb1ELb0ELb0ELb1ELb1ELb0ELb1ELb0EEENS1_21CollectiveEpilogueFwdINS6_IJS8_SA_S9_EEENS6_IJNS7_ILi1EEESI_SI_EEESC_SE_Li256ELb1ELb1ELb0ELb0EEENS1_19SingleTileSchedulerILb1ELb0ELb1ELi128EEEEEEEEEvNT_6ParamsE)
        /*0014*/ 	.short	0x0160
        /*0016*/ 	.short	0x0418


	//----- nvinfo : EIATTR_CBANK_PARAM_SIZE
	.align		4
.L_268:
        /*0018*/ 	.byte	0x03, 0x19
        /*001a*/ 	.short	0x0418


	//----- nvinfo : EIATTR_KPARAM_INFO
	.align		4
        /*001c*/ 	.byte	0x04, 0x17
        /*001e*/ 	.short	(.L_270 - .L_269)
.L_269:
        /*0020*/ 	.word	0x00000000
        /*0024*/ 	.short	0x0000
        /*0026*/ 	.short	0x0000
        /*0028*/ 	.byte	0x00, 0xf0, 0x61, 0x10


	//----- nvinfo : EIATTR_MAXREG_COUNT
	.align		4
.L_270:
        /*002c*/ 	.byte	0x03, 0x1b
        /*002e*/ 	.short	0x00ff


	//----- nvinfo : EIATTR_NUM_BARRIERS
	.align		4
        /*0030*/ 	.byte	0x02, 0x4c
        /*0032*/ 	.byte	0x02
	.zero		1


	//----- nvinfo : EIATTR_ANNOTATIONS
	.align		4
        /*0034*/ 	.byte	0x04, 0x55
        /*0036*/ 	.short	(.L_272 - .L_271)


	//   ....[0]....
.L_271:
        /* <DEDUP_REMOVED lines=97> */


	//----- nvinfo : EIATTR_MERCURY_ISA_VERSION
	.align		4
.L_272:
        /*0630*/ 	.byte	0x03, 0x5f
        /*0632*/ 	.short	0x0000


	//----- nvinfo : EIATTR_COOP_GROUP_MASK_REGIDS
	.align		4
        /*0634*/ 	.byte	0x04, 0x29
        /*0636*/ 	.short	(.L_274 - .L_273)


	//   ....[0]....
.L_273:
        /*0638*/ 	.word	0xffffffff


	//   ....[1]....
        /*063c*/ 	.word	0xffffffff


	//   ....[2]....
        /*0640*/ 	.word	0xffffffff


	//   ....[3]....
        /*0644*/ 	.word	0xffffffff


	//   ....[4]....
        /*0648*/ 	.word	0xffffffff


	//   ....[5]....
        /*064c*/ 	.word	0xffffffff


	//   ....[6]....
        /*0650*/ 	.word	0xffffffff


	//   ....[7]....
        /*0654*/ 	.word	0xffffffff


	//   ....[8]....
        /*0658*/ 	.word	0xffffffff


	//   ....[9]....
        /*065c*/ 	.word	0xffffffff


	//   ....[10]....
        /*0660*/ 	.word	0xffffffff


	//   ....[11]....
        /*0664*/ 	.word	0xffffffff


	//   ....[12]....
        /*0668*/ 	.word	0xffffffff


	//   ....[13]....
        /*066c*/ 	.word	0xffffffff


	//   ....[14]....
        /*0670*/ 	.word	0xffffffff


	//   ....[15]....
        /*0674*/ 	.word	0xffffffff


	//   ....[16]....
        /*0678*/ 	.word	0xffffffff


	//   ....[17]....
        /*067c*/ 	.word	0xffffffff


	//   ....[18]....
        /*0680*/ 	.word	0xffffffff


	//   ....[19]....
        /*0684*/ 	.word	0xffffffff


	//   ....[20]....
        /*0688*/ 	.word	0xffffffff


	//   ....[21]....
        /*068c*/ 	.word	0xffffffff


	//   ....[22]....
        /*0690*/ 	.word	0xffffffff


	//   ....[23]....
        /*0694*/ 	.word	0xffffffff


	//   ....[24]....
        /*0698*/ 	.word	0xffffffff


	//   ....[25]....
        /*069c*/ 	.word	0xffffffff


	//   ....[26]....
        /*06a0*/ 	.word	0xffffffff


	//   ....[27]....
        /*06a4*/ 	.word	0xffffffff


	//   ....[28]....
        /*06a8*/ 	.word	0xffffffff


	//   ....[29]....
        /*06ac*/ 	.word	0xffffffff


	//   ....[30]....
        /*06b0*/ 	.word	0xffffffff


	//   ....[31]....
        /*06b4*/ 	.word	0xffffffff


	//   ....[32]....
        /*06b8*/ 	.word	0xffffffff


	//   ....[33]....
        /*06bc*/ 	.word	0xffffffff


	//   ....[34]....
        /*06c0*/ 	.word	0xffffffff


	//   ....[35]....
        /*06c4*/ 	.word	0xffffffff


	//   ....[36]....
        /*06c8*/ 	.word	0xffffffff


	//   ....[37]....
        /*06cc*/ 	.word	0xffffffff


	//   ....[38]....
        /*06d0*/ 	.word	0xffffffff


	//   ....[39]....
        /*06d4*/ 	.word	0xffffffff


	//   ....[40]....
        /*06d8*/ 	.word	0xffffffff


	//   ....[41]....
        /*06dc*/ 	.word	0xffffffff


	//   ....[42]....
        /*06e0*/ 	.word	0xffffffff


	//   ....[43]....
        /*06e4*/ 	.word	0xffffffff


	//   ....[44]....
        /*06e8*/ 	.word	0xffffffff


	//   ....[45]....
        /*06ec*/ 	.word	0xffffffff


	//   ....[46]....
        /*06f0*/ 	.word	0xffffffff


	//   ....[47]....
        /*06f4*/ 	.word	0xffffffff


	//   ....[48]....
        /*06f8*/ 	.word	0xffffffff


	//   ....[49]....
        /*06fc*/ 	.word	0xffffffff


	//   ....[50]....
        /*0700*/ 	.word	0xffffffff


	//   ....[51]....
        /*0704*/ 	.word	0xffffffff


	//   ....[52]....
        /*0708*/ 	.word	0xffffffff


	//   ....[53]....
        /*070c*/ 	.word	0xffffffff


	//   ....[54]....
        /*0710*/ 	.word	0xffffffff


	//   ....[55]....
        /*0714*/ 	.word	0xffffffff


	//   ....[56]....
        /*0718*/ 	.word	0xffffffff


	//   ....[57]....
        /*071c*/ 	.word	0xffffffff


	//   ....[58]....
        /*0720*/ 	.word	0xffffffff


	//   ....[59]....
        /*0724*/ 	.word	0xffffffff


	//   ....[60]....
        /*0728*/ 	.word	0xffffffff


	//   ....[61]....
        /*072c*/ 	.word	0xffffffff


	//   ....[62]....
        /*0730*/ 	.word	0xffffffff


	//   ....[63]....
        /*0734*/ 	.word	0xffffffff


	//   ....[64]....
        /*0738*/ 	.word	0xffffffff


	//   ....[65]....
        /*073c*/ 	.word	0xffffffff


	//   ....[66]....
        /*0740*/ 	.word	0xffffffff


	//   ....[67]....
        /*0744*/ 	.word	0xffffffff


	//   ....[68]....
        /*0748*/ 	.word	0xffffffff


	//   ....[69]....
        /*074c*/ 	.word	0xffffffff


	//   ....[70]....
        /*0750*/ 	.word	0xffffffff


	//   ....[71]....
        /*0754*/ 	.word	0xffffffff


	//   ....[72]....
        /*0758*/ 	.word	0xffffffff


	//   ....[73]....
        /*075c*/ 	.word	0xffffffff


	//   ....[74]....
        /*0760*/ 	.word	0xffffffff


	//   ....[75]....
        /*0764*/ 	.word	0xffffffff


	//   ....[76]....
        /*0768*/ 	.word	0xffffffff


	//----- nvinfo : EIATTR_COOP_GROUP_INSTR_OFFSETS
	.align		4
.L_274:
        /*076c*/ 	.byte	0x04, 0x28
        /*076e*/ 	.short	(.L_276 - .L_275)


	//   ....[0]....
.L_275:
        /*0770*/ 	.word	0x000000a0


	//   ....[1]....
        /*0774*/ 	.word	0x00001600


	//   ....[2]....
        /*0778*/ 	.word	0x00001630


	//   ....[3]....
        /*077c*/ 	.word	0x000016f0


	//   ....[4]....
        /*0780*/ 	.word	0x00001720


	//   ....[5]....
        /*0784*/ 	.word	0x00001860


	//   ....[6]....
        /*0788*/ 	.word	0x00001870


	//   ....[7]....
        /*078c*/ 	.word	0x000019c0


	//   ....[8]....
        /*0790*/ 	.word	0x000019d0


	//   ....[9]....
        /*0794*/ 	.word	0x00001b20


	//   ....[10]....
        /*0798*/ 	.word	0x00001b40


	//   ....[11]....
        /*079c*/ 	.word	0x00001c70


	//   ....[12]....
        /*07a0*/ 	.word	0x00001cc0


	//   ....[13]....
        /*07a4*/ 	.word	0x00001cf0


	//   ....[14]....
        /*07a8*/ 	.word	0x00001d10


	//   ....[15]....
        /*07ac*/ 	.word	0x00001e20


	//   ....[16]....
        /*07b0*/ 	.word	0x00001e50


	//   ....[17]....
        /*07b4*/ 	.word	0x00003720


	//   ....[18]....
        /*07b8*/ 	.word	0x00003730


	//   ....[19]....
        /*07bc*/ 	.word	0x00003810


	//   ....[20]....
        /*07c0*/ 	.word	0x00003830


	//   ....[21]....
        /*07c4*/ 	.word	0x00003c50


	//   ....[22]....
        /*07c8*/ 	.word	0x00003c80


	//   ....[23]....
        /*07cc*/ 	.word	0x00004370


	//   ....[24]....
        /*07d0*/ 	.word	0x000043a0


	//   ....[25]....
        /*07d4*/ 	.word	0x000043c0


	//   ....[26]....
        /*07d8*/ 	.word	0x000043e0


	//   ....[27]....
        /*07dc*/ 	.word	0x00005f90


	//   ....[28]....
        /*07e0*/ 	.word	0x00005fa0


	//   ....[29]....
        /*07e4*/ 	.word	0x00005fb0


	//   ....[30]....
        /*07e8*/ 	.word	0x00005fc0


	//   ....[31]....
        /*07ec*/ 	.word	0x00007210


	//   ....[32]....
        /*07f0*/ 	.word	0x00007220


	//   ....[33]....
        /*07f4*/ 	.word	0x00007230


	//   ....[34]....
        /*07f8*/ 	.word	0x00007240


	//   ....[35]....
        /*07fc*/ 	.word	0x00007680


	//   ....[36]....
        /*0800*/ 	.word	0x00007690


	//   ....[37]....
        /*0804*/ 	.word	0x00007c20


	//   ....[38]....
        /*0808*/ 	.word	0x00007c60


	//   ....[39]....
        /*080c*/ 	.word	0x00008250


	//   ....[40]....
        /*0810*/ 	.word	0x00008350


	//   ....[41]....
        /*0814*/ 	.word	0x00009ff0


	//   ....[42]....
        /*0818*/ 	.word	0x0000a000


	//   ....[43]....
        /*081c*/ 	.word	0x0000a080


	//   ....[44]....
        /*0820*/ 	.word	0x0000a090


	//   ....[45]....
        /*0824*/ 	.word	0x0000a470


	//   ....[46]....
        /*0828*/ 	.word	0x0000a480


	//   ....[47]....
        /*082c*/ 	.word	0x0000a4d0


	//   ....[48]....
        /*0830*/ 	.word	0x0000a4f0


	//   ....[49]....
        /*0834*/ 	.word	0x0000b4d0


	//   ....[50]....
        /*0838*/ 	.word	0x0000b4f0


	//   ....[51]....
        /*083c*/ 	.word	0x0000bb90


	//   ....[52]....
        /*0840*/ 	.word	0x0000bbb0


	//   ....[53]....
        /*0844*/ 	.word	0x0000d3c0


	//   ....[54]....
        /*0848*/ 	.word	0x0000d3d0


	//   ....[55]....
        /*084c*/ 	.word	0x0000d400


	//   ....[56]....
        /*0850*/ 	.word	0x0000d420


	//   ....[57]....
        /*0854*/ 	.word	0x0000eea0


	//   ....[58]....
        /*0858*/ 	.word	0x0000eee0


	//   ....[59]....
        /*085c*/ 	.word	0x0000ef20


	//   ....[60]....
        /*0860*/ 	.word	0x0000ef50


	//   ....[61]....
        /*0864*/ 	.word	0x0000f190


	//   ....[62]....
        /*0868*/ 	.word	0x0000f1a0


	//   ....[63]....
        /*086c*/ 	.word	0x0000f3a0


	//   ....[64]....
        /*0870*/ 	.word	0x0000f3d0


	//   ....[65]....
        /*0874*/ 	.word	0x0000f590


	//   ....[66]....
        /*0878*/ 	.word	0x0000f5c0


	//   ....[67]....
        /*087c*/ 	.word	0x0000f780


	//   ....[68]....
        /*0880*/ 	.word	0x0000f7a0


	//   ....[69]....
        /*0884*/ 	.word	0x00010120


	//   ....[70]....
        /*0888*/ 	.word	0x00010140


	//   ....[71]....
        /*088c*/ 	.word	0x00010300


	//   ....[72]....
        /*0890*/ 	.word	0x00010330


	//   ....[73]....
        /*0894*/ 	.word	0x000104c0


	//   ....[74]....
        /*0898*/ 	.word	0x000104f0


	//   ....[75]....
        /*089c*/ 	.word	0x00010680


	//   ....[76]....
        /*08a0*/ 	.word	0x000106a0


	//----- nvinfo : EIATTR_EXIT_INSTR_OFFSETS
	.align		4
.L_276:
        /*08a4*/ 	.byte	0x04, 0x1c
        /*08a6*/ 	.short	(.L_278 - .L_277)


	//   ....[0]....
.L_277:
        /*08a8*/ 	.word	0x00000450


	//   ....[1]....
        /*08ac*/ 	.word	0x0000f7b0


	//   ....[2]....
        /*08b0*/ 	.word	0x0000f8f0


	//   ....[3]....
        /*08b4*/ 	.word	0x0000f950


	//   ....[4]....
        /*08b8*/ 	.word	0x000106b0


	//   ....[5]....
        /*08bc*/ 	.word	0x000107c0


	//   ....[6]....
        /*08c0*/ 	.word	0x00010820


	//----- nvinfo : EIATTR_CTAIDZ_USED
	.align		4
.L_278:
        /*08c4*/ 	.byte	0x01, 0x04
	.zero		2


	//----- nvinfo : EIATTR_MAX_THREADS
	.align		4
        /*08c8*/ 	.byte	0x04, 0x05
        /*08ca*/ 	.short	(.L_280 - .L_279)
.L_279:
        /*08cc*/ 	.word	0x00000100
        /*08d0*/ 	.word	0x00000001
        /*08d4*/ 	.word	0x00000001


	//----- nvinfo : EIATTR_CRS_STACK_SIZE
	.align		4
.L_280:
        /*08d8*/ 	.byte	0x04, 0x1e
        /*08da*/ 	.short	(.L_282 - .L_281)
.L_281:
        /*08dc*/ 	.word	0x00000000
.L_282:


//--------------------- .nv.info._ZN7cutlass13device_kernelIN5flash19enable_sm80_to_sm89INS1_16FlashAttnFwdSm80INS1_25CollectiveMainloopFwdSm80ILi8ELi1ELb0EN4cute5tupleIJNS5_1CILi128EEENS7_ILi32EEENS7_ILi256EEEEEELi256ENS_10bfloat16_tEfNS_4arch4Sm80ELb1ELb0ELb0ELb1ELb1ELb1ELb1ELb0EEENS1_21CollectiveEpilogueFwdINS6_IJS8_SA_S9_EEENS6_IJNS7_ILi1EEESI_SI_EEESC_SE_Li256ELb1ELb1ELb0ELb0EEENS1_19SingleTileSchedulerILb1ELb0ELb1ELi128EEEEEEEEEvNT_6ParamsE --------------------------
	.section	.nv.info._ZN7cutlass13device_kernelIN5flash19enable_sm80_to_sm89INS1_16FlashAttnFwdSm80INS1_25CollectiveMainloopFwdSm80ILi8ELi1ELb0EN4cute5tupleIJNS5_1CILi128EEENS7_ILi32EEENS7_ILi256EEEEEELi256ENS_10bfloat16_tEfNS_4arch4Sm80ELb1ELb0ELb0ELb1ELb1ELb1ELb1ELb0EEENS1_21CollectiveEpilogueFwdINS6_IJS8_SA_S9_EEENS6_IJNS7_ILi1EEESI_SI_EEESC_SE_Li256ELb1ELb1ELb0ELb0EEENS1_19SingleTileSchedulerILb1ELb0ELb1ELi128EEEEEEEEEvNT_6ParamsE,"",@"SHT_CUDA_INFO"
	.sectionflags	@""
	.align	4


	//----- nvinfo : EIATTR_CUDA_API_VERSION
	.align		4
        /*0000*/ 	.byte	0x04, 0x37
        /*0002*/ 	.short	(.L_284 - .L_283)
.L_283:
        /*0004*/ 	.word	0x00000082


	//----- nvinfo : EIATTR_SW2861232_WAR
	.align		4
.L_284:
        /*0008*/ 	.byte	0x01, 0x35
	.zero		2


	//----- nvinfo : EIATTR_PARAM_CBANK
	.align		4
        /*000c*/ 	.byte	0x04, 0x0a
        /*000e*/ 	.short	(.L_286 - .L_285)
	.align		4
.L_285:
        /*0010*/ 	.word	index@(.nv.constant0._ZN7cutlass13device_kernelIN5flash19enable_sm80_to_sm89INS1_16FlashAttnFwdSm80INS1_25CollectiveMainloopFwdSm80ILi8ELi1ELb0EN4cute5tupleIJNS5_1CILi128EEENS7_ILi32EEENS7_ILi256EEEEEELi256ENS_10bfloat16_tEfNS_4arch4Sm80ELb1ELb0ELb0ELb1ELb1ELb1ELb1ELb0EEENS1_21CollectiveEpilogueFwdINS6_IJS8_SA_S9_EEENS6_IJNS7_ILi1EEESI_SI_EEESC_SE_Li256ELb1ELb1ELb0ELb0EEENS1_19SingleTileSchedulerILb1ELb0ELb1ELi128EEEEEEEEEvNT_6ParamsE)
        /*0014*/ 	.short	0x0160
        /*0016*/ 	.short	0x0418


	//----- nvinfo : EIATTR_CBANK_PARAM_SIZE
	.align		4
.L_286:
        /*0018*/ 	.byte	0x03, 0x19
        /*001a*/ 	.short	0x0418


	//----- nvinfo : EIATTR_KPARAM_INFO
	.align		4
        /*001c*/ 	.byte	0x04, 0x17
        /*001e*/ 	.short	(.L_288 - .L_287)
.L_287:
        /*0020*/ 	.word	0x00000000
        /*0024*/ 	.short	0x0000
        /*0026*/ 	.short	0x0000
        /*0028*/ 	.byte	0x00, 0xf0, 0x61, 0x10


	//----- nvinfo : EIATTR_MAXREG_COUNT
	.align		4
.L_288:
        /*002c*/ 	.byte	0x03, 0x1b
        /*002e*/ 	.short	0x00ff


	//----- nvinfo : EIATTR_NUM_BARRIERS
	.align		4
        /*0030*/ 	.byte	0x02, 0x4c
        /*0032*/ 	.byte	0x02
	.zero		1


	//----- nvinfo : EIATTR_MERCURY_ISA_VERSION
	.align		4
        /*0034*/ 	.byte	0x03, 0x5f
        /*0036*/ 	.short	0x0000


	//----- nvinfo : EIATTR_COOP_GROUP_MASK_REGIDS
	.align		4
        /*0038*/ 	.byte	0x04, 0x29
        /*003a*/ 	.short	(.L_290 - .L_289)


	//   ....[0]....
.L_289:
        /*003c*/ 	.word	0xffffffff


	//   ....[1]....
        /*0040*/ 	.word	0xffffffff


	//   ....[2]....
        /*0044*/ 	.word	0xffffffff


	//   ....[3]....
        /*0048*/ 	.word	0xffffffff


	//   ....[4]....
        /*004c*/ 	.word	0xffffffff


	//   ....[5]....
        /*0050*/ 	.word	0xffffffff


	//   ....[6]....
        /*0054*/ 	.word	0xffffffff


	//   ....[7]....
        /*0058*/ 	.word	0xffffffff


	//   ....[8]....
        /*005c*/ 	.word	0xffffffff


	//   ....[9]....
        /*0060*/ 	.word	0xffffffff


	//   ....[10]....
        /*0064*/ 	.word	0xffffffff


	//   ....[11]....
        /*0068*/ 	.word	0xffffffff


	//   ....[12]....
        /*006c*/ 	.word	0xffffffff


	//   ....[13]....
        /*0070*/ 	.word	0xffffffff


	//   ....[14]....
        /*0074*/ 	.word	0xffffffff


	//   ....[15]....
        /*0078*/ 	.word	0xffffffff


	//   ....[16]....
        /*007c*/ 	.word	0xffffffff


	//   ....[17]....
        /*0080*/ 	.word	0xffffffff


	//   ....[18]....
        /*0084*/ 	.word	0xffffffff


	//   ....[19]....
        /*0088*/ 	.word	0xffffffff


	//   ....[20]....
        /*008c*/ 	.word	0xffffffff


	//   ....[21]....
        /*0090*/ 	.word	0xffffffff


	//   ....[22]....
        /*0094*/ 	.word	0xffffffff


	//   ....[23]....
        /*0098*/ 	.word	0xffffffff


	//   ....[24]....
        /*009c*/ 	.word	0xffffffff


	//   ....[25]....
        /*00a0*/ 	.word	0xffffffff


	//   ....[26]....
        /*00a4*/ 	.word	0xffffffff


	//   ....[27]....
        /*00a8*/ 	.word	0xffffffff


	//   ....[28]....
        /*00ac*/ 	.word	0xffffffff


	//   ....[29]....
        /*00b0*/ 	.word	0xffffffff


	//   ....[30]....
        /*00b4*/ 	.word	0xffffffff


	//   ....[31]....
        /*00b8*/ 	.word	0xffffffff


	//   ....[32]....
        /*00bc*/ 	.word	0xffffffff


	//   ....[33]....
        /*00c0*/ 	.word	0xffffffff


	//   ....[34]....
        /*00c4*/ 	.word	0xffffffff


	//   ....[35]....
        /*00c8*/ 	.word	0xffffffff


	//   ....[36]....
        /*00cc*/ 	.word	0xffffffff


	//   ....[37]....
        /*00d0*/ 	.word	0xffffffff


	//   ....[38]....
        /*00d4*/ 	.word	0xffffffff


	//   ....[39]....
        /*00d8*/ 	.word	0xffffffff


	//   ....[40]....
        /*00dc*/ 	.word	0xffffffff


	//   ....[41]....
        /*00e0*/ 	.word	0xffffffff


	//   ....[42]....
        /*00e4*/ 	.word	0xffffffff


	//   ....[43]....
        /*00e8*/ 	.word	0xffffffff


	//   ....[44]....
        /*00ec*/ 	.word	0xffffffff


	//   ....[45]....
        /*00f0*/ 	.word	0xffffffff


	//   ....[46]....
        /*00f4*/ 	.word	0xffffffff


	//   ....[47]....
        /*00f8*/ 	.word	0xffffffff


	//   ....[48]....
        /*00fc*/ 	.word	0xffffffff


	//   ....[49]....
        /*0100*/ 	.word	0xffffffff


	//   ....[50]....
        /*0104*/ 	.word	0xffffffff


	//   ....[51]....
        /*0108*/ 	.word	0xffffffff


	//   ....[52]....
        /*010c*/ 	.word	0xffffffff


	//   ....[53]....
        /*0110*/ 	.word	0xffffffff


	//   ....[54]....
        /*0114*/ 	.word	0xffffffff


	//   ....[55]....
        /*0118*/ 	.word	0xffffffff


	//   ....[56]....
        /*011c*/ 	.word	0xffffffff


	//   ....[57]....
        /*0120*/ 	.word	0xffffffff


	//   ....[58]....
        /*0124*/ 	.word	0xffffffff


	//   ....[59]....
        /*0128*/ 	.word	0xffffffff


	//   ....[60]....
        /*012c*/ 	.word	0xffffffff


	//   ....[61]....
        /*0130*/ 	.word	0xffffffff


	//   ....[62]....
        /*0134*/ 	.word	0xffffffff


	//   ....[63]....
        /*0138*/ 	.word	0xffffffff


	//   ....[64]....
        /*013c*/ 	.word	0xffffffff


	//   ....[65]....
        /*0140*/ 	.word	0xffffffff


	//   ....[66]....
        /*0144*/ 	.word	0xffffffff


	//   ....[67]....
        /*0148*/ 	.word	0xffffffff


	//   ....[68]....
        /*014c*/ 	.word	0xffffffff


	//   ....[69]....
        /*0150*/ 	.word	0xffffffff


	//   ....[70]....
        /*0154*/ 	.word	0xffffffff


	//   ....[71]....
        /*0158*/ 	.word	0xffffffff


	//   ....[72]....
        /*015c*/ 	.word	0xffffffff


	//   ....[73]....
        /*0160*/ 	.word	0xffffffff


	//   ....[74]....
        /*0164*/ 	.word	0xffffffff


	//   ....[75]....
        /*0168*/ 	.word	0xffffffff


	//   ....[76]....
        /*016c*/ 	.word	0xffffffff


	//   ....[77]....
        /*0170*/ 	.word	0xffffffff


	//   ....[78]....
        /*0174*/ 	.word	0xffffffff


	//   ....[79]....
        /*0178*/ 	.word	0xffffffff


	//   ....[80]....
        /*017c*/ 	.word	0xffffffff


	//   ....[81]....
        /*0180*/ 	.word	0xffffffff


	//   ....[82]....
        /*0184*/ 	.word	0xffffffff


	//   ....[83]....
        /*0188*/ 	.word	0xffffffff


	//   ....[84]....
        /*018c*/ 	.word	0xffffffff


	//   ....[85]....
        /*0190*/ 	.word	0xffffffff


	//   ....[86]....
        /*0194*/ 	.word	0xffffffff


	//   ....[87]....
        /*0198*/ 	.word	0xffffffff


	//   ....[88]....
        /*019c*/ 	.word	0xffffffff


	//   ....[89]....
        /*01a0*/ 	.word	0xffffffff


	//   ....[90]....
        /*01a4*/ 	.word	0xffffffff


	//   ....[91]....
        /*01a8*/ 	.word	0xffffffff


	//   ....[92]....
        /*01ac*/ 	.word	0xffffffff


	//   ....[93]....
        /*01b0*/ 	.word	0xffffffff


	//   ....[94]....
        /*01b4*/ 	.word	0xffffffff


	//   ....[95]....
        /*01b8*/ 	.word	0xffffffff


	//   ....[96]....
        /*01bc*/ 	.word	0xffffffff


	//   ....[97]....
        /*01c0*/ 	.word	0xffffffff


	//   ....[98]....
        /*01c4*/ 	.word	0xffffffff


	//   ....[99]....
        /*01c8*/ 	.word	0xffffffff


	//   ....[100]....
        /*01cc*/ 	.word	0xffffffff


	//   ....[101]....
        /*01d0*/ 	.word	0xffffffff


	//   ....[102]....
        /*01d4*/ 	.word	0xffffffff


	//----- nvinfo : EIATTR_COOP_GROUP_INSTR_OFFSETS
	.align		4
.L_290:
        /*01d8*/ 	.byte	0x04, 0x28
        /*01da*/ 	.short	(.L_292 - .L_291)


	//   ....[0]....
.L_291:
        /*01dc*/ 	.word	0x00000090


	//   ....[1]....
        /*01e0*/ 	.word	0x00002040


	//   ....[2]....
        /*01e4*/ 	.word	0x00002050


	//   ....[3]....
        /*01e8*/ 	.word	0x00003270


	//   ....[4]....
        /*01ec*/ 	.word	0x00003280


	//   ....[5]....
        /*01f0*/ 	.word	0x00004390


	//   ....[6]....
        /*01f4*/ 	.word	0x000043b0


	//   ....[7]....
        /*01f8*/ 	.word	0x00004780


	//   ....[8]....
        /*01fc*/ 	.word	0x000047a0


	//   ....[9]....
        /*0200*/ 	.word	0x00005530


	//   ....[10]....
        /*0204*/ 	.word	0x00005580


	//   ....[11]....
        /*0208*/ 	.word	0x00005770


	//   ....[12]....
        /*020c*/ 	.word	0x000057a0


	//   ....[13]....
        /*0210*/ 	.word	0x00005920


	//   ....[14]....
        /*0214*/ 	.word	0x00005950


	//   ....[15]....
        /*0218*/ 	.word	0x00005ad0


	//   ....[16]....
        /*021c*/ 	.word	0x00005b20


	//   ....[17]....
        /*0220*/ 	.word	0x00006020


	//   ....[18]....
        /*0224*/ 	.word	0x00006070


	//   ....[19]....
        /*0228*/ 	.word	0x000064a0


	//   ....[20]....
        /*022c*/ 	.word	0x000064d0


	//   ....[21]....
        /*0230*/ 	.word	0x00006500


	//   ....[22]....
        /*0234*/ 	.word	0x00006510


	//   ....[23]....
        /*0238*/ 	.word	0x000067e0


	//   ....[24]....
        /*023c*/ 	.word	0x000069a0


	//   ....[25]....
        /*0240*/ 	.word	0x000069e0


	//   ....[26]....
        /*0244*/ 	.word	0x00006a20


	//   ....[27]....
        /*0248*/ 	.word	0x00006d50


	//   ....[28]....
        /*024c*/ 	.word	0x00006f10


	//   ....[29]....
        /*0250*/ 	.word	0x00006f50


	//   ....[30]....
        /*0254*/ 	.word	0x00006f90


	//   ....[31]....
        /*0258*/ 	.word	0x000072d0


	//   ....[32]....
        /*025c*/ 	.word	0x00007490


	//   ....[33]....
        /*0260*/ 	.word	0x000074d0


	//   ....[34]....
        /*0264*/ 	.word	0x00007510


	//   ....[35]....
        /*0268*/ 	.word	0x0000af40


	//   ....[36]....
        /*026c*/ 	.word	0x0000afa0


	//   ....[37]....
        /*0270*/ 	.word	0x0000afd0


	//   ....[38]....
        /*0274*/ 	.word	0x0000afe0


	//   ....[39]....
        /*0278*/ 	.word	0x0000b180


	//   ....[40]....
        /*027c*/ 	.word	0x0000b340


	//   ....[41]....
        /*0280*/ 	.word	0x0000b380


	//   ....[42]....
        /*0284*/ 	.word	0x0000b3c0


	//   ....[43]....
        /*0288*/ 	.word	0x0000b5c0


	//   ....[44]....
        /*028c*/ 	.word	0x0000b780


	//   ....[45]....
        /*0290*/ 	.word	0x0000b7c0


	//   ....[46]....
        /*0294*/ 	.word	0x0000b800


	//   ....[47]....
        /*0298*/ 	.word	0x0000ba10


	//   ....[48]....
        /*029c*/ 	.word	0x0000bb20


	//   ....[49]....
        /*02a0*/ 	.word	0x0000bb60


	//   ....[50]....
        /*02a4*/ 	.word	0x0000bba0


	//   ....[51]....
        /*02a8*/ 	.word	0x0000ff00


	//   ....[52]....
        /*02ac*/ 	.word	0x0000ff50


	//   ....[53]....
        /*02b0*/ 	.word	0x00010ae0


	//   ....[54]....
        /*02b4*/ 	.word	0x00010af0


	//   ....[55]....
        /*02b8*/ 	.word	0x00010ed0


	//   ....[56]....
        /*02bc*/ 	.word	0x00010ee0


	//   ....[57]....
        /*02c0*/ 	.word	0x00011370


	//   ....[58]....
        /*02c4*/ 	.word	0x000113a0


	//   ....[59]....
        /*02c8*/ 	.word	0x000113c0


	//   ....[60]....
        /*02cc*/ 	.word	0x000113e0


	//   ....[61]....
        /*02d0*/ 	.word	0x00011f40


	//   ....[62]....
        /*02d4*/ 	.word	0x00011f50


	//   ....[63]....
        /*02d8*/ 	.word	0x000128f0


	//   ....[64]....
        /*02dc*/ 	.word	0x00012900


	//   ....[65]....
        /*02e0*/ 	.word	0x00012a70


	//   ....[66]....
        /*02e4*/ 	.word	0x00012a80


	//   ....[67]....
        /*02e8*/ 	.word	0x00012d60


	//   ....[68]....
        /*02ec*/ 	.word	0x00012e30


	//   ....[69]....
        /*02f0*/ 	.word	0x00012e40


	//   ....[70]....
        /*02f4*/ 	.word	0x00012ea0


	//   ....[71]....
        /*02f8*/ 	.word	0x000143f0


	//   ....[72]....
        /*02fc*/ 	.word	0x00014400


	//   ....[73]....
        /*0300*/ 	.word	0x00014620


	//   ....[74]....
        /*0304*/ 	.word	0x00014630


	//   ....[75]....
        /*0308*/ 	.word	0x00014fa0


	//   ....[76]....
        /*030c*/ 	.word	0x00014fc0


	//   ....[77]....
        /*0310*/ 	.word	0x00015050


	//   ....[78]....
        /*0314*/ 	.word	0x00015060


	//   ....[79]....
        /*0318*/ 	.word	0x00016230


	//   ....[80]....
        /*031c*/ 	.word	0x00016260


	//   ....[81]....
        /*0320*/ 	.word	0x000162b0


	//   ....[82]....
        /*0324*/ 	.word	0x000162c0


	//   ....[83]....
        /*0328*/ 	.word	0x00017d30


	//   ....[84]....
        /*032c*/ 	.word	0x00017d70


	//   ....[85]....
        /*0330*/ 	.word	0x00017da0


	//   ....[86]....
        /*0334*/ 	.word	0x00017dd0


	//   ....[87]....
        /*0338*/ 	.word	0x00018010


	//   ....[88]....
        /*033c*/ 	.word	0x00018020


	//   ....[89]....
        /*0340*/ 	.word	0x00018220


	//   ....[90]....
        /*0344*/ 	.word	0x00018250


	//   ....[91]....
        /*0348*/ 	.word	0x00018410


	//   ....[92]....
        /*034c*/ 	.word	0x00018440


	//   ....[93]....
        /*0350*/ 	.word	0x00018600


	//   ....[94]....
        /*0354*/ 	.word	0x00018620


	//   ....[95]....
        /*0358*/ 	.word	0x00018fd0


	//   ....[96]....
        /*035c*/ 	.word	0x00018ff0


	//   ....[97]....
        /*0360*/ 	.word	0x00019180


	//   ....[98]....
        /*0364*/ 	.word	0x000191b0


	//   ....[99]....
        /*0368*/ 	.word	0x00019340


	//   ....[100]....
        /*036c*/ 	.word	0x00019370


	//   ....[101]....
        /*0370*/ 	.word	0x00019500


	//   ....[102]....
        /*0374*/ 	.word	0x00019520


	//----- nvinfo : EIATTR_EXIT_INSTR_OFFSETS
	.align		4
.L_292:
        /*0378*/ 	.byte	0x04, 0x1c
        /*037a*/ 	.short	(.L_294 - .L_293)


	//   ....[0]....
.L_293:
        /*037c*/ 	.word	0x00000440


	//   ....[1]....
        /*0380*/ 	.word	0x00018630


	//   ....[2]....
        /*0384*/ 	.word	0x00018770


	//   ....[3]....
        /*0388*/ 	.word	0x000187d0


	//   ....[4]....
        /*038c*/ 	.word	0x00019530


	//   ....[5]....
        /*0390*/ 	.word	0x00019640


	//   ....[6]....
        /*0394*/ 	.word	0x000196a0


	//----- nvinfo : EIATTR_CTAIDZ_USED
	.align		4
.L_294:
        /*0398*/ 	.byte	0x01, 0x04
	.zero		2


	//----- nvinfo : EIATTR_MAX_THREADS
	.align		4
        /*039c*/ 	.byte	0x04, 0x05
        /*039e*/ 	.short	(.L_296 - .L_295)
.L_295:
        /*03a0*/ 	.word	0x00000100
        /*03a4*/ 	.word	0x00000001
        /*03a8*/ 	.word	0x00000001


	//----- nvinfo : EIATTR_CRS_STACK_SIZE
	.align		4
.L_296:
        /*03ac*/ 	.byte	0x04, 0x1e
        /*03ae*/ 	.short	(.L_298 - .L_297)
.L_297:
        /*03b0*/ 	.word	0x00000000
.L_298:


//--------------------- .nv.info._ZN7cutlass13device_kernelIN5flash19enable_sm80_to_sm89INS1_16FlashAttnFwdSm80INS1_25CollectiveMainloopFwdSm80ILi8ELi1ELb0EN4cute5tupleIJNS5_1CILi128EEENS7_ILi96EEENS7_ILi256EEEEEELi256ENS_10bfloat16_tEfNS_4arch4Sm80ELb0ELb0ELb0ELb0ELb1ELb0ELb1ELb0EEENS1_21CollectiveEpilogueFwdINS6_IJS8_SA_S9_EEENS6_IJNS7_ILi1EEESI_SI_EEESC_SE_Li256ELb0ELb1ELb0ELb0EEENS1_19SingleTileSchedulerILb0ELb0ELb1ELi128EEEEEEEEEvNT_6ParamsE --------------------------
	.section	.nv.info._ZN7cutlass13device_kernelIN5flash19enable_sm80_to_sm89INS1_16FlashAttnFwdSm80INS1_25CollectiveMainloopFwdSm80ILi8ELi1ELb0EN4cute5tupleIJNS5_1CILi128EEENS7_ILi96EEENS7_ILi256EEEEEELi256ENS_10bfloat16_tEfNS_4arch4Sm80ELb0ELb0ELb0ELb0ELb1ELb0ELb1ELb0EEENS1_21CollectiveEpilogueFwdINS6_IJS8_SA_S9_EEENS6_IJNS7_ILi1EEESI_SI_EEESC_SE_Li256ELb0ELb1ELb0ELb0EEENS1_19SingleTileSchedulerILb0ELb0ELb1ELi128EEEEEEEEEvNT_6ParamsE,"",@"SHT_CUDA_INFO"
	.sectionflags	@""
	.align	4


	//----- nvinfo : EIATTR_CUDA_API_VERSION
	.align		4
        /*0000*/ 	.byte	0x04, 0x37
        /*0002*/ 	.short	(.L_300 - .L_299)
.L_299:
        /*0004*/ 	.word	0x00000082


	//----- nvinfo : EIATTR_SW2861232_WAR
	.align		4
.L_300:
        /*0008*/ 	.byte	0x01, 0x35
	.zero		2


	//----- nvinfo : EIATTR_PARAM_CBANK
	.align		4
        /*000c*/ 	.byte	0x04, 0x0a
        /*000e*/ 	.short	(.L_302 - .L_301)
	.align		4
.L_301:
        /*0010*/ 	.word	index@(.nv.constant0._ZN7cutlass13device_kernelIN5flash19enable_sm80_to_sm89INS1_16FlashAttnFwdSm80INS1_25CollectiveMainloopFwdSm80ILi8ELi1ELb0EN4cute5tupleIJNS5_1CILi128EEENS7_ILi96EEENS7_ILi256EEEEEELi256ENS_10bfloat16_tEfNS_4arch4Sm80ELb0ELb0ELb0ELb0ELb1ELb0ELb1ELb0EEENS1_21CollectiveEpilogueFwdINS6_IJS8_SA_S9_EEENS6_IJNS7_ILi1EEESI_SI_EEESC_SE_Li256ELb0ELb1ELb0ELb0EEENS1_19SingleTileSchedulerILb0ELb0ELb1ELi128EEEEEEEEEvNT_6ParamsE)
        /*0014*/ 	.short	0x0160
        /*0016*/ 	.short	0x0418


	//----- nvinfo : EIATTR_CBANK_PARAM_SIZE
	.align		4
.L_302:
        /*0018*/ 	.byte	0x03, 0x19
        /*001a*/ 	.short	0x0418


	//----- nvinfo : EIATTR_KPARAM_INFO
	.align		4
        /*001c*/ 	.byte	0x04, 0x17
        /*001e*/ 	.short	(.L_304 - .L_303)
.L_303:
        /*0020*/ 	.word	0x00000000
        /*0024*/ 	.short	0x0000
        /*0026*/ 	.short	0x0000
        /*0028*/ 	.byte	0x00, 0xf0, 0x61, 0x10


	//----- nvinfo : EIATTR_MAXREG_COUNT
	.align		4
.L_304:
        /*002c*/ 	.byte	0x03, 0x1b
        /*002e*/ 	.short	0x00ff


	//----- nvinfo : EIATTR_NUM_BARRIERS
	.align		4
        /*0030*/ 	.byte	0x02, 0x4c
        /*0032*/ 	.byte	0x02
	.zero		1


	//----- nvinfo : EIATTR_ANNOTATIONS
	.align		4
        /*0034*/ 	.byte	0x04, 0x55
        /*0036*/ 	.short	(.L_306 - .L_305)


	//   ....[0]....
.L_305:
        /* <DEDUP_REMOVED lines=30> */


	//----- nvinfo : EIATTR_MERCURY_ISA_VERSION
	.align		4
.L_306:
        /*0208*/ 	.byte	0x03, 0x5f
        /*020a*/ 	.short	0x0000


	//----- nvinfo : EIATTR_COOP_GROUP_MASK_REGIDS
	.align		4
        /*020c*/ 	.byte	0x04, 0x29
        /*020e*/ 	.short	(.L_308 - .L_307)


	//   ....[0]....
.L_307:
        /*0210*/ 	.word	0xffffffff


	//   ....[1]....
        /*0214*/ 	.word	0xffffffff


	//   ....[2]....
        /*0218*/ 	.word	0xffffffff


	//   ....[3]....
        /*021c*/ 	.word	0xffffffff


	//   ....[4]....
        /*0220*/ 	.word	0xffffffff


	//   ....[5]....
        /*0224*/ 	.word	0xffffffff


	//   ....[6]....
        /*0228*/ 	.word	0xffffffff


	//   ....[7]....
        /*022c*/ 	.word	0xffffffff


	//   ....[8]....
        /*0230*/ 	.word	0xffffffff


	//   ....[9]....
        /*0234*/ 	.word	0xffffffff


	//   ....[10]....
        /*0238*/ 	.word	0xffffffff


	//   ....[11]....
        /*023c*/ 	.word	0xffffffff


	//   ....[12]....
        /*0240*/ 	.word	0xffffffff


	//   ....[13]....
        /*0244*/ 	.word	0xffffffff


	//   ....[14]....
        /*0248*/ 	.word	0xffffffff


	//   ....[15]....
        /*024c*/ 	.word	0xffffffff


	//   ....[16]....
        /*0250*/ 	.word	0xffffffff


	//   ....[17]....
        /*0254*/ 	.word	0xffffffff


	//   ....[18]....
        /*0258*/ 	.word	0xffffffff


	//   ....[19]....
        /*025c*/ 	.word	0xffffffff


	//   ....[20]....
        /*0260*/ 	.word	0xffffffff


	//   ....[21]....
        /*0264*/ 	.word	0xffffffff


	//   ....[22]....
        /*0268*/ 	.word	0xffffffff


	//   ....[23]....
        /*026c*/ 	.word	0xffffffff


	//   ....[24]....
        /*0270*/ 	.word	0xffffffff


	//   ....[25]....
        /*0274*/ 	.word	0xffffffff


	//   ....[26]....
        /*0278*/ 	.word	0xffffffff


	//   ....[27]....
        /*027c*/ 	.word	0xffffffff


	//   ....[28]....
        /*0280*/ 	.word	0xffffffff


	//   ....[29]....
        /*0284*/ 	.word	0xffffffff


	//   ....[30]....
        /*0288*/ 	.word	0xffffffff


	//   ....[31]....
        /*028c*/ 	.word	0xffffffff


	//   ....[32]....
        /*0290*/ 	.word	0xffffffff


	//   ....[33]....
        /*0294*/ 	.word	0xffffffff


	//   ....[34]....
        /*0298*/ 	.word	0xffffffff


	//   ....[35]....
        /*029c*/ 	.word	0xffffffff


	//   ....[36]....
        /*02a0*/ 	.word	0xffffffff


	//   ....[37]....
        /*02a4*/ 	.word	0xffffffff


	//   ....[38]....
        /*02a8*/ 	.word	0xffffffff


	//   ....[39]....
        /*02ac*/ 	.word	0xffffffff


	//   ....[40]....
        /*02b0*/ 	.word	0xffffffff


	//   ....[41]....
        /*02b4*/ 	.word	0xffffffff


	//   ....[42]....
        /*02b8*/ 	.word	0xffffffff


	//   ....[43]....
        /*02bc*/ 	.word	0xffffffff


	//   ....[44]....
        /*02c0*/ 	.word	0xffffffff


	//   ....[45]....
        /*02c4*/ 	.word	0xffffffff


	//   ....[46]....
        /*02c8*/ 	.word	0xffffffff


	//   ....[47]....
        /*02cc*/ 	.word	0xffffffff


	//   ....[48]....
        /*02d0*/ 	.word	0xffffffff


	//   ....[49]....
        /*02d4*/ 	.word	0xffffffff


	//   ....[50]....
        /*02d8*/ 	.word	0xffffffff


	//   ....[51]....
        /*02dc*/ 	.word	0xffffffff


	//   ....[52]....
        /*02e0*/ 	.word	0xffffffff


	//   ....[53]....
        /*02e4*/ 	.word	0xffffffff


	//   ....[54]....
        /*02e8*/ 	.word	0xffffffff


	//   ....[55]....
        /*02ec*/ 	.word	0xffffffff


	//   ....[56]....
        /*02f0*/ 	.word	0xffffffff


	//   ....[57]....
        /*02f4*/ 	.word	0xffffffff


	//   ....[58]....
        /*02f8*/ 	.word	0xffffffff


	//   ....[59]....
        /*02fc*/ 	.word	0xffffffff


	//   ....[60]....
        /*0300*/ 	.word	0xffffffff


	//   ....[61]....
        /*0304*/ 	.word	0xffffffff


	//----- nvinfo : EIATTR_COOP_GROUP_INSTR_OFFSETS
	.align		4
.L_308:
        /*0308*/ 	.byte	0x04, 0x28
        /*030a*/ 	.short	(.L_310 - .L_309)


	//   ....[0]....
.L_309:
        /*030c*/ 	.word	0x000005f0


	//   ....[1]....
        /*0310*/ 	.word	0x00000630


	//   ....[2]....
        /*0314*/ 	.word	0x00000670


	//   ....[3]....
        /*0318*/ 	.word	0x000006b0


	//   ....[4]....
        /*031c*/ 	.word	0x00000a30


	//   ....[5]....
        /*0320*/ 	.word	0x00000a50


	//   ....[6]....
        /*0324*/ 	.word	0x00000ac0


	//   ....[7]....
        /*0328*/ 	.word	0x00000bf0


	//   ....[8]....
        /*032c*/ 	.word	0x000010a0


	//   ....[9]....
        /*0330*/ 	.word	0x000010d0


	//   ....[10]....
        /*0334*/ 	.word	0x00001100


	//   ....[11]....
        /*0338*/ 	.word	0x00001130


	//   ....[12]....
        /*033c*/ 	.word	0x00001160


	//   ....[13]....
        /*0340*/ 	.word	0x00001190


	//   ....[14]....
        /*0344*/ 	.word	0x00001a70


	//   ....[15]....
        /*0348*/ 	.word	0x00001a90


	//   ....[16]....
        /*034c*/ 	.word	0x00001ab0


	//   ....[17]....
        /*0350*/ 	.word	0x00001ad0


	//   ....[18]....
        /*0354*/ 	.word	0x00001b00


	//   ....[19]....
        /*0358*/ 	.word	0x00001b20


	//   ....[20]....
        /*035c*/ 	.word	0x00003550


	//   ....[21]....
        /*0360*/ 	.word	0x00003570


	//   ....[22]....
        /*0364*/ 	.word	0x00003590


	//   ....[23]....
        /*0368*/ 	.word	0x000035b0


	//   ....[24]....
        /*036c*/ 	.word	0x000035d0


	//   ....[25]....
        /*0370*/ 	.word	0x000035f0


	//   ....[26]....
        /*0374*/ 	.word	0x00004160


	//   ....[27]....
        /*0378*/ 	.word	0x00004200


	//   ....[28]....
        /*037c*/ 	.word	0x00004210


	//   ....[29]....
        /*0380*/ 	.word	0x00004260


	//   ....[30]....
        /*0384*/ 	.word	0x00006490


	//   ....[31]....
        /*0388*/ 	.word	0x000064a0


	//   ....[32]....
        /*038c*/ 	.word	0x000064b0


	//   ....[33]....
        /*0390*/ 	.word	0x000064c0


	//   ....[34]....
        /*0394*/ 	.word	0x00006580


	//   ....[35]....
        /*0398*/ 	.word	0x00006590


	//   ....[36]....
        /*039c*/ 	.word	0x00006910


	//   ....[37]....
        /*03a0*/ 	.word	0x00006920


	//   ....[38]....
        /*03a4*/ 	.word	0x00006930


	//   ....[39]....
        /*03a8*/ 	.word	0x00006940


	//   ....[40]....
        /*03ac*/ 	.word	0x00006ab0


	//   ....[41]....
        /*03b0*/ 	.word	0x00006ad0


	//   ....[42]....
        /*03b4*/ 	.word	0x00008350


	//   ....[43]....
        /*03b8*/ 	.word	0x00008370


	//   ....[44]....
        /*03bc*/ 	.word	0x00008390


	//   ....[45]....
        /*03c0*/ 	.word	0x000083b0


	//   ....[46]....
        /*03c4*/ 	.word	0x0000aa80


	//   ....[47]....
        /*03c8*/ 	.word	0x0000aa90


	//   ....[48]....
        /*03cc*/ 	.word	0x0000aac0


	//   ....[49]....
        /*03d0*/ 	.word	0x0000aae0


	//   ....[50]....
        /*03d4*/ 	.word	0x0000c230


	//   ....[51]....
        /*03d8*/ 	.word	0x0000c240


	//   ....[52]....
        /*03dc*/ 	.word	0x0000c260


	//   ....[53]....
        /*03e0*/ 	.word	0x0000c270


	//   ....[54]....
        /*03e4*/ 	.word	0x0000c3b0


	//   ....[55]....
        /*03e8*/ 	.word	0x0000c3d0


	//   ....[56]....
        /*03ec*/ 	.word	0x0000c5d0


	//   ....[57]....
        /*03f0*/ 	.word	0x0000c600


	//   ....[58]....
        /*03f4*/ 	.word	0x0000c7c0


	//   ....[59]....
        /*03f8*/ 	.word	0x0000c7f0


	//   ....[60]....
        /*03fc*/ 	.word	0x0000c9b0


	//   ....[61]....
        /*0400*/ 	.word	0x0000c9d0


	//----- nvinfo : EIATTR_EXIT_INSTR_OFFSETS
	.align		4
.L_310:
        /*0404*/ 	.byte	0x04, 0x1c
        /*0406*/ 	.short	(.L_312 - .L_311)


	//   ....[0]....
.L_311:
        /*0408*/ 	.word	0x00000040


	//   ....[1]....
        /*040c*/ 	.word	0x0000c9e0


	//   ....[2]....
        /*0410*/ 	.word	0x0000cb20


	//   ....[3]....
        /*0414*/ 	.word	0x0000cb80


	//----- nvinfo : EIATTR_CTAIDZ_USED
	.align		4
.L_312:
        /*0418*/ 	.byte	0x01, 0x04
	.zero		2


	//----- nvinfo : EIATTR_MAX_THREADS
	.align		4
        /*041c*/ 	.byte	0x04, 0x05
        /*041e*/ 	.short	(.L_314 - .L_313)
.L_313:
        /*0420*/ 	.word	0x00000100
        /*0424*/ 	.word	0x00000001
        /*0428*/ 	.word	0x00000001


	//----- nvinfo : EIATTR_CRS_STACK_SIZE
	.align		4
.L_314:
        /*042c*/ 	.byte	0x04, 0x1e
        /*042e*/ 	.short	(.L_316 - .L_315)
.L_315:
        /*0430*/ 	.word	0x00000000
.L_316:


//--------------------- .nv.info._ZN7cutlass13device_kernelIN5flash19enable_sm80_to_sm89INS1_16FlashAttnFwdSm80INS1_25CollectiveMainloopFwdSm80ILi8ELi1ELb0EN4cute5tupleIJNS5_1CILi128EEENS7_ILi96EEENS7_ILi256EEEEEELi256ENS_10bfloat16_tEfNS_4arch4Sm80ELb0ELb0ELb0ELb1ELb1ELb0ELb1ELb0EEENS1_21CollectiveEpilogueFwdINS6_IJS8_SA_S9_EEENS6_IJNS7_ILi1EEESI_SI_EEESC_SE_Li256ELb1ELb1ELb0ELb0EEENS1_19SingleTileSchedulerILb1ELb0ELb1ELi128EEEEEEEEEvNT_6ParamsE --------------------------
	.section	.nv.info._ZN7cutlass13device_kernelIN5flash19enable_sm80_to_sm89INS1_16FlashAttnFwdSm80INS1_25CollectiveMainloopFwdSm80ILi8ELi1ELb0EN4cute5tupleIJNS5_1CILi128EEENS7_ILi96EEENS7_ILi256EEEEEELi256ENS_10bfloat16_tEfNS_4arch4Sm80ELb0ELb0ELb0ELb1ELb1ELb0ELb1ELb0EEENS1_21CollectiveEpilogueFwdINS6_IJS8_SA_S9_EEENS6_IJNS7_ILi1EEESI_SI_EEESC_SE_Li256ELb1ELb1ELb0ELb0EEENS1_19SingleTileSchedulerILb1ELb0ELb1ELi128EEEEEEEEEvNT_6ParamsE,"",@"SHT_CUDA_INFO"
	.sectionflags	@""
	.align	4


	//----- nvinfo : EIATTR_CUDA_API_VERSION
	.align		4
        /*0000*/ 	.byte	0x04, 0x37
        /*0002*/ 	.short	(.L_318 - .L_317)
.L_317:
        /*0004*/ 	.word	0x00000082


	//----- nvinfo : EIATTR_SW2861232_WAR
	.align		4
.L_318:
        /*0008*/ 	.byte	0x01, 0x35
	.zero		2


	//----- nvinfo : EIATTR_PARAM_CBANK
	.align		4
        /*000c*/ 	.byte	0x04, 0x0a
        /*000e*/ 	.short	(.L_320 - .L_319)
	.align		4
.L_319:
        /*0010*/ 	.word	index@(.nv.constant0._ZN7cutlass13device_kernelIN5flash19enable_sm80_to_sm89INS1_16FlashAttnFwdSm80INS1_25CollectiveMainloopFwdSm80ILi8ELi1ELb0EN4cute5tupleIJNS5_1CILi128EEENS7_ILi96EEENS7_ILi256EEEEEELi256ENS_10bfloat16_tEfNS_4arch4Sm80ELb0ELb0ELb0ELb1ELb1ELb0ELb1ELb0EEENS1_21CollectiveEpilogueFwdINS6_IJS8_SA_S9_EEENS6_IJNS7_ILi1EEESI_SI_EEESC_SE_Li256ELb1ELb1ELb0ELb0EEENS1_19SingleTileSchedulerILb1ELb0ELb1ELi128EEEEEEEEEvNT_6ParamsE)
        /*0014*/ 	.short	0x0160
        /*0016*/ 	.short	0x0418


	//----- nvinfo : EIATTR_CBANK_PARAM_SIZE
	.align		4
.L_320:
        /*0018*/ 	.byte	0x03, 0x19
        /*001a*/ 	.short	0x0418


	//----- nvinfo : EIATTR_KPARAM_INFO
	.align		4
        /*001c*/ 	.byte	0x04, 0x17
        /*001e*/ 	.short	(.L_322 - .L_321)
.L_321:
        /*0020*/ 	.word	0x00000000
        /*0024*/ 	.short	0x0000
        /*0026*/ 	.short	0x0000
        /*0028*/ 	.byte	0x00, 0xf0, 0x61, 0x10


	//----- nvinfo : EIATTR_MAXREG_COUNT
	.align		4
.L_322:
        /*002c*/ 	.byte	0x03, 0x1b
        /*002e*/ 	.short	0x00ff


	//----- nvinfo : EIATTR_NUM_BARRIERS
	.align		4
        /*0030*/ 	.byte	0x02, 0x4c
        /*0032*/ 	.byte	0x02
	.zero		1


	//----- nvinfo : EIATTR_ANNOTATIONS
	.align		4
        /*0034*/ 	.byte	0x04, 0x55
        /*0036*/ 	.short	(.L_324 - .L_323)


	//   ....[0]....
.L_323:
        /* <DEDUP_REMOVED lines=24> */


	//----- nvinfo : EIATTR_MERCURY_ISA_VERSION
	.align		4
.L_324:
        /*01a8*/ 	.byte	0x03, 0x5f
        /*01aa*/ 	.short	0x0000


	//----- nvinfo : EIATTR_COOP_GROUP_MASK_REGIDS
	.align		4
        /*01ac*/ 	.byte	0x04, 0x29
        /*01ae*/ 	.short	(.L_326 - .L_325)


	//   ....[0]....
.L_325:
        /*01b0*/ 	.word	0xffffffff


	//   ....[1]....
        /*01b4*/ 	.word	0xffffffff


	//   ....[2]....
        /*01b8*/ 	.word	0xffffffff


	//   ....[3]....
        /*01bc*/ 	.word	0xffffffff


	//   ....[4]....
        /*01c0*/ 	.word	0xffffffff


	//   ....[5]....
        /*01c4*/ 	.word	0xffffffff


	//   ....[6]....
        /*01c8*/ 	.word	0xffffffff


	//   ....[7]....
        /*01cc*/ 	.word	0xffffffff


	//   ....[8]....
        /*01d0*/ 	.word	0xffffffff


	//   ....[9]....
        /*01d4*/ 	.word	0xffffffff


	//   ....[10]....
        /*01d8*/ 	.word	0xffffffff


	//   ....[11]....
        /*01dc*/ 	.word	0xffffffff


	//   ....[12]....
        /*01e0*/ 	.word	0xffffffff


	//   ....[13]....
        /*01e4*/ 	.word	0xffffffff


	//   ....[14]....
        /*01e8*/ 	.word	0xffffffff


	//   ....[15]....
        /*01ec*/ 	.word	0xffffffff


	//   ....[16]....
        /*01f0*/ 	.word	0xffffffff


	//   ....[17]....
        /*01f4*/ 	.word	0xffffffff


	//   ....[18]....
        /*01f8*/ 	.word	0xffffffff


	//   ....[19]....
        /*01fc*/ 	.word	0xffffffff


	//   ....[20]....
        /*0200*/ 	.word	0xffffffff


	//   ....[21]....
        /*0204*/ 	.word	0xffffffff


	//   ....[22]....
        /*0208*/ 	.word	0xffffffff


	//   ....[23]....
        /*020c*/ 	.word	0xffffffff


	//   ....[24]....
        /*0210*/ 	.word	0xffffffff


	//   ....[25]....
        /*0214*/ 	.word	0xffffffff


	//   ....[26]....
        /*0218*/ 	.word	0xffffffff


	//   ....[27]....
        /*021c*/ 	.word	0xffffffff


	//   ....[28]....
        /*0220*/ 	.word	0xffffffff


	//   ....[29]....
        /*0224*/ 	.word	0xffffffff


	//   ....[30]....
        /*0228*/ 	.word	0xffffffff


	//   ....[31]....
        /*022c*/ 	.word	0xffffffff


	//   ....[32]....
        /*0230*/ 	.word	0xffffffff


	//   ....[33]....
        /*0234*/ 	.word	0xffffffff


	//   ....[34]....
        /*0238*/ 	.word	0xffffffff


	//   ....[35]....
        /*023c*/ 	.word	0xffffffff


	//   ....[36]....
        /*0240*/ 	.word	0xffffffff


	//   ....[37]....
        /*0244*/ 	.word	0xffffffff


	//   ....[38]....
        /*0248*/ 	.word	0xffffffff


	//   ....[39]....
        /*024c*/ 	.word	0xffffffff


	//   ....[40]....
        /*0250*/ 	.word	0xffffffff


	//   ....[41]....
        /*0254*/ 	.word	0xffffffff


	//   ....[42]....
        /*0258*/ 	.word	0xffffffff


	//   ....[43]....
        /*025c*/ 	.word	0xffffffff


	//   ....[44]....
        /*0260*/ 	.word	0xffffffff


	//   ....[45]....
        /*0264*/ 	.word	0xffffffff


	//   ....[46]....
        /*0268*/ 	.word	0xffffffff


	//   ....[47]....
        /*026c*/ 	.word	0xffffffff


	//   ....[48]....
        /*0270*/ 	.word	0xffffffff


	//   ....[49]....
        /*0274*/ 	.word	0xffffffff


	//   ....[50]....
        /*0278*/ 	.word	0xffffffff


	//   ....[51]....
        /*027c*/ 	.word	0xffffffff


	//   ....[52]....
        /*0280*/ 	.word	0xffffffff


	//   ....[53]....
        /*0284*/ 	.word	0xffffffff


	//   ....[54]....
        /*0288*/ 	.word	0xffffffff


	//   ....[55]....
        /*028c*/ 	.word	0xffffffff


	//   ....[56]....
        /*0290*/ 	.word	0xffffffff


	//   ....[57]....
        /*0294*/ 	.word	0xffffffff


	//   ....[58]....
        /*0298*/ 	.word	0xffffffff


	//   ....[59]....
        /*029c*/ 	.word	0xffffffff


	//   ....[60]....
        /*02a0*/ 	.word	0xffffffff


	//   ....[61]....
        /*02a4*/ 	.word	0xffffffff


	//   ....[62]....
        /*02a8*/ 	.word	0xffffffff


	//   ....[63]....
        /*02ac*/ 	.word	0xffffffff


	//   ....[64]....
        /*02b0*/ 	.word	0xffffffff


	//   ....[65]....
        /*02b4*/ 	.word	0xffffffff


	//   ....[66]....
        /*02b8*/ 	.word	0xffffffff


	//   ....[67]....
        /*02bc*/ 	.word	0xffffffff


	//   ....[68]....
        /*02c0*/ 	.word	0xffffffff


	//   ....[69]....
        /*02c4*/ 	.word	0xffffffff


	//   ....[70]....
        /*02c8*/ 	.word	0xffffffff


	//----- nvinfo : EIATTR_COOP_GROUP_INSTR_OFFSETS
	.align		4
.L_326:
        /*02cc*/ 	.byte	0x04, 0x28
        /*02ce*/ 	.short	(.L_328 - .L_327)


	//   ....[0]....
.L_327:
        /*02d0*/ 	.word	0x000000a0


	//   ....[1]....
        /*02d4*/ 	.word	0x00001200


	//   ....[2]....
        /*02d8*/ 	.word	0x00001220


	//   ....[3]....
        /*02dc*/ 	.word	0x00001470


	//   ....[4]....
        /*02e0*/ 	.word	0x000014a0


	//   ....[5]....
        /*02e4*/ 	.word	0x00001610


	//   ....[6]....
        /*02e8*/ 	.word	0x00001640


	//   ....[7]....
        /*02ec*/ 	.word	0x000017a0


	//   ....[8]....
        /*02f0*/ 	.word	0x000017e0


	//   ....[9]....
        /*02f4*/ 	.word	0x00001f00


	//   ....[10]....
        /*02f8*/ 	.word	0x00001f40


	//   ....[11]....
        /*02fc*/ 	.word	0x00001f70


	//   ....[12]....
        /*0300*/ 	.word	0x00001fb0


	//   ....[13]....
        /*0304*/ 	.word	0x00001ff0


	//   ....[14]....
        /*0308*/ 	.word	0x00002030


	//   ....[15]....
        /*030c*/ 	.word	0x00002060


	//   ....[16]....
        /*0310*/ 	.word	0x000020a0


	//   ....[17]....
        /*0314*/ 	.word	0x00002190


	//   ....[18]....
        /*0318*/ 	.word	0x000021c0


	//   ....[19]....
        /*031c*/ 	.word	0x00002200


	//   ....[20]....
        /*0320*/ 	.word	0x00002240


	//   ....[21]....
        /*0324*/ 	.word	0x00003ee0


	//   ....[22]....
        /*0328*/ 	.word	0x00003f00


	//   ....[23]....
        /*032c*/ 	.word	0x00003f10


	//   ....[24]....
        /*0330*/ 	.word	0x00003f20


	//   ....[25]....
        /*0334*/ 	.word	0x00003fb0


	//   ....[26]....
        /*0338*/ 	.word	0x00003fc0


	//   ....[27]....
        /*033c*/ 	.word	0x00004aa0


	//   ....[28]....
        /*0340*/ 	.word	0x00004b30


	//   ....[29]....
        /*0344*/ 	.word	0x00004b60


	//   ....[30]....
        /*0348*/ 	.word	0x00004bd0


	//   ....[31]....
        /*034c*/ 	.word	0x00006b10


	//   ....[32]....
        /*0350*/ 	.word	0x00006b20


	//   ....[33]....
        /*0354*/ 	.word	0x00006b30


	//   ....[34]....
        /*0358*/ 	.word	0x00006b40


	//   ....[35]....
        /*035c*/ 	.word	0x00006b50


	//   ....[36]....
        /*0360*/ 	.word	0x00006b60


	//   ....[37]....
        /*0364*/ 	.word	0x00006f20


	//   ....[38]....
        /*0368*/ 	.word	0x00006f30


	//   ....[39]....
        /*036c*/ 	.word	0x00007090


	//   ....[40]....
        /*0370*/ 	.word	0x000070c0


	//   ....[41]....
        /*0374*/ 	.word	0x000070d0


	//   ....[42]....
        /*0378*/ 	.word	0x000070e0


	//   ....[43]....
        /*037c*/ 	.word	0x00008950


	//   ....[44]....
        /*0380*/ 	.word	0x00008970


	//   ....[45]....
        /*0384*/ 	.word	0x000089a0


	//   ....[46]....
        /*0388*/ 	.word	0x000089b0


	//   ....[47]....
        /*038c*/ 	.word	0x0000aff0


	//   ....[48]....
        /*0390*/ 	.word	0x0000b000


	//   ....[49]....
        /*0394*/ 	.word	0x0000b030


	//   ....[50]....
        /*0398*/ 	.word	0x0000b050


	//   ....[51]....
        /*039c*/ 	.word	0x0000cb10


	//   ....[52]....
        /*03a0*/ 	.word	0x0000cb50


	//   ....[53]....
        /*03a4*/ 	.word	0x0000cb90


	//   ....[54]....
        /*03a8*/ 	.word	0x0000cbd0


	//   ....[55]....
        /*03ac*/ 	.word	0x0000cdb0


	//   ....[56]....
        /*03b0*/ 	.word	0x0000cdc0


	//   ....[57]....
        /*03b4*/ 	.word	0x0000cfc0


	//   ....[58]....
        /*03b8*/ 	.word	0x0000cff0


	//   ....[59]....
        /*03bc*/ 	.word	0x0000d1b0


	//   ....[60]....
        /*03c0*/ 	.word	0x0000d1e0


	//   ....[61]....
        /*03c4*/ 	.word	0x0000d3a0


	//   ....[62]....
        /*03c8*/ 	.word	0x0000d3c0


	//   ....[63]....
        /*03cc*/ 	.word	0x0000dd70


	//   ....[64]....
        /*03d0*/ 	.word	0x0000dd90


	//   ....[65]....
        /*03d4*/ 	.word	0x0000df20


	//   ....[66]....
        /*03d8*/ 	.word	0x0000df50


	//   ....[67]....
        /*03dc*/ 	.word	0x0000e0e0


	//   ....[68]....
        /*03e0*/ 	.word	0x0000e110


	//   ....[69]....
        /*03e4*/ 	.word	0x0000e2a0


	//   ....[70]....
        /*03e8*/ 	.word	0x0000e2c0


	//----- nvinfo : EIATTR_EXIT_INSTR_OFFSETS
	.align		4
.L_328:
        /*03ec*/ 	.byte	0x04, 0x1c
        /*03ee*/ 	.short	(.L_330 - .L_329)


	//   ....[0]....
.L_329:
        /*03f0*/ 	.word	0x00000450


	//   ....[1]....
        /*03f4*/ 	.word	0x0000d3d0


	//   ....[2]....
        /*03f8*/ 	.word	0x0000d510


	//   ....[3]....
        /*03fc*/ 	.word	0x0000d570


	//   ....[4]....
        /*0400*/ 	.word	0x0000e2d0


	//   ....[5]....
        /*0404*/ 	.word	0x0000e3e0


	//   ....[6]....
        /*0408*/ 	.word	0x0000e440


	//----- nvinfo : EIATTR_CTAIDZ_USED
	.align		4
.L_330:
        /*040c*/ 	.byte	0x01, 0x04
	.zero		2


	//----- nvinfo : EIATTR_MAX_THREADS
	.align		4
        /*0410*/ 	.byte	0x04, 0x05
        /*0412*/ 	.short	(.L_332 - .L_331)
.L_331:
        /*0414*/ 	.word	0x00000100
        /*0418*/ 	.word	0x00000001
        /*041c*/ 	.word	0x00000001


	//----- nvinfo : EIATTR_CRS_STACK_SIZE
	.align		4
.L_332:
        /*0420*/ 	.byte	0x04, 0x1e
        /*0422*/ 	.short	(.L_334 - .L_333)
.L_333:
        /*0424*/ 	.word	0x00000000
.L_334:


//--------------------- .nv.info._ZN7cutlass13device_kernelIN5flash19enable_sm80_to_sm89INS1_16FlashAttnFwdSm80INS1_25CollectiveMainloopFwdSm80ILi8ELi1ELb0EN4cute5tupleIJNS5_1CILi128EEENS7_ILi48EEENS7_ILi256EEEEEELi256ENS_10bfloat16_tEfNS_4arch4Sm80ELb0ELb0ELb0ELb1ELb1ELb1ELb1ELb0EEENS1_21CollectiveEpilogueFwdINS6_IJS8_SA_S9_EEENS6_IJNS7_ILi1EEESI_SI_EEESC_SE_Li256ELb1ELb1ELb0ELb0EEENS1_19SingleTileSchedulerILb1ELb0ELb1ELi128EEEEEEEEEvNT_6ParamsE --------------------------
	.section	.nv.info._ZN7cutlass13device_kernelIN5flash19enable_sm80_to_sm89INS1_16FlashAttnFwdSm80INS1_25CollectiveMainloopFwdSm80ILi8ELi1ELb0EN4cute5tupleIJNS5_1CILi128EEENS7_ILi48EEENS7_ILi256EEEEEELi256ENS_10bfloat16_tEfNS_4arch4Sm80ELb0ELb0ELb0ELb1ELb1ELb1ELb1ELb0EEENS1_21CollectiveEpilogueFwdINS6_IJS8_SA_S9_EEENS6_IJNS7_ILi1EEESI_SI_EEESC_SE_Li256ELb1ELb1ELb0ELb0EEENS1_19SingleTileSchedulerILb1ELb0ELb1ELi128EEEEEEEEEvNT_6ParamsE,"",@"SHT_CUDA_INFO"
	.sectionflags	@""
	.align	4


	//----- nvinfo : EIATTR_CUDA_API_VERSION
	.align		4
        /*0000*/ 	.byte	0x04, 0x37
        /*0002*/ 	.short	(.L_336 - .L_335)
.L_335:
        /*0004*/ 	.word	0x00000082


	//----- nvinfo : EIATTR_SW2861232_WAR
	.align		4
.L_336:
        /*0008*/ 	.byte	0x01, 0x35
	.zero		2


	//----- nvinfo : EIATTR_PARAM_CBANK
	.align		4
        /*000c*/ 	.byte	0x04, 0x0a
        /*000e*/ 	.short	(.L_338 - .L_337)
	.align		4
.L_337:
        /*0010*/ 	.word	index@(.nv.constant0._ZN7cutlass13device_kernelIN5flash19enable_sm80_to_sm89INS1_16FlashAttnFwdSm80INS1_25CollectiveMainloopFwdSm80ILi8ELi1ELb0EN4cute5tupleIJNS5_1CILi128EEENS7_ILi48EEENS7_ILi256EEEEEELi256ENS_10bfloat16_tEfNS_4arch4Sm80ELb0ELb0ELb0ELb1ELb1ELb1ELb1ELb0EEENS1_21CollectiveEpilogueFwdINS6_IJS8_SA_S9_EEENS6_IJNS7_ILi1EEESI_SI_EEESC_SE_Li256ELb1ELb1ELb0ELb0EEENS1_19SingleTileSchedulerILb1ELb0ELb1ELi128EEEEEEEEEvNT_6ParamsE)
        /*0014*/ 	.short	0x0160
        /*0016*/ 	.short	0x0418


	//----- nvinfo : EIATTR_CBANK_PARAM_SIZE
	.align		4
.L_338:
        /*0018*/ 	.byte	0x03, 0x19
        /*001a*/ 	.short	0x0418


	//----- nvinfo : EIATTR_KPARAM_INFO
	.align		4
        /*001c*/ 	.byte	0x04, 0x17
        /*001e*/ 	.short	(.L_340 - .L_339)
.L_339:
        /*0020*/ 	.word	0x00000000
        /*0024*/ 	.short	0x0000
        /*0026*/ 	.short	0x0000
        /*0028*/ 	.byte	0x00, 0xf0, 0x61, 0x10


	//----- nvinfo : EIATTR_MAXREG_COUNT
	.align		4
.L_340:
        /*002c*/ 	.byte	0x03, 0x1b
        /*002e*/ 	.short	0x00ff


	//----- nvinfo : EIATTR_NUM_BARRIERS
	.align		4
        /*0030*/ 	.byte	0x02, 0x4c
        /*0032*/ 	.byte	0x02
	.zero		1


	//----- nvinfo : EIATTR_MERCURY_ISA_VERSION
	.align		4
        /*0034*/ 	.byte	0x03, 0x5f
        /*0036*/ 	.short	0x0000


	//----- nvinfo : EIATTR_COOP_GROUP_MASK_REGIDS
	.align		4
        /*0038*/ 	.byte	0x04, 0x29
        /*003a*/ 	.short	(.L_342 - .L_341)


	//   ....[0]....
.L_341:
        /*003c*/ 	.word	0xffffffff


	//   ....[1]....
        /*0040*/ 	.word	0xffffffff


	//   ....[2]....
        /*0044*/ 	.word	0xffffffff


	//   ....[3]....
        /*0048*/ 	.word	0xffffffff


	//   ....[4]....
        /*004c*/ 	.word	0xffffffff


	//   ....[5]....
        /*0050*/ 	.word	0xffffffff


	//   ....[6]....
        /*0054*/ 	.word	0xffffffff


	//   ....[7]....
        /*0058*/ 	.word	0xffffffff


	//   ....[8]....
        /*005c*/ 	.word	0xffffffff


	//   ....[9]....
        /*0060*/ 	.word	0xffffffff


	//   ....[10]....
        /*0064*/ 	.word	0xffffffff


	//   ....[11]....
        /*0068*/ 	.word	0xffffffff


	//   ....[12]....
        /*006c*/ 	.word	0xffffffff


	//   ....[13]....
        /*0070*/ 	.word	0xffffffff


	//   ....[14]....
        /*0074*/ 	.word	0xffffffff


	//   ....[15]....
        /*0078*/ 	.word	0xffffffff


	//   ....[16]....
        /*007c*/ 	.word	0xffffffff


	//   ....[17]....
        /*0080*/ 	.word	0xffffffff


	//   ....[18]....
        /*0084*/ 	.word	0xffffffff


	//   ....[19]....
        /*0088*/ 	.word	0xffffffff


	//   ....[20]....
        /*008c*/ 	.word	0xffffffff


	//   ....[21]....
        /*0090*/ 	.word	0xffffffff


	//   ....[22]....
        /*0094*/ 	.word	0xffffffff


	//   ....[23]....
        /*0098*/ 	.word	0xffffffff


	//   ....[24]....
        /*009c*/ 	.word	0xffffffff


	//   ....[25]....
        /*00a0*/ 	.word	0xffffffff


	//   ....[26]....
        /*00a4*/ 	.word	0xffffffff


	//   ....[27]....
        /*00a8*/ 	.word	0xffffffff


	//   ....[28]....
        /*00ac*/ 	.word	0xffffffff


	//   ....[29]....
        /*00b0*/ 	.word	0xffffffff


	//   ....[30]....
        /*00b4*/ 	.word	0xffffffff


	//   ....[31]....
        /*00b8*/ 	.word	0xffffffff


	//   ....[32]....
        /*00bc*/ 	.word	0xffffffff


	//   ....[33]....
        /*00c0*/ 	.word	0xffffffff


	//   ....[34]....
        /*00c4*/ 	.word	0xffffffff


	//   ....[35]....
        /*00c8*/ 	.word	0xffffffff


	//   ....[36]....
        /*00cc*/ 	.word	0xffffffff


	//   ....[37]....
        /*00d0*/ 	.word	0xffffffff


	//   ....[38]....
        /*00d4*/ 	.word	0xffffffff


	//   ....[39]....
        /*00d8*/ 	.word	0xffffffff


	//   ....[40]....
        /*00dc*/ 	.word	0xffffffff


	//   ....[41]....
        /*00e0*/ 	.word	0xffffffff


	//   ....[42]....
        /*00e4*/ 	.word	0xffffffff


	//   ....[43]....
        /*00e8*/ 	.word	0xffffffff


	//   ....[44]....
        /*00ec*/ 	.word	0xffffffff


	//   ....[45]....
        /*00f0*/ 	.word	0xffffffff


	//   ....[46]....
        /*00f4*/ 	.word	0xffffffff


	//   ....[47]....
        /*00f8*/ 	.word	0xffffffff


	//   ....[48]....
        /*00fc*/ 	.word	0xffffffff


	//   ....[49]....
        /*0100*/ 	.word	0xffffffff


	//   ....[50]....
        /*0104*/ 	.word	0xffffffff


	//   ....[51]....
        /*0108*/ 	.word	0xffffffff


	//   ....[52]....
        /*010c*/ 	.word	0xffffffff


	//   ....[53]....
        /*0110*/ 	.word	0xffffffff


	//   ....[54]....
        /*0114*/ 	.word	0xffffffff


	//   ....[55]....
        /*0118*/ 	.word	0xffffffff


	//   ....[56]....
        /*011c*/ 	.word	0xffffffff


	//   ....[57]....
        /*0120*/ 	.word	0xffffffff


	//   ....[58]....
        /*0124*/ 	.word	0xffffffff


	//   ....[59]....
        /*0128*/ 	.word	0xffffffff


	//   ....[60]....
        /*012c*/ 	.word	0xffffffff


	//   ....[61]....
        /*0130*/ 	.word	0xffffffff


	//   ....[62]....
        /*0134*/ 	.word	0xffffffff


	//   ....[63]....
        /*0138*/ 	.word	0xffffffff


	//   ....[64]....
        /*013c*/ 	.word	0xffffffff


	//   ....[65]....
        /*0140*/ 	.word	0xffffffff


	//   ....[66]....
        /*0144*/ 	.word	0xffffffff


	//   ....[67]....
        /*0148*/ 	.word	0xffffffff


	//   ....[68]....
        /*014c*/ 	.word	0xffffffff


	//   ....[69]....
        /*0150*/ 	.word	0xffffffff


	//   ....[70]....
        /*0154*/ 	.word	0xffffffff


	//   ....[71]....
        /*0158*/ 	.word	0xffffffff


	//   ....[72]....
        /*015c*/ 	.word	0xffffffff


	//   ....[73]....
        /*0160*/ 	.word	0xffffffff


	//   ....[74]....
        /*0164*/ 	.word	0xffffffff


	//   ....[75]....
        /*0168*/ 	.word	0xffffffff


	//   ....[76]....
        /*016c*/ 	.word	0xffffffff


	//   ....[77]....
        /*0170*/ 	.word	0xffffffff


	//   ....[78]....
        /*0174*/ 	.word	0xffffffff


	//   ....[79]....
        /*0178*/ 	.word	0xffffffff


	//   ....[80]....
        /*017c*/ 	.word	0xffffffff


	//----- nvinfo : EIATTR_COOP_GROUP_INSTR_OFFSETS
	.align		4
.L_342:
        /*0180*/ 	.byte	0x04, 0x28
        /*0182*/ 	.short	(.L_344 - .L_343)


	//   ....[0]....
.L_343:
        /*0184*/ 	.word	0x00000080


	//   ....[1]....
        /*0188*/ 	.word	0x00002080


	//   ....[2]....
        /*018c*/ 	.word	0x00002100


	//   ....[3]....
        /*0190*/ 	.word	0x00003170


	//   ....[4]....
        /*0194*/ 	.word	0x00003180


	//   ....[5]....
        /*0198*/ 	.word	0x000046e0


	//   ....[6]....
        /*019c*/ 	.word	0x00004760


	//   ....[7]....
        /*01a0*/ 	.word	0x00005870


	//   ....[8]....
        /*01a4*/ 	.word	0x00005880


	//   ....[9]....
        /*01a8*/ 	.word	0x00006820


	//   ....[10]....
        /*01ac*/ 	.word	0x00006850


	//   ....[11]....
        /*01b0*/ 	.word	0x00006a10


	//   ....[12]....
        /*01b4*/ 	.word	0x00006a30


	//   ....[13]....
        /*01b8*/ 	.word	0x00006e50


	//   ....[14]....
        /*01bc*/ 	.word	0x00006ef0


	//   ....[15]....
        /*01c0*/ 	.word	0x00007090


	//   ....[16]....
        /*01c4*/ 	.word	0x000070b0


	//   ....[17]....
        /*01c8*/ 	.word	0x00007db0


	//   ....[18]....
        /*01cc*/ 	.word	0x00007df0


	//   ....[19]....
        /*01d0*/ 	.word	0x00008050


	//   ....[20]....
        /*01d4*/ 	.word	0x00008080


	//   ....[21]....
        /*01d8*/ 	.word	0x000081f0


	//   ....[22]....
        /*01dc*/ 	.word	0x00008220


	//   ....[23]....
        /*01e0*/ 	.word	0x00008380


	//   ....[24]....
        /*01e4*/ 	.word	0x000083c0


	//   ....[25]....
        /*01e8*/ 	.word	0x00008880


	//   ....[26]....
        /*01ec*/ 	.word	0x000088a0


	//   ....[27]....
        /*01f0*/ 	.word	0x000089f0


	//   ....[28]....
        /*01f4*/ 	.word	0x00008a00


	//   ....[29]....
        /*01f8*/ 	.word	0x0000fa00


	//   ....[30]....
        /*01fc*/ 	.word	0x0000fa40


	//   ....[31]....
        /*0200*/ 	.word	0x0000fe40


	//   ....[32]....
        /*0204*/ 	.word	0x0000fe50


	//   ....[33]....
        /*0208*/ 	.word	0x00010c60


	//   ....[34]....
        /*020c*/ 	.word	0x00010c80


	//   ....[35]....
        /*0210*/ 	.word	0x00010d90


	//   ....[36]....
        /*0214*/ 	.word	0x00010db0


	//   ....[37]....
        /*0218*/ 	.word	0x000113a0


	//   ....[38]....
        /*021c*/ 	.word	0x000113c0


	//   ....[39]....
        /*0220*/ 	.word	0x000115c0


	//   ....[40]....
        /*0224*/ 	.word	0x00011660


	//   ....[41]....
        /*0228*/ 	.word	0x000125a0


	//   ....[42]....
        /*022c*/ 	.word	0x000125c0


	//   ....[43]....
        /*0230*/ 	.word	0x00012720


	//   ....[44]....
        /*0234*/ 	.word	0x00012730


	//   ....[45]....
        /*0238*/ 	.word	0x00013460


	//   ....[46]....
        /*023c*/ 	.word	0x00013470


	//   ....[47]....
        /*0240*/ 	.word	0x00013480


	//   ....[48]....
        /*0244*/ 	.word	0x00013520


	//   ....[49]....
        /*0248*/ 	.word	0x00013820


	//   ....[50]....
        /*024c*/ 	.word	0x00013840


	//   ....[51]....
        /*0250*/ 	.word	0x00013870


	//   ....[52]....
        /*0254*/ 	.word	0x00013880


	//   ....[53]....
        /*0258*/ 	.word	0x00014f80


	//   ....[54]....
        /*025c*/ 	.word	0x00014fb0


	//   ....[55]....
        /*0260*/ 	.word	0x00015000


	//   ....[56]....
        /*0264*/ 	.word	0x00015010


	//   ....[57]....
        /*0268*/ 	.word	0x00016910


	//   ....[58]....
        /*026c*/ 	.word	0x00016950


	//   ....[59]....
        /*0270*/ 	.word	0x00016990


	//   ....[60]....
        /*0274*/ 	.word	0x000169b0


	//   ....[61]....
        /*0278*/ 	.word	0x00016c10


	//   ....[62]....
        /*027c*/ 	.word	0x00016c20


	//   ....[63]....
        /*0280*/ 	.word	0x00016e20


	//   ....[64]....
        /*0284*/ 	.word	0x00016e50


	//   ....[65]....
        /*0288*/ 	.word	0x00017010


	//   ....[66]....
        /*028c*/ 	.word	0x00017040


	//   ....[67]....
        /*0290*/ 	.word	0x00017200


	//   ....[68]....
        /*0294*/ 	.word	0x00017220


	//   ....[69]....
        /*0298*/ 	.word	0x00017a90


	//   ....[70]....
        /*029c*/ 	.word	0x00017ab0


	//   ....[71]....
        /*02a0*/ 	.word	0x00017c40


	//   ....[72]....
        /*02a4*/ 	.word	0x00017c70


	//   ....[73]....
        /*02a8*/ 	.word	0x00017e00


	//   ....[74]....
        /*02ac*/ 	.word	0x00017e30


	//   ....[75]....
        /*02b0*/ 	.word	0x00017fc0


	//   ....[76]....
        /*02b4*/ 	.word	0x00017fe0


	//   ....[77]....
        /*02b8*/ 	.word	0x00018190


	//   ....[78]....
        /*02bc*/ 	.word	0x000181e0


	//   ....[79]....
        /*02c0*/ 	.word	0x00018220


	//   ....[80]....
        /*02c4*/ 	.word	0x00018270


	//----- nvinfo : EIATTR_EXIT_INSTR_OFFSETS
	.align		4
.L_344:
        /*02c8*/ 	.byte	0x04, 0x1c
        /*02ca*/ 	.short	(.L_346 - .L_345)


	//   ....[0]....
.L_345:
        /*02cc*/ 	.word	0x00000310


	//   ....[1]....
        /*02d0*/ 	.word	0x00017230


	//   ....[2]....
        /*02d4*/ 	.word	0x00017370


	//   ....[3]....
        /*02d8*/ 	.word	0x000173d0


	//   ....[4]....
        /*02dc*/ 	.word	0x00017ff0


	//   ....[5]....
        /*02e0*/ 	.word	0x00018100


	//   ....[6]....
        /*02e4*/ 	.word	0x00018160


	//----- nvinfo : EIATTR_CTAIDZ_USED
	.align		4
.L_346:
        /*02e8*/ 	.byte	0x01, 0x04
	.zero		2


	//----- nvinfo : EIATTR_MAX_THREADS
	.align		4
        /*02ec*/ 	.byte	0x04, 0x05
        /*02ee*/ 	.short	(.L_348 - .L_347)
.L_347:
        /*02f0*/ 	.word	0x00000100
        /*02f4*/ 	.word	0x00000001
        /*02f8*/ 	.word	0x00000001


	//----- nvinfo : EIATTR_CRS_STACK_SIZE
	.align		4
.L_348:
        /*02fc*/ 	.byte	0x04, 0x1e
        /*02fe*/ 	.short	(.L_350 - .L_349)
.L_349:
        /*0300*/ 	.word	0x00000000
.L_350:


//--------------------- .nv.info._ZN7cutlass13device_kernelIN5flash19enable_sm80_to_sm89INS1_16FlashAttnFwdSm80INS1_25CollectiveMainloopFwdSm80ILi8ELi1ELb0EN4cute5tupleIJNS5_1CILi128EEENS7_ILi64EEENS7_ILi256EEEEEELi256ENS_10bfloat16_tEfNS_4arch4Sm80ELb0ELb1ELb0ELb0ELb1ELb0ELb1ELb0EEENS1_21CollectiveEpilogueFwdINS6_IJS8_SA_S9_EEENS6_IJNS7_ILi1EEESI_SI_EEESC_SE_Li256ELb0ELb1ELb0ELb0EEENS1_19SingleTileSchedulerILb0ELb0ELb1ELi128EEEEEEEEEvNT_6ParamsE --------------------------
	.section	.nv.info._ZN7cutlass13device_kernelIN5flash19enable_sm80_to_sm89INS1_16FlashAttnFwdSm80INS1_25CollectiveMainloopFwdSm80ILi8ELi1ELb0EN4cute5tupleIJNS5_1CILi128EEENS7_ILi64EEENS7_ILi256EEEEEELi256ENS_10bfloat16_tEfNS_4arch4Sm80ELb0ELb1ELb0ELb0ELb1ELb0ELb1ELb0EEENS1_21CollectiveEpilogueFwdINS6_IJS8_SA_S9_EEENS6_IJNS7_ILi1EEESI_SI_EEESC_SE_Li256ELb0ELb1ELb0ELb0EEENS1_19SingleTileSchedulerILb0ELb0ELb1ELi128EEEEEEEEEvNT_6ParamsE,"",@"SHT_CUDA_INFO"
	.sectionflags	@""
	.align	4


	//----- nvinfo : EIATTR_CUDA_API_VERSION
	.align		4
        /*0000*/ 	.byte	0x04, 0x37
        /*0002*/ 	.short	(.L_352 - .L_351)
.L_351:
        /*0004*/ 	.word	0x00000082


	//----- nvinfo : EIATTR_SW2861232_WAR
	.align		4
.L_352:
        /*0008*/ 	.byte	0x01, 0x35
	.zero		2


	//----- nvinfo : EIATTR_PARAM_CBANK
	.align		4
        /*000c*/ 	.byte	0x04, 0x0a
        /*000e*/ 	.short	(.L_354 - .L_353)
	.align		4
.L_353:
        /*0010*/ 	.word	index@(.nv.constant0._ZN7cutlass13device_kernelIN5flash19enable_sm80_to_sm89INS1_16FlashAttnFwdSm80INS1_25CollectiveMainloopFwdSm80ILi8ELi1ELb0EN4cute5tupleIJNS5_1CILi128EEENS7_ILi64EEENS7_ILi256EEEEEELi256ENS_10bfloat16_tEfNS_4arch4Sm80ELb0ELb1ELb0ELb0ELb1ELb0ELb1ELb0EEENS1_21CollectiveEpilogueFwdINS6_IJS8_SA_S9_EEENS6_IJNS7_ILi1EEESI_SI_EEESC_SE_Li256ELb0ELb1ELb0ELb0EEENS1_19SingleTileSchedulerILb0ELb0ELb1ELi128EEEEEEEEEvNT_6ParamsE)
        /*0014*/ 	.short	0x0160
        /*0016*/ 	.short	0x0418


	//----- nvinfo : EIATTR_CBANK_PARAM_SIZE
	.align		4
.L_354:
        /*0018*/ 	.byte	0x03, 0x19
        /*001a*/ 	.short	0x0418


	//----- nvinfo : EIATTR_KPARAM_INFO
	.align		4
        /*001c*/ 	.byte	0x04, 0x17
        /*001e*/ 	.short	(.L_356 - .L_355)
.L_355:
        /*0020*/ 	.word	0x00000000
        /*0024*/ 	.short	0x0000
        /*0026*/ 	.short	0x0000
        /*0028*/ 	.byte	0x00, 0xf0, 0x61, 0x10


	//----- nvinfo : EIATTR_MAXREG_COUNT
	.align		4
.L_356:
        /*002c*/ 	.byte	0x03, 0x1b
        /*002e*/ 	.short	0x00ff


	//----- nvinfo : EIATTR_NUM_BARRIERS
	.align		4
        /*0030*/ 	.byte	0x02, 0x4c
        /*0032*/ 	.byte	0x02
	.zero		1


	//----- nvinfo : EIATTR_MERCURY_ISA_VERSION
	.align		4
        /*0034*/ 	.byte	0x03, 0x5f
        /*0036*/ 	.short	0x0000


	//----- nvinfo : EIATTR_COOP_GROUP_MASK_REGIDS
	.align		4
        /*0038*/ 	.byte	0x04, 0x29
        /*003a*/ 	.short	(.L_358 - .L_357)


	//   ....[0]....
.L_357:
        /*003c*/ 	.word	0xffffffff


	//   ....[1]....
        /*0040*/ 	.word	0xffffffff


	//   ....[2]....
        /*0044*/ 	.word	0xffffffff


	//   ....[3]....
        /*0048*/ 	.word	0xffffffff


	//   ....[4]....
        /*004c*/ 	.word	0xffffffff


	//   ....[5]....
        /*0050*/ 	.word	0xffffffff


	//   ....[6]....
        /*0054*/ 	.word	0xffffffff


	//   ....[7]....
        /*0058*/ 	.word	0xffffffff


	//   ....[8]....
        /*005c*/ 	.word	0xffffffff


	//   ....[9]....
        /*0060*/ 	.word	0xffffffff


	//   ....[10]....
        /*0064*/ 	.word	0xffffffff


	//   ....[11]....
        /*0068*/ 	.word	0xffffffff


	//   ....[12]....
        /*006c*/ 	.word	0xffffffff


	//   ....[13]....
        /*0070*/ 	.word	0xffffffff


	//   ....[14]....
        /*0074*/ 	.word	0xffffffff


	//   ....[15]....
        /*0078*/ 	.word	0xffffffff


	//   ....[16]....
        /*007c*/ 	.word	0xffffffff


	//   ....[17]....
        /*0080*/ 	.word	0xffffffff


	//   ....[18]....
        /*0084*/ 	.word	0xffffffff


	//   ....[19]....
        /*0088*/ 	.word	0xffffffff


	//   ....[20]....
        /*008c*/ 	.word	0xffffffff


	//   ....[21]....
        /*0090*/ 	.word	0xffffffff


	//   ....[22]....
        /*0094*/ 	.word	0xffffffff


	//   ....[23]....
        /*0098*/ 	.word	0xffffffff


	//   ....[24]....
        /*009c*/ 	.word	0xffffffff


	//   ....[25]....
        /*00a0*/ 	.word	0xffffffff


	//   ....[26]....
        /*00a4*/ 	.word	0xffffffff


	//   ....[27]....
        /*00a8*/ 	.word	0xffffffff


	//   ....[28]....
        /*00ac*/ 	.word	0xffffffff


	//   ....[29]....
        /*00b0*/ 	.word	0xffffffff


	//   ....[30]....
        /*00b4*/ 	.word	0xffffffff


	//   ....[31]....
        /*00b8*/ 	.word	0xffffffff


	//   ....[32]....
        /*00bc*/ 	.word	0xffffffff


	//   ....[33]....
        /*00c0*/ 	.word	0xffffffff


	//   ....[34]....
        /*00c4*/ 	.word	0xffffffff


	//   ....[35]....
        /*00c8*/ 	.word	0xffffffff


	//   ....[36]....
        /*00cc*/ 	.word	0xffffffff


	//   ....[37]....
        /*00d0*/ 	.word	0xffffffff


	//   ....[38]....
        /*00d4*/ 	.word	0xffffffff


	//   ....[39]....
        /*00d8*/ 	.word	0xffffffff


	//   ....[40]....
        /*00dc*/ 	.word	0xffffffff


	//   ....[41]....
        /*00e0*/ 	.word	0xffffffff


	//   ....[42]....
        /*00e4*/ 	.word	0xffffffff


	//   ....[43]....
        /*00e8*/ 	.word	0xffffffff


	//   ....[44]....
        /*00ec*/ 	.word	0xffffffff


	//   ....[45]....
        /*00f0*/ 	.word	0xffffffff


	//   ....[46]....
        /*00f4*/ 	.word	0xffffffff


	//   ....[47]....
        /*00f8*/ 	.word	0xffffffff


	//   ....[48]....
        /*00fc*/ 	.word	0xffffffff


	//   ....[49]....
        /*0100*/ 	.word	0xffffffff


	//   ....[50]....
        /*0104*/ 	.word	0xffffffff


	//   ....[51]....
        /*0108*/ 	.word	0xffffffff


	//   ....[52]....
        /*010c*/ 	.word	0xffffffff


	//   ....[53]....
        /*0110*/ 	.word	0xffffffff


	//   ....[54]....
        /*0114*/ 	.word	0xffffffff


	//   ....[55]....
        /*0118*/ 	.word	0xffffffff


	//   ....[56]....
        /*011c*/ 	.word	0xffffffff


	//   ....[57]....
        /*0120*/ 	.word	0xffffffff


	//   ....[58]....
        /*0124*/ 	.word	0xffffffff


	//   ....[59]....
        /*0128*/ 	.word	0xffffffff


	//   ....[60]....
        /*012c*/ 	.word	0xffffffff


	//   ....[61]....
        /*0130*/ 	.word	0xffffffff


	//   ....[62]....
        /*0134*/ 	.word	0xffffffff


	//   ....[63]....
        /*0138*/ 	.word	0xffffffff


	//   ....[64]....
        /*013c*/ 	.word	0xffffffff


	//   ....[65]....
        /*0140*/ 	.word	0xffffffff


	//   ....[66]....
        /*0144*/ 	.word	0xffffffff


	//   ....[67]....
        /*0148*/ 	.word	0xffffffff


	//   ....[68]....
        /*014c*/ 	.word	0xffffffff


	//   ....[69]....
        /*0150*/ 	.word	0xffffffff


	//   ....[70]....
        /*0154*/ 	.word	0xffffffff


	//   ....[71]....
        /*0158*/ 	.word	0xffffffff


	//   ....[72]....
        /*015c*/ 	.word	0xffffffff


	//   ....[73]....
        /*0160*/ 	.word	0xffffffff


	//   ....[74]....
        /*0164*/ 	.word	0xffffffff


	//   ....[75]....
        /*0168*/ 	.word	0xffffffff


	//   ....[76]....
        /*016c*/ 	.word	0xffffffff


	//   ....[77]....
        /*0170*/ 	.word	0xffffffff


	//   ....[78]....
        /*0174*/ 	.word	0xffffffff


	//   ....[79]....
        /*0178*/ 	.word	0xffffffff


	//   ....[80]....
        /*017c*/ 	.word	0xffffffff


	//   ....[81]....
        /*0180*/ 	.word	0xffffffff


	//   ....[82]....
        /*0184*/ 	.word	0xffffffff


	//   ....[83]....
        /*0188*/ 	.word	0xffffffff


	//   ....[84]....
        /*018c*/ 	.word	0xffffffff


	//   ....[85]....
        /*0190*/ 	.word	0xffffffff


	//   ....[86]....
        /*0194*/ 	.word	0xffffffff


	//   ....[87]....
        /*0198*/ 	.word	0xffffffff


	//   ....[88]....
        /*019c*/ 	.word	0xffffffff


	//   ....[89]....
        /*01a0*/ 	.word	0xffffffff


	//----- nvinfo : EIATTR_COOP_GROUP_INSTR_OFFSETS
	.align		4
.L_358:
        /*01a4*/ 	.byte	0x04, 0x28
        /*01a6*/ 	.short	(.L_360 - .L_359)


	//   ....[0]....
.L_359:
        /*01a8*/ 	.word	0x00000fd0


	//   ....[1]....
        /*01ac*/ 	.word	0x00001000


	//   ....[2]....
        /*01b0*/ 	.word	0x00001030


	//   ....[3]....
        /*01b4*/ 	.word	0x00001060


	//   ....[4]....
        /*01b8*/ 	.word	0x00001090


	//   ....[5]....
        /*01bc*/ 	.word	0x000010e0


	//   ....[6]....
        /*01c0*/ 	.word	0x00001110


	//   ....[7]....
        /*01c4*/ 	.word	0x00001250


	//   ....[8]....
        /*01c8*/ 	.word	0x00001840


	//   ....[9]....
        /*01cc*/ 	.word	0x00001880


	//   ....[10]....
        /*01d0*/ 	.word	0x000018b0


	//   ....[11]....
        /*01d4*/ 	.word	0x000018f0


	//   ....[12]....
        /*01d8*/ 	.word	0x00001920


	//   ....[13]....
        /*01dc*/ 	.word	0x00001950


	//   ....[14]....
        /*01e0*/ 	.word	0x00001980


	//   ....[15]....
        /*01e4*/ 	.word	0x000019d0


	//   ....[16]....
        /*01e8*/ 	.word	0x00003100


	//   ....[17]....
        /*01ec*/ 	.word	0x00003120


	//   ....[18]....
        /*01f0*/ 	.word	0x00003130


	//   ....[19]....
        /*01f4*/ 	.word	0x00003140


	//   ....[20]....
        /*01f8*/ 	.word	0x00003580


	//   ....[21]....
        /*01fc*/ 	.word	0x00003740


	//   ....[22]....
        /*0200*/ 	.word	0x00004000


	//   ....[23]....
        /*0204*/ 	.word	0x000041e0


	//   ....[24]....
        /*0208*/ 	.word	0x000042d0


	//   ....[25]....
        /*020c*/ 	.word	0x00004330


	//   ....[26]....
        /*0210*/ 	.word	0x00005a00


	//   ....[27]....
        /*0214*/ 	.word	0x00005a20


	//   ....[28]....
        /*0218*/ 	.word	0x00005a40


	//   ....[29]....
        /*021c*/ 	.word	0x00005a50


	//   ....[30]....
        /*0220*/ 	.word	0x00006b10


	//   ....[31]....
        /*0224*/ 	.word	0x00006b30


	//   ....[32]....
        /*0228*/ 	.word	0x00006b50


	//   ....[33]....
        /*022c*/ 	.word	0x00006b60


	//   ....[34]....
        /*0230*/ 	.word	0x00006e00


	//   ....[35]....
        /*0234*/ 	.word	0x00007090


	//   ....[36]....
        /*0238*/ 	.word	0x000079a0


	//   ....[37]....
        /*023c*/ 	.word	0x00007a60


	//   ....[38]....
        /*0240*/ 	.word	0x00007d00


	//   ....[39]....
        /*0244*/ 	.word	0x00007e20


	//   ....[40]....
        /*0248*/ 	.word	0x0000a090


	//   ....[41]....
        /*024c*/ 	.word	0x0000a0b0


	//   ....[42]....
        /*0250*/ 	.word	0x0000a0d0


	//   ....[43]....
        /*0254*/ 	.word	0x0000a0e0


	//   ....[44]....
        /*0258*/ 	.word	0x0000b1a0


	//   ....[45]....
        /*025c*/ 	.word	0x0000b1c0


	//   ....[46]....
        /*0260*/ 	.word	0x0000b1e0


	//   ....[47]....
        /*0264*/ 	.word	0x0000b1f0


	//   ....[48]....
        /*0268*/ 	.word	0x0000b660


	//   ....[49]....
        /*026c*/ 	.word	0x0000b670


	//   ....[50]....
        /*0270*/ 	.word	0x0000b6a0


	//   ....[51]....
        /*0274*/ 	.word	0x0000b6b0


	//   ....[52]....
        /*0278*/ 	.word	0x0000d480


	//   ....[53]....
        /*027c*/ 	.word	0x0000d490


	//   ....[54]....
        /*0280*/ 	.word	0x0000d4a0


	//   ....[55]....
        /*0284*/ 	.word	0x0000d4c0


	//   ....[56]....
        /*0288*/ 	.word	0x0000e540


	//   ....[57]....
        /*028c*/ 	.word	0x0000e550


	//   ....[58]....
        /*0290*/ 	.word	0x0000e560


	//   ....[59]....
        /*0294*/ 	.word	0x0000e570


	//   ....[60]....
        /*0298*/ 	.word	0x0000e7b0


	//   ....[61]....
        /*029c*/ 	.word	0x0000eb30


	//   ....[62]....
        /*02a0*/ 	.word	0x0000f350


	//   ....[63]....
        /*02a4*/ 	.word	0x0000f410


	//   ....[64]....
        /*02a8*/ 	.word	0x0000f6b0


	//   ....[65]....
        /*02ac*/ 	.word	0x0000f7d0


	//   ....[66]....
        /*02b0*/ 	.word	0x000112a0


	//   ....[67]....
        /*02b4*/ 	.word	0x000112d0


	//   ....[68]....
        /*02b8*/ 	.word	0x00011320


	//   ....[69]....
        /*02bc*/ 	.word	0x00011330


	//   ....[70]....
        /*02c0*/ 	.word	0x00012c90


	//   ....[71]....
        /*02c4*/ 	.word	0x00012ca0


	//   ....[72]....
        /*02c8*/ 	.word	0x00012cc0


	//   ....[73]....
        /*02cc*/ 	.word	0x00012cd0


	//   ....[74]....
        /*02d0*/ 	.word	0x00012cf0


	//   ....[75]....
        /*02d4*/ 	.word	0x00012d40


	//   ....[76]....
        /*02d8*/ 	.word	0x00013010


	//   ....[77]....
        /*02dc*/ 	.word	0x00013040


	//   ....[78]....
        /*02e0*/ 	.word	0x00013200


	//   ....[79]....
        /*02e4*/ 	.word	0x00013230


	//   ....[80]....
        /*02e8*/ 	.word	0x000133f0


	//   ....[81]....
        /*02ec*/ 	.word	0x00013410


	//   ....[82]....
        /*02f0*/ 	.word	0x00013b60


	//   ....[83]....
        /*02f4*/ 	.word	0x00013b80


	//   ....[84]....
        /*02f8*/ 	.word	0x00013d10


	//   ....[85]....
        /*02fc*/ 	.word	0x00013d40


	//   ....[86]....
        /*0300*/ 	.word	0x00013ed0


	//   ....[87]....
        /*0304*/ 	.word	0x00013f00


	//   ....[88]....
        /*0308*/ 	.word	0x00014090


	//   ....[89]....
        /*030c*/ 	.word	0x000140b0


	//----- nvinfo : EIATTR_EXIT_INSTR_OFFSETS
	.align		4
.L_360:
        /*0310*/ 	.byte	0x04, 0x1c
        /*0312*/ 	.short	(.L_362 - .L_361)


	//   ....[0]....
.L_361:
        /*0314*/ 	.word	0x00000030


	//   ....[1]....
        /*0318*/ 	.word	0x00013420


	//   ....[2]....
        /*031c*/ 	.word	0x00013560


	//   ....[3]....
        /*0320*/ 	.word	0x000135c0


	//   ....[4]....
        /*0324*/ 	.word	0x000140c0


	//   ....[5]....
        /*0328*/ 	.word	0x000141d0


	//   ....[6]....
        /*032c*/ 	.word	0x00014230


	//----- nvinfo : EIATTR_CTAIDZ_USED
	.align		4
.L_362:
        /*0330*/ 	.byte	0x01, 0x04
	.zero		2


	//----- nvinfo : EIATTR_MAX_THREADS
	.align		4
        /*0334*/ 	.byte	0x04, 0x05
        /*0336*/ 	.short	(.L_364 - .L_363)
.L_363:
        /*0338*/ 	.word	0x00000100
        /*033c*/ 	.word	0x00000001
        /*0340*/ 	.word	0x00000001


	//----- nvinfo : EIATTR_CRS_STACK_SIZE
	.align		4
.L_364:
        /*0344*/ 	.byte	0x04, 0x1e
        /*0346*/ 	.short	(.L_366 - .L_365)
.L_365:
        /*0348*/ 	.word	0x00000000
.L_366:


//--------------------- .nv.info._ZN7cutlass13device_kernelIN5flash19enable_sm80_to_sm89INS1_16FlashAttnFwdSm80INS1_25CollectiveMainloopFwdSm80ILi8ELi1ELb0EN4cute5tupleIJNS5_1CILi128EEENS7_ILi64EEENS7_ILi256EEEEEELi256ENS_10bfloat16_tEfNS_4arch4Sm80ELb0ELb1ELb0ELb1ELb1ELb0ELb1ELb0EEENS1_21CollectiveEpilogueFwdINS6_IJS8_SA_S9_EEENS6_IJNS7_ILi1EEESI_SI_EEESC_SE_Li256ELb1ELb1ELb0ELb0EEENS1_19SingleTileSchedulerILb1ELb0ELb1ELi128EEEEEEEEEvNT_6ParamsE --------------------------
	.section	.nv.info._ZN7cutlass13device_kernelIN5flash19enable_sm80_to_sm89INS1_16FlashAttnFwdSm80INS1_25CollectiveMainloopFwdSm80ILi8ELi1ELb0EN4cute5tupleIJNS5_1CILi128EEENS7_ILi64EEENS7_ILi256EEEEEELi256ENS_10bfloat16_tEfNS_4arch4Sm80ELb0ELb1ELb0ELb1ELb1ELb0ELb1ELb0EEENS1_21CollectiveEpilogueFwdINS6_IJS8_SA_S9_EEENS6_IJNS7_ILi1EEESI_SI_EEESC_SE_Li256ELb1ELb1ELb0ELb0EEENS1_19SingleTileSchedulerILb1ELb0ELb1ELi128EEEEEEEEEvNT_6ParamsE,"",@"SHT_CUDA_INFO"
	.sectionflags	@""
	.align	4


	//----- nvinfo : EIATTR_CUDA_API_VERSION
	.align		4
        /*0000*/ 	.byte	0x04, 0x37
        /*0002*/ 	.short	(.L_368 - .L_367)
.L_367:
        /*0004*/ 	.word	0x00000082


	//----- nvinfo : EIATTR_SW2861232_WAR
	.align		4
.L_368:
        /*0008*/ 	.byte	0x01, 0x35
	.zero		2


	//----- nvinfo : EIATTR_PARAM_CBANK
	.align		4
        /*000c*/ 	.byte	0x04, 0x0a
        /*000e*/ 	.short	(.L_370 - .L_369)
	.align		4
.L_369:
        /*0010*/ 	.word	index@(.nv.constant0._ZN7cutlass13device_kernelIN5flash19enable_sm80_to_sm89INS1_16FlashAttnFwdSm80INS1_25CollectiveMainloopFwdSm80ILi8ELi1ELb0EN4cute5tupleIJNS5_1CILi128EEENS7_ILi64EEENS7_ILi256EEEEEELi256ENS_10bfloat16_tEfNS_4arch4Sm80ELb0ELb1ELb0ELb1ELb1ELb0ELb1ELb0EEENS1_21CollectiveEpilogueFwdINS6_IJS8_SA_S9_EEENS6_IJNS7_ILi1EEESI_SI_EEESC_SE_Li256ELb1ELb1ELb0ELb0EEENS1_19SingleTileSchedulerILb1ELb0ELb1ELi128EEEEEEEEEvNT_6ParamsE)
        /*0014*/ 	.short	0x0160
        /*0016*/ 	.short	0x0418


	//----- nvinfo : EIATTR_CBANK_PARAM_SIZE
	.align		4
.L_370:
        /*0018*/ 	.byte	0x03, 0x19
        /*001a*/ 	.short	0x0418


	//----- nvinfo : EIATTR_KPARAM_INFO
	.align		4
        /*001c*/ 	.byte	0x04, 0x17
        /*001e*/ 	.short	(.L_372 - .L_371)
.L_371:
        /*0020*/ 	.word	0x00000000
        /*0024*/ 	.short	0x0000
        /*0026*/ 	.short	0x0000
        /*0028*/ 	.byte	0x00, 0xf0, 0x61, 0x10


	//----- nvinfo : EIATTR_MAXREG_COUNT
	.align		4
.L_372:
        /*002c*/ 	.byte	0x03, 0x1b
        /*002e*/ 	.short	0x00ff


	//----- nvinfo : EIATTR_NUM_BARRIERS
	.align		4
        /*0030*/ 	.byte	0x02, 0x4c
        /*0032*/ 	.byte	0x02
	.zero		1


	//----- nvinfo : EIATTR_MERCURY_ISA_VERSION
	.align		4
        /*0034*/ 	.byte	0x03, 0x5f
        /*0036*/ 	.short	0x0000


	//----- nvinfo : EIATTR_COOP_GROUP_MASK_REGIDS
	.align		4
        /*0038*/ 	.byte	0x04, 0x29
        /*003a*/ 	.short	(.L_374 - .L_373)


	//   ....[0]....
.L_373:
        /*003c*/ 	.word	0xffffffff


	//   ....[1]....
        /*0040*/ 	.word	0xffffffff


	//   ....[2]....
        /*0044*/ 	.word	0xffffffff


	//   ....[3]....
        /*0048*/ 	.word	0xffffffff


	//   ....[4]....
        /*004c*/ 	.word	0xffffffff


	//   ....[5]....
        /*0050*/ 	.word	0xffffffff


	//   ....[6]....
        /*0054*/ 	.word	0xffffffff


	//   ....[7]....
        /*0058*/ 	.word	0xffffffff


	//   ....[8]....
        /*005c*/ 	.word	0xffffffff


	//   ....[9]....
        /*0060*/ 	.word	0xffffffff


	//   ....[10]....
        /*0064*/ 	.word	0xffffffff


	//   ....[11]....
        /*0068*/ 	.word	0xffffffff


	//   ....[12]....
        /*006c*/ 	.word	0xffffffff


	//   ....[13]....
        /*0070*/ 	.word	0xffffffff


	//   ....[14]....
        /*0074*/ 	.word	0xffffffff


	//   ....[15]....
        /*0078*/ 	.word	0xffffffff


	//   ....[16]....
        /*007c*/ 	.word	0xffffffff


	//   ....[17]....
        /*0080*/ 	.word	0xffffffff


	//   ....[18]....
        /*0084*/ 	.word	0xffffffff


	//   ....[19]....
        /*0088*/ 	.word	0xffffffff


	//   ....[20]....
        /*008c*/ 	.word	0xffffffff


	//   ....[21]....
        /*0090*/ 	.word	0xffffffff


	//   ....[22]....
        /*0094*/ 	.word	0xffffffff


	//   ....[23]....
        /*0098*/ 	.word	0xffffffff


	//   ....[24]....
        /*009c*/ 	.word	0xffffffff


	//   ....[25]....
        /*00a0*/ 	.word	0xffffffff


	//   ....[26]....
        /*00a4*/ 	.word	0xffffffff


	//   ....[27]....
        /*00a8*/ 	.word	0xffffffff


	//   ....[28]....
        /*00ac*/ 	.word	0xffffffff


	//   ....[29]....
        /*00b0*/ 	.word	0xffffffff


	//   ....[30]....
        /*00b4*/ 	.word	0xffffffff


	//   ....[31]....
        /*00b8*/ 	.word	0xffffffff


	//   ....[32]....
        /*00bc*/ 	.word	0xffffffff


	//   ....[33]....
        /*00c0*/ 	.word	0xffffffff


	//   ....[34]....
        /*00c4*/ 	.word	0xffffffff


	//   ....[35]....
        /*00c8*/ 	.word	0xffffffff


	//   ....[36]....
        /*00cc*/ 	.word	0xffffffff


	//   ....[37]....
        /*00d0*/ 	.word	0xffffffff


	//   ....[38]....
        /*00d4*/ 	.word	0xffffffff


	//   ....[39]....
        /*00d8*/ 	.word	0xffffffff


	//   ....[40]....
        /*00dc*/ 	.word	0xffffffff


	//   ....[41]....
        /*00e0*/ 	.word	0xffffffff


	//   ....[42]....
        /*00e4*/ 	.word	0xffffffff


	//   ....[43]....
        /*00e8*/ 	.word	0xffffffff


	//   ....[44]....
        /*00ec*/ 	.word	0xffffffff


	//   ....[45]....
        /*00f0*/ 	.word	0xffffffff


	//   ....[46]....
        /*00f4*/ 	.word	0xffffffff


	//   ....[47]....
        /*00f8*/ 	.word	0xffffffff


	//   ....[48]....
        /*00fc*/ 	.word	0xffffffff


	//   ....[49]....
        /*0100*/ 	.word	0xffffffff


	//   ....[50]....
        /*0104*/ 	.word	0xffffffff


	//   ....[51]....
        /*0108*/ 	.word	0xffffffff


	//   ....[52]....
        /*010c*/ 	.word	0xffffffff


	//   ....[53]....
        /*0110*/ 	.word	0xffffffff


	//   ....[54]....
        /*0114*/ 	.word	0xffffffff


	//   ....[55]....
        /*0118*/ 	.word	0xffffffff


	//   ....[56]....
        /*011c*/ 	.word	0xffffffff


	//   ....[57]....
        /*0120*/ 	.word	0xffffffff


	//   ....[58]....
        /*0124*/ 	.word	0xffffffff


	//   ....[59]....
        /*0128*/ 	.word	0xffffffff


	//   ....[60]....
        /*012c*/ 	.word	0xffffffff


	//   ....[61]....
        /*0130*/ 	.word	0xffffffff


	//   ....[62]....
        /*0134*/ 	.word	0xffffffff


	//   ....[63]....
        /*0138*/ 	.word	0xffffffff


	//   ....[64]....
        /*013c*/ 	.word	0xffffffff


	//   ....[65]....
        /*0140*/ 	.word	0xffffffff


	//   ....[66]....
        /*0144*/ 	.word	0xffffffff


	//   ....[67]....
        /*0148*/ 	.word	0xffffffff


	//   ....[68]....
        /*014c*/ 	.word	0xffffffff


	//   ....[69]....
        /*0150*/ 	.word	0xffffffff


	//   ....[70]....
        /*0154*/ 	.word	0xffffffff


	//   ....[71]....
        /*0158*/ 	.word	0xffffffff


	//   ....[72]....
        /*015c*/ 	.word	0xffffffff


	//   ....[73]....
        /*0160*/ 	.word	0xffffffff


	//   ....[74]....
        /*0164*/ 	.word	0xffffffff


	//   ....[75]....
        /*0168*/ 	.word	0xffffffff


	//   ....[76]....
        /*016c*/ 	.word	0xffffffff


	//   ....[77]....
        /*0170*/ 	.word	0xffffffff


	//   ....[78]....
        /*0174*/ 	.word	0xffffffff


	//   ....[79]....
        /*0178*/ 	.word	0xffffffff


	//   ....[80]....
        /*017c*/ 	.word	0xffffffff


	//   ....[81]....
        /*0180*/ 	.word	0xffffffff


	//   ....[82]....
        /*0184*/ 	.word	0xffffffff


	//   ....[83]....
        /*0188*/ 	.word	0xffffffff


	//   ....[84]....
        /*018c*/ 	.word	0xffffffff


	//   ....[85]....
        /*0190*/ 	.word	0xffffffff


	//   ....[86]....
        /*0194*/ 	.word	0xffffffff


	//   ....[87]....
        /*0198*/ 	.word	0xffffffff


	//   ....[88]....
        /*019c*/ 	.word	0xffffffff


	//   ....[89]....
        /*01a0*/ 	.word	0xffffffff


	//   ....[90]....
        /*01a4*/ 	.word	0xffffffff


	//----- nvinfo : EIATTR_COOP_GROUP_INSTR_OFFSETS
	.align		4
.L_374:
        /*01a8*/ 	.byte	0x04, 0x28
        /*01aa*/ 	.short	(.L_376 - .L_375)


	//   ....[0]....
.L_375:
        /*01ac*/ 	.word	0x00000090


	//   ....[1]....
        /*01b0*/ 	.word	0x00001690


	//   ....[2]....
        /*01b4*/ 	.word	0x000016c0


	//   ....[3]....
        /*01b8*/ 	.word	0x00001920


	//   ....[4]....
        /*01bc*/ 	.word	0x00001950


	//   ....[5]....
        /*01c0*/ 	.word	0x00001ac0


	//   ....[6]....
        /*01c4*/ 	.word	0x00001af0


	//   ....[7]....
        /*01c8*/ 	.word	0x00001c50


	//   ....[8]....
        /*01cc*/ 	.word	0x00001c90


	//   ....[9]....
        /*01d0*/ 	.word	0x00002330


	//   ....[10]....
        /*01d4*/ 	.word	0x00002360


	//   ....[11]....
        /*01d8*/ 	.word	0x00002390


	//   ....[12]....
        /*01dc*/ 	.word	0x000023e0


	//   ....[13]....
        /*01e0*/ 	.word	0x00002420


	//   ....[14]....
        /*01e4*/ 	.word	0x00002450


	//   ....[15]....
        /*01e8*/ 	.word	0x00002480


	//   ....[16]....
        /*01ec*/ 	.word	0x000024c0


	//   ....[17]....
        /*01f0*/ 	.word	0x00003a80


	//   ....[18]....
        /*01f4*/ 	.word	0x00003ab0


	//   ....[19]....
        /*01f8*/ 	.word	0x00003ad0


	//   ....[20]....
        /*01fc*/ 	.word	0x00003ae0


	//   ....[21]....
        /*0200*/ 	.word	0x00003ef0


	//   ....[22]....
        /*0204*/ 	.word	0x000040b0


	//   ....[23]....
        /*0208*/ 	.word	0x00004980


	//   ....[24]....
        /*020c*/ 	.word	0x00004c50


	//   ....[25]....
        /*0210*/ 	.word	0x00004c60


	//   ....[26]....
        /*0214*/ 	.word	0x00004cb0


	//   ....[27]....
        /*0218*/ 	.word	0x000063d0


	//   ....[28]....
        /*021c*/ 	.word	0x000063f0


	//   ....[29]....
        /*0220*/ 	.word	0x00006400


	//   ....[30]....
        /*0224*/ 	.word	0x00006410


	//   ....[31]....
        /*0228*/ 	.word	0x000074e0


	//   ....[32]....
        /*022c*/ 	.word	0x00007500


	//   ....[33]....
        /*0230*/ 	.word	0x00007510


	//   ....[34]....
        /*0234*/ 	.word	0x00007520


	//   ....[35]....
        /*0238*/ 	.word	0x000077b0


	//   ....[36]....
        /*023c*/ 	.word	0x00007a20


	//   ....[37]....
        /*0240*/ 	.word	0x00008310


	//   ....[38]....
        /*0244*/ 	.word	0x000083e0


	//   ....[39]....
        /*0248*/ 	.word	0x00008680


	//   ....[40]....
        /*024c*/ 	.word	0x000087a0


	//   ....[41]....
        /*0250*/ 	.word	0x0000aaa0


	//   ....[42]....
        /*0254*/ 	.word	0x0000aac0


	//   ....[43]....
        /*0258*/ 	.word	0x0000aad0


	//   ....[44]....
        /*025c*/ 	.word	0x0000aae0


	//   ....[45]....
        /*0260*/ 	.word	0x0000bbb0


	//   ....[46]....
        /*0264*/ 	.word	0x0000bbd0


	//   ....[47]....
        /*0268*/ 	.word	0x0000bbe0


	//   ....[48]....
        /*026c*/ 	.word	0x0000bbf0


	//   ....[49]....
        /*0270*/ 	.word	0x0000c050


	//   ....[50]....
        /*0274*/ 	.word	0x0000c060


	//   ....[51]....
        /*0278*/ 	.word	0x0000c090


	//   ....[52]....
        /*027c*/ 	.word	0x0000c0a0


	//   ....[53]....
        /*0280*/ 	.word	0x0000dea0


	//   ....[54]....
        /*0284*/ 	.word	0x0000deb0


	//   ....[55]....
        /*0288*/ 	.word	0x0000dec0


	//   ....[56]....
        /*028c*/ 	.word	0x0000dee0


	//   ....[57]....
        /*0290*/ 	.word	0x0000ef70


	//   ....[58]....
        /*0294*/ 	.word	0x0000ef80


	//   ....[59]....
        /*0298*/ 	.word	0x0000ef90


	//   ....[60]....
        /*029c*/ 	.word	0x0000efa0


	//   ....[61]....
        /*02a0*/ 	.word	0x0000f1e0


	//   ....[62]....
        /*02a4*/ 	.word	0x0000f550


	//   ....[63]....
        /*02a8*/ 	.word	0x0000fd60


	//   ....[64]....
        /*02ac*/ 	.word	0x0000fe20


	//   ....[65]....
        /*02b0*/ 	.word	0x000100c0


	//   ....[66]....
        /*02b4*/ 	.word	0x000101e0


	//   ....[67]....
        /*02b8*/ 	.word	0x00011cb0


	//   ....[68]....
        /*02bc*/ 	.word	0x00011ce0


	//   ....[69]....
        /*02c0*/ 	.word	0x00011d30


	//   ....[70]....
        /*02c4*/ 	.word	0x00011d40


	//   ....[71]....
        /*02c8*/ 	.word	0x000137d0


	//   ....[72]....
        /*02cc*/ 	.word	0x00013810


	//   ....[73]....
        /*02d0*/ 	.word	0x00013850


	//   ....[74]....
        /*02d4*/ 	.word	0x00013880


	//   ....[75]....
        /*02d8*/ 	.word	0x00013aa0


	//   ....[76]....
        /*02dc*/ 	.word	0x00013ab0


	//   ....[77]....
        /*02e0*/ 	.word	0x00013cb0


	//   ....[78]....
        /*02e4*/ 	.word	0x00013ce0


	//   ....[79]....
        /*02e8*/ 	.word	0x00013ea0


	//   ....[80]....
        /*02ec*/ 	.word	0x00013ed0


	//   ....[81]....
        /*02f0*/ 	.word	0x00014090


	//   ....[82]....
        /*02f4*/ 	.word	0x000140b0


	//   ....[83]....
        /*02f8*/ 	.word	0x00014a60


	//   ....[84]....
        /*02fc*/ 	.word	0x00014a80


	//   ....[85]....
        /*0300*/ 	.word	0x00014c10


	//   ....[86]....
        /*0304*/ 	.word	0x00014c40


	//   ....[87]....
        /*0308*/ 	.word	0x00014dd0


	//   ....[88]....
        /*030c*/ 	.word	0x00014e00


	//   ....[89]....
        /*0310*/ 	.word	0x00014f90


	//   ....[90]....
        /*0314*/ 	.word	0x00014fb0


	//----- nvinfo : EIATTR_EXIT_INSTR_OFFSETS
	.align		4
.L_376:
        /*0318*/ 	.byte	0x04, 0x1c
        /*031a*/ 	.short	(.L_378 - .L_377)


	//   ....[0]....
.L_377:
        /*031c*/ 	.word	0x00000440


	//   ....[1]....
        /*0320*/ 	.word	0x000140c0


	//   ....[2]....
        /*0324*/ 	.word	0x00014200


	//   ....[3]....
        /*0328*/ 	.word	0x00014260


	//   ....[4]....
        /*032c*/ 	.word	0x00014fc0


	//   ....[5]....
        /*0330*/ 	.word	0x000150d0


	//   ....[6]....
        /*0334*/ 	.word	0x00015130


	//----- nvinfo : EIATTR_CTAIDZ_USED
	.align		4
.L_378:
        /*0338*/ 	.byte	0x01, 0x04
	.zero		2


	//----- nvinfo : EIATTR_MAX_THREADS
	.align		4
        /*033c*/ 	.byte	0x04, 0x05
        /*033e*/ 	.short	(.L_380 - .L_379)
.L_379:
        /*0340*/ 	.word	0x00000100
        /*0344*/ 	.word	0x00000001
        /*0348*/ 	.word	0x00000001


	//----- nvinfo : EIATTR_CRS_STACK_SIZE
	.align		4
.L_380:
        /*034c*/ 	.byte	0x04, 0x1e
        /*034e*/ 	.short	(.L_382 - .L_381)
.L_381:
        /*0350*/ 	.word	0x00000000
.L_382:


//--------------------- .nv.info._ZN7cutlass13device_kernelIN5flash19enable_sm80_to_sm89INS1_16FlashAttnFwdSm80INS1_25CollectiveMainloopFwdSm80ILi8ELi1ELb0EN4cute5tupleIJNS5_1CILi128EEENS7_ILi48EEENS7_ILi256EEEEEELi256ENS_10bfloat16_tEfNS_4arch4Sm80ELb0ELb1ELb0ELb1ELb1ELb1ELb1ELb0EEENS1_21CollectiveEpilogueFwdINS6_IJS8_SA_S9_EEENS6_IJNS7_ILi1EEESI_SI_EEESC_SE_Li256ELb1ELb1ELb0ELb0EEENS1_19SingleTileSchedulerILb1ELb0ELb1ELi128EEEEEEEEEvNT_6ParamsE --------------------------
	.section	.nv.info._ZN7cutlass13device_kernelIN5flash19enable_sm80_to_sm89INS1_16FlashAttnFwdSm80INS1_25CollectiveMainloopFwdSm80ILi8ELi1ELb0EN4cute5tupleIJNS5_1CILi128EEENS7_ILi48EEENS7_ILi256EEEEEELi256ENS_10bfloat16_tEfNS_4arch4Sm80ELb0ELb1ELb0ELb1ELb1ELb1ELb1ELb0EEENS1_21CollectiveEpilogueFwdINS6_IJS8_SA_S9_EEENS6_IJNS7_ILi1EEESI_SI_EEESC_SE_Li256ELb1ELb1ELb0ELb0EEENS1_19SingleTileSchedulerILb1ELb0ELb1ELi128EEEEEEEEEvNT_6ParamsE,"",@"SHT_CUDA_INFO"
	.sectionflags	@""
	.align	4


	//----- nvinfo : EIATTR_CUDA_API_VERSION
	.align		4
        /*0000*/ 	.byte	0x04, 0x37
        /*0002*/ 	.short	(.L_384 - .L_383)
.L_383:
        /*0004*/ 	.word	0x00000082


	//----- nvinfo : EIATTR_SW2861232_WAR
	.align		4
.L_384:
        /*0008*/ 	.byte	0x01, 0x35
	.zero		2


	//----- nvinfo : EIATTR_PARAM_CBANK
	.align		4
        /*000c*/ 	.byte	0x04, 0x0a
        /*000e*/ 	.short	(.L_386 - .L_385)
	.align		4
.L_385:
        /*0010*/ 	.word	index@(.nv.constant0._ZN7cutlass13device_kernelIN5flash19enable_sm80_to_sm89INS1_16FlashAttnFwdSm80INS1_25CollectiveMainloopFwdSm80ILi8ELi1ELb0EN4cute5tupleIJNS5_1CILi128EEENS7_ILi48EEENS7_ILi256EEEEEELi256ENS_10bfloat16_tEfNS_4arch4Sm80ELb0ELb1ELb0ELb1ELb1ELb1ELb1ELb0EEENS1_21CollectiveEpilogueFwdINS6_IJS8_SA_S9_EEENS6_IJNS7_ILi1EEESI_SI_EEESC_SE_Li256ELb1ELb1ELb0ELb0EEENS1_19SingleTileSchedulerILb1ELb0ELb1ELi128EEEEEEEEEvNT_6ParamsE)
        /*0014*/ 	.short	0x0160
        /*0016*/ 	.short	0x0418


	//----- nvinfo : EIATTR_CBANK_PARAM_SIZE
	.align		4
.L_386:
        /*0018*/ 	.byte	0x03, 0x19
        /*001a*/ 	.short	0x0418


	//----- nvinfo : EIATTR_KPARAM_INFO
	.align		4
        /*001c*/ 	.byte	0x04, 0x17
        /*001e*/ 	.short	(.L_388 - .L_387)
.L_387:
        /*0020*/ 	.word	0x00000000
        /*0024*/ 	.short	0x0000
        /*0026*/ 	.short	0x0000
        /*0028*/ 	.byte	0x00, 0xf0, 0x61, 0x10


	//----- nvinfo : EIATTR_MAXREG_COUNT
	.align		4
.L_388:
        /*002c*/ 	.byte	0x03, 0x1b
        /*002e*/ 	.short	0x00ff


	//----- nvinfo : EIATTR_NUM_BARRIERS
	.align		4
        /*0030*/ 	.byte	0x02, 0x4c
        /*0032*/ 	.byte	0x02
	.zero		1


	//----- nvinfo : EIATTR_MERCURY_ISA_VERSION
	.align		4
        /*0034*/ 	.byte	0x03, 0x5f
        /*0036*/ 	.short	0x0000


	//----- nvinfo : EIATTR_COOP_GROUP_MASK_REGIDS
	.align		4
        /*0038*/ 	.byte	0x04, 0x29
        /*003a*/ 	.short	(.L_390 - .L_389)


	//   ....[0]....
.L_389:
        /*003c*/ 	.word	0xffffffff


	//   ....[1]....
        /*0040*/ 	.word	0xffffffff


	//   ....[2]....
        /*0044*/ 	.word	0xffffffff


	//   ....[3]....
        /*0048*/ 	.word	0xffffffff


	//   ....[4]....
        /*004c*/ 	.word	0xffffffff


	//   ....[5]....
        /*0050*/ 	.word	0xffffffff


	//   ....[6]....
        /*0054*/ 	.word	0xffffffff


	//   ....[7]....
        /*0058*/ 	.word	0xffffffff


	//   ....[8]....
        /*005c*/ 	.word	0xffffffff


	//   ....[9]....
        /*0060*/ 	.word	0xffffffff


	//   ....[10]....
        /*0064*/ 	.word	0xffffffff


	//   ....[11]....
        /*0068*/ 	.word	0xffffffff


	//   ....[12]....
        /*006c*/ 	.word	0xffffffff


	//   ....[13]....
        /*0070*/ 	.word	0xffffffff


	//   ....[14]....
        /*0074*/ 	.word	0xffffffff


	//   ....[15]....
        /*0078*/ 	.word	0xffffffff


	//   ....[16]....
        /*007c*/ 	.word	0xffffffff


	//   ....[17]....
        /*0080*/ 	.word	0xffffffff


	//   ....[18]....
        /*0084*/ 	.word	0xffffffff


	//   ....[19]....
        /*0088*/ 	.word	0xffffffff


	//   ....[20]....
        /*008c*/ 	.word	0xffffffff


	//   ....[21]....
        /*0090*/ 	.word	0xffffffff


	//   ....[22]....
        /*0094*/ 	.word	0xffffffff


	//   ....[23]....
        /*0098*/ 	.word	0xffffffff


	//   ....[24]....
        /*009c*/ 	.word	0xffffffff


	//   ....[25]....
        /*00a0*/ 	.word	0xffffffff


	//   ....[26]....
        /*00a4*/ 	.word	0xffffffff


	//   ....[27]....
        /*00a8*/ 	.word	0xffffffff


	//   ....[28]....
        /*00ac*/ 	.word	0xffffffff


	//   ....[29]....
        /*00b0*/ 	.word	0xffffffff


	//   ....[30]....
        /*00b4*/ 	.word	0xffffffff


	//   ....[31]....
        /*00b8*/ 	.word	0xffffffff


	//   ....[32]....
        /*00bc*/ 	.word	0xffffffff


	//   ....[33]....
        /*00c0*/ 	.word	0xffffffff


	//   ....[34]....
        /*00c4*/ 	.word	0xffffffff


	//   ....[35]....
        /*00c8*/ 	.word	0xffffffff


	//   ....[36]....
        /*00cc*/ 	.word	0xffffffff


	//   ....[37]....
        /*00d0*/ 	.word	0xffffffff


	//   ....[38]....
        /*00d4*/ 	.word	0xffffffff


	//   ....[39]....
        /*00d8*/ 	.word	0xffffffff


	//   ....[40]....
        /*00dc*/ 	.word	0xffffffff


	//   ....[41]....
        /*00e0*/ 	.word	0xffffffff


	//   ....[42]....
        /*00e4*/ 	.word	0xffffffff


	//   ....[43]....
        /*00e8*/ 	.word	0xffffffff


	//   ....[44]....
        /*00ec*/ 	.word	0xffffffff


	//   ....[45]....
        /*00f0*/ 	.word	0xffffffff


	//   ....[46]....
        /*00f4*/ 	.word	0xffffffff


	//   ....[47]....
        /*00f8*/ 	.word	0xffffffff


	//   ....[48]....
        /*00fc*/ 	.word	0xffffffff


	//   ....[49]....
        /*0100*/ 	.word	0xffffffff


	//   ....[50]....
        /*0104*/ 	.word	0xffffffff


	//   ....[51]....
        /*0108*/ 	.word	0xffffffff


	//   ....[52]....
        /*010c*/ 	.word	0xffffffff


	//   ....[53]....
        /*0110*/ 	.word	0xffffffff


	//   ....[54]....
        /*0114*/ 	.word	0xffffffff


	//   ....[55]....
        /*0118*/ 	.word	0xffffffff


	//   ....[56]....
        /*011c*/ 	.word	0xffffffff


	//   ....[57]....
        /*0120*/ 	.word	0xffffffff


	//   ....[58]....
        /*0124*/ 	.word	0xffffffff


	//   ....[59]....
        /*0128*/ 	.word	0xffffffff


	//   ....[60]....
        /*012c*/ 	.word	0xffffffff


	//   ....[61]....
        /*0130*/ 	.word	0xffffffff


	//   ....[62]....
        /*0134*/ 	.word	0xffffffff


	//   ....[63]....
        /*0138*/ 	.word	0xffffffff


	//   ....[64]....
        /*013c*/ 	.word	0xffffffff


	//   ....[65]....
        /*0140*/ 	.word	0xffffffff


	//   ....[66]....
        /*0144*/ 	.word	0xffffffff


	//   ....[67]....
        /*0148*/ 	.word	0xffffffff


	//   ....[68]....
        /*014c*/ 	.word	0xffffffff


	//   ....[69]....
        /*0150*/ 	.word	0xffffffff


	//   ....[70]....
        /*0154*/ 	.word	0xffffffff


	//   ....[71]....
        /*0158*/ 	.word	0xffffffff


	//   ....[72]....
        /*015c*/ 	.word	0xffffffff


	//   ....[73]....
        /*0160*/ 	.word	0xffffffff


	//   ....[74]....
        /*0164*/ 	.word	0xffffffff


	//   ....[75]....
        /*0168*/ 	.word	0xffffffff


	//   ....[76]....
        /*016c*/ 	.word	0xffffffff


	//   ....[77]....
        /*0170*/ 	.word	0xffffffff


	//   ....[78]....
        /*0174*/ 	.word	0xffffffff


	//   ....[79]....
        /*0178*/ 	.word	0xffffffff


	//   ....[80]....
        /*017c*/ 	.word	0xffffffff


	//   ....[81]....
        /*0180*/ 	.word	0xffffffff


	//   ....[82]....
        /*0184*/ 	.word	0xffffffff


	//   ....[83]....
        /*0188*/ 	.word	0xffffffff


	//   ....[84]....
        /*018c*/ 	.word	0xffffffff


	//   ....[85]....
        /*0190*/ 	.word	0xffffffff


	//   ....[86]....
        /*0194*/ 	.word	0xffffffff


	//   ....[87]....
        /*0198*/ 	.word	0xffffffff


	//   ....[88]....
        /*019c*/ 	.word	0xffffffff


	//   ....[89]....
        /*01a0*/ 	.word	0xffffffff


	//   ....[90]....
        /*01a4*/ 	.word	0xffffffff


	//   ....[91]....
        /*01a8*/ 	.word	0xffffffff


	//   ....[92]....
        /*01ac*/ 	.word	0xffffffff


	//   ....[93]....
        /*01b0*/ 	.word	0xffffffff


	//   ....[94]....
        /*01b4*/ 	.word	0xffffffff


	//   ....[95]....
        /*01b8*/ 	.word	0xffffffff


	//   ....[96]....
        /*01bc*/ 	.word	0xffffffff


	//   ....[97]....
        /*01c0*/ 	.word	0xffffffff


	//   ....[98]....
        /*01c4*/ 	.word	0xffffffff


	//   ....[99]....
        /*01c8*/ 	.word	0xffffffff


	//   ....[100]....
        /*01cc*/ 	.word	0xffffffff


	//   ....[101]....
        /*01d0*/ 	.word	0xffffffff


	//   ....[102]....
        /*01d4*/ 	.word	0xffffffff


	//   ....[103]....
        /*01d8*/ 	.word	0xffffffff


	//   ....[104]....
        /*01dc*/ 	.word	0xffffffff


	//   ....[105]....
        /*01e0*/ 	.word	0xffffffff


	//   ....[106]....
        /*01e4*/ 	.word	0xffffffff


	//   ....[107]....
        /*01e8*/ 	.word	0xffffffff


	//   ....[108]....
        /*01ec*/ 	.word	0xffffffff


	//   ....[109]....
        /*01f0*/ 	.word	0xffffffff


	//   ....[110]....
        /*01f4*/ 	.word	0xffffffff


	//   ....[111]....
        /*01f8*/ 	.word	0xffffffff


	//   ....[112]....
        /*01fc*/ 	.word	0xffffffff


	//   ....[113]....
        /*0200*/ 	.word	0xffffffff


	//   ....[114]....
        /*0204*/ 	.word	0xffffffff


	//   ....[115]....
        /*0208*/ 	.word	0xffffffff


	//   ....[116]....
        /*020c*/ 	.word	0xffffffff


	//   ....[117]....
        /*0210*/ 	.word	0xffffffff


	//   ....[118]....
        /*0214*/ 	.word	0xffffffff


	//   ....[119]....
        /*0218*/ 	.word	0xffffffff


	//   ....[120]....
        /*021c*/ 	.word	0xffffffff


	//   ....[121]....
        /*0220*/ 	.word	0xffffffff


	//   ....[122]....
        /*0224*/ 	.word	0xffffffff


	//   ....[123]....
        /*0228*/ 	.word	0xffffffff


	//   ....[124]....
        /*022c*/ 	.word	0xffffffff


	//   ....[125]....
        /*0230*/ 	.word	0xffffffff


	//   ....[126]....
        /*0234*/ 	.word	0xffffffff


	//   ....[127]....
        /*0238*/ 	.word	0xffffffff


	//   ....[128]....
        /*023c*/ 	.word	0xffffffff


	//   ....[129]....
        /*0240*/ 	.word	0xffffffff


	//   ....[130]....
        /*0244*/ 	.word	0xffffffff


	//   ....[131]....
        /*0248*/ 	.word	0xffffffff


	//   ....[132]....
        /*024c*/ 	.word	0xffffffff


	//   ....[133]....
        /*0250*/ 	.word	0xffffffff


	//   ....[134]....
        /*0254*/ 	.word	0xffffffff


	//   ....[135]....
        /*0258*/ 	.word	0xffffffff


	//   ....[136]....
        /*025c*/ 	.word	0xffffffff


	//   ....[137]....
        /*0260*/ 	.word	0xffffffff


	//   ....[138]....
        /*0264*/ 	.word	0xffffffff


	//   ....[139]....
        /*0268*/ 	.word	0xffffffff


	//   ....[140]....
        /*026c*/ 	.word	0xffffffff


	//   ....[141]....
        /*0270*/ 	.word	0xffffffff


	//   ....[142]....
        /*0274*/ 	.word	0xffffffff


	//   ....[143]....
        /*0278*/ 	.word	0xffffffff


	//   ....[144]....
        /*027c*/ 	.word	0xffffffff


	//   ....[145]....
        /*0280*/ 	.word	0xffffffff


	//   ....[146]....
        /*0284*/ 	.word	0xffffffff


	//   ....[147]....
        /*0288*/ 	.word	0xffffffff


	//   ....[148]....
        /*028c*/ 	.word	0xffffffff


	//   ....[149]....
        /*0290*/ 	.word	0xffffffff


	//   ....[150]....
        /*0294*/ 	.word	0xffffffff


	//   ....[151]....
        /*0298*/ 	.word	0xffffffff


	//   ....[152]....
        /*029c*/ 	.word	0xffffffff


	//   ....[153]....
        /*02a0*/ 	.word	0xffffffff


	//   ....[154]....
        /*02a4*/ 	.word	0xffffffff


	//   ....[155]....
        /*02a8*/ 	.word	0xffffffff


	//   ....[156]....
        /*02ac*/ 	.word	0xffffffff


	//   ....[157]....
        /*02b0*/ 	.word	0xffffffff


	//   ....[158]....
        /*02b4*/ 	.word	0xffffffff


	//   ....[159]....
        /*02b8*/ 	.word	0xffffffff


	//   ....[160]....
        /*02bc*/ 	.word	0xffffffff


	//   ....[161]....
        /*02c0*/ 	.word	0xffffffff


	//   ....[162]....
        /*02c4*/ 	.word	0xffffffff


	//   ....[163]....
        /*02c8*/ 	.word	0xffffffff


	//   ....[164]....
        /*02cc*/ 	.word	0xffffffff


	//   ....[165]....
        /*02d0*/ 	.word	0xffffffff


	//   ....[166]....
        /*02d4*/ 	.word	0xffffffff


	//   ....[167]....
        /*02d8*/ 	.word	0xffffffff


	//   ....[168]....
        /*02dc*/ 	.word	0xffffffff


	//   ....[169]....
        /*02e0*/ 	.word	0xffffffff


	//   ....[170]....
        /*02e4*/ 	.word	0xffffffff


	//   ....[171]....
        /*02e8*/ 	.word	0xffffffff


	//   ....[172]....
        /*02ec*/ 	.word	0xffffffff


	//   ....[173]....
        /*02f0*/ 	.word	0xffffffff


	//   ....[174]....
        /*02f4*/ 	.word	0xffffffff


	//   ....[175]....
        /*02f8*/ 	.word	0xffffffff


	//   ....[176]....
        /*02fc*/ 	.word	0xffffffff


	//   ....[177]....
        /*0300*/ 	.word	0xffffffff


	//   ....[178]....
        /*0304*/ 	.word	0xffffffff


	//   ....[179]....
        /*0308*/ 	.word	0xffffffff


	//   ....[180]....
        /*030c*/ 	.word	0xffffffff


	//   ....[181]....
        /*0310*/ 	.word	0xffffffff


	//   ....[182]....
        /*0314*/ 	.word	0xffffffff


	//   ....[183]....
        /*0318*/ 	.word	0xffffffff


	//   ....[184]....
        /*031c*/ 	.word	0xffffffff


	//   ....[185]....
        /*0320*/ 	.word	0xffffffff


	//   ....[186]....
        /*0324*/ 	.word	0xffffffff


	//   ....[187]....
        /*0328*/ 	.word	0xffffffff


	//   ....[188]....
        /*032c*/ 	.word	0xffffffff


	//   ....[189]....
        /*0330*/ 	.word	0xffffffff


	//   ....[190]....
        /*0334*/ 	.word	0xffffffff


	//   ....[191]....
        /*0338*/ 	.word	0xffffffff


	//   ....[192]....
        /*033c*/ 	.word	0xffffffff


	//   ....[193]....
        /*0340*/ 	.word	0xffffffff


	//   ....[194]....
        /*0344*/ 	.word	0xffffffff


	//   ....[195]....
        /*0348*/ 	.word	0xffffffff


	//   ....[196]....
        /*034c*/ 	.word	0xffffffff


	//   ....[197]....
        /*0350*/ 	.word	0xffffffff


	//   ....[198]....
        /*0354*/ 	.word	0xffffffff


	//   ....[199]....
        /*0358*/ 	.word	0xffffffff


	//   ....[200]....
        /*035c*/ 	.word	0xffffffff


	//   ....[201]....
        /*0360*/ 	.word	0xffffffff


	//   ....[202]....
        /*0364*/ 	.word	0xffffffff


	//   ....[203]....
        /*0368*/ 	.word	0xffffffff


	//   ....[204]....
        /*036c*/ 	.word	0xffffffff


	//   ....[205]....
        /*0370*/ 	.word	0xffffffff


	//   ....[206]....
        /*0374*/ 	.word	0xffffffff


	//   ....[207]....
        /*0378*/ 	.word	0xffffffff


	//   ....[208]....
        /*037c*/ 	.word	0xffffffff


	//   ....[209]....
        /*0380*/ 	.word	0xffffffff


	//   ....[210]....
        /*0384*/ 	.word	0xffffffff


	//   ....[211]....
        /*0388*/ 	.word	0xffffffff


	//   ....[212]....
        /*038c*/ 	.word	0xffffffff


	//   ....[213]....
        /*0390*/ 	.word	0xffffffff


	//   ....[214]....
        /*0394*/ 	.word	0xffffffff


	//   ....[215]....
        /*0398*/ 	.word	0xffffffff


	//   ....[216]....
        /*039c*/ 	.word	0xffffffff


	//   ....[217]....
        /*03a0*/ 	.word	0xffffffff


	//   ....[218]....
        /*03a4*/ 	.word	0xffffffff


	//   ....[219]....
        /*03a8*/ 	.word	0xffffffff


	//   ....[220]....
        /*03ac*/ 	.word	0xffffffff


	//   ....[221]....
        /*03b0*/ 	.word	0xffffffff


	//   ....[222]....
        /*03b4*/ 	.word	0xffffffff


	//   ....[223]....
        /*03b8*/ 	.word	0xffffffff


	//   ....[224]....
        /*03bc*/ 	.word	0xffffffff


	//   ....[225]....
        /*03c0*/ 	.word	0xffffffff


	//   ....[226]....
        /*03c4*/ 	.word	0xffffffff


	//   ....[227]....
        /*03c8*/ 	.word	0xffffffff


	//   ....[228]....
        /*03cc*/ 	.word	0xffffffff


	//   ....[229]....
        /*03d0*/ 	.word	0xffffffff


	//   ....[230]....
        /*03d4*/ 	.word	0xffffffff


	//   ....[231]....
        /*03d8*/ 	.word	0xffffffff


	//   ....[232]....
        /*03dc*/ 	.word	0xffffffff


	//   ....[233]....
        /*03e0*/ 	.word	0xffffffff


	//   ....[234]....
        /*03e4*/ 	.word	0xffffffff


	//   ....[235]....
        /*03e8*/ 	.word	0xffffffff


	//   ....[236]....
        /*03ec*/ 	.word	0xffffffff


	//   ....[237]....
        /*03f0*/ 	.word	0xffffffff


	//   ....[238]....
        /*03f4*/ 	.word	0xffffffff


	//   ....[239]....
        /*03f8*/ 	.word	0xffffffff


	//   ....[240]....
        /*03fc*/ 	.word	0xffffffff


	//   ....[241]....
        /*0400*/ 	.word	0xffffffff


	//   ....[242]....
        /*0404*/ 	.word	0xffffffff


	//----- nvinfo : EIATTR_COOP_GROUP_INSTR_OFFSETS
	.align		4
.L_390:
        /*0408*/ 	.byte	0x04, 0x28
        /*040a*/ 	.short	(.L_392 - .L_391)


	//   ....[0]....
.L_391:
        /*040c*/ 	.word	0x00000090


	//   ....[1]....
        /*0410*/ 	.word	0x00002410


	//   ....[2]....
        /*0414*/ 	.word	0x00002480


	//   ....[3]....
        /*0418*/ 	.word	0x00003470


	//   ....[4]....
        /*041c*/ 	.word	0x00003480


	//   ....[5]....
        /*0420*/ 	.word	0x000049a0


	//   ....[6]....
        /*0424*/ 	.word	0x00004a20


	//   ....[7]....
        /*0428*/ 	.word	0x00005a80


	//   ....[8]....
        /*042c*/ 	.word	0x00005a90


	//   ....[9]....
        /*0430*/ 	.word	0x00006a30


	//   ....[10]....
        /*0434*/ 	.word	0x00006a60


	//   ....[11]....
        /*0438*/ 	.word	0x00006c20


	//   ....[12]....
        /*043c*/ 	.word	0x00006c40


	//   ....[13]....
        /*0440*/ 	.word	0x00007120


	//   ....[14]....
        /*0444*/ 	.word	0x00007140


	//   ....[15]....
        /*0448*/ 	.word	0x000072d0


	//   ....[16]....
        /*044c*/ 	.word	0x000072f0


	//   ....[17]....
        /*0450*/ 	.word	0x000085e0


	//   ....[18]....
        /*0454*/ 	.word	0x00008600


	//   ....[19]....
        /*0458*/ 	.word	0x000087e0


	//   ....[20]....
        /*045c*/ 	.word	0x000087f0


	//   ....[21]....
        /*0460*/ 	.word	0x000089c0


	//   ....[22]....
        /*0464*/ 	.word	0x000089e0


	//   ....[23]....
        /*0468*/ 	.word	0x00008bb0


	//   ....[24]....
        /*046c*/ 	.word	0x00008bc0


	//   ....[25]....
        /*0470*/ 	.word	0x000094e0


	//   ....[26]....
        /*0474*/ 	.word	0x00009510


	//   ....[27]....
        /*0478*/ 	.word	0x00009550


	//   ....[28]....
        /*047c*/ 	.word	0x00009580


	//   ....[29]....
        /*0480*/ 	.word	0x00009af0


	//   ....[30]....
        /*0484*/ 	.word	0x00009b00


	//   ....[31]....
        /*0488*/ 	.word	0x00009ce0


	//   ....[32]....
        /*048c*/ 	.word	0x00009cf0


	//   ....[33]....
        /*0490*/ 	.word	0x0000aab0


	//   ....[34]....
        /*0494*/ 	.word	0x0000aad0


	//   ....[35]....
        /*0498*/ 	.word	0x0000ac90


	//   ....[36]....
        /*049c*/ 	.word	0x0000aca0


	//   ....[37]....
        /*04a0*/ 	.word	0x0000b0d0


	//   ....[38]....
        /*04a4*/ 	.word	0x0000b650


	//   ....[39]....
        /*04a8*/ 	.word	0x0000bc00


	//   ....[40]....
        /*04ac*/ 	.word	0x0000bc30


	//   ....[41]....
        /*04b0*/ 	.word	0x0000bc40


	//   ....[42]....
        /*04b4*/ 	.word	0x0000bc70


	//   ....[43]....
        /*04b8*/ 	.word	0x0000d2e0


	//   ....[44]....
        /*04bc*/ 	.word	0x0000d300


	//   ....[45]....
        /*04c0*/ 	.word	0x0000d4b0


	//   ....[46]....
        /*04c4*/ 	.word	0x0000d4c0


	//   ....[47]....
        /*04c8*/ 	.word	0x0000e270


	//   ....[48]....
        /*04cc*/ 	.word	0x0000e290


	//   ....[49]....
        /*04d0*/ 	.word	0x0000e430


	//   ....[50]....
        /*04d4*/ 	.word	0x0000e440


	//   ....[51]....
        /*04d8*/ 	.word	0x0000e6d0


	//   ....[52]....
        /*04dc*/ 	.word	0x0000ec90


	//   ....[53]....
        /*04e0*/ 	.word	0x0000f2a0


	//   ....[54]....
        /*04e4*/ 	.word	0x0000f2d0


	//   ....[55]....
        /*04e8*/ 	.word	0x0000f2e0


	//   ....[56]....
        /*04ec*/ 	.word	0x0000f310


	//   ....[57]....
        /*04f0*/ 	.word	0x00011050


	//   ....[58]....
        /*04f4*/ 	.word	0x00011070


	//   ....[59]....
        /*04f8*/ 	.word	0x000111c0


	//   ....[60]....
        /*04fc*/ 	.word	0x000111d0


	//   ....[61]....
        /*0500*/ 	.word	0x00011f20


	//   ....[62]....
        /*0504*/ 	.word	0x00011f40


	//   ....[63]....
        /*0508*/ 	.word	0x00012080


	//   ....[64]....
        /*050c*/ 	.word	0x00012090


	//   ....[65]....
        /*0510*/ 	.word	0x00012360


	//   ....[66]....
        /*0514*/ 	.word	0x00012390


	//   ....[67]....
        /*0518*/ 	.word	0x000123a0


	//   ....[68]....
        /*051c*/ 	.word	0x000123d0


	//   ....[69]....
        /*0520*/ 	.word	0x00013dc0


	//   ....[70]....
        /*0524*/ 	.word	0x00013de0


	//   ....[71]....
        /*0528*/ 	.word	0x00013fe0


	//   ....[72]....
        /*052c*/ 	.word	0x00013ff0


	//   ....[73]....
        /*0530*/ 	.word	0x00014d50


	//   ....[74]....
        /*0534*/ 	.word	0x00014d70


	//   ....[75]....
        /*0538*/ 	.word	0x00014ee0


	//   ....[76]....
        /*053c*/ 	.word	0x00014ef0


	//   ....[77]....
        /*0540*/ 	.word	0x00015150


	//   ....[78]....
        /*0544*/ 	.word	0x000156f0


	//   ....[79]....
        /*0548*/ 	.word	0x00015ce0


	//   ....[80]....
        /*054c*/ 	.word	0x00015d10


	//   ....[81]....
        /*0550*/ 	.word	0x00015d20


	//   ....[82]....
        /*0554*/ 	.word	0x00015d50


	//   ....[83]....
        /*0558*/ 	.word	0x00017530


	//   ....[84]....
        /*055c*/ 	.word	0x00017560


	//   ....[85]....
        /*0560*/ 	.word	0x00017570


	//   ....[86]....
        /*0564*/ 	.word	0x000175a0


	//   ....[87]....
        /*0568*/ 	.word	0x00018f50


	//   ....[88]....
        /*056c*/ 	.word	0x00018f80


	//   ....[89]....
        /*0570*/ 	.word	0x00018fa0


	//   ....[90]....
        /*0574*/ 	.word	0x00018fb0


	//   ....[91]....
        /*0578*/ 	.word	0x000191d0


	//   ....[92]....
        /*057c*/ 	.word	0x000191e0


	//   ....[93]....
        /*0580*/ 	.word	0x000193e0


	//   ....[94]....
        /*0584*/ 	.word	0x00019410


	//   ....[95]....
        /*0588*/ 	.word	0x000195d0


	//   ....[96]....
        /*058c*/ 	.word	0x00019600


	//   ....[97]....
        /*0590*/ 	.word	0x000197c0


	//   ....[98]....
        /*0594*/ 	.word	0x000197e0


	//   ....[99]....
        /*0598*/ 	.word	0x0001a050


	//   ....[100]....
        /*059c*/ 	.word	0x0001a070


	//   ....[101]....
        /*05a0*/ 	.word	0x0001a240


	//   ....[102]....
        /*05a4*/ 	.word	0x0001a250


	//   ....[103]....
        /*05a8*/ 	.word	0x0001a420


	//   ....[104]....
        /*05ac*/ 	.word	0x0001a440


	//   ....[105]....
        /*05b0*/ 	.word	0x0001a610


	//   ....[106]....
        /*05b4*/ 	.word	0x0001a620


	//   ....[107]....
        /*05b8*/ 	.word	0x0001a830


	//   ....[108]....
        /*05bc*/ 	.word	0x0001a8b0


	//   ....[109]....
        /*05c0*/ 	.word	0x0001a930


	//   ....[110]....
        /*05c4*/ 	.word	0x0001a9a0


	//   ....[111]....
        /*05c8*/ 	.word	0x0001aa20


	//   ....[112]....
        /*05cc*/ 	.word	0x0001aaa0


	//   ....[113]....
        /*05d0*/ 	.word	0x0001ab20


	//   ....[114]....
        /*05d4*/ 	.word	0x0001ab90


	//   ....[115]....
        /*05d8*/ 	.word	0x0001ac10


	//   ....[116]....
        /*05dc*/ 	.word	0x0001ac90


	//   ....[117]....
        /*05e0*/ 	.word	0x0001ad00


	//   ....[118]....
        /*05e4*/ 	.word	0x0001ad80


	//   ....[119]....
        /*05e8*/ 	.word	0x0001ae00


	//   ....[120]....
        /*05ec*/ 	.word	0x0001ae80


	//   ....[121]....
        /*05f0*/ 	.word	0x0001aef0


	//   ....[122]....
        /*05f4*/ 	.word	0x0001af70


	//   ....[123]....
        /*05f8*/ 	.word	0x0001aff0


	//   ....[124]....
        /*05fc*/ 	.word	0x0001b050


	//   ....[125]....
        /*0600*/ 	.word	0x0001b0a0


	//   ....[126]....
        /*0604*/ 	.word	0x0001b0f0


	//   ....[127]....
        /*0608*/ 	.word	0x0001b140


	//   ....[128]....
        /*060c*/ 	.word	0x0001b1c0


	//   ....[129]....
        /*0610*/ 	.word	0x0001b240


	//   ....[130]....
        /*0614*/ 	.word	0x0001b2c0


	//   ....[131]....
        /*0618*/ 	.word	0x0001b330


	//   ....[132]....
        /*061c*/ 	.word	0x0001b3b0


	//   ....[133]....
        /*0620*/ 	.word	0x0001b430


	//   ....[134]....
        /*0624*/ 	.word	0x0001b4b0


	//   ....[135]....
        /*0628*/ 	.word	0x0001b520


	//   ....[136]....
        /*062c*/ 	.word	0x0001b5a0


	//   ....[137]....
        /*0630*/ 	.word	0x0001b620


	//   ....[138]....
        /*0634*/ 	.word	0x0001b670


	//   ....[139]....
        /*0638*/ 	.word	0x0001b6c0


	//   ....[140]....
        /*063c*/ 	.word	0x0001b710


	//   ....[141]....
        /*0640*/ 	.word	0x0001b750


	//   ....[142]....
        /*0644*/ 	.word	0x0001b7c0


	//   ....[143]....
        /*0648*/ 	.word	0x0001b840


	//   ....[144]....
        /*064c*/ 	.word	0x0001b8c0


	//   ....[145]....
        /*0650*/ 	.word	0x0001b930


	//   ....[146]....
        /*0654*/ 	.word	0x0001b9b0


	//   ....[147]....
        /*0658*/ 	.word	0x0001ba30


	//   ....[148]....
        /*065c*/ 	.word	0x0001bab0


	//   ....[149]....
        /*0660*/ 	.word	0x0001bb20


	//   ....[150]....
        /*0664*/ 	.word	0x0001bb70


	//   ....[151]....
        /*0668*/ 	.word	0x0001bbc0


	//   ....[152]....
        /*066c*/ 	.word	0x0001bc10


	//   ....[153]....
        /*0670*/ 	.word	0x0001bc50


	//   ....[154]....
        /*0674*/ 	.word	0x0001bcc0


	//   ....[155]....
        /*0678*/ 	.word	0x0001bd40


	//   ....[156]....
        /*067c*/ 	.word	0x0001bdb0


	//   ....[157]....
        /*0680*/ 	.word	0x0001be30


	//   ....[158]....
        /*0684*/ 	.word	0x0001beb0


	//   ....[159]....
        /*0688*/ 	.word	0x0001bf30


	//   ....[160]....
        /*068c*/ 	.word	0x0001bfa0


	//   ....[161]....
        /*0690*/ 	.word	0x0001c020


	//   ....[162]....
        /*0694*/ 	.word	0x0001c0a0


	//   ....[163]....
        /*0698*/ 	.word	0x0001c0f0


	//   ....[164]....
        /*069c*/ 	.word	0x0001c140


	//   ....[165]....
        /*06a0*/ 	.word	0x0001c190


	//   ....[166]....
        /*06a4*/ 	.word	0x0001c1d0


	//   ....[167]....
        /*06a8*/ 	.word	0x0001c220


	//   ....[168]....
        /*06ac*/ 	.word	0x0001c280


	//   ....[169]....
        /*06b0*/ 	.word	0x0001c2d0


	//   ....[170]....
        /*06b4*/ 	.word	0x0001c310


	//   ....[171]....
        /*06b8*/ 	.word	0x0001c380


	//   ....[172]....
        /*06bc*/ 	.word	0x0001c400


	//   ....[173]....
        /*06c0*/ 	.word	0x0001c480


	//   ....[174]....
        /*06c4*/ 	.word	0x0001c4f0


	//   ....[175]....
        /*06c8*/ 	.word	0x0001c570


	//   ....[176]....
        /*06cc*/ 	.word	0x0001c5f0


	//   ....[177]....
        /*06d0*/ 	.word	0x0001c670


	//   ....[178]....
        /*06d4*/ 	.word	0x0001c6e0


	//   ....[179]....
        /*06d8*/ 	.word	0x0001cae0


	//   ....[180]....
        /*06dc*/ 	.word	0x0001cb00


	//   ....[181]....
        /*06e0*/ 	.word	0x0001cb20


	//   ....[182]....
        /*06e4*/ 	.word	0x0001cb30


	//   ....[183]....
        /*06e8*/ 	.word	0x0001d0a0


	//   ....[184]....
        /*06ec*/ 	.word	0x0001d0b0


	//   ....[185]....
        /*06f0*/ 	.word	0x0001d0c0


	//   ....[186]....
        /*06f4*/ 	.word	0x0001d0d0


	//   ....[187]....
        /*06f8*/ 	.word	0x0001d5c0


	//   ....[188]....
        /*06fc*/ 	.word	0x0001d5e0


	//   ....[189]....
        /*0700*/ 	.word	0x0001d600


	//   ....[190]....
        /*0704*/ 	.word	0x0001d610


	//   ....[191]....
        /*0708*/ 	.word	0x0001db20


	//   ....[192]....
        /*070c*/ 	.word	0x0001db80


	//   ....[193]....
        /*0710*/ 	.word	0x0001db90


	//   ....[194]....
        /*0714*/ 	.word	0x0001dba0


	//   ....[195]....
        /*0718*/ 	.word	0x00021790


	//   ....[196]....
        /*071c*/ 	.word	0x000217b0


	//   ....[197]....
        /*0720*/ 	.word	0x000217d0


	//   ....[198]....
        /*0724*/ 	.word	0x000217e0


	//   ....[199]....
        /*0728*/ 	.word	0x00021c50


	//   ....[200]....
        /*072c*/ 	.word	0x00021c60


	//   ....[201]....
        /*0730*/ 	.word	0x00021c70


	//   ....[202]....
        /*0734*/ 	.word	0x00021c80


	//   ....[203]....
        /*0738*/ 	.word	0x00022050


	//   ....[204]....
        /*073c*/ 	.word	0x00022070


	//   ....[205]....
        /*0740*/ 	.word	0x00022090


	//   ....[206]....
        /*0744*/ 	.word	0x000220a0


	//   ....[207]....
        /*0748*/ 	.word	0x00022490


	//   ....[208]....
        /*074c*/ 	.word	0x000224f0


	//   ....[209]....
        /*0750*/ 	.word	0x00022500


	//   ....[210]....
        /*0754*/ 	.word	0x00022510


	//   ....[211]....
        /*0758*/ 	.word	0x000266c0


	//   ....[212]....
        /*075c*/ 	.word	0x00026740


	//   ....[213]....
        /*0760*/ 	.word	0x000267c0


	//   ....[214]....
        /*0764*/ 	.word	0x00026830


	//   ....[215]....
        /*0768*/ 	.word	0x000268b0


	//   ....[216]....
        /*076c*/ 	.word	0x00026920


	//   ....[217]....
        /*0770*/ 	.word	0x000269a0


	//   ....[218]....
        /*0774*/ 	.word	0x00026a10


	//   ....[219]....
        /*0778*/ 	.word	0x00026a90


	//   ....[220]....
        /*077c*/ 	.word	0x00026b10


	//   ....[221]....
        /*0780*/ 	.word	0x00026b90


	//   ....[222]....
        /*0784*/ 	.word	0x00026c00


	//   ....[223]....
        /*0788*/ 	.word	0x00026c80


	//   ....[224]....
        /*078c*/ 	.word	0x00026d00


	//   ....[225]....
        /*0790*/ 	.word	0x00026d70


	//   ....[226]....
        /*0794*/ 	.word	0x00026de0


	//   ....[227]....
        /*0798*/ 	.word	0x00026e60


	//   ....[228]....
        /*079c*/ 	.word	0x00026ee0


	//   ....[229]....
        /*07a0*/ 	.word	0x00026f60


	//   ....[230]....
        /*07a4*/ 	.word	0x00026fd0


	//   ....[231]....
        /*07a8*/ 	.word	0x00027050


	//   ....[232]....
        /*07ac*/ 	.word	0x000270c0


	//   ....[233]....
        /*07b0*/ 	.word	0x00027130


	//   ....[234]....
        /*07b4*/ 	.word	0x000271a0


	//   ....[235]....
        /*07b8*/ 	.word	0x00027220


	//   ....[236]....
        /*07bc*/ 	.word	0x000272a0


	//   ....[237]....
        /*07c0*/ 	.word	0x00027320


	//   ....[238]....
        /*07c4*/ 	.word	0x00027390


	//   ....[239]....
        /*07c8*/ 	.word	0x00027410


	//   ....[240]....
        /*07cc*/ 	.word	0x00027490


	//   ....[241]....
        /*07d0*/ 	.word	0x00027500


	//   ....[242]....
        /*07d4*/ 	.word	0x00027570


	//----- nvinfo : EIATTR_EXIT_INSTR_OFFSETS
	.align		4
.L_392:
        /*07d8*/ 	.byte	0x04, 0x1c
        /*07da*/ 	.short	(.L_394 - .L_393)


	//   ....[0]....
.L_393:
        /*07dc*/ 	.word	0x00000320


	//   ....[1]....
        /*07e0*/ 	.word	0x000197f0


	//   ....[2]....
        /*07e4*/ 	.word	0x00019930


	//   ....[3]....
        /*07e8*/ 	.word	0x00019990


	//   ....[4]....
        /*07ec*/ 	.word	0x0001a660


	//   ....[5]....
        /*07f0*/ 	.word	0x0001a770


	//   ....[6]....
        /*07f4*/ 	.word	0x0001a7d0


	//----- nvinfo : EIATTR_CTAIDZ_USED
	.align		4
.L_394:
        /*07f8*/ 	.byte	0x01, 0x04
	.zero		2


	//----- nvinfo : EIATTR_MAX_THREADS
	.align		4
        /*07fc*/ 	.byte	0x04, 0x05
        /*07fe*/ 	.short	(.L_396 - .L_395)
.L_395:
        /*0800*/ 	.word	0x00000100
        /*0804*/ 	.word	0x00000001
        /*0808*/ 	.word	0x00000001


	//----- nvinfo : EIATTR_CRS_STACK_SIZE
	.align		4
.L_396:
        /*080c*/ 	.byte	0x04, 0x1e
        /*080e*/ 	.short	(.L_398 - .L_397)
.L_397:
        /*0810*/ 	.word	0x00000000
.L_398:


//--------------------- .nv.info._ZN7cutlass13device_kernelIN5flash19enable_sm80_to_sm89INS1_16FlashAttnFwdSm80INS1_25CollectiveMainloopFwdSm80ILi8ELi1ELb0EN4cute5tupleIJNS5_1CILi128EEENS7_ILi96EEENS7_ILi256EEEEEELi256ENS_10bfloat16_tEfNS_4arch4Sm80ELb1ELb0ELb0ELb0ELb1ELb0ELb1ELb0EEENS1_21CollectiveEpilogueFwdINS6_IJS8_SA_S9_EEENS6_IJNS7_ILi1EEESI_SI_EEESC_SE_Li256ELb0ELb1ELb0ELb0EEENS1_30DynamicPersistentTileSchedulerILi256ELi256ELb0ELb1ELb0EEEEEEEEEvNT_6ParamsE --------------------------
	.section	.nv.info._ZN7cutlass13device_kernelIN5flash19enable_sm80_to_sm89INS1_16FlashAttnFwdSm80INS1_25CollectiveMainloopFwdSm80ILi8ELi1ELb0EN4cute5tupleIJNS5_1CILi128EEENS7_ILi96EEENS7_ILi256EEEEEELi256ENS_10bfloat16_tEfNS_4arch4Sm80ELb1ELb0ELb0ELb0ELb1ELb0ELb1ELb0EEENS1_21CollectiveEpilogueFwdINS6_IJS8_SA_S9_EEENS6_IJNS7_ILi1EEESI_SI_EEESC_SE_Li256ELb0ELb1ELb0ELb0EEENS1_30DynamicPersistentTileSchedulerILi256ELi256ELb0ELb1ELb0EEEEEEEEEvNT_6ParamsE,"",@"SHT_CUDA_INFO"
	.sectionflags	@""
	.align	4


	//----- nvinfo : EIATTR_CUDA_API_VERSION
	.align		4
        /*0000*/ 	.byte	0x04, 0x37
        /*0002*/ 	.short	(.L_400 - .L_399)
.L_399:
        /*0004*/ 	.word	0x00000082


	//----- nvinfo : EIATTR_SW2861232_WAR
	.align		4
.L_400:
        /*0008*/ 	.byte	0x01, 0x35
	.zero		2


	//----- nvinfo : EIATTR_PARAM_CBANK
	.align		4
        /*000c*/ 	.byte	0x04, 0x0a
        /*000e*/ 	.short	(.L_402 - .L_401)
	.align		4
.L_401:
        /*0010*/ 	.word	index@(.nv.constant0._ZN7cutlass13device_kernelIN5flash19enable_sm80_to_sm89INS1_16FlashAttnFwdSm80INS1_25CollectiveMainloopFwdSm80ILi8ELi1ELb0EN4cute5tupleIJNS5_1CILi128EEENS7_ILi96EEENS7_ILi256EEEEEELi256ENS_10bfloat16_tEfNS_4arch4Sm80ELb1ELb0ELb0ELb0ELb1ELb0ELb1ELb0EEENS1_21CollectiveEpilogueFwdINS6_IJS8_SA_S9_EEENS6_IJNS7_ILi1EEESI_SI_EEESC_SE_Li256ELb0ELb1ELb0ELb0EEENS1_30DynamicPersistentTileSchedulerILi256ELi256ELb0ELb1ELb0EEEEEEEEEvNT_6ParamsE)
        /*0014*/ 	.short	0x0160
        /*0016*/ 	.short	0x0428


	//----- nvinfo : EIATTR_CBANK_PARAM_SIZE
	.align		4
.L_402:
        /*0018*/ 	.byte	0x03, 0x19
        /*001a*/ 	.short	0x0428


	//----- nvinfo : EIATTR_KPARAM_INFO
	.align		4
        /*001c*/ 	.byte	0x04, 0x17
        /*001e*/ 	.short	(.L_404 - .L_403)
.L_403:
        /*0020*/ 	.word	0x00000000
        /*0024*/ 	.short	0x0000
        /*0026*/ 	.short	0x0000
        /*0028*/ 	.byte	0x00, 0xf0, 0xa1, 0x10


	//----- nvinfo : EIATTR_MAXREG_COUNT
	.align		4
.L_404:
        /*002c*/ 	.byte	0x03, 0x1b
        /*002e*/ 	.short	0x00ff


	//----- nvinfo : EIATTR_NUM_BARRIERS
	.align		4
        /*0030*/ 	.byte	0x02, 0x4c
        /*0032*/ 	.byte	0x06
	.zero		1


	//----- nvinfo : EIATTR_ANNOTATIONS
	.align		4
        /*0034*/ 	.byte	0x04, 0x55
        /*0036*/ 	.short	(.L_406 - .L_405)


	//   ....[0]....
.L_405:
        /* <DEDUP_REMOVED lines=57> */


	//----- nvinfo : EIATTR_MERCURY_ISA_VERSION
	.align		4
.L_406:
        /*03b0*/ 	.byte	0x03, 0x5f
        /*03b2*/ 	.short	0x0000


	//----- nvinfo : EIATTR_INT_WARP_WIDE_INSTR_OFFSETS
	.align		4
        /*03b4*/ 	.byte	0x04, 0x31
        /*03b6*/ 	.short	(.L_408 - .L_407)


	//   ....[0]....
.L_407:
        /*03b8*/ 	.word	0x00011fb0


	//   ....[1]....
        /*03bc*/ 	.word	0x00012030


	//----- nvinfo : EIATTR_COOP_GROUP_MASK_REGIDS
	.align		4
.L_408:
        /*03c0*/ 	.byte	0x04, 0x29
        /*03c2*/ 	.short	(.L_410 - .L_409)


	//   ....[0]....
.L_409:
        /*03c4*/ 	.word	0xffffffff


	//   ....[1]....
        /*03c8*/ 	.word	0xffffffff


	//   ....[2]....
        /*03cc*/ 	.word	0xffffffff


	//   ....[3]....
        /*03d0*/ 	.word	0xffffffff


	//   ....[4]....
        /*03d4*/ 	.word	0xffffffff


	//   ....[5]....
        /*03d8*/ 	.word	0xffffffff


	//   ....[6]....
        /*03dc*/ 	.word	0xffffffff


	//   ....[7]....
        /*03e0*/ 	.word	0xffffffff


	//   ....[8]....
        /*03e4*/ 	.word	0xffffffff


	//   ....[9]....
        /*03e8*/ 	.word	0xffffffff


	//   ....[10]....
        /*03ec*/ 	.word	0xffffffff


	//   ....[11]....
        /*03f0*/ 	.word	0xffffffff


	//   ....[12]....
        /*03f4*/ 	.word	0xffffffff


	//   ....[13]....
        /*03f8*/ 	.word	0xffffffff


	//   ....[14]....
        /*03fc*/ 	.word	0xffffffff


	//   ....[15]....
        /*0400*/ 	.word	0xffffffff


	//   ....[16]....
        /*0404*/ 	.word	0xffffffff


	//   ....[17]....
        /*0408*/ 	.word	0xffffffff


	//   ....[18]....
        /*040c*/ 	.word	0xffffffff


	//   ....[19]....
        /*0410*/ 	.word	0xffffffff


	//   ....[20]....
        /*0414*/ 	.word	0xffffffff


	//   ....[21]....
        /*0418*/ 	.word	0xffffffff


	//   ....[22]....
        /*041c*/ 	.word	0xffffffff


	//   ....[23]....
        /*0420*/ 	.word	0xffffffff


	//   ....[24]....
        /*0424*/ 	.word	0xffffffff


	//   ....[25]....
        /*0428*/ 	.word	0xffffffff


	//   ....[26]....
        /*042c*/ 	.word	0xffffffff


	//   ....[27]....
        /*0430*/ 	.word	0xffffffff


	//   ....[28]....
        /*0434*/ 	.word	0xffffffff


	//   ....[29]....
        /*0438*/ 	.word	0xffffffff


	//   ....[30]....
        /*043c*/ 	.word	0xffffffff


	//   ....[31]....
        /*0440*/ 	.word	0xffffffff


	//   ....[32]....
        /*0444*/ 	.word	0xffffffff


	//   ....[33]....
        /*0448*/ 	.word	0xffffffff


	//   ....[34]....
        /*044c*/ 	.word	0xffffffff


	//   ....[35]....
        /*0450*/ 	.word	0xffffffff


	//   ....[36]....
        /*0454*/ 	.word	0xffffffff


	//   ....[37]....
        /*0458*/ 	.word	0xffffffff


	//   ....[38]....
        /*045c*/ 	.word	0xffffffff


	//   ....[39]....
        /*0460*/ 	.word	0xffffffff


	//   ....[40]....
        /*0464*/ 	.word	0xffffffff


	//   ....[41]....
        /*0468*/ 	.word	0xffffffff


	//   ....[42]....
        /*046c*/ 	.word	0xffffffff


	//   ....[43]....
        /*0470*/ 	.word	0xffffffff


	//   ....[44]....
        /*0474*/ 	.word	0xffffffff


	//   ....[45]....
        /*0478*/ 	.word	0xffffffff


	//   ....[46]....
        /*047c*/ 	.word	0xffffffff


	//   ....[47]....
        /*0480*/ 	.word	0xffffffff


	//   ....[48]....
        /*0484*/ 	.word	0xffffffff


	//   ....[49]....
        /*0488*/ 	.word	0xffffffff


	//   ....[50]....
        /*048c*/ 	.word	0xffffffff


	//   ....[51]....
        /*0490*/ 	.word	0xffffffff


	//   ....[52]....
        /*0494*/ 	.word	0xffffffff


	//   ....[53]....
        /*0498*/ 	.word	0xffffffff


	//   ....[54]....
        /*049c*/ 	.word	0xffffffff


	//   ....[55]....
        /*04a0*/ 	.word	0xffffffff


	//   ....[56]....
        /*04a4*/ 	.word	0xffffffff


	//   ....[57]....
        /*04a8*/ 	.word	0xffffffff


	//   ....[58]....
        /*04ac*/ 	.word	0xffffffff


	//   ....[59]....
        /*04b0*/ 	.word	0xffffffff


	//   ....[60]....
        /*04b4*/ 	.word	0xffffffff


	//   ....[61]....
        /*04b8*/ 	.word	0xffffffff


	//   ....[62]....
        /*04bc*/ 	.word	0xffffffff


	//   ....[63]....
        /*04c0*/ 	.word	0xffffffff


	//   ....[64]....
        /*04c4*/ 	.word	0xffffffff


	//   ....[65]....
        /*04c8*/ 	.word	0xffffffff


	//   ....[66]....
        /*04cc*/ 	.word	0xffffffff


	//   ....[67]....
        /*04d0*/ 	.word	0xffffffff


	//   ....[68]....
        /*04d4*/ 	.word	0xffffffff


	//   ....[69]....
        /*04d8*/ 	.word	0xffffffff


	//   ....[70]....
        /*04dc*/ 	.word	0xffffffff


	//   ....[71]....
        /*04e0*/ 	.word	0xffffffff


	//   ....[72]....
        /*04e4*/ 	.word	0xffffffff


	//   ....[73]....
        /*04e8*/ 	.word	0xffffffff


	//   ....[74]....
        /*04ec*/ 	.word	0xffffffff


	//   ....[75]....
        /*04f0*/ 	.word	0xffffffff


	//   ....[76]....
        /*04f4*/ 	.word	0xffffffff


	//   ....[77]....
        /*04f8*/ 	.word	0xffffffff


	//   ....[78]....
        /*04fc*/ 	.word	0xffffffff


	//   ....[79]....
        /*0500*/ 	.word	0xffffffff


	//   ....[80]....
        /*0504*/ 	.word	0xffffffff


	//   ....[81]....
        /*0508*/ 	.word	0xffffffff


	//   ....[82]....
        /*050c*/ 	.word	0xffffffff


	//   ....[83]....
        /*0510*/ 	.word	0xffffffff


	//   ....[84]....
        /*0514*/ 	.word	0xffffffff


	//   ....[85]....
        /*0518*/ 	.word	0xffffffff


	//   ....[86]....
        /*051c*/ 	.word	0xffffffff


	//   ....[87]....
        /*0520*/ 	.word	0xffffffff


	//   ....[88]....
        /*0524*/ 	.word	0xffffffff


	//   ....[89]....
        /*0528*/ 	.word	0xffffffff


	//   ....[90]....
        /*052c*/ 	.word	0xffffffff


	//   ....[91]....
        /*0530*/ 	.word	0xffffffff


	//   ....[92]....
        /*0534*/ 	.word	0xffffffff


	//   ....[93]....
        /*0538*/ 	.word	0xffffffff


	//   ....[94]....
        /*053c*/ 	.word	0xffffffff


	//   ....[95]....
        /*0540*/ 	.word	0xffffffff


	//   ....[96]....
        /*0544*/ 	.word	0xffffffff


	//   ....[97]....
        /*0548*/ 	.word	0xffffffff


	//   ....[98]....
        /*054c*/ 	.word	0xffffffff


	//   ....[99]....
        /*0550*/ 	.word	0xffffffff


	//   ....[100]....
        /*0554*/ 	.word	0xffffffff


	//   ....[101]....
        /*0558*/ 	.word	0xffffffff


	//   ....[102]....
        /*055c*/ 	.word	0xffffffff


	//   ....[103]....
        /*0560*/ 	.word	0xffffffff


	//   ....[104]....
        /*0564*/ 	.word	0xffffffff


	//   ....[105]....
        /*0568*/ 	.word	0xffffffff


	//   ....[106]....
        /*056c*/ 	.word	0xffffffff


	//   ....[107]....
        /*0570*/ 	.word	0xffffffff


	//   ....[108]....
        /*0574*/ 	.word	0xffffffff


	//   ....[109]....
        /*0578*/ 	.word	0xffffffff


	//   ....[110]....
        /*057c*/ 	.word	0xffffffff


	//   ....[111]....
        /*0580*/ 	.word	0xffffffff


	//   ....[112]....
        /*0584*/ 	.word	0xffffffff


	//   ....[113]....
        /*0588*/ 	.word	0xffffffff


	//   ....[114]....
        /*058c*/ 	.word	0xffffffff


	//   ....[115]....
        /*0590*/ 	.word	0xffffffff


	//   ....[116]....
        /*0594*/ 	.word	0xffffffff


	//   ....[117]....
        /*0598*/ 	.word	0xffffffff


	//   ....[118]....
        /*059c*/ 	.word	0xffffffff


	//   ....[119]....
        /*05a0*/ 	.word	0xffffffff


	//   ....[120]....
        /*05a4*/ 	.word	0xffffffff


	//   ....[121]....
        /*05a8*/ 	.word	0xffffffff


	//   ....[122]....
        /*05ac*/ 	.word	0xffffffff


	//   ....[123]....
        /*05b0*/ 	.word	0xffffffff


	//   ....[124]....
        /*05b4*/ 	.word	0xffffffff


	//   ....[125]....
        /*05b8*/ 	.word	0xffffffff


	//   ....[126]....
        /*05bc*/ 	.word	0xffffffff


	//   ....[127]....
        /*05c0*/ 	.word	0xffffffff


	//   ....[128]....
        /*05c4*/ 	.word	0xffffffff


	//   ....[129]....
        /*05c8*/ 	.word	0xffffffff


	//   ....[130]....
        /*05cc*/ 	.word	0xffffffff


	//   ....[131]....
        /*05d0*/ 	.word	0xffffffff


	//   ....[132]....
        /*05d4*/ 	.word	0xffffffff


	//   ....[133]....
        /*05d8*/ 	.word	0xffffffff


	//   ....[134]....
        /*05dc*/ 	.word	0xffffffff


	//   ....[135]....
        /*05e0*/ 	.word	0xffffffff


	//   ....[136]....
        /*05e4*/ 	.word	0xffffffff


	//   ....[137]....
        /*05e8*/ 	.word	0xffffffff


	//   ....[138]....
        /*05ec*/ 	.word	0xffffffff


	//   ....[139]....
        /*05f0*/ 	.word	0xffffffff


	//   ....[140]....
        /*05f4*/ 	.word	0xffffffff


	//   ....[141]....
        /*05f8*/ 	.word	0xffffffff


	//   ....[142]....
        /*05fc*/ 	.word	0xffffffff


	//   ....[143]....
        /*0600*/ 	.word	0xffffffff


	//   ....[144]....
        /*0604*/ 	.word	0xffffffff


	//   ....[145]....
        /*0608*/ 	.word	0xffffffff


	//   ....[146]....
        /*060c*/ 	.word	0xffffffff


	//   ....[147]....
        /*0610*/ 	.word	0xffffffff


	//   ....[148]....
        /*0614*/ 	.word	0xffffffff


	//   ....[149]....
        /*0618*/ 	.word	0xffffffff


	//   ....[150]....
        /*061c*/ 	.word	0xffffffff


	//   ....[151]....
        /*0620*/ 	.word	0xffffffff


	//   ....[152]....
        /*0624*/ 	.word	0xffffffff


	//   ....[153]....
        /*0628*/ 	.word	0xffffffff


	//   ....[154]....
        /*062c*/ 	.word	0xffffffff


	//----- nvinfo : EIATTR_COOP_GROUP_INSTR_OFFSETS
	.align		4
.L_410:
        /*0630*/ 	.byte	0x04, 0x28
        /*0632*/ 	.short	(.L_412 - .L_411)


	//   ....[0]....
.L_411:
        /*0634*/ 	.word	0x00000050


	//   ....[1]....
        /*0638*/ 	.word	0x00001510


	//   ....[2]....
        /*063c*/ 	.word	0x00001530


	//   ....[3]....
        /*0640*/ 	.word	0x00001760


	//   ....[4]....
        /*0644*/ 	.word	0x00001770


	//   ....[5]....
        /*0648*/ 	.word	0x00001930


	//   ....[6]....
        /*064c*/ 	.word	0x00001950


	//   ....[7]....
        /*0650*/ 	.word	0x00001b10


	//   ....[8]....
        /*0654*/ 	.word	0x00001b20


	//   ....[9]....
        /*0658*/ 	.word	0x00002130


	//   ....[10]....
        /*065c*/ 	.word	0x00002150


	//   ....[11]....
        /*0660*/ 	.word	0x00002160


	//   ....[12]....
        /*0664*/ 	.word	0x00002190


	//   ....[13]....
        /*0668*/ 	.word	0x000022d0


	//   ....[14]....
        /*066c*/ 	.word	0x00002310


	//   ....[15]....
        /*0670*/ 	.word	0x000025f0


	//   ....[16]....
        /*0674*/ 	.word	0x00002610


	//   ....[17]....
        /*0678*/ 	.word	0x00002620


	//   ....[18]....
        /*067c*/ 	.word	0x00002640


	//   ....[19]....
        /*0680*/ 	.word	0x00002930


	//   ....[20]....
        /*0684*/ 	.word	0x00002970


	//   ....[21]....
        /*0688*/ 	.word	0x00003fd0


	//   ....[22]....
        /*068c*/ 	.word	0x00003ff0


	//   ....[23]....
        /*0690*/ 	.word	0x00004020


	//   ....[24]....
        /*0694*/ 	.word	0x00004040


	//   ....[25]....
        /*0698*/ 	.word	0x00004180


	//   ....[26]....
        /*069c*/ 	.word	0x00004200


	//   ....[27]....
        /*06a0*/ 	.word	0x000044f0


	//   ....[28]....
        /*06a4*/ 	.word	0x00004860


	//   ....[29]....
        /*06a8*/ 	.word	0x00004e70


	//   ....[30]....
        /*06ac*/ 	.word	0x00004e90


	//   ....[31]....
        /*06b0*/ 	.word	0x00004eb0


	//   ....[32]....
        /*06b4*/ 	.word	0x00004ed0


	//   ....[33]....
        /*06b8*/ 	.word	0x00007b30


	//   ....[34]....
        /*06bc*/ 	.word	0x00007b50


	//   ....[35]....
        /*06c0*/ 	.word	0x00007b80


	//   ....[36]....
        /*06c4*/ 	.word	0x00007bb0


	//   ....[37]....
        /*06c8*/ 	.word	0x00007c90


	//   ....[38]....
        /*06cc*/ 	.word	0x00007d50


	//   ....[39]....
        /*06d0*/ 	.word	0x00009530


	//   ....[40]....
        /*06d4*/ 	.word	0x00009550


	//   ....[41]....
        /*06d8*/ 	.word	0x00009580


	//   ....[42]....
        /*06dc*/ 	.word	0x000095b0


	//   ....[43]....
        /*06e0*/ 	.word	0x00009690


	//   ....[44]....
        /*06e4*/ 	.word	0x00009750


	//   ....[45]....
        /*06e8*/ 	.word	0x00009a70


	//   ....[46]....
        /*06ec*/ 	.word	0x00009db0


	//   ....[47]....
        /*06f0*/ 	.word	0x0000a3b0


	//   ....[48]....
        /*06f4*/ 	.word	0x0000a3d0


	//   ....[49]....
        /*06f8*/ 	.word	0x0000a3f0


	//   ....[50]....
        /*06fc*/ 	.word	0x0000a410


	//   ....[51]....
        /*0700*/ 	.word	0x0000cef0


	//   ....[52]....
        /*0704*/ 	.word	0x0000cf00


	//   ....[53]....
        /*0708*/ 	.word	0x0000cf40


	//   ....[54]....
        /*070c*/ 	.word	0x0000cf70


	//   ....[55]....
        /*0710*/ 	.word	0x0000cfa0


	//   ....[56]....
        /*0714*/ 	.word	0x0000d0f0


	//   ....[57]....
        /*0718*/ 	.word	0x0000e870


	//   ....[58]....
        /*071c*/ 	.word	0x0000e890


	//   ....[59]....
        /*0720*/ 	.word	0x0000e990


	//   ....[60]....
        /*0724*/ 	.word	0x0000e9b0


	//   ....[61]....
        /*0728*/ 	.word	0x0000e9e0


	//   ....[62]....
        /*072c*/ 	.word	0x0000ea70


	//   ....[63]....
        /*0730*/ 	.word	0x0000ef00


	//   ....[64]....
        /*0734*/ 	.word	0x0000ef10


	//   ....[65]....
        /*0738*/ 	.word	0x0000ef40


	//   ....[66]....
        /*073c*/ 	.word	0x0000ef50


	//   ....[67]....
        /*0740*/ 	.word	0x00011560


	//   ....[68]....
        /*0744*/ 	.word	0x000115b0


	//   ....[69]....
        /*0748*/ 	.word	0x000115d0


	//   ....[70]....
        /*074c*/ 	.word	0x000115f0


	//   ....[71]....
        /*0750*/ 	.word	0x00012a10


	//   ....[72]....
        /*0754*/ 	.word	0x00012d90


	//   ....[73]....
        /*0758*/ 	.word	0x00012dc0


	//   ....[74]....
        /*075c*/ 	.word	0x00012de0


	//   ....[75]....
        /*0760*/ 	.word	0x00012e00


	//   ....[76]....
        /*0764*/ 	.word	0x00013080


	//   ....[77]....
        /*0768*/ 	.word	0x000130a0


	//   ....[78]....
        /*076c*/ 	.word	0x00013220


	//   ....[79]....
        /*0770*/ 	.word	0x00013250


	//   ....[80]....
        /*0774*/ 	.word	0x00013390


	//   ....[81]....
        /*0778*/ 	.word	0x000133c0


	//   ....[82]....
        /*077c*/ 	.word	0x00013500


	//   ....[83]....
        /*0780*/ 	.word	0x00013520


	//   ....[84]....
        /*0784*/ 	.word	0x00013af0


	//   ....[85]....
        /*0788*/ 	.word	0x00013b10


	//   ....[86]....
        /*078c*/ 	.word	0x00013d50


	//   ....[87]....
        /*0790*/ 	.word	0x00013d60


	//   ....[88]....
        /*0794*/ 	.word	0x00013f30


	//   ....[89]....
        /*0798*/ 	.word	0x00013f50


	//   ....[90]....
        /*079c*/ 	.word	0x00014120


	//   ....[91]....
        /*07a0*/ 	.word	0x00014130


	//   ....[92]....
        /*07a4*/ 	.word	0x00014370


	//   ....[93]....
        /*07a8*/ 	.word	0x00014480


	//   ....[94]....
        /*07ac*/ 	.word	0x000144f0


	//   ....[95]....
        /*07b0*/ 	.word	0x00014560


	//   ....[96]....
        /*07b4*/ 	.word	0x000145c0


	//   ....[97]....
        /*07b8*/ 	.word	0x00014630


	//   ....[98]....
        /*07bc*/ 	.word	0x000146a0


	//   ....[99]....
        /*07c0*/ 	.word	0x00014710


	//   ....[100]....
        /*07c4*/ 	.word	0x00014770


	//   ....[101]....
        /*07c8*/ 	.word	0x000147e0


	//   ....[102]....
        /*07cc*/ 	.word	0x00014850


	//   ....[103]....
        /*07d0*/ 	.word	0x00014a20


	//   ....[104]....
        /*07d4*/ 	.word	0x00014a80


	//   ....[105]....
        /*07d8*/ 	.word	0x00014c80


	//   ....[106]....
        /*07dc*/ 	.word	0x00014ce0


	//   ....[107]....
        /*07e0*/ 	.word	0x00014d50


	//   ....[108]....
        /*07e4*/ 	.word	0x00014dc0


	//   ....[109]....
        /*07e8*/ 	.word	0x00015430


	//   ....[110]....
        /*07ec*/ 	.word	0x00015480


	//   ....[111]....
        /*07f0*/ 	.word	0x000154d0


	//   ....[112]....
        /*07f4*/ 	.word	0x00015520


	//   ....[113]....
        /*07f8*/ 	.word	0x00015590


	//   ....[114]....
        /*07fc*/ 	.word	0x00015600


	//   ....[115]....
        /*0800*/ 	.word	0x000157d0


	//   ....[116]....
        /*0804*/ 	.word	0x00015830


	//   ....[117]....
        /*0808*/ 	.word	0x00015a30


	//   ....[118]....
        /*080c*/ 	.word	0x00015a90


	//   ....[119]....
        /*0810*/ 	.word	0x00015b00


	//   ....[120]....
        /*0814*/ 	.word	0x00015b70


	//   ....[121]....
        /*0818*/ 	.word	0x00015d40


	//   ....[122]....
        /*081c*/ 	.word	0x00015da0


	//   ....[123]....
        /*0820*/ 	.word	0x00015fa0


	//   ....[124]....
        /*0824*/ 	.word	0x00016000


	//   ....[125]....
        /*0828*/ 	.word	0x00016070


	//   ....[126]....
        /*082c*/ 	.word	0x000160e0


	//   ....[127]....
        /*0830*/ 	.word	0x00016720


	//   ....[128]....
        /*0834*/ 	.word	0x00016760


	//   ....[129]....
        /*0838*/ 	.word	0x000167b0


	//   ....[130]....
        /*083c*/ 	.word	0x000167f0


	//   ....[131]....
        /*0840*/ 	.word	0x00016850


	//   ....[132]....
        /*0844*/ 	.word	0x000168c0


	//   ....[133]....
        /*0848*/ 	.word	0x00016930


	//   ....[134]....
        /*084c*/ 	.word	0x00016ab0


	//   ....[135]....
        /*0850*/ 	.word	0x00016b10


	//   ....[136]....
        /*0854*/ 	.word	0x00016c90


	//   ....[137]....
        /*0858*/ 	.word	0x00016cf0


	//   ....[138]....
        /*085c*/ 	.word	0x00016d40


	//   ....[139]....
        /*0860*/ 	.word	0x00016d80


	//   ....[140]....
        /*0864*/ 	.word	0x00016dd0


	//   ....[141]....
        /*0868*/ 	.word	0x00016e10


	//   ....[142]....
        /*086c*/ 	.word	0x00016e60


	//   ....[143]....
        /*0870*/ 	.word	0x00016ec0


	//   ....[144]....
        /*0874*/ 	.word	0x00016f10


	//   ....[145]....
        /*0878*/ 	.word	0x00016f70


	//   ....[146]....
        /*087c*/ 	.word	0x00016fe0


	//   ....[147]....
        /*0880*/ 	.word	0x00017050


	//   ....[148]....
        /*0884*/ 	.word	0x000170c0


	//   ....[149]....
        /*0888*/ 	.word	0x00017120


	//   ....[150]....
        /*088c*/ 	.word	0x00017190


	//   ....[151]....
        /*0890*/ 	.word	0x00017200


	//   ....[152]....
        /*0894*/ 	.word	0x00017270


	//   ....[153]....
        /*0898*/ 	.word	0x000172d0


	//   ....[154]....
        /*089c*/ 	.word	0x00017340


	//----- nvinfo : EIATTR_EXIT_INSTR_OFFSETS
	.align		4
.L_412:
        /*08a0*/ 	.byte	0x04, 0x1c
        /*08a2*/ 	.short	(.L_414 - .L_413)


	//   ....[0]....
.L_413:
        /*08a4*/ 	.word	0x000000a0


	//   ....[1]....
        /*08a8*/ 	.word	0x00014430


	//----- nvinfo : EIATTR_MAX_THREADS
	.align		4
.L_414:
        /*08ac*/ 	.byte	0x04, 0x05
        /*08ae*/ 	.short	(.L_416 - .L_415)
.L_415:
        /*08b0*/ 	.word	0x00000100
        /*08b4*/ 	.word	0x00000001
        /*08b8*/ 	.word	0x00000001


	//----- nvinfo : EIATTR_CRS_STACK_SIZE
	.align		4
.L_416:
        /*08bc*/ 	.byte	0x04, 0x1e
        /*08be*/ 	.short	(.L_418 - .L_417)
.L_417:
        /*08c0*/ 	.word	0x00000000
.L_418:


//--------------------- .nv.info._ZN7cutlass13device_kernelIN5flash19enable_sm80_to_sm89INS1_16FlashAttnFwdSm80INS1_25CollectiveMainloopFwdSm80ILi8ELi1ELb0EN4cute5tupleIJNS5_1CILi128EEENS7_ILi96EEENS7_ILi256EEEEEELi256ENS_10bfloat16_tEfNS_4arch4Sm80ELb1ELb0ELb0ELb1ELb1ELb0ELb1ELb0EEENS1_21CollectiveEpilogueFwdINS6_IJS8_SA_S9_EEENS6_IJNS7_ILi1EEESI_SI_EEESC_SE_Li256ELb1ELb1ELb0ELb0EEENS1_19SingleTileSchedulerILb1ELb0ELb1ELi128EEEEEEEEEvNT_6ParamsE --------------------------
	.section	.nv.info._ZN7cutlass13device_kernelIN5flash19enable_sm80_to_sm89INS1_16FlashAttnFwdSm80INS1_25CollectiveMainloopFwdSm80ILi8ELi1ELb0EN4cute5tupleIJNS5_1CILi128EEENS7_ILi96EEENS7_ILi256EEEEEELi256ENS_10bfloat16_tEfNS_4arch4Sm80ELb1ELb0ELb0ELb1ELb1ELb0ELb1ELb0EEENS1_21CollectiveEpilogueFwdINS6_IJS8_SA_S9_EEENS6_IJNS7_ILi1EEESI_SI_EEESC_SE_Li256ELb1ELb1ELb0ELb0EEENS1_19SingleTileSchedulerILb1ELb0ELb1ELi128EEEEEEEEEvNT_6ParamsE,"",@"SHT_CUDA_INFO"
	.sectionflags	@""
	.align	4


	//----- nvinfo : EIATTR_CUDA_API_VERSION
	.align		4
        /*0000*/ 	.byte	0x04, 0x37
        /*0002*/ 	.short	(.L_420 - .L_419)
.L_419:
        /*0004*/ 	.word	0x00000082


	//----- nvinfo : EIATTR_SW2861232_WAR
	.align		4
.L_420:
        /*0008*/ 	.byte	0x01, 0x35
	.zero		2


	//----- nvinfo : EIATTR_PARAM_CBANK
	.align		4
        /*000c*/ 	.byte	0x04, 0x0a
        /*000e*/ 	.short	(.L_422 - .L_421)
	.align		4
.L_421:
        /*0010*/ 	.word	index@(.nv.constant0._ZN7cutlass13device_kernelIN5flash19enable_sm80_to_sm89INS1_16FlashAttnFwdSm80INS1_25CollectiveMainloopFwdSm80ILi8ELi1ELb0EN4cute5tupleIJNS5_1CILi128EEENS7_ILi96EEENS7_ILi256EEEEEELi256ENS_10bfloat16_tEfNS_4arch4Sm80ELb1ELb0ELb0ELb1ELb1ELb0ELb1ELb0EEENS1_21CollectiveEpilogueFwdINS6_IJS8_SA_S9_EEENS6_IJNS7_ILi1EEESI_SI_EEESC_SE_Li256ELb1ELb1ELb0ELb0EEENS1_19SingleTileSchedulerILb1ELb0ELb1ELi128EEEEEEEEEvNT_6ParamsE)
        /*0014*/ 	.short	0x0160
        /*0016*/ 	.short	0x0418


	//----- nvinfo : EIATTR_CBANK_PARAM_SIZE
	.align		4
.L_422:
        /*0018*/ 	.byte	0x03, 0x19
        /*001a*/ 	.short	0x0418


	//----- nvinfo : EIATTR_KPARAM_INFO
	.align		4
        /*001c*/ 	.byte	0x04, 0x17
        /*001e*/ 	.short	(.L_424 - .L_423)
.L_423:
        /*0020*/ 	.word	0x00000000
        /*0024*/ 	.short	0x0000
        /*0026*/ 	.short	0x0000
        /*0028*/ 	.byte	0x00, 0xf0, 0x61, 0x10


	//----- nvinfo : EIATTR_MAXREG_COUNT
	.align		4
.L_424:
        /*002c*/ 	.byte	0x03, 0x1b
        /*002e*/ 	.short	0x00ff


	//----- nvinfo : EIATTR_NUM_BARRIERS
	.align		4
        /*0030*/ 	.byte	0x02, 0x4c
        /*0032*/ 	.byte	0x02
	.zero		1


	//----- nvinfo : EIATTR_ANNOTATIONS
	.align		4
        /*0034*/ 	.byte	0x04, 0x55
        /*0036*/ 	.short	(.L_426 - .L_425)


	//   ....[0]....
.L_425:
        /* <DEDUP_REMOVED lines=60> */


	//----- nvinfo : EIATTR_MERCURY_ISA_VERSION
	.align		4
.L_426:
        /*03e0*/ 	.byte	0x03, 0x5f
        /*03e2*/ 	.short	0x0000


	//----- nvinfo : EIATTR_COOP_GROUP_MASK_REGIDS
	.align		4
        /*03e4*/ 	.byte	0x04, 0x29
        /*03e6*/ 	.short	(.L_428 - .L_427)


	//   ....[0]....
.L_427:
        /*03e8*/ 	.word	0xffffffff


	//   ....[1]....
        /*03ec*/ 	.word	0xffffffff


	//   ....[2]....
        /*03f0*/ 	.word	0xffffffff


	//   ....[3]....
        /*03f4*/ 	.word	0xffffffff


	//   ....[4]....
        /*03f8*/ 	.word	0xffffffff


	//   ....[5]....
        /*03fc*/ 	.word	0xffffffff


	//   ....[6]....
        /*0400*/ 	.word	0xffffffff


	//   ....[7]....
        /*0404*/ 	.word	0xffffffff


	//   ....[8]....
        /*0408*/ 	.word	0xffffffff


	//   ....[9]....
        /*040c*/ 	.word	0xffffffff


	//   ....[10]....
        /*0410*/ 	.word	0xffffffff


	//   ....[11]....
        /*0414*/ 	.word	0xffffffff


	//   ....[12]....
        /*0418*/ 	.word	0xffffffff


	//   ....[13]....
        /*041c*/ 	.word	0xffffffff


	//   ....[14]....
        /*0420*/ 	.word	0xffffffff


	//   ....[15]....
        /*0424*/ 	.word	0xffffffff


	//   ....[16]....
        /*0428*/ 	.word	0xffffffff


	//   ....[17]....
        /*042c*/ 	.word	0xffffffff


	//   ....[18]....
        /*0430*/ 	.word	0xffffffff


	//   ....[19]....
        /*0434*/ 	.word	0xffffffff


	//   ....[20]....
        /*0438*/ 	.word	0xffffffff


	//   ....[21]....
        /*043c*/ 	.word	0xffffffff


	//   ....[22]....
        /*0440*/ 	.word	0xffffffff


	//   ....[23]....
        /*0444*/ 	.word	0xffffffff


	//   ....[24]....
        /*0448*/ 	.word	0xffffffff


	//   ....[25]....
        /*044c*/ 	.word	0xffffffff


	//   ....[26]....
        /*0450*/ 	.word	0xffffffff


	//   ....[27]....
        /*0454*/ 	.word	0xffffffff


	//   ....[28]....
        /*0458*/ 	.word	0xffffffff


	//   ....[29]....
        /*045c*/ 	.word	0xffffffff


	//   ....[30]....
        /*0460*/ 	.word	0xffffffff


	//   ....[31]....
        /*0464*/ 	.word	0xffffffff


	//   ....[32]....
        /*0468*/ 	.word	0xffffffff


	//   ....[33]....
        /*046c*/ 	.word	0xffffffff


	//   ....[34]....
        /*0470*/ 	.word	0xffffffff


	//   ....[35]....
        /*0474*/ 	.word	0xffffffff


	//   ....[36]....
        /*0478*/ 	.word	0xffffffff


	//   ....[37]....
        /*047c*/ 	.word	0xffffffff


	//   ....[38]....
        /*0480*/ 	.word	0xffffffff


	//   ....[39]....
        /*0484*/ 	.word	0xffffffff


	//   ....[40]....
        /*0488*/ 	.word	0xffffffff


	//   ....[41]....
        /*048c*/ 	.word	0xffffffff


	//   ....[42]....
        /*0490*/ 	.word	0xffffffff


	//   ....[43]....
        /*0494*/ 	.word	0xffffffff


	//   ....[44]....
        /*0498*/ 	.word	0xffffffff


	//   ....[45]....
        /*049c*/ 	.word	0xffffffff


	//   ....[46]....
        /*04a0*/ 	.word	0xffffffff


	//   ....[47]....
        /*04a4*/ 	.word	0xffffffff


	//   ....[48]....
        /*04a8*/ 	.word	0xffffffff


	//   ....[49]....
        /*04ac*/ 	.word	0xffffffff


	//   ....[50]....
        /*04b0*/ 	.word	0xffffffff


	//   ....[51]....
        /*04b4*/ 	.word	0xffffffff


	//   ....[52]....
        /*04b8*/ 	.word	0xffffffff


	//   ....[53]....
        /*04bc*/ 	.word	0xffffffff


	//   ....[54]....
        /*04c0*/ 	.word	0xffffffff


	//   ....[55]....
        /*04c4*/ 	.word	0xffffffff


	//   ....[56]....
        /*04c8*/ 	.word	0xffffffff


	//   ....[57]....
        /*04cc*/ 	.word	0xffffffff


	//   ....[58]....
        /*04d0*/ 	.word	0xffffffff


	//   ....[59]....
        /*04d4*/ 	.word	0xffffffff


	//   ....[60]....
        /*04d8*/ 	.word	0xffffffff


	//   ....[61]....
        /*04dc*/ 	.word	0xffffffff


	//   ....[62]....
        /*04e0*/ 	.word	0xffffffff


	//   ....[63]....
        /*04e4*/ 	.word	0xffffffff


	//   ....[64]....
        /*04e8*/ 	.word	0xffffffff


	//   ....[65]....
        /*04ec*/ 	.word	0xffffffff


	//   ....[66]....
        /*04f0*/ 	.word	0xffffffff


	//   ....[67]....
        /*04f4*/ 	.word	0xffffffff


	//   ....[68]....
        /*04f8*/ 	.word	0xffffffff


	//   ....[69]....
        /*04fc*/ 	.word	0xffffffff


	//   ....[70]....
        /*0500*/ 	.word	0xffffffff


	//   ....[71]....
        /*0504*/ 	.word	0xffffffff


	//   ....[72]....
        /*0508*/ 	.word	0xffffffff


	//   ....[73]....
        /*050c*/ 	.word	0xffffffff


	//   ....[74]....
        /*0510*/ 	.word	0xffffffff


	//   ....[75]....
        /*0514*/ 	.word	0xffffffff


	//   ....[76]....
        /*0518*/ 	.word	0xffffffff


	//   ....[77]....
        /*051c*/ 	.word	0xffffffff


	//   ....[78]....
        /*0520*/ 	.word	0xffffffff


	//   ....[79]....
        /*0524*/ 	.word	0xffffffff


	//   ....[80]....
        /*0528*/ 	.word	0xffffffff


	//   ....[81]....
        /*052c*/ 	.word	0xffffffff


	//   ....[82]....
        /*0530*/ 	.word	0xffffffff


	//   ....[83]....
        /*0534*/ 	.word	0xffffffff


	//   ....[84]....
        /*0538*/ 	.word	0xffffffff


	//   ....[85]....
        /*053c*/ 	.word	0xffffffff


	//   ....[86]....
        /*0540*/ 	.word	0xffffffff


	//   ....[87]....
        /*0544*/ 	.word	0xffffffff


	//   ....[88]....
        /*0548*/ 	.word	0xffffffff


	//   ....[89]....
        /*054c*/ 	.word	0xffffffff


	//   ....[90]....
        /*0550*/ 	.word	0xffffffff


	//----- nvinfo : EIATTR_COOP_GROUP_INSTR_OFFSETS
	.align		4
.L_428:
        /*0554*/ 	.byte	0x04, 0x28
        /*0556*/ 	.short	(.L_430 - .L_429)


	//   ....[0]....
.L_429:
        /*0558*/ 	.word	0x000000a0


	//   ....[1]....
        /*055c*/ 	.word	0x00001420


	//   ....[2]....
        /*0560*/ 	.word	0x00001450


	//   ....[3]....
        /*0564*/ 	.word	0x000016c0


	//   ....[4]....
        /*0568*/ 	.word	0x000016f0


	//   ....[5]....
        /*056c*/ 	.word	0x00001860


	//   ....[6]....
        /*0570*/ 	.word	0x00001890


	//   ....[7]....
        /*0574*/ 	.word	0x00001a10


	//   ....[8]....
        /*0578*/ 	.word	0x00001a60


	//   ....[9]....
        /*057c*/ 	.word	0x00002140


	//   ....[10]....
        /*0580*/ 	.word	0x00002180


	//   ....[11]....
        /*0584*/ 	.word	0x00002220


	//   ....[12]....
        /*0588*/ 	.word	0x00002260


	//   ....[13]....
        /*058c*/ 	.word	0x00002290


	//   ....[14]....
        /*0590*/ 	.word	0x000022c0


	//   ....[15]....
        /*0594*/ 	.word	0x00002300


	//   ....[16]....
        /*0598*/ 	.word	0x00002330


	//   ....[17]....
        /*059c*/ 	.word	0x00002360


	//   ....[18]....
        /*05a0*/ 	.word	0x00002390


	//   ....[19]....
        /*05a4*/ 	.word	0x00002550


	//   ....[20]....
        /*05a8*/ 	.word	0x000025a0


	//   ....[21]....
        /*05ac*/ 	.word	0x000041c0


	//   ....[22]....
        /*05b0*/ 	.word	0x000041d0


	//   ....[23]....
        /*05b4*/ 	.word	0x000041e0


	//   ....[24]....
        /*05b8*/ 	.word	0x000042c0


	//   ....[25]....
        /*05bc*/ 	.word	0x000042e0


	//   ....[26]....
        /*05c0*/ 	.word	0x000042f0


	//   ....[27]....
        /*05c4*/ 	.word	0x00004770


	//   ....[28]....
        /*05c8*/ 	.word	0x00004780


	//   ....[29]....
        /*05cc*/ 	.word	0x00004c90


	//   ....[30]....
        /*05d0*/ 	.word	0x00005090


	//   ....[31]....
        /*05d4*/ 	.word	0x000050e0


	//   ....[32]....
        /*05d8*/ 	.word	0x00005150


	//   ....[33]....
        /*05dc*/ 	.word	0x00008e70


	//   ....[34]....
        /*05e0*/ 	.word	0x00008ea0


	//   ....[35]....
        /*05e4*/ 	.word	0x00008f50


	//   ....[36]....
        /*05e8*/ 	.word	0x00008f90


	//   ....[37]....
        /*05ec*/ 	.word	0x00008fa0


	//   ....[38]....
        /*05f0*/ 	.word	0x00008fb0


	//   ....[39]....
        /*05f4*/ 	.word	0x0000a780


	//   ....[40]....
        /*05f8*/ 	.word	0x0000a790


	//   ....[41]....
        /*05fc*/ 	.word	0x0000a7a0


	//   ....[42]....
        /*0600*/ 	.word	0x0000a7b0


	//   ....[43]....
        /*0604*/ 	.word	0x0000a890


	//   ....[44]....
        /*0608*/ 	.word	0x0000a8f0


	//   ....[45]....
        /*060c*/ 	.word	0x0000ab50


	//   ....[46]....
        /*0610*/ 	.word	0x0000ab60


	//   ....[47]....
        /*0614*/ 	.word	0x0000b500


	//   ....[48]....
        /*0618*/ 	.word	0x0000b540


	//   ....[49]....
        /*061c*/ 	.word	0x0000b560


	//   ....[50]....
        /*0620*/ 	.word	0x0000b580


	//   ....[51]....
        /*0624*/ 	.word	0x0000e290


	//   ....[52]....
        /*0628*/ 	.word	0x0000e2a0


	//   ....[53]....
        /*062c*/ 	.word	0x0000e2b0


	//   ....[54]....
        /*0630*/ 	.word	0x0000e2c0


	//   ....[55]....
        /*0634*/ 	.word	0x0000e360


	//   ....[56]....
        /*0638*/ 	.word	0x0000e380


	//   ....[57]....
        /*063c*/ 	.word	0x0000e820


	//   ....[58]....
        /*0640*/ 	.word	0x0000e830


	//   ....[59]....
        /*0644*/ 	.word	0x0000e850


	//   ....[60]....
        /*0648*/ 	.word	0x0000e860


	//   ....[61]....
        /*064c*/ 	.word	0x0000e880


	//   ....[62]....
        /*0650*/ 	.word	0x0000e920


	//   ....[63]....
        /*0654*/ 	.word	0x000100a0


	//   ....[64]....
        /*0658*/ 	.word	0x000100c0


	//   ....[65]....
        /*065c*/ 	.word	0x000100f0


	//   ....[66]....
        /*0660*/ 	.word	0x00010100


	//   ....[67]....
        /*0664*/ 	.word	0x000126c0


	//   ....[68]....
        /*0668*/ 	.word	0x000126d0


	//   ....[69]....
        /*066c*/ 	.word	0x00012700


	//   ....[70]....
        /*0670*/ 	.word	0x00012720


	//   ....[71]....
        /*0674*/ 	.word	0x00014180


	//   ....[72]....
        /*0678*/ 	.word	0x000141e0


	//   ....[73]....
        /*067c*/ 	.word	0x00014210


	//   ....[74]....
        /*0680*/ 	.word	0x00014240


	//   ....[75]....
        /*0684*/ 	.word	0x00014470


	//   ....[76]....
        /*0688*/ 	.word	0x00014480


	//   ....[77]....
        /*068c*/ 	.word	0x00014680


	//   ....[78]....
        /*0690*/ 	.word	0x000146b0


	//   ....[79]....
        /*0694*/ 	.word	0x00014870


	//   ....[80]....
        /*0698*/ 	.word	0x000148a0


	//   ....[81]....
        /*069c*/ 	.word	0x00014a60


	//   ....[82]....
        /*06a0*/ 	.word	0x00014a80


	//   ....[83]....
        /*06a4*/ 	.word	0x00015400


	//   ....[84]....
        /*06a8*/ 	.word	0x00015420


	//   ....[85]....
        /*06ac*/ 	.word	0x000155e0


	//   ....[86]....
        /*06b0*/ 	.word	0x00015610


	//   ....[87]....
        /*06b4*/ 	.word	0x000157a0


	//   ....[88]....
        /*06b8*/ 	.word	0x000157d0


	//   ....[89]....
        /*06bc*/ 	.word	0x00015960


	//   ....[90]....
        /*06c0*/ 	.word	0x00015980


	//----- nvinfo : EIATTR_EXIT_INSTR_OFFSETS
	.align		4
.L_430:
        /*06c4*/ 	.byte	0x04, 0x1c
        /*06c6*/ 	.short	(.L_432 - .L_431)


	//   ....[0]....
.L_431:
        /*06c8*/ 	.word	0x00000450


	//   ....[1]....
        /*06cc*/ 	.word	0x00014a90


	//   ....[2]....
        /*06d0*/ 	.word	0x00014bd0


	//   ....[3]....
        /*06d4*/ 	.word	0x00014c30


	//   ....[4]....
        /*06d8*/ 	.word	0x00015990


	//   ....[5]....
        /*06dc*/ 	.word	0x00015aa0


	//   ....[6]....
        /*06e0*/ 	.word	0x00015b00


	//----- nvinfo : EIATTR_CTAIDZ_USED
	.align		4
.L_432:
        /*06e4*/ 	.byte	0x01, 0x04
	.zero		2


	//----- nvinfo : EIATTR_MAX_THREADS
	.align		4
        /*06e8*/ 	.byte	0x04, 0x05
        /*06ea*/ 	.short	(.L_434 - .L_433)
.L_433:
        /*06ec*/ 	.word	0x00000100
        /*06f0*/ 	.word	0x00000001
        /*06f4*/ 	.word	0x00000001


	//----- nvinfo : EIATTR_CRS_STACK_SIZE
	.align		4
.L_434:
        /*06f8*/ 	.byte	0x04, 0x1e
        /*06fa*/ 	.short	(.L_436 - .L_435)
.L_435:
        /*06fc*/ 	.word	0x00000000
.L_436:


//--------------------- .nv.info._ZN7cutlass13device_kernelIN5flash19enable_sm80_to_sm89INS1_16FlashAttnFwdSm80INS1_25CollectiveMainloopFwdSm80ILi8ELi1ELb0EN4cute5tupleIJNS5_1CILi128EEENS7_ILi48EEENS7_ILi256EEEEEELi256ENS_10bfloat16_tEfNS_4arch4Sm80ELb1ELb0ELb0ELb1ELb1ELb1ELb1ELb0EEENS1_21CollectiveEpilogueFwdINS6_IJS8_SA_S9_EEENS6_IJNS7_ILi1EEESI_SI_EEESC_SE_Li256ELb1ELb1ELb0ELb0EEENS1_19SingleTileSchedulerILb1ELb0ELb1ELi128EEEEEEEEEvNT_6ParamsE --------------------------
	.section	.nv.info._ZN7cutlass13device_kernelIN5flash19enable_sm80_to_sm89INS1_16FlashAttnFwdSm80INS1_25CollectiveMainloopFwdSm80ILi8ELi1ELb0EN4cute5tupleIJNS5_1CILi128EEENS7_ILi48EEENS7_ILi256EEEEEELi256ENS_10bfloat16_tEfNS_4arch4Sm80ELb1ELb0ELb0ELb1ELb1ELb1ELb1ELb0EEENS1_21CollectiveEpilogueFwdINS6_IJS8_SA_S9_EEENS6_IJNS7_ILi1EEESI_SI_EEESC_SE_Li256ELb1ELb1ELb0ELb0EEENS1_19SingleTileSchedulerILb1ELb0ELb1ELi128EEEEEEEEEvNT_6ParamsE,"",@"SHT_CUDA_INFO"
	.sectionflags	@""
	.align	4


	//----- nvinfo : EIATTR_CUDA_API_VERSION
	.align		4
        /*0000*/ 	.byte	0x04, 0x37
        /*0002*/ 	.short	(.L_438 - .L_437)
.L_437:
        /*0004*/ 	.word	0x00000082


	//----- nvinfo : EIATTR_SW2861232_WAR
	.align		4
.L_438:
        /*0008*/ 	.byte	0x01, 0x35
	.zero		2


	//----- nvinfo : EIATTR_PARAM_CBANK
	.align		4
        /*000c*/ 	.byte	0x04, 0x0a
        /*000e*/ 	.short	(.L_440 - .L_439)
	.align		4
.L_439:
        /*0010*/ 	.word	index@(.nv.constant0._ZN7cutlass13device_kernelIN5flash19enable_sm80_to_sm89INS1_16FlashAttnFwdSm80INS1_25CollectiveMainloopFwdSm80ILi8ELi1ELb0EN4cute5tupleIJNS5_1CILi128EEENS7_ILi48EEENS7_ILi256EEEEEELi256ENS_10bfloat16_tEfNS_4arch4Sm80ELb1ELb0ELb0ELb1ELb1ELb1ELb1ELb0EEENS1_21CollectiveEpilogueFwdINS6_IJS8_SA_S9_EEENS6_IJNS7_ILi1EEESI_SI_EEESC_SE_Li256ELb1ELb1ELb0ELb0EEENS1_19SingleTileSchedulerILb1ELb0ELb1ELi128EEEEEEEEEvNT_6ParamsE)
        /*0014*/ 	.short	0x0160
        /*0016*/ 	.short	0x0418


	//----- nvinfo : EIATTR_CBANK_PARAM_SIZE
	.align		4
.L_440:
        /*0018*/ 	.byte	0x03, 0x19
        /*001a*/ 	.short	0x0418


	//----- nvinfo : EIATTR_KPARAM_INFO
	.align		4
        /*001c*/ 	.byte	0x04, 0x17
        /*001e*/ 	.short	(.L_442 - .L_441)
.L_441:
        /*0020*/ 	.word	0x00000000
        /*0024*/ 	.short	0x0000
        /*0026*/ 	.short	0x0000
        /*0028*/ 	.byte	0x00, 0xf0, 0x61, 0x10


	//----- nvinfo : EIATTR_MAXREG_COUNT
	.align		4
.L_442:
        /*002c*/ 	.byte	0x03, 0x1b
        /*002e*/ 	.short	0x00ff


	//----- nvinfo : EIATTR_NUM_BARRIERS
	.align		4
        /*0030*/ 	.byte	0x02, 0x4c
        /*0032*/ 	.byte	0x02
	.zero		1


	//----- nvinfo : EIATTR_MERCURY_ISA_VERSION
	.align		4
        /*0034*/ 	.byte	0x03, 0x5f
        /*0036*/ 	.short	0x0000


	//----- nvinfo : EIATTR_COOP_GROUP_MASK_REGIDS
	.align		4
        /*0038*/ 	.byte	0x04, 0x29
        /*003a*/ 	.short	(.L_444 - .L_443)


	//   ....[0]....
.L_443:
        /*003c*/ 	.word	0xffffffff


	//   ....[1]....
        /*0040*/ 	.word	0xffffffff


	//   ....[2]....
        /*0044*/ 	.word	0xffffffff


	//   ....[3]....
        /*0048*/ 	.word	0xffffffff


	//   ....[4]....
        /*004c*/ 	.word	0xffffffff


	//   ....[5]....
        /*0050*/ 	.word	0xffffffff


	//   ....[6]....
        /*0054*/ 	.word	0xffffffff


	//   ....[7]....
        /*0058*/ 	.word	0xffffffff


	//   ....[8]....
        /*005c*/ 	.word	0xffffffff


	//   ....[9]....
        /*0060*/ 	.word	0xffffffff


	//   ....[10]....
        /*0064*/ 	.word	0xffffffff


	//   ....[11]....
        /*0068*/ 	.word	0xffffffff


	//   ....[12]....
        /*006c*/ 	.word	0xffffffff


	//   ....[13]....
        /*0070*/ 	.word	0xffffffff


	//   ....[14]....
        /*0074*/ 	.word	0xffffffff


	//   ....[15]....
        /*0078*/ 	.word	0xffffffff


	//   ....[16]....
        /*007c*/ 	.word	0xffffffff


	//   ....[17]....
        /*0080*/ 	.word	0xffffffff


	//   ....[18]....
        /*0084*/ 	.word	0xffffffff


	//   ....[19]....
        /*0088*/ 	.word	0xffffffff


	//   ....[20]....
        /*008c*/ 	.word	0xffffffff


	//   ....[21]....
        /*0090*/ 	.word	0xffffffff


	//   ....[22]....
        /*0094*/ 	.word	0xffffffff


	//   ....[23]....
        /*0098*/ 	.word	0xffffffff


	//   ....[24]....
        /*009c*/ 	.word	0xffffffff


	//   ....[25]....
        /*00a0*/ 	.word	0xffffffff


	//   ....[26]....
        /*00a4*/ 	.word	0xffffffff


	//   ....[27]....
        /*00a8*/ 	.word	0xffffffff


	//   ....[28]....
        /*00ac*/ 	.word	0xffffffff


	//   ....[29]....
        /*00b0*/ 	.word	0xffffffff


	//   ....[30]....
        /*00b4*/ 	.word	0xffffffff


	//   ....[31]....
        /*00b8*/ 	.word	0xffffffff


	//   ....[32]....
        /*00bc*/ 	.word	0xffffffff


	//   ....[33]....
        /*00c0*/ 	.word	0xffffffff


	//   ....[34]....
        /*00c4*/ 	.word	0xffffffff


	//   ....[35]....
        /*00c8*/ 	.word	0xffffffff


	//   ....[36]....
        /*00cc*/ 	.word	0xffffffff


	//   ....[37]....
        /*00d0*/ 	.word	0xffffffff


	//   ....[38]....
        /*00d4*/ 	.word	0xffffffff


	//   ....[39]....
        /*00d8*/ 	.word	0xffffffff


	//   ....[40]....
        /*00dc*/ 	.word	0xffffffff


	//   ....[41]....
        /*00e0*/ 	.word	0xffffffff


	//   ....[42]....
        /*00e4*/ 	.word	0xffffffff


	//   ....[43]....
        /*00e8*/ 	.word	0xffffffff


	//   ....[44]....
        /*00ec*/ 	.word	0xffffffff


	//   ....[45]....
        /*00f0*/ 	.word	0xffffffff


	//   ....[46]....
        /*00f4*/ 	.word	0xffffffff


	//   ....[47]....
        /*00f8*/ 	.word	0xffffffff


	//   ....[48]....
        /*00fc*/ 	.word	0xffffffff


	//   ....[49]....
        /*0100*/ 	.word	0xffffffff


	//   ....[50]....
        /*0104*/ 	.word	0xffffffff


	//   ....[51]....
        /*0108*/ 	.word	0xffffffff


	//   ....[52]....
        /*010c*/ 	.word	0xffffffff


	//   ....[53]....
        /*0110*/ 	.word	0xffffffff


	//   ....[54]....
        /*0114*/ 	.word	0xffffffff


	//   ....[55]....
        /*0118*/ 	.word	0xffffffff


	//   ....[56]....
        /*011c*/ 	.word	0xffffffff


	//   ....[57]....
        /*0120*/ 	.word	0xffffffff


	//   ....[58]....
        /*0124*/ 	.word	0xffffffff


	//   ....[59]....
        /*0128*/ 	.word	0xffffffff


	//   ....[60]....
        /*012c*/ 	.word	0xffffffff


	//   ....[61]....
        /*0130*/ 	.word	0xffffffff


	//   ....[62]....
        /*0134*/ 	.word	0xffffffff


	//   ....[63]....
        /*0138*/ 	.word	0xffffffff


	//   ....[64]....
        /*013c*/ 	.word	0xffffffff


	//   ....[65]....
        /*0140*/ 	.word	0xffffffff


	//   ....[66]....
        /*0144*/ 	.word	0xffffffff


	//   ....[67]....
        /*0148*/ 	.word	0xffffffff


	//   ....[68]....
        /*014c*/ 	.word	0xffffffff


	//   ....[69]....
        /*0150*/ 	.word	0xffffffff


	//   ....[70]....
        /*0154*/ 	.word	0xffffffff


	//   ....[71]....
        /*0158*/ 	.word	0xffffffff


	//   ....[72]....
        /*015c*/ 	.word	0xffffffff


	//   ....[73]....
        /*0160*/ 	.word	0xffffffff


	//   ....[74]....
        /*0164*/ 	.word	0xffffffff


	//   ....[75]....
        /*0168*/ 	.word	0xffffffff


	//   ....[76]....
        /*016c*/ 	.word	0xffffffff


	//   ....[77]....
        /*0170*/ 	.word	0xffffffff


	//   ....[78]....
        /*0174*/ 	.word	0xffffffff


	//   ....[79]....
        /*0178*/ 	.word	0xffffffff


	//   ....[80]....
        /*017c*/ 	.word	0xffffffff


	//   ....[81]....
        /*0180*/ 	.word	0xffffffff


	//   ....[82]....
        /*0184*/ 	.word	0xffffffff


	//   ....[83]....
        /*0188*/ 	.word	0xffffffff


	//   ....[84]....
        /*018c*/ 	.word	0xffffffff


	//   ....[85]....
        /*0190*/ 	.word	0xffffffff


	//   ....[86]....
        /*0194*/ 	.word	0xffffffff


	//   ....[87]....
        /*0198*/ 	.word	0xffffffff


	//   ....[88]....
        /*019c*/ 	.word	0xffffffff


	//   ....[89]....
        /*01a0*/ 	.word	0xffffffff


	//   ....[90]....
        /*01a4*/ 	.word	0xffffffff


	//   ....[91]....
        /*01a8*/ 	.word	0xffffffff


	//   ....[92]....
        /*01ac*/ 	.word	0xffffffff


	//   ....[93]....
        /*01b0*/ 	.word	0xffffffff


	//   ....[94]....
        /*01b4*/ 	.word	0xffffffff


	//   ....[95]....
        /*01b8*/ 	.word	0xffffffff


	//   ....[96]....
        /*01bc*/ 	.word	0xffffffff


	//   ....[97]....
        /*01c0*/ 	.word	0xffffffff


	//   ....[98]....
        /*01c4*/ 	.word	0xffffffff


	//   ....[99]....
        /*01c8*/ 	.word	0xffffffff


	//   ....[100]....
        /*01cc*/ 	.word	0xffffffff


	//   ....[101]....
        /*01d0*/ 	.word	0xffffffff


	//   ....[102]....
        /*01d4*/ 	.word	0xffffffff


	//   ....[103]....
        /*01d8*/ 	.word	0xffffffff


	//   ....[104]....
        /*01dc*/ 	.word	0xffffffff


	//   ....[105]....
        /*01e0*/ 	.word	0xffffffff


	//   ....[106]....
        /*01e4*/ 	.word	0xffffffff


	//   ....[107]....
        /*01e8*/ 	.word	0xffffffff


	//   ....[108]....
        /*01ec*/ 	.word	0xffffffff


	//   ....[109]....
        /*01f0*/ 	.word	0xffffffff


	//   ....[110]....
        /*01f4*/ 	.word	0xffffffff


	//   ....[111]....
        /*01f8*/ 	.word	0xffffffff


	//   ....[112]....
        /*01fc*/ 	.word	0xffffffff


	//   ....[113]....
        /*0200*/ 	.word	0xffffffff


	//   ....[114]....
        /*0204*/ 	.word	0xffffffff


	//   ....[115]....
        /*0208*/ 	.word	0xffffffff


	//   ....[116]....
        /*020c*/ 	.word	0xffffffff


	//   ....[117]....
        /*0210*/ 	.word	0xffffffff


	//   ....[118]....
        /*0214*/ 	.word	0xffffffff


	//   ....[119]....
        /*0218*/ 	.word	0xffffffff


	//   ....[120]....
        /*021c*/ 	.word	0xffffffff


	//   ....[121]....
        /*0220*/ 	.word	0xffffffff


	//   ....[122]....
        /*0224*/ 	.word	0xffffffff


	//   ....[123]....
        /*0228*/ 	.word	0xffffffff


	//   ....[124]....
        /*022c*/ 	.word	0xffffffff


	//   ....[125]....
        /*0230*/ 	.word	0xffffffff


	//   ....[126]....
        /*0234*/ 	.word	0xffffffff


	//   ....[127]....
        /*0238*/ 	.word	0xffffffff


	//   ....[128]....
        /*023c*/ 	.word	0xffffffff


	//   ....[129]....
        /*0240*/ 	.word	0xffffffff


	//   ....[130]....
        /*0244*/ 	.word	0xffffffff


	//----- nvinfo : EIATTR_COOP_GROUP_INSTR_OFFSETS
	.align		4
.L_444:
        /*0248*/ 	.byte	0x04, 0x28
        /*024a*/ 	.short	(.L_446 - .L_445)


	//   ....[0]....
.L_445:
        /*024c*/ 	.word	0x00000090


	//   ....[1]....
        /*0250*/ 	.word	0x00002710


	//   ....[2]....
        /*0254*/ 	.word	0x00002790


	//   ....[3]....
        /*0258*/ 	.word	0x00003800


	//   ....[4]....
        /*025c*/ 	.word	0x00003810


	//   ....[5]....
        /*0260*/ 	.word	0x00004db0


	//   ....[6]....
        /*0264*/ 	.word	0x00004e30


	//   ....[7]....
        /*0268*/ 	.word	0x00005f40


	//   ....[8]....
        /*026c*/ 	.word	0x00005f50


	//   ....[9]....
        /*0270*/ 	.word	0x00006ef0


	//   ....[10]....
        /*0274*/ 	.word	0x00006f20


	//   ....[11]....
        /*0278*/ 	.word	0x000070f0


	//   ....[12]....
        /*027c*/ 	.word	0x00007110


	//   ....[13]....
        /*0280*/ 	.word	0x00007540


	//   ....[14]....
        /*0284*/ 	.word	0x00007560


	//   ....[15]....
        /*0288*/ 	.word	0x00007790


	//   ....[16]....
        /*028c*/ 	.word	0x000077b0


	//   ....[17]....
        /*0290*/ 	.word	0x000086b0


	//   ....[18]....
        /*0294*/ 	.word	0x000086d0


	//   ....[19]....
        /*0298*/ 	.word	0x000088c0


	//   ....[20]....
        /*029c*/ 	.word	0x000088f0


	//   ....[21]....
        /*02a0*/ 	.word	0x00008a70


	//   ....[22]....
        /*02a4*/ 	.word	0x00008aa0


	//   ....[23]....
        /*02a8*/ 	.word	0x00008c20


	//   ....[24]....
        /*02ac*/ 	.word	0x00008c60


	//   ....[25]....
        /*02b0*/ 	.word	0x00009170


	//   ....[26]....
        /*02b4*/ 	.word	0x00009190


	//   ....[27]....
        /*02b8*/ 	.word	0x000091a0


	//   ....[28]....
        /*02bc*/ 	.word	0x000091b0


	//   ....[29]....
        /*02c0*/ 	.word	0x00009710


	//   ....[30]....
        /*02c4*/ 	.word	0x00009770


	//   ....[31]....
        /*02c8*/ 	.word	0x00009790


	//   ....[32]....
        /*02cc*/ 	.word	0x000097a0


	//   ....[33]....
        /*02d0*/ 	.word	0x00009a70


	//   ....[34]....
        /*02d4*/ 	.word	0x00009c30


	//   ....[35]....
        /*02d8*/ 	.word	0x00009c70


	//   ....[36]....
        /*02dc*/ 	.word	0x00009cb0


	//   ....[37]....
        /*02e0*/ 	.word	0x00009fe0


	//   ....[38]....
        /*02e4*/ 	.word	0x0000a1a0


	//   ....[39]....
        /*02e8*/ 	.word	0x0000a1e0


	//   ....[40]....
        /*02ec*/ 	.word	0x0000a220


	//   ....[41]....
        /*02f0*/ 	.word	0x0000a560


	//   ....[42]....
        /*02f4*/ 	.word	0x0000a720


	//   ....[43]....
        /*02f8*/ 	.word	0x0000a760


	//   ....[44]....
        /*02fc*/ 	.word	0x0000a7a0


	//   ....[45]....
        /*0300*/ 	.word	0x0000e1c0


	//   ....[46]....
        /*0304*/ 	.word	0x0000e220


	//   ....[47]....
        /*0308*/ 	.word	0x0000e260


	//   ....[48]....
        /*030c*/ 	.word	0x0000e280


	//   ....[49]....
        /*0310*/ 	.word	0x0000e420


	//   ....[50]....
        /*0314*/ 	.word	0x0000e5e0


	//   ....[51]....
        /*0318*/ 	.word	0x0000e620


	//   ....[52]....
        /*031c*/ 	.word	0x0000e660


	//   ....[53]....
        /*0320*/ 	.word	0x0000e860


	//   ....[54]....
        /*0324*/ 	.word	0x0000ea20


	//   ....[55]....
        /*0328*/ 	.word	0x0000ea60


	//   ....[56]....
        /*032c*/ 	.word	0x0000eaa0


	//   ....[57]....
        /*0330*/ 	.word	0x0000ecb0


	//   ....[58]....
        /*0334*/ 	.word	0x0000edc0


	//   ....[59]....
        /*0338*/ 	.word	0x0000ee00


	//   ....[60]....
        /*033c*/ 	.word	0x0000ee40


	//   ....[61]....
        /*0340*/ 	.word	0x000130f0


	//   ....[62]....
        /*0344*/ 	.word	0x00013130


	//   ....[63]....
        /*0348*/ 	.word	0x00013510


	//   ....[64]....
        /*034c*/ 	.word	0x00013520


	//   ....[65]....
        /*0350*/ 	.word	0x00014390


	//   ....[66]....
        /*0354*/ 	.word	0x000143a0


	//   ....[67]....
        /*0358*/ 	.word	0x000144b0


	//   ....[68]....
        /*035c*/ 	.word	0x000144d0


	//   ....[69]....
        /*0360*/ 	.word	0x00014900


	//   ....[70]....
        /*0364*/ 	.word	0x00014920


	//   ....[71]....
        /*0368*/ 	.word	0x00014de0


	//   ....[72]....
        /*036c*/ 	.word	0x00014ea0


	//   ....[73]....
        /*0370*/ 	.word	0x00014eb0


	//   ....[74]....
        /*0374*/ 	.word	0x00014f00


	//   ....[75]....
        /*0378*/ 	.word	0x00015ed0


	//   ....[76]....
        /*037c*/ 	.word	0x00015ef0


	//   ....[77]....
        /*0380*/ 	.word	0x00016000


	//   ....[78]....
        /*0384*/ 	.word	0x00016010


	//   ....[79]....
        /*0388*/ 	.word	0x00016ce0


	//   ....[80]....
        /*038c*/ 	.word	0x00016d00


	//   ....[81]....
        /*0390*/ 	.word	0x00016dc0


	//   ....[82]....
        /*0394*/ 	.word	0x00016de0


	//   ....[83]....
        /*0398*/ 	.word	0x00016fe0


	//   ....[84]....
        /*039c*/ 	.word	0x00017030


	//   ....[85]....
        /*03a0*/ 	.word	0x00017410


	//   ....[86]....
        /*03a4*/ 	.word	0x00017440


	//   ....[87]....
        /*03a8*/ 	.word	0x00017590


	//   ....[88]....
        /*03ac*/ 	.word	0x00017680


	//   ....[89]....
        /*03b0*/ 	.word	0x00018e90


	//   ....[90]....
        /*03b4*/ 	.word	0x00018eb0


	//   ....[91]....
        /*03b8*/ 	.word	0x00019040


	//   ....[92]....
        /*03bc*/ 	.word	0x00019050


	//   ....[93]....
        /*03c0*/ 	.word	0x00019d30


	//   ....[94]....
        /*03c4*/ 	.word	0x00019d40


	//   ....[95]....
        /*03c8*/ 	.word	0x00019d50


	//   ....[96]....
        /*03cc*/ 	.word	0x00019d60


	//   ....[97]....
        /*03d0*/ 	.word	0x0001a110


	//   ....[98]....
        /*03d4*/ 	.word	0x0001a130


	//   ....[99]....
        /*03d8*/ 	.word	0x0001a160


	//   ....[100]....
        /*03dc*/ 	.word	0x0001a170


	//   ....[101]....
        /*03e0*/ 	.word	0x0001b850


	//   ....[102]....
        /*03e4*/ 	.word	0x0001b880


	//   ....[103]....
        /*03e8*/ 	.word	0x0001b8c0


	//   ....[104]....
        /*03ec*/ 	.word	0x0001b8d0


	//   ....[105]....
        /*03f0*/ 	.word	0x0001d360


	//   ....[106]....
        /*03f4*/ 	.word	0x0001d3a0


	//   ....[107]....
        /*03f8*/ 	.word	0x0001d3d0


	//   ....[108]....
        /*03fc*/ 	.word	0x0001d400


	//   ....[109]....
        /*0400*/ 	.word	0x0001d620


	//   ....[110]....
        /*0404*/ 	.word	0x0001d630


	//   ....[111]....
        /*0408*/ 	.word	0x0001d830


	//   ....[112]....
        /*040c*/ 	.word	0x0001d860


	//   ....[113]....
        /*0410*/ 	.word	0x0001da20


	//   ....[114]....
        /*0414*/ 	.word	0x0001da50


	//   ....[115]....
        /*0418*/ 	.word	0x0001dc10


	//   ....[116]....
        /*041c*/ 	.word	0x0001dc30


	//   ....[117]....
        /*0420*/ 	.word	0x0001e5e0


	//   ....[118]....
        /*0424*/ 	.word	0x0001e600


	//   ....[119]....
        /*0428*/ 	.word	0x0001e790


	//   ....[120]....
        /*042c*/ 	.word	0x0001e7c0


	//   ....[121]....
        /*0430*/ 	.word	0x0001e950


	//   ....[122]....
        /*0434*/ 	.word	0x0001e980


	//   ....[123]....
        /*0438*/ 	.word	0x0001eb10


	//   ....[124]....
        /*043c*/ 	.word	0x0001eb30


	//   ....[125]....
        /*0440*/ 	.word	0x0001ecf0


	//   ....[126]....
        /*0444*/ 	.word	0x0001ed50


	//   ....[127]....
        /*0448*/ 	.word	0x0001eda0


	//   ....[128]....
        /*044c*/ 	.word	0x0001ee00


	//   ....[129]....
        /*0450*/ 	.word	0x0001ee50


	//   ....[130]....
        /*0454*/ 	.word	0x0001eeb0


	//----- nvinfo : EIATTR_EXIT_INSTR_OFFSETS
	.align		4
.L_446:
        /*0458*/ 	.byte	0x04, 0x1c
        /*045a*/ 	.short	(.L_448 - .L_447)


	//   ....[0]....
.L_447:
        /*045c*/ 	.word	0x00000440


	//   ....[1]....
        /*0460*/ 	.word	0x0001dc40


	//   ....[2]....
        /*0464*/ 	.word	0x0001dd80


	//   ....[3]....
        /*0468*/ 	.word	0x0001dde0


	//   ....[4]....
        /*046c*/ 	.word	0x0001eb40


	//   ....[5]....
        /*0470*/ 	.word	0x0001ec50


	//   ....[6]....
        /*0474*/ 	.word	0x0001ecb0


	//----- nvinfo : EIATTR_CTAIDZ_USED
	.align		4
.L_448:
        /*0478*/ 	.byte	0x01, 0x04
	.zero		2


	//----- nvinfo : EIATTR_MAX_THREADS
	.align		4
        /*047c*/ 	.byte	0x04, 0x05
        /*047e*/ 	.short	(.L_450 - .L_449)
.L_449:
        /*0480*/ 	.word	0x00000100
        /*0484*/ 	.word	0x00000001
        /*0488*/ 	.word	0x00000001


	//----- nvinfo : EIATTR_CRS_STACK_SIZE
	.align		4
.L_450:
        /*048c*/ 	.byte	0x04, 0x1e
        /*048e*/ 	.short	(.L_452 - .L_451)
.L_451:
        /*0490*/ 	.word	0x00000000
.L_452:


//--------------------- .nv.callgraph             --------------------------
	.section	.nv.callgraph,"",@"SHT_CUDA_CALLGRAPH"
	.align	4
	.sectionentsize	8
	.align		4
        /*0000*/ 	.word	0x00000000
	.align		4
        /*0004*/ 	.word	0xffffffff
	.align		4
        /*0008*/ 	.word	0x00000000
	.align		4
        /*000c*/ 	.word	0xfffffffe
	.align		4
        /*0010*/ 	.word	0x00000000
	.align		4
        /*0014*/ 	.word	0xfffffffd
	.align		4
        /*0018*/ 	.word	0x00000000
	.align		4
        /*001c*/ 	.word	0xfffffffc


//--------------------- .nv.rel.action            --------------------------
	.section	.nv.rel.action,"",@"SHT_CUDA_RELOCINFO"
	.align	8
	.sectionentsize	8
        /*0000*/ 	.byte	0x73, 0x00, 0x00, 0x00, 0x00, 0x00, 0x00, 0x00, 0x00, 0x00, 0x00, 0x11, 0x25, 0x00, 0x05, 0x36


//--------------------- .nv.constant4             --------------------------
	.section	.nv.constant4,"a",@progbits
	.align	8
	.align		8
.nv.constant4:
        /*0000*/ 	.dword	_ZN72_INTERNAL_fae0b772_36_flash_fwd_hdim256_bf16_paged_sm80_cu_9949e2e8_42264cuda3std3__45__cpo5beginE
	.align		8
        /*0008*/ 	.dword	_ZN72_INTERNAL_fae0b772_36_flash_fwd_hdim256_bf16_paged_sm80_cu_9949e2e8_42264cuda3std3__45__cpo3endE
	.align		8
        /*0010*/ 	.dword	_ZN72_INTERNAL_fae0b772_36_flash_fwd_hdim256_bf16_paged_sm80_cu_9949e2e8_42264cuda3std3__45__cpo6cbeginE
	.align		8
        /*0018*/ 	.dword	_ZN72_INTERNAL_fae0b772_36_flash_fwd_hdim256_bf16_paged_sm80_cu_9949e2e8_42264cuda3std3__45__cpo4cendE
	.align		8
        /*0020*/ 	.dword	_ZN72_INTERNAL_fae0b772_36_flash_fwd_hdim256_bf16_paged_sm80_cu_9949e2e8_42264cuda3std3__474_GLOBAL__N__fae0b772_36_flash_fwd_hdim256_bf16_paged_sm80_cu_9949e2e8_42266ignoreE
	.align		8
        /*0028*/ 	.dword	_ZN72_INTERNAL_fae0b772_36_flash_fwd_hdim256_bf16_paged_sm80_cu_9949e2e8_42264cuda3std3__419piecewise_constructE
	.align		8
        /*0030*/ 	.dword	_ZN72_INTERNAL_fae0b772_36_flash_fwd_hdim256_bf16_paged_sm80_cu_9949e2e8_42264cuda3std3__48in_placeE
	.align		8
        /*0038*/ 	.dword	_ZN72_INTERNAL_fae0b772_36_flash_fwd_hdim256_bf16_paged_sm80_cu_9949e2e8_42264cuda3std6ranges3__45__cpo4swapE
	.align		8
        /*0040*/ 	.dword	_ZN72_INTERNAL_fae0b772_36_flash_fwd_hdim256_bf16_paged_sm80_cu_9949e2e8_42264cuda3std6ranges3__45__cpo9iter_moveE
	.align		8
        /*0048*/ 	.dword	_ZN72_INTERNAL_fae0b772_36_flash_fwd_hdim256_bf16_paged_sm80_cu_9949e2e8_42264cute7productE
	.align		8
        /*0050*/ 	.dword	_ZN72_INTERNAL_fae0b772_36_flash_fwd_hdim256_bf16_paged_sm80_cu_9949e2e8_42264cute1_E


//--------------------- .nv.constant0._ZN7cutlass13device_kernelIN5flash19enable_sm80_to_sm89INS1_16FlashAttnFwdSm80INS1_25CollectiveMainloopFwdSm80ILi8ELi1ELb1EN4cute5tupleIJNS5_1CILi128EEENS7_ILi64EEENS7_ILi256EEEEEELi256ENS_10bfloat16_tEfNS_4arch4Sm80ELb0ELb0ELb0ELb0ELb1ELb0ELb1ELb0EEENS1_21CollectiveEpilogueFwdINS6_IJS8_SA_S9_EEENS6_IJNS7_ILi1EEESI_SI_EEESC_SE_Li256ELb0ELb1ELb0ELb0EEENS1_19SingleTileSchedulerILb0ELb0ELb1ELi128EEEEEEEEEvNT_6ParamsE --------------------------
	.section	.nv.constant0._ZN7cutlass13device_kernelIN5flash19enable_sm80_to_sm89INS1_16FlashAttnFwdSm80INS1_25CollectiveMainloopFwdSm80ILi8ELi1ELb1EN4cute5tupleIJNS5_1CILi128EEENS7_ILi64EEENS7_ILi256EEEEEELi256ENS_10bfloat16_tEfNS_4arch4Sm80ELb0ELb0ELb0ELb0ELb1ELb0ELb1ELb0EEENS1_21CollectiveEpilogueFwdINS6_IJS8_SA_S9_EEENS6_IJNS7_ILi1EEESI_SI_EEESC_SE_Li256ELb0ELb1ELb0ELb0EEENS1_19SingleTileSchedulerILb0ELb0ELb1ELi128EEEEEEEEEvNT_6ParamsE,"a",@progbits
	.sectionflags	@""
	.align	4
.nv.constant0._ZN7cutlass13device_kernelIN5flash19enable_sm80_to_sm89INS1_16FlashAttnFwdSm80INS1_25CollectiveMainloopFwdSm80ILi8ELi1ELb1EN4cute5tupleIJNS5_1CILi128EEENS7_ILi64EEENS7_ILi256EEEEEELi256ENS_10bfloat16_tEfNS_4arch4Sm80ELb0ELb0ELb0ELb0ELb1ELb0ELb1ELb0EEENS1_21CollectiveEpilogueFwdINS6_IJS8_SA_S9_EEENS6_IJNS7_ILi1EEESI_SI_EEESC_SE_Li256ELb0ELb1ELb0ELb0EEENS1_19SingleTileSchedulerILb0ELb0ELb1ELi128EEEEEEEEEvNT_6ParamsE:
	.zero		1400


//--------------------- .nv.constant0._ZN7cutlass13device_kernelIN5flash19enable_sm80_to_sm89INS1_16FlashAttnFwdSm80INS1_25CollectiveMainloopFwdSm80ILi8ELi1ELb1EN4cute5tupleIJNS5_1CILi128EEENS7_ILi64EEENS7_ILi256EEEEEELi256ENS_10bfloat16_tEfNS_4arch4Sm80ELb0ELb0ELb0ELb1ELb1ELb0ELb1ELb0EEENS1_21CollectiveEpilogueFwdINS6_IJS8_SA_S9_EEENS6_IJNS7_ILi1EEESI_SI_EEESC_SE_Li256ELb1ELb1ELb0ELb0EEENS1_19SingleTileSchedulerILb1ELb0ELb1ELi128EEEEEEEEEvNT_6ParamsE --------------------------
	.section	.nv.constant0._ZN7cutlass13device_kernelIN5flash19enable_sm80_to_sm89INS1_16FlashAttnFwdSm80INS1_25CollectiveMainloopFwdSm80ILi8ELi1ELb1EN4cute5tupleIJNS5_1CILi128EEENS7_ILi64EEENS7_ILi256EEEEEELi256ENS_10bfloat16_tEfNS_4arch4Sm80ELb0ELb0ELb0ELb1ELb1ELb0ELb1ELb0EEENS1_21CollectiveEpilogueFwdINS6_IJS8_SA_S9_EEENS6_IJNS7_ILi1EEESI_SI_EEESC_SE_Li256ELb1ELb1ELb0ELb0EEENS1_19SingleTileSchedulerILb1ELb0ELb1ELi128EEEEEEEEEvNT_6ParamsE,"a",@progbits
	.sectionflags	@""
	.align	4
.nv.constant0._ZN7cutlass13device_kernelIN5flash19enable_sm80_to_sm89INS1_16FlashAttnFwdSm80INS1_25CollectiveMainloopFwdSm80ILi8ELi1ELb1EN4cute5tupleIJNS5_1CILi128EEENS7_ILi64EEENS7_ILi256EEEEEELi256ENS_10bfloat16_tEfNS_4arch4Sm80ELb0ELb0ELb0ELb1ELb1ELb0ELb1ELb0EEENS1_21CollectiveEpilogueFwdINS6_IJS8_SA_S9_EEENS6_IJNS7_ILi1EEESI_SI_EEESC_SE_Li256ELb1ELb1ELb0ELb0EEENS1_19SingleTileSchedulerILb1ELb0ELb1ELi128EEEEEEEEEvNT_6ParamsE:
	.zero		1400


//--------------------- .nv.constant0._ZN7cutlass13device_kernelIN5flash19enable_sm80_to_sm89INS1_16FlashAttnFwdSm80INS1_25CollectiveMainloopFwdSm80ILi8ELi1ELb0EN4cute5tupleIJNS5_1CILi128EEENS7_ILi32EEENS7_ILi256EEEEEELi256ENS_10bfloat16_tEfNS_4arch4Sm80ELb0ELb0ELb0ELb1ELb1ELb1ELb1ELb0EEENS1_21CollectiveEpilogueFwdINS6_IJS8_SA_S9_EEENS6_IJNS7_ILi1EEESI_SI_EEESC_SE_Li256ELb1ELb1ELb0ELb0EEENS1_19SingleTileSchedulerILb1ELb0ELb1ELi128EEEEEEEEEvNT_6ParamsE --------------------------
	.section	.nv.constant0._ZN7cutlass13device_kernelIN5flash19enable_sm80_to_sm89INS1_16FlashAttnFwdSm80INS1_25CollectiveMainloopFwdSm80ILi8ELi1ELb0EN4cute5tupleIJNS5_1CILi128EEENS7_ILi32EEENS7_ILi256EEEEEELi256ENS_10bfloat16_tEfNS_4arch4Sm80ELb0ELb0ELb0ELb1ELb1ELb1ELb1ELb0EEENS1_21CollectiveEpilogueFwdINS6_IJS8_SA_S9_EEENS6_IJNS7_ILi1EEESI_SI_EEESC_SE_Li256ELb1ELb1ELb0ELb0EEENS1_19SingleTileSchedulerILb1ELb0ELb1ELi128EEEEEEEEEvNT_6ParamsE,"a",@progbits
	.sectionflags	@""
	.align	4
.nv.constant0._ZN7cutlass13device_kernelIN5flash19enable_sm80_to_sm89INS1_16FlashAttnFwdSm80INS1_25CollectiveMainloopFwdSm80ILi8ELi1ELb0EN4cute5tupleIJNS5_1CILi128EEENS7_ILi32EEENS7_ILi256EEEEEELi256ENS_10bfloat16_tEfNS_4arch4Sm80ELb0ELb0ELb0ELb1ELb1ELb1ELb1ELb0EEENS1_21CollectiveEpilogueFwdINS6_IJS8_SA_S9_EEENS6_IJNS7_ILi1EEESI_SI_EEESC_SE_Li256ELb1ELb1ELb0ELb0EEENS1_19SingleTileSchedulerILb1ELb0ELb1ELi128EEEEEEEEEvNT_6ParamsE:
	.zero		1400


//--------------------- .nv.constant0._ZN7cutlass13device_kernelIN5flash19enable_sm80_to_sm89INS1_16FlashAttnFwdSm80INS1_25CollectiveMainloopFwdSm80ILi8ELi1ELb1EN4cute5tupleIJNS5_1CILi128EEENS7_ILi48EEENS7_ILi256EEEEEELi256ENS_10bfloat16_tEfNS_4arch4Sm80ELb0ELb1ELb0ELb0ELb1ELb0ELb1ELb0EEENS1_21CollectiveEpilogueFwdINS6_IJS8_SA_S9_EEENS6_IJNS7_ILi1EEESI_SI_EEESC_SE_Li256ELb0ELb1ELb0ELb0EEENS1_19SingleTileSchedulerILb0ELb0ELb1ELi128EEEEEEEEEvNT_6ParamsE --------------------------
	.section	.nv.constant0._ZN7cutlass13device_kernelIN5flash19enable_sm80_to_sm89INS1_16FlashAttnFwdSm80INS1_25CollectiveMainloopFwdSm80ILi8ELi1ELb1EN4cute5tupleIJNS5_1CILi128EEENS7_ILi48EEENS7_ILi256EEEEEELi256ENS_10bfloat16_tEfNS_4arch4Sm80ELb0ELb1ELb0ELb0ELb1ELb0ELb1ELb0EEENS1_21CollectiveEpilogueFwdINS6_IJS8_SA_S9_EEENS6_IJNS7_ILi1EEESI_SI_EEESC_SE_Li256ELb0ELb1ELb0ELb0EEENS1_19SingleTileSchedulerILb0ELb0ELb1ELi128EEEEEEEEEvNT_6ParamsE,"a",@progbits
	.sectionflags	@""
	.align	4
.nv.constant0._ZN7cutlass13device_kernelIN5flash19enable_sm80_to_sm89INS1_16FlashAttnFwdSm80INS1_25CollectiveMainloopFwdSm80ILi8ELi1ELb1EN4cute5tupleIJNS5_1CILi128EEENS7_ILi48EEENS7_ILi256EEEEEELi256ENS_10bfloat16_tEfNS_4arch4Sm80ELb0ELb1ELb0ELb0ELb1ELb0ELb1ELb0EEENS1_21CollectiveEpilogueFwdINS6_IJS8_SA_S9_EEENS6_IJNS7_ILi1EEESI_SI_EEESC_SE_Li256ELb0ELb1ELb0ELb0EEENS1_19SingleTileSchedulerILb0ELb0ELb1ELi128EEEEEEEEEvNT_6ParamsE:
	.zero		1400


//--------------------- .nv.constant0._ZN7cutlass13device_kernelIN5flash19enable_sm80_to_sm89INS1_16FlashAttnFwdSm80INS1_25CollectiveMainloopFwdSm80ILi8ELi1ELb1EN4cute5tupleIJNS5_1CILi128EEENS7_ILi48EEENS7_ILi256EEEEEELi256ENS_10bfloat16_tEfNS_4arch4Sm80ELb0ELb1ELb0ELb1ELb1ELb0ELb1ELb0EEENS1_21CollectiveEpilogueFwdINS6_IJS8_SA_S9_EEENS6_IJNS7_ILi1EEESI_SI_EEESC_SE_Li256ELb1ELb1ELb0ELb0EEENS1_19SingleTileSchedulerILb1ELb0ELb1ELi128EEEEEEEEEvNT_6ParamsE --------------------------
	.section	.nv.constant0._ZN7cutlass13device_kernelIN5flash19enable_sm80_to_sm89INS1_16FlashAttnFwdSm80INS1_25CollectiveMainloopFwdSm80ILi8ELi1ELb1EN4cute5tupleIJNS5_1CILi128EEENS7_ILi48EEENS7_ILi256EEEEEELi256ENS_10bfloat16_tEfNS_4arch4Sm80ELb0ELb1ELb0ELb1ELb1ELb0ELb1ELb0EEENS1_21CollectiveEpilogueFwdINS6_IJS8_SA_S9_EEENS6_IJNS7_ILi1EEESI_SI_EEESC_SE_Li256ELb1ELb1ELb0ELb0EEENS1_19SingleTileSchedulerILb1ELb0ELb1ELi128EEEEEEEEEvNT_6ParamsE,"a",@progbits
	.sectionflags	@""
	.align	4
.nv.constant0._ZN7cutlass13device_kernelIN5flash19enable_sm80_to_sm89INS1_16FlashAttnFwdSm80INS1_25CollectiveMainloopFwdSm80ILi8ELi1ELb1EN4cute5tupleIJNS5_1CILi128EEENS7_ILi48EEENS7_ILi256EEEEEELi256ENS_10bfloat16_tEfNS_4arch4Sm80ELb0ELb1ELb0ELb1ELb1ELb0ELb1ELb0EEENS1_21CollectiveEpilogueFwdINS6_IJS8_SA_S9_EEENS6_IJNS7_ILi1EEESI_SI_EEESC_SE_Li256ELb1ELb1ELb0ELb0EEENS1_19SingleTileSchedulerILb1ELb0ELb1ELi128EEEEEEEEEvNT_6ParamsE:
	.zero		1400


//--------------------- .nv.constant0._ZN7cutlass13device_kernelIN5flash19enable_sm80_to_sm89INS1_16FlashAttnFwdSm80INS1_25CollectiveMainloopFwdSm80ILi8ELi1ELb0EN4cute5tupleIJNS5_1CILi128EEENS7_ILi32EEENS7_ILi256EEEEEELi256ENS_10bfloat16_tEfNS_4arch4Sm80ELb0ELb1ELb0ELb1ELb1ELb1ELb1ELb0EEENS1_21CollectiveEpilogueFwdINS6_IJS8_SA_S9_EEENS6_IJNS7_ILi1EEESI_SI_EEESC_SE_Li256ELb1ELb1ELb0ELb0EEENS1_19SingleTileSchedulerILb1ELb0ELb1ELi128EEEEEEEEEvNT_6ParamsE --------------------------
	.section	.nv.constant0._ZN7cutlass13device_kernelIN5flash19enable_sm80_to_sm89INS1_16FlashAttnFwdSm80INS1_25CollectiveMainloopFwdSm80ILi8ELi1ELb0EN4cute5tupleIJNS5_1CILi128EEENS7_ILi32EEENS7_ILi256EEEEEELi256ENS_10bfloat16_tEfNS_4arch4Sm80ELb0ELb1ELb0ELb1ELb1ELb1ELb1ELb0EEENS1_21CollectiveEpilogueFwdINS6_IJS8_SA_S9_EEENS6_IJNS7_ILi1EEESI_SI_EEESC_SE_Li256ELb1ELb1ELb0ELb0EEENS1_19SingleTileSchedulerILb1ELb0ELb1ELi128EEEEEEEEEvNT_6ParamsE,"a",@progbits
	.sectionflags	@""
	.align	4
.nv.constant0._ZN7cutlass13device_kernelIN5flash19enable_sm80_to_sm89INS1_16FlashAttnFwdSm80INS1_25CollectiveMainloopFwdSm80ILi8ELi1ELb0EN4cute5tupleIJNS5_1CILi128EEENS7_ILi32EEENS7_ILi256EEEEEELi256ENS_10bfloat16_tEfNS_4arch4Sm80ELb0ELb1ELb0ELb1ELb1ELb1ELb1ELb0EEENS1_21CollectiveEpilogueFwdINS6_IJS8_SA_S9_EEENS6_IJNS7_ILi1EEESI_SI_EEESC_SE_Li256ELb1ELb1ELb0ELb0EEENS1_19SingleTileSchedulerILb1ELb0ELb1ELi128EEEEEEEEEvNT_6ParamsE:
	.zero		1400


//--------------------- .nv.constant0._ZN7cutlass13device_kernelIN5flash19enable_sm80_to_sm89INS1_16FlashAttnFwdSm80INS1_25CollectiveMainloopFwdSm80ILi8ELi1ELb1EN4cute5tupleIJNS5_1CILi128EEENS7_ILi64EEENS7_ILi256EEEEEELi256ENS_10bfloat16_tEfNS_4arch4Sm80ELb1ELb0ELb0ELb0ELb1ELb0ELb1ELb0EEENS1_21CollectiveEpilogueFwdINS6_IJS8_SA_S9_EEENS6_IJNS7_ILi1EEESI_SI_EEESC_SE_Li256ELb0ELb1ELb0ELb0EEENS1_30DynamicPersistentTileSchedulerILi256ELi256ELb0ELb1ELb0EEEEEEEEEvNT_6ParamsE --------------------------
	.section	.nv.constant0._ZN7cutlass13device_kernelIN5flash19enable_sm80_to_sm89INS1_16FlashAttnFwdSm80INS1_25CollectiveMainloopFwdSm80ILi8ELi1ELb1EN4cute5tupleIJNS5_1CILi128EEENS7_ILi64EEENS7_ILi256EEEEEELi256ENS_10bfloat16_tEfNS_4arch4Sm80ELb1ELb0ELb0ELb0ELb1ELb0ELb1ELb0EEENS1_21CollectiveEpilogueFwdINS6_IJS8_SA_S9_EEENS6_IJNS7_ILi1EEESI_SI_EEESC_SE_Li256ELb0ELb1ELb0ELb0EEENS1_30DynamicPersistentTileSchedulerILi256ELi256ELb0ELb1ELb0EEEEEEEEEvNT_6ParamsE,"a",@progbits
	.sectionflags	@""
	.align	4
.nv.constant0._ZN7cutlass13device_kernelIN5flash19enable_sm80_to_sm89INS1_16FlashAttnFwdSm80INS1_25CollectiveMainloopFwdSm80ILi8ELi1ELb1EN4cute5tupleIJNS5_1CILi128EEENS7_ILi64EEENS7_ILi256EEEEEELi256ENS_10bfloat16_tEfNS_4arch4Sm80ELb1ELb0ELb0ELb0ELb1ELb0ELb1ELb0EEENS1_21CollectiveEpilogueFwdINS6_IJS8_SA_S9_EEENS6_IJNS7_ILi1EEESI_SI_EEESC_SE_Li256ELb0ELb1ELb0ELb0EEENS1_30DynamicPersistentTileSchedulerILi256ELi256ELb0ELb1ELb0EEEEEEEEEvNT_6ParamsE:
	.zero		1416


//--------------------- .nv.constant0._ZN7cutlass13device_kernelIN5flash19enable_sm80_to_sm89INS1_16FlashAttnFwdSm80INS1_25CollectiveMainloopFwdSm80ILi8ELi1ELb1EN4cute5tupleIJNS5_1CILi128EEENS7_ILi64EEENS7_ILi256EEEEEELi256ENS_10bfloat16_tEfNS_4arch4Sm80ELb1ELb0ELb0ELb1ELb1ELb0ELb1ELb0EEENS1_21CollectiveEpilogueFwdINS6_IJS8_SA_S9_EEENS6_IJNS7_ILi1EEESI_SI_EEESC_SE_Li256ELb1ELb1ELb0ELb0EEENS1_19SingleTileSchedulerILb1ELb0ELb1ELi128EEEEEEEEEvNT_6ParamsE --------------------------
	.section	.nv.constant0._ZN7cutlass13device_kernelIN5flash19enable_sm80_to_sm89INS1_16FlashAttnFwdSm80INS1_25CollectiveMainloopFwdSm80ILi8ELi1ELb1EN4cute5tupleIJNS5_1CILi128EEENS7_ILi64EEENS7_ILi256EEEEEELi256ENS_10bfloat16_tEfNS_4arch4Sm80ELb1ELb0ELb0ELb1ELb1ELb0ELb1ELb0EEENS1_21CollectiveEpilogueFwdINS6_IJS8_SA_S9_EEENS6_IJNS7_ILi1EEESI_SI_EEESC_SE_Li256ELb1ELb1ELb0ELb0EEENS1_19SingleTileSchedulerILb1ELb0ELb1ELi128EEEEEEEEEvNT_6ParamsE,"a",@progbits
	.sectionflags	@""
	.align	4
.nv.constant0._ZN7cutlass13device_kernelIN5flash19enable_sm80_to_sm89INS1_16FlashAttnFwdSm80INS1_25CollectiveMainloopFwdSm80ILi8ELi1ELb1EN4cute5tupleIJNS5_1CILi128EEENS7_ILi64EEENS7_ILi256EEEEEELi256ENS_10bfloat16_tEfNS_4arch4Sm80ELb1ELb0ELb0ELb1ELb1ELb0ELb1ELb0EEENS1_21CollectiveEpilogueFwdINS6_IJS8_SA_S9_EEENS6_IJNS7_ILi1EEESI_SI_EEESC_SE_Li256ELb1ELb1ELb0ELb0EEENS1_19SingleTileSchedulerILb1ELb0ELb1ELi128EEEEEEEEEvNT_6ParamsE:
	.zero		1400


//--------------------- .nv.constant0._ZN7cutlass13device_kernelIN5flash19enable_sm80_to_sm89INS1_16FlashAttnFwdSm80INS1_25CollectiveMainloopFwdSm80ILi8ELi1ELb0EN4cute5tupleIJNS5_1CILi128EEENS7_ILi32EEENS7_ILi256EEEEEELi256ENS_10bfloat16_tEfNS_4arch4Sm80ELb1ELb0ELb0ELb1ELb1ELb1ELb1ELb0EEENS1_21CollectiveEpilogueFwdINS6_IJS8_SA_S9_EEENS6_IJNS7_ILi1EEESI_SI_EEESC_SE_Li256ELb1ELb1ELb0ELb0EEENS1_19SingleTileSchedulerILb1ELb0ELb1ELi128EEEEEEEEEvNT_6ParamsE --------------------------
	.section	.nv.constant0._ZN7cutlass13device_kernelIN5flash19enable_sm80_to_sm89INS1_16FlashAttnFwdSm80INS1_25CollectiveMainloopFwdSm80ILi8ELi1ELb0EN4cute5tupleIJNS5_1CILi128EEENS7_ILi32EEENS7_ILi256EEEEEELi256ENS_10bfloat16_tEfNS_4arch4Sm80ELb1ELb0ELb0ELb1ELb1ELb1ELb1ELb0EEENS1_21CollectiveEpilogueFwdINS6_IJS8_SA_S9_EEENS6_IJNS7_ILi1EEESI_SI_EEESC_SE_Li256ELb1ELb1ELb0ELb0EEENS1_19SingleTileSchedulerILb1ELb0ELb1ELi128EEEEEEEEEvNT_6ParamsE,"a",@progbits
	.sectionflags	@""
	.align	4
.nv.constant0._ZN7cutlass13device_kernelIN5flash19enable_sm80_to_sm89INS1_16FlashAttnFwdSm80INS1_25CollectiveMainloopFwdSm80ILi8ELi1ELb0EN4cute5tupleIJNS5_1CILi128EEENS7_ILi32EEENS7_ILi256EEEEEELi256ENS_10bfloat16_tEfNS_4arch4Sm80ELb1ELb0ELb0ELb1ELb1ELb1ELb1ELb0EEENS1_21CollectiveEpilogueFwdINS6_IJS8_SA_S9_EEENS6_IJNS7_ILi1EEESI_SI_EEESC_SE_Li256ELb1ELb1ELb0ELb0EEENS1_19SingleTileSchedulerILb1ELb0ELb1ELi128EEEEEEEEEvNT_6ParamsE:
	.zero		1400


//--------------------- .nv.constant0._ZN7cutlass13device_kernelIN5flash19enable_sm80_to_sm89INS1_16FlashAttnFwdSm80INS1_25CollectiveMainloopFwdSm80ILi8ELi1ELb0EN4cute5tupleIJNS5_1CILi128EEENS7_ILi96EEENS7_ILi256EEEEEELi256ENS_10bfloat16_tEfNS_4arch4Sm80ELb0ELb0ELb0ELb0ELb1ELb0ELb1ELb0EEENS1_21CollectiveEpilogueFwdINS6_IJS8_SA_S9_EEENS6_IJNS7_ILi1EEESI_SI_EEESC_SE_Li256ELb0ELb1ELb0ELb0EEENS1_19SingleTileSchedulerILb0ELb0ELb1ELi128EEEEEEEEEvNT_6ParamsE --------------------------
	.section	.nv.constant0._ZN7cutlass13device_kernelIN5flash19enable_sm80_to_sm89INS1_16FlashAttnFwdSm80INS1_25CollectiveMainloopFwdSm80ILi8ELi1ELb0EN4cute5tupleIJNS5_1CILi128EEENS7_ILi96EEENS7_ILi256EEEEEELi256ENS_10bfloat16_tEfNS_4arch4Sm80ELb0ELb0ELb0ELb0ELb1ELb0ELb1ELb0EEENS1_21CollectiveEpilogueFwdINS6_IJS8_SA_S9_EEENS6_IJNS7_ILi1EEESI_SI_EEESC_SE_Li256ELb0ELb1ELb0ELb0EEENS1_19SingleTileSchedulerILb0ELb0ELb1ELi128EEEEEEEEEvNT_6ParamsE,"a",@progbits
	.sectionflags	@""
	.align	4
.nv.constant0._ZN7cutlass13device_kernelIN5flash19enable_sm80_to_sm89INS1_16FlashAttnFwdSm80INS1_25CollectiveMainloopFwdSm80ILi8ELi1ELb0EN4cute5tupleIJNS5_1CILi128EEENS7_ILi96EEENS7_ILi256EEEEEELi256ENS_10bfloat16_tEfNS_4arch4Sm80ELb0ELb0ELb0ELb0ELb1ELb0ELb1ELb0EEENS1_21CollectiveEpilogueFwdINS6_IJS8_SA_S9_EEENS6_IJNS7_ILi1EEESI_SI_EEESC_SE_Li256ELb0ELb1ELb0ELb0EEENS1_19SingleTileSchedulerILb0ELb0ELb1ELi128EEEEEEEEEvNT_6ParamsE:
	.zero		1400


//--------------------- .nv.constant0._ZN7cutlass13device_kernelIN5flash19enable_sm80_to_sm89INS1_16FlashAttnFwdSm80INS1_25CollectiveMainloopFwdSm80ILi8ELi1ELb0EN4cute5tupleIJNS5_1CILi128EEENS7_ILi96EEENS7_ILi256EEEEEELi256ENS_10bfloat16_tEfNS_4arch4Sm80ELb0ELb0ELb0ELb1ELb1ELb0ELb1ELb0EEENS1_21CollectiveEpilogueFwdINS6_IJS8_SA_S9_EEENS6_IJNS7_ILi1EEESI_SI_EEESC_SE_Li256ELb1ELb1ELb0ELb0EEENS1_19SingleTileSchedulerILb1ELb0ELb1ELi128EEEEEEEEEvNT_6ParamsE --------------------------
	.section	.nv.constant0._ZN7cutlass13device_kernelIN5flash19enable_sm80_to_sm89INS1_16FlashAttnFwdSm80INS1_25CollectiveMainloopFwdSm80ILi8ELi1ELb0EN4cute5tupleIJNS5_1CILi128EEENS7_ILi96EEENS7_ILi256EEEEEELi256ENS_10bfloat16_tEfNS_4arch4Sm80ELb0ELb0ELb0ELb1ELb1ELb0ELb1ELb0EEENS1_21CollectiveEpilogueFwdINS6_IJS8_SA_S9_EEENS6_IJNS7_ILi1EEESI_SI_EEESC_SE_Li256ELb1ELb1ELb0ELb0EEENS1_19SingleTileSchedulerILb1ELb0ELb1ELi128EEEEEEEEEvNT_6ParamsE,"a",@progbits
	.sectionflags	@""
	.align	4
.nv.constant0._ZN7cutlass13device_kernelIN5flash19enable_sm80_to_sm89INS1_16FlashAttnFwdSm80INS1_25CollectiveMainloopFwdSm80ILi8ELi1ELb0EN4cute5tupleIJNS5_1CILi128EEENS7_ILi96EEENS7_ILi256EEEEEELi256ENS_10bfloat16_tEfNS_4arch4Sm80ELb0ELb0ELb0ELb1ELb1ELb0ELb1ELb0EEENS1_21CollectiveEpilogueFwdINS6_IJS8_SA_S9_EEENS6_IJNS7_ILi1EEESI_SI_EEESC_SE_Li256ELb1ELb1ELb0ELb0EEENS1_19SingleTileSchedulerILb1ELb0ELb1ELi128EEEEEEEEEvNT_6ParamsE:
	.zero		1400


//--------------------- .nv.constant0._ZN7cutlass13device_kernelIN5flash19enable_sm80_to_sm89INS1_16FlashAttnFwdSm80INS1_25CollectiveMainloopFwdSm80ILi8ELi1ELb0EN4cute5tupleIJNS5_1CILi128EEENS7_ILi48EEENS7_ILi256EEEEEELi256ENS_10bfloat16_tEfNS_4arch4Sm80ELb0ELb0ELb0ELb1ELb1ELb1ELb1ELb0EEENS1_21CollectiveEpilogueFwdINS6_IJS8_SA_S9_EEENS6_IJNS7_ILi1EEESI_SI_EEESC_SE_Li256ELb1ELb1ELb0ELb0EEENS1_19SingleTileSchedulerILb1ELb0ELb1ELi128EEEEEEEEEvNT_6ParamsE --------------------------
	.section	.nv.constant0._ZN7cutlass13device_kernelIN5flash19enable_sm80_to_sm89INS1_16FlashAttnFwdSm80INS1_25CollectiveMainloopFwdSm80ILi8ELi1ELb0EN4cute5tupleIJNS5_1CILi128EEENS7_ILi48EEENS7_ILi256EEEEEELi256ENS_10bfloat16_tEfNS_4arch4Sm80ELb0ELb0ELb0ELb1ELb1ELb1ELb1ELb0EEENS1_21CollectiveEpilogueFwdINS6_IJS8_SA_S9_EEENS6_IJNS7_ILi1EEESI_SI_EEESC_SE_Li256ELb1ELb1ELb0ELb0EEENS1_19SingleTileSchedulerILb1ELb0ELb1ELi128EEEEEEEEEvNT_6ParamsE,"a",@progbits
	.sectionflags	@""
	.align	4
.nv.constant0._ZN7cutlass13device_kernelIN5flash19enable_sm80_to_sm89INS1_16FlashAttnFwdSm80INS1_25CollectiveMainloopFwdSm80ILi8ELi1ELb0EN4cute5tupleIJNS5_1CILi128EEENS7_ILi48EEENS7_ILi256EEEEEELi256ENS_10bfloat16_tEfNS_4arch4Sm80ELb0ELb0ELb0ELb1ELb1ELb1ELb1ELb0EEENS1_21CollectiveEpilogueFwdINS6_IJS8_SA_S9_EEENS6_IJNS7_ILi1EEESI_SI_EEESC_SE_Li256ELb1ELb1ELb0ELb0EEENS1_19SingleTileSchedulerILb1ELb0ELb1ELi128EEEEEEEEEvNT_6ParamsE:
	.zero		1400


//--------------------- .nv.constant0._ZN7cutlass13device_kernelIN5flash19enable_sm80_to_sm89INS1_16FlashAttnFwdSm80INS1_25CollectiveMainloopFwdSm80ILi8ELi1ELb0EN4cute5tupleIJNS5_1CILi128EEENS7_ILi64EEENS7_ILi256EEEEEELi256ENS_10bfloat16_tEfNS_4arch4Sm80ELb0ELb1ELb0ELb0ELb1ELb0ELb1ELb0EEENS1_21CollectiveEpilogueFwdINS6_IJS8_SA_S9_EEENS6_IJNS7_ILi1EEESI_SI_EEESC_SE_Li256ELb0ELb1ELb0ELb0EEENS1_19SingleTileSchedulerILb0ELb0ELb1ELi128EEEEEEEEEvNT_6ParamsE --------------------------
	.section	.nv.constant0._ZN7cutlass13device_kernelIN5flash19enable_sm80_to_sm89INS1_16FlashAttnFwdSm80INS1_25CollectiveMainloopFwdSm80ILi8ELi1ELb0EN4cute5tupleIJNS5_1CILi128EEENS7_ILi64EEENS7_ILi256EEEEEELi256ENS_10bfloat16_tEfNS_4arch4Sm80ELb0ELb1ELb0ELb0ELb1ELb0ELb1ELb0EEENS1_21CollectiveEpilogueFwdINS6_IJS8_SA_S9_EEENS6_IJNS7_ILi1EEESI_SI_EEESC_SE_Li256ELb0ELb1ELb0ELb0EEENS1_19SingleTileSchedulerILb0ELb0ELb1ELi128EEEEEEEEEvNT_6ParamsE,"a",@progbits
	.sectionflags	@""
	.align	4
.nv.constant0._ZN7cutlass13device_kernelIN5flash19enable_sm80_to_sm89INS1_16FlashAttnFwdSm80INS1_25CollectiveMainloopFwdSm80ILi8ELi1ELb0EN4cute5tupleIJNS5_1CILi128EEENS7_ILi64EEENS7_ILi256EEEEEELi256ENS_10bfloat16_tEfNS_4arch4Sm80ELb0ELb1ELb0ELb0ELb1ELb0ELb1ELb0EEENS1_21CollectiveEpilogueFwdINS6_IJS8_SA_S9_EEENS6_IJNS7_ILi1EEESI_SI_EEESC_SE_Li256ELb0ELb1ELb0ELb0EEENS1_19SingleTileSchedulerILb0ELb0ELb1ELi128EEEEEEEEEvNT_6ParamsE:
	.zero		1400


//--------------------- .nv.constant0._ZN7cutlass13device_kernelIN5flash19enable_sm80_to_sm89INS1_16FlashAttnFwdSm80INS1_25CollectiveMainloopFwdSm80ILi8ELi1ELb0EN4cute5tupleIJNS5_1CILi128EEENS7_ILi64EEENS7_ILi256EEEEEELi256ENS_10bfloat16_tEfNS_4arch4Sm80ELb0ELb1ELb0ELb1ELb1ELb0ELb1ELb0EEENS1_21CollectiveEpilogueFwdINS6_IJS8_SA_S9_EEENS6_IJNS7_ILi1EEESI_SI_EEESC_SE_Li256ELb1ELb1ELb0ELb0EEENS1_19SingleTileSchedulerILb1ELb0ELb1ELi128EEEEEEEEEvNT_6ParamsE --------------------------
	.section	.nv.constant0._ZN7cutlass13device_kernelIN5flash19enable_sm80_to_sm89INS1_16FlashAttnFwdSm80INS1_25CollectiveMainloopFwdSm80ILi8ELi1ELb0EN4cute5tupleIJNS5_1CILi128EEENS7_ILi64EEENS7_ILi256EEEEEELi256ENS_10bfloat16_tEfNS_4arch4Sm80ELb0ELb1ELb0ELb1ELb1ELb0ELb1ELb0EEENS1_21CollectiveEpilogueFwdINS6_IJS8_SA_S9_EEENS6_IJNS7_ILi1EEESI_SI_EEESC_SE_Li256ELb1ELb1ELb0ELb0EEENS1_19SingleTileSchedulerILb1ELb0ELb1ELi128EEEEEEEEEvNT_6ParamsE,"a",@progbits
	.sectionflags	@""
	.align	4
.nv.constant0._ZN7cutlass13device_kernelIN5flash19enable_sm80_to_sm89INS1_16FlashAttnFwdSm80INS1_25CollectiveMainloopFwdSm80ILi8ELi1ELb0EN4cute5tupleIJNS5_1CILi128EEENS7_ILi64EEENS7_ILi256EEEEEELi256ENS_10bfloat16_tEfNS_4arch4Sm80ELb0ELb1ELb0ELb1ELb1ELb0ELb1ELb0EEENS1_21CollectiveEpilogueFwdINS6_IJS8_SA_S9_EEENS6_IJNS7_ILi1EEESI_SI_EEESC_SE_Li256ELb1ELb1ELb0ELb0EEENS1_19SingleTileSchedulerILb1ELb0ELb1ELi128EEEEEEEEEvNT_6ParamsE:
	.zero		1400


//--------------------- .nv.constant0._ZN7cutlass13device_kernelIN5flash19enable_sm80_to_sm89INS1_16FlashAttnFwdSm80INS1_25CollectiveMainloopFwdSm80ILi8ELi1ELb0EN4cute5tupleIJNS5_1CILi128EEENS7_ILi48EEENS7_ILi256EEEEEELi256ENS_10bfloat16_tEfNS_4arch4Sm80ELb0ELb1ELb0ELb1ELb1ELb1ELb1ELb0EEENS1_21CollectiveEpilogueFwdINS6_IJS8_SA_S9_EEENS6_IJNS7_ILi1EEESI_SI_EEESC_SE_Li256ELb1ELb1ELb0ELb0EEENS1_19SingleTileSchedulerILb1ELb0ELb1ELi128EEEEEEEEEvNT_6ParamsE --------------------------
	.section	.nv.constant0._ZN7cutlass13device_kernelIN5flash19enable_sm80_to_sm89INS1_16FlashAttnFwdSm80INS1_25CollectiveMainloopFwdSm80ILi8ELi1ELb0EN4cute5tupleIJNS5_1CILi128EEENS7_ILi48EEENS7_ILi256EEEEEELi256ENS_10bfloat16_tEfNS_4arch4Sm80ELb0ELb1ELb0ELb1ELb1ELb1ELb1ELb0EEENS1_21CollectiveEpilogueFwdINS6_IJS8_SA_S9_EEENS6_IJNS7_ILi1EEESI_SI_EEESC_SE_Li256ELb1ELb1ELb0ELb0EEENS1_19SingleTileSchedulerILb1ELb0ELb1ELi128EEEEEEEEEvNT_6ParamsE,"a",@progbits
	.sectionflags	@""
	.align	4
.nv.constant0._ZN7cutlass13device_kernelIN5flash19enable_sm80_to_sm89INS1_16FlashAttnFwdSm80INS1_25CollectiveMainloopFwdSm80ILi8ELi1ELb0EN4cute5tupleIJNS5_1CILi128EEENS7_ILi48EEENS7_ILi256EEEEEELi256ENS_10bfloat16_tEfNS_4arch4Sm80ELb0ELb1ELb0ELb1ELb1ELb1ELb1ELb0EEENS1_21CollectiveEpilogueFwdINS6_IJS8_SA_S9_EEENS6_IJNS7_ILi1EEESI_SI_EEESC_SE_Li256ELb1ELb1ELb0ELb0EEENS1_19SingleTileSchedulerILb1ELb0ELb1ELi128EEEEEEEEEvNT_6ParamsE:
	.zero		1400


//--------------------- .nv.constant0._ZN7cutlass13device_kernelIN5flash19enable_sm80_to_sm89INS1_16FlashAttnFwdSm80INS1_25CollectiveMainloopFwdSm80ILi8ELi1ELb0EN4cute5tupleIJNS5_1CILi128EEENS7_ILi96EEENS7_ILi256EEEEEELi256ENS_10bfloat16_tEfNS_4arch4Sm80ELb1ELb0ELb0ELb0ELb1ELb0ELb1ELb0EEENS1_21CollectiveEpilogueFwdINS6_IJS8_SA_S9_EEENS6_IJNS7_ILi1EEESI_SI_EEESC_SE_Li256ELb0ELb1ELb0ELb0EEENS1_30DynamicPersistentTileSchedulerILi256ELi256ELb0ELb1ELb0EEEEEEEEEvNT_6ParamsE --------------------------
	.section	.nv.constant0._ZN7cutlass13device_kernelIN5flash19enable_sm80_to_sm89INS1_16FlashAttnFwdSm80INS1_25CollectiveMainloopFwdSm80ILi8ELi1ELb0EN4cute5tupleIJNS5_1CILi128EEENS7_ILi96EEENS7_ILi256EEEEEELi256ENS_10bfloat16_tEfNS_4arch4Sm80ELb1ELb0ELb0ELb0ELb1ELb0ELb1ELb0EEENS1_21CollectiveEpilogueFwdINS6_IJS8_SA_S9_EEENS6_IJNS7_ILi1EEESI_SI_EEESC_SE_Li256ELb0ELb1ELb0ELb0EEENS1_30DynamicPersistentTileSchedulerILi256ELi256ELb0ELb1ELb0EEEEEEEEEvNT_6ParamsE,"a",@progbits
	.sectionflags	@""
	.align	4
.nv.constant0._ZN7cutlass13device_kernelIN5flash19enable_sm80_to_sm89INS1_16FlashAttnFwdSm80INS1_25CollectiveMainloopFwdSm80ILi8ELi1ELb0EN4cute5tupleIJNS5_1CILi128EEENS7_ILi96EEENS7_ILi256EEEEEELi256ENS_10bfloat16_tEfNS_4arch4Sm80ELb1ELb0ELb0ELb0ELb1ELb0ELb1ELb0EEENS1_21CollectiveEpilogueFwdINS6_IJS8_SA_S9_EEENS6_IJNS7_ILi1EEESI_SI_EEESC_SE_Li256ELb0ELb1ELb0ELb0EEENS1_30DynamicPersistentTileSchedulerILi256ELi256ELb0ELb1ELb0EEEEEEEEEvNT_6ParamsE:
	.zero		1416


//--------------------- .nv.constant0._ZN7cutlass13device_kernelIN5flash19enable_sm80_to_sm89INS1_16FlashAttnFwdSm80INS1_25CollectiveMainloopFwdSm80ILi8ELi1ELb0EN4cute5tupleIJNS5_1CILi128EEENS7_ILi96EEENS7_ILi256EEEEEELi256ENS_10bfloat16_tEfNS_4arch4Sm80ELb1ELb0ELb0ELb1ELb1ELb0ELb1ELb0EEENS1_21CollectiveEpilogueFwdINS6_IJS8_SA_S9_EEENS6_IJNS7_ILi1EEESI_SI_EEESC_SE_Li256ELb1ELb1ELb0ELb0EEENS1_19SingleTileSchedulerILb1ELb0ELb1ELi128EEEEEEEEEvNT_6ParamsE --------------------------
	.section	.nv.constant0._ZN7cutlass13device_kernelIN5flash19enable_sm80_to_sm89INS1_16FlashAttnFwdSm80INS1_25CollectiveMainloopFwdSm80ILi8ELi1ELb0EN4cute5tupleIJNS5_1CILi128EEENS7_ILi96EEENS7_ILi256EEEEEELi256ENS_10bfloat16_tEfNS_4arch4Sm80ELb1ELb0ELb0ELb1ELb1ELb0ELb1ELb0EEENS1_21CollectiveEpilogueFwdINS6_IJS8_SA_S9_EEENS6_IJNS7_ILi1EEESI_SI_EEESC_SE_Li256ELb1ELb1ELb0ELb0EEENS1_19SingleTileSchedulerILb1ELb0ELb1ELi128EEEEEEEEEvNT_6ParamsE,"a",@progbits
	.sectionflags	@""
	.align	4
.nv.constant0._ZN7cutlass13device_kernelIN5flash19enable_sm80_to_sm89INS1_16FlashAttnFwdSm80INS1_25CollectiveMainloopFwdSm80ILi8ELi1ELb0EN4cute5tupleIJNS5_1CILi128EEENS7_ILi96EEENS7_ILi256EEEEEELi256ENS_10bfloat16_tEfNS_4arch4Sm80ELb1ELb0ELb0ELb1ELb1ELb0ELb1ELb0EEENS1_21CollectiveEpilogueFwdINS6_IJS8_SA_S9_EEENS6_IJNS7_ILi1EEESI_SI_EEESC_SE_Li256ELb1ELb1ELb0ELb0EEENS1_19SingleTileSchedulerILb1ELb0ELb1ELi128EEEEEEEEEvNT_6ParamsE:
	.zero		1400


//--------------------- .nv.constant0._ZN7cutlass13device_kernelIN5flash19enable_sm80_to_sm89INS1_16FlashAttnFwdSm80INS1_25CollectiveMainloopFwdSm80ILi8ELi1ELb0EN4cute5tupleIJNS5_1CILi128EEENS7_ILi48EEENS7_ILi256EEEEEELi256ENS_10bfloat16_tEfNS_4arch4Sm80ELb1ELb0ELb0ELb1ELb1ELb1ELb1ELb0EEENS1_21CollectiveEpilogueFwdINS6_IJS8_SA_S9_EEENS6_IJNS7_ILi1EEESI_SI_EEESC_SE_Li256ELb1ELb1ELb0ELb0EEENS1_19SingleTileSchedulerILb1ELb0ELb1ELi128EEEEEEEEEvNT_6ParamsE --------------------------
	.section	.nv.constant0._ZN7cutlass13device_kernelIN5flash19enable_sm80_to_sm89INS1_16FlashAttnFwdSm80INS1_25CollectiveMainloopFwdSm80ILi8ELi1ELb0EN4cute5tupleIJNS5_1CILi128EEENS7_ILi48EEENS7_ILi256EEEEEELi256ENS_10bfloat16_tEfNS_4arch4Sm80ELb1ELb0ELb0ELb1ELb1ELb1ELb1ELb0EEENS1_21CollectiveEpilogueFwdINS6_IJS8_SA_S9_EEENS6_IJNS7_ILi1EEESI_SI_EEESC_SE_Li256ELb1ELb1ELb0ELb0EEENS1_19SingleTileSchedulerILb1ELb0ELb1ELi128EEEEEEEEEvNT_6ParamsE,"a",@progbits
	.sectionflags	@""
	.align	4
.nv.constant0._ZN7cutlass13device_kernelIN5flash19enable_sm80_to_sm89INS1_16FlashAttnFwdSm80INS1_25CollectiveMainloopFwdSm80ILi8ELi1ELb0EN4cute5tupleIJNS5_1CILi128EEENS7_ILi48EEENS7_ILi256EEEEEELi256ENS_10bfloat16_tEfNS_4arch4Sm80ELb1ELb0ELb0ELb1ELb1ELb1ELb1ELb0EEENS1_21CollectiveEpilogueFwdINS6_IJS8_SA_S9_EEENS6_IJNS7_ILi1EEESI_SI_EEESC_SE_Li256ELb1ELb1ELb0ELb0EEENS1_19SingleTileSchedulerILb1ELb0ELb1ELi128EEEEEEEEEvNT_6ParamsE:
	.zero		1400


//--------------------- .text._ZN7cutlass13device_kernelIN5flash19enable_sm80_to_sm89INS1_16FlashAttnFwdSm80INS1_25CollectiveMainloopFwdSm80ILi8ELi1ELb1EN4cute5tupleIJNS5_1CILi128EEENS7_ILi64EEENS7_ILi256EEEEEELi256ENS_10bfloat16_tEfNS_4arch4Sm80ELb0ELb0ELb0ELb0ELb1ELb0ELb1ELb0EEENS1_21CollectiveEpilogueFwdINS6_IJS8_SA_S9_EEENS6_IJNS7_ILi1EEESI_SI_EEESC_SE_Li256ELb0ELb1ELb0ELb0EEENS1_19SingleTileSchedulerILb0ELb0ELb1ELi128EEEEEEEEEvNT_6ParamsE --------------------------
	.section	.text._ZN7cutlass13device_kernelIN5flash19enable_sm80_to_sm89INS1_16FlashAttnFwdSm80INS1_25CollectiveMainloopFwdSm80ILi8ELi1ELb1EN4cute5tupleIJNS5_1CILi128EEENS7_ILi64EEENS7_ILi256EEEEEELi256ENS_10bfloat16_tEfNS_4arch4Sm80ELb0ELb0ELb0ELb0ELb1ELb0ELb1ELb0EEENS1_21CollectiveEpilogueFwdINS6_IJS8_SA_S9_EEENS6_IJNS7_ILi1EEESI_SI_EEESC_SE_Li256ELb0ELb1ELb0ELb0EEENS1_19SingleTileSchedulerILb0ELb0ELb1ELi128EEEEEEEEEvNT_6ParamsE,"ax",@progbits
	.sectioninfo	@"SHI_REGISTERS=255"
	.align	128
.text._ZN7cutlass13device_kernelIN5flash19enable_sm80_to_sm89INS1_16FlashAttnFwdSm80INS1_25CollectiveMainloopFwdSm80ILi8ELi1ELb1EN4cute5tupleIJNS5_1CILi128EEENS7_ILi64EEENS7_ILi256EEEEEELi256ENS_10bfloat16_tEfNS_4arch4Sm80ELb0ELb0ELb0ELb0ELb1ELb0ELb1ELb0EEENS1_21CollectiveEpilogueFwdINS6_IJS8_SA_S9_EEENS6_IJNS7_ILi1EEESI_SI_EEESC_SE_Li256ELb0ELb1ELb0ELb0EEENS1_19SingleTileSchedulerILb0ELb0ELb1ELi128EEEEEEEEEvNT_6ParamsE:
        .type           _ZN7cutlass13device_kernelIN5flash19enable_sm80_to_sm89INS1_16FlashAttnFwdSm80INS1_25CollectiveMainloopFwdSm80ILi8ELi1ELb1EN4cute5tupleIJNS5_1CILi128EEENS7_ILi64EEENS7_ILi256EEEEEELi256ENS_10bfloat16_tEfNS_4arch4Sm80ELb0ELb0ELb0ELb0ELb1ELb0ELb1ELb0EEENS1_21CollectiveEpilogueFwdINS6_IJS8_SA_S9_EEENS6_IJNS7_ILi1EEESI_SI_EEESC_SE_Li256ELb0ELb1ELb0ELb0EEENS1_19SingleTileSchedulerILb0ELb0ELb1ELi128EEEEEEEEEvNT_6ParamsE,@function
        .size           _ZN7cutlass13device_kernelIN5flash19enable_sm80_to_sm89INS1_16FlashAttnFwdSm80INS1_25CollectiveMainloopFwdSm80ILi8ELi1ELb1EN4cute5tupleIJNS5_1CILi128EEENS7_ILi64EEENS7_ILi256EEEEEELi256ENS_10bfloat16_tEfNS_4arch4Sm80ELb0ELb0ELb0ELb0ELb1ELb0ELb1ELb0EEENS1_21CollectiveEpilogueFwdINS6_IJS8_SA_S9_EEENS6_IJNS7_ILi1EEESI_SI_EEESC_SE_Li256ELb0ELb1ELb0ELb0EEENS1_19SingleTileSchedulerILb0ELb0ELb1ELi128EEEEEEEEEvNT_6ParamsE,(.L_x_1766 - _ZN7cutlass13device_kernelIN5flash19enable_sm80_to_sm89INS1_16FlashAttnFwdSm80INS1_25CollectiveMainloopFwdSm80ILi8ELi1ELb1EN4cute5tupleIJNS5_1CILi128EEENS7_ILi64EEENS7_ILi256EEEEEELi256ENS_10bfloat16_tEfNS_4arch4Sm80ELb0ELb0ELb0ELb0ELb1ELb0ELb1ELb0EEENS1_21CollectiveEpilogueFwdINS6_IJS8_SA_S9_EEENS6_IJNS7_ILi1EEESI_SI_EEESC_SE_Li256ELb0ELb1ELb0ELb0EEENS1_19SingleTileSchedulerILb0ELb0ELb1ELi128EEEEEEEEEvNT_6ParamsE)
        .other          _ZN7cutlass13device_kernelIN5flash19enable_sm80_to_sm89INS1_16FlashAttnFwdSm80INS1_25CollectiveMainloopFwdSm80ILi8ELi1ELb1EN4cute5tupleIJNS5_1CILi128EEENS7_ILi64EEENS7_ILi256EEEEEELi256ENS_10bfloat16_tEfNS_4arch4Sm80ELb0ELb0ELb0ELb0ELb1ELb0ELb1ELb0EEENS1_21CollectiveEpilogueFwdINS6_IJS8_SA_S9_EEENS6_IJNS7_ILi1EEESI_SI_EEESC_SE_Li256ELb0ELb1ELb0ELb0EEENS1_19SingleTileSchedulerILb0ELb0ELb1ELi128EEEEEEEEEvNT_6ParamsE,@"STO_CUDA_ENTRY STV_DEFAULT"
_ZN7cutlass13device_kernelIN5flash19enable_sm80_to_sm89INS1_16FlashAttnFwdSm80INS1_25CollectiveMainloopFwdSm80ILi8ELi1ELb1EN4cute5tupleIJNS5_1CILi128EEENS7_ILi64EEENS7_ILi256EEEEEELi256ENS_10bfloat16_tEfNS_4arch4Sm80ELb0ELb0ELb0ELb0ELb1ELb0ELb1ELb0EEENS1_21CollectiveEpilogueFwdINS6_IJS8_SA_S9_EEENS6_IJNS7_ILi1EEESI_SI_EEESC_SE_Li256ELb0ELb1ELb0ELb0EEENS1_19SingleTileSchedulerILb0ELb0ELb1ELi128EEEEEEEEEvNT_6ParamsE:
[----:B------:R-:W-:-:S03]  /*0000*/  MOV R1, c[0x0][0x28] ;  /* 0x00000a0000017a02 */ /* 0x000fc60000000f00 */
[----:B------:R-:W1:Y:S01]  /*0010*/  S2UR UR16, SR_CTAID.Z ;  /* 0x00000000001079c3 */ /* 0x000e620000002700 */
[----:B------:R-:W-:Y:S02]  /*0020*/  IADD3 R1, R1, -0xb0, RZ ;  /* 0xffffff5001017810 */ /* 0x000fe40007ffe0ff */
[----:B-1----:R-:W-:-:S13]  /*0030*/  ISETP.LE.AND P0, PT, RZ, UR16, PT ;  /* 0x00000010ff007c0c */ /* 0x002fda000bf03270 */
[----:B------:R-:W-:Y:S05]  /*0040*/  @!P0 EXIT ;  /* 0x000000000000894d */ /* 0x000fea0003800000 */
[----:B------:R-:W-:Y:S02]  /*0050*/  ULDC.64 UR6, c[0x0][0x370] ;  /* 0x0000dc0000067ab9 */ /* 0x000fe40000000a00 */
[----:B------:R-:W-:Y:S02]  /*0060*/  UISETP.NE.U32.AND UP1, UPT, URZ, UR6, UPT ;  /* 0x000000063f00728c */ /* 0x000fe4000bf25070 */
[----:B------:R-:W-:Y:S02]  /*0070*/  ULDC.64 UR4, c[0x0][0x340] ;  /* 0x0000d00000047ab9 */ /* 0x000fe40000000a00 */
[----:B------:R-:W-:Y:S02]  /*0080*/  UISETP.NE.AND.EX UP1, UPT, URZ, UR7, UPT, UP1 ;  /* 0x000000073f00728c */ /* 0x000fe4000bf25310 */
[----:B------:R-:W-:Y:S02]  /*0090*/  UISETP.NE.U32.AND UP0, UPT, URZ, UR4, UPT ;  /* 0x000000043f00728c */ /* 0x000fe4000bf05070 */
[----:B------:R-:W-:-:S02]  /*00a0*/  ULDC.64 UR8, c[0x0][0x370] ;  /* 0x0000dc0000087ab9 */ /* 0x000fc40000000a00 */
[----:B------:R-:W-:Y:S01]  /*00b0*/  UISETP.NE.AND.EX UP0, UPT, URZ, UR5, UPT, UP0 ;  /* 0x000000053f00728c */ /* 0x000fe2000bf05300 */
[----:B------:R-:W-:Y:S01]  /*00c0*/  PLOP3.LUT P1, PT, PT, PT, UP1, 0x80, 0x0 ;  /* 0x000000000000781c */ /* 0x000fe20003f2f018 */
[----:B------:R-:W-:Y:S02]  /*00d0*/  ULDC.64 UR14, c[0x0][0x118] ;  /* 0x00004600000e7ab9 */ /* 0x000fe40000000a00 */
[----:B------:R-:W-:Y:S02]  /*00e0*/  ULDC.64 UR6, c[0x0][0x340] ;  /* 0x0000d00000067ab9 */ /* 0x000fe40000000a00 */
[----:B------:R-:W-:Y:S01]  /*00f0*/  @UP1 UMOV UR5, 0x4 ;  /* 0x0000000400051882 */ /* 0x000fe20000000000 */
[----:B------:R-:W-:Y:S01]  /*0100*/  PLOP3.LUT P0, PT, PT, PT, UP0, 0x80, 0x0 ;  /* 0x000000000000781c */ /* 0x000fe20003f0f008 */
[----:B------:R-:W-:-:S03]  /*0110*/  @UP1 UIMAD.WIDE UR8, UR16, UR5, UR8 ;  /* 0x00000005100812a5 */ /* 0x000fc6000f8e0208 */
[----:B------:R-:W-:Y:S02]  /*0120*/  @UP0 UMOV UR4, 0x4 ;  /* 0x0000000400040882 */ /* 0x000fe40000000000 */
[----:B------:R-:W-:Y:S01]  /*0130*/  @UP0 UIMAD.WIDE UR4, UR16, UR4, UR6 ;  /* 0x00000004100402a5 */ /* 0x000fe2000f8e0206 */
[----:B------:R-:W-:Y:S02]  /*0140*/  IMAD.U32 R4, RZ, RZ, UR8 ;  /* 0x00000008ff047e24 */ /* 0x000fe4000f8e00ff */
[----:B------:R-:W-:-:S03]  /*0150*/  IMAD.U32 R5, RZ, RZ, UR9 ;  /* 0x00000009ff057e24 */ /* 0x000fc6000f8e00ff */
[----:B------:R-:W-:Y:S01]  /*0160*/  IMAD.U32 R2, RZ, RZ, UR4 ;  /* 0x00000004ff027e24 */ /* 0x000fe2000f8e00ff */
[----:B------:R-:W-:Y:S01]  /*0170*/  ULDC UR4, c[0x0][0x2ac] ;  /* 0x0000ab0000047ab9 */ /* 0x000fe20000000800 */
[----:B------:R-:W2:Y:S01]  /*0180*/  @P1 LDG.E R4, [R4.64] ;  /* 0x0000000e04041981 */ /* 0x000ea2000c1e1900 */
[----:B------:R-:W-:-:S05]  /*0190*/  IMAD.U32 R3, RZ, RZ, UR5 ;  /* 0x00000005ff037e24 */ /* 0x000fca000f8e00ff */
[----:B------:R1:W3:Y:S04]  /*01a0*/  @P0 LDG.E R2, [R2.64] ;  /* 0x0000000e02020981 */ /* 0x0002e8000c1e1900 */
[----:B------:R-:W4:Y:S01]  /*01b0*/  S2R R84, SR_TID.X ;  /* 0x0000000000547919 */ /* 0x000f220000002100 */
[----:B------:R-:W-:Y:S02]  /*01c0*/  ULDC UR6, c[0x0][0x1d0] ;  /* 0x0000740000067ab9 */ /* 0x000fe40000000800 */
[----:B------:R-:W-:Y:S02]  /*01d0*/  UIMAD UR6, UR4, UR6, 0x3f ;  /* 0x0000003f040674a4 */ /* 0x000fe4000f8e0206 */
[----:B------:R-:W-:Y:S02]  /*01e0*/  UMOV UR11, URZ ;  /* 0x0000003f000b7c82 */ /* 0x000fe40008000000 */
[----:B------:R-:W-:-:S04]  /*01f0*/  USHF.R.S32.HI UR5, URZ, 0x1f, UR6 ;  /* 0x0000001f3f057899 */ /* 0x000fc80008011406 */
[----:B------:R-:W-:Y:S01]  /*0200*/  ULEA.HI UR5, UR5, UR6, URZ, 0x6 ;  /* 0x0000000605057291 */ /* 0x000fe2000f8f303f */
[----:B----4-:R-:W-:-:S04]  /*0210*/  SHF.R.S32.HI R26, RZ, 0x1f, R84 ;  /* 0x0000001fff1a7819 */ /* 0x010fc80000011454 */
[----:B-1----:R-:W-:Y:S01]  /*0220*/  LEA.HI R3, R26, R84, RZ, 0x3 ;  /* 0x000000541a037211 */ /* 0x002fe200078f18ff */
[----:B------:R-:W-:-:S03]  /*0230*/  USHF.R.S32.HI UR8, URZ, 0x6, UR5 ;  /* 0x000000063f087899 */ /* 0x000fc60008011405 */
[----:B------:R-:W-:Y:S02]  /*0240*/  LOP3.LUT R0, R3, 0xfffffff8, RZ, 0xc0, !PT ;  /* 0xfffffff803007812 */ /* 0x000fe400078ec0ff */
[----:B------:R-:W-:-:S03]  /*0250*/  SHF.R.S32.HI R18, RZ, 0x3, R3 ;  /* 0x00000003ff127819 */ /* 0x000fc60000011403 */
[----:B------:R-:W-:Y:S02]  /*0260*/  IMAD.IADD R20, R84, 0x1, -R0 ;  /* 0x0000000154147824 */ /* 0x000fe400078e0a00 */
[----:B------:R-:W-:Y:S02]  /*0270*/  IMAD.U32 R0, RZ, RZ, UR8 ;  /* 0x00000008ff007e24 */ /* 0x000fe4000f8e00ff */
[----:B------:R-:W-:Y:S02]  /*0280*/  IMAD R87, R20, 0x20, R18 ;  /* 0x0000002014577824 */ /* 0x000fe400078e0212 */
[----:B------:R-:W-:Y:S01]  /*0290*/  IMAD.MOV.U32 R88, RZ, RZ, c[0x0][0x2b8] ;  /* 0x0000ae00ff587624 */ /* 0x000fe200078e00ff */
[----:B------:R-:W-:Y:S01]  /*02a0*/  ULDC UR10, c[0x0][0x1d0] ;  /* 0x00007400000a7ab9 */ /* 0x000fe20000000800 */
[----:B------:R-:W-:Y:S01]  /*02b0*/  IMAD R0, R0, 0x40, R87 ;  /* 0x0000004000007824 */ /* 0x000fe200078e0257 */
[----:B------:R-:W-:Y:S02]  /*02c0*/  UIMAD UR10, UR4, UR10, URZ ;  /* 0x0000000a040a72a4 */ /* 0x000fe4000f8e023f */
[----:B------:R-:W-:Y:S01]  /*02d0*/  ISETP.NE.AND P2, PT, R88, 0x1, PT ;  /* 0x000000015800780c */ /* 0x000fe20003f45270 */
[----:B------:R-:W-:Y:S01]  /*02e0*/  ULDC.64 UR4, c[0x0][0x2b0] ;  /* 0x0000ac0000047ab9 */ /* 0x000fe20000000a00 */
[----:B------:R-:W-:-:S02]  /*02f0*/  IADD3 R0, R0, -0x40, RZ ;  /* 0xffffffc000007810 */ /* 0x000fc40007ffe0ff */
[----:B------:R-:W-:Y:S01]  /*0300*/  LOP3.LUT R176, R176, 0xffffffef, RZ, 0xc0, !PT ;  /* 0xffffffefb0b07812 */ /* 0x000fe200078ec0ff */
[----:B------:R-:W-:-:S08]  /*0310*/  IMAD.MOV.U32 R27, RZ, RZ, RZ ;  /* 0x000000ffff1b7224 */ /* 0x000fd000078e00ff */
[----:B------:R-:W-:Y:S01]  /*0320*/  @P2 LOP3.LUT R176, R176, 0x10, RZ, 0xfc, !PT ;  /* 0x00000010b0b02812 */ /* 0x000fe200078efcff */
[----:B------:R-:W1:Y:S01]  /*0330*/  S2UR UR9, SR_CTAID.Y ;  /* 0x00000000000979c3 */ /* 0x000e620000002600 */
[----:B------:R-:W4:Y:S01]  /*0340*/  S2R R7, SR_CTAID.X ;  /* 0x0000000000077919 */ /* 0x000f220000002500 */
[----:B------:R-:W-:Y:S01]  /*0350*/  IMAD.MOV.U32 R11, RZ, RZ, c[0x0][0x2c4] ;  /* 0x0000b100ff0b7624 */ /* 0x000fe200078e00ff */
[----:B------:R-:W-:Y:S01]  /*0360*/  USHF.R.S32.HI UR18, URZ, 0x1f, UR16 ;  /* 0x0000001f3f127899 */ /* 0x000fe20008011410 */
[----:B----4-:R-:W-:Y:S01]  /*0370*/  IMAD R8, R7, 0x80, R87 ;  /* 0x0000008007087824 */ /* 0x010fe200078e0257 */
[----:B------:R-:W-:Y:S06]  /*0380*/  BAR.SYNC.DEFER_BLOCKING 0x0 ;  /* 0x0000000000007b1d */ /* 0x000fec0000010000 */
[----:B--2---:R-:W2:Y:S08]  /*0390*/  @P1 R2UR UR11, R4 ;  /* 0x00000000040b13c2 */ /* 0x004eb000000e0000 */
[----:B---3--:R3:W4:Y:S01]  /*03a0*/  @P0 R2UR UR7, R2 ;  /* 0x00000000020703c2 */ /* 0x00872200000e0000 */
[----:B------:R-:W-:Y:S01]  /*03b0*/  ISETP.GE.AND P0, PT, R0, UR10, PT ;  /* 0x0000000a00007c0c */ /* 0x000fe2000bf06270 */
[----:B----4-:R-:W-:-:S02]  /*03c0*/  @!UP0 UMOV UR7, UR16 ;  /* 0x0000001000078c82 */ /* 0x010fc40008000000 */
[----:B------:R-:W-:Y:S01]  /*03d0*/  USHF.R.S32.HI UR6, URZ, 0x1f, UR7 ;  /* 0x0000001f3f067899 */ /* 0x000fe20008011407 */
[----:B------:R-:W-:-:S03]  /*03e0*/  ISETP.GT.OR P0, PT, R87, 0x3f, P0 ;  /* 0x0000003f5700780c */ /* 0x000fc60000704670 */
[----:B------:R-:W-:Y:S01]  /*03f0*/  UIMAD UR6, UR6, UR4, URZ ;  /* 0x00000004060672a4 */ /* 0x000fe2000f8e023f */
[----:B--2---:R-:W-:Y:S01]  /*0400*/  IADD3 R15, R0, UR11, RZ ;  /* 0x0000000b000f7c10 */ /* 0x004fe2000fffe0ff */
[----:B------:R-:W-:-:S04]  /*0410*/  UIMAD.WIDE.U32 UR12, UR7, UR4, URZ ;  /* 0x00000004070c72a5 */ /* 0x000fc8000f8e003f */
[----:B------:R-:W-:Y:S01]  /*0420*/  @P2 IMAD.HI.U32 R0, R15, c[0x0][0x2bc], RZ ;  /* 0x0000af000f002a27 */ /* 0x000fe200078e00ff */
[----:B------:R-:W-:-:S03]  /*0430*/  UIMAD UR6, UR7, UR5, UR6 ;  /* 0x00000005070672a4 */ /* 0x000fc6000f8e0206 */
[----:B------:R-:W-:Y:S01]  /*0440*/  IMAD.MOV.U32 R12, RZ, RZ, R15 ;  /* 0x000000ffff0c7224 */ /* 0x000fe200078e000f */
[----:B------:R-:W-:Y:S01]  /*0450*/  @P2 SHF.R.U32.HI R12, RZ, c[0x0][0x2c0], R0 ;  /* 0x0000b000ff0c2a19 */ /* 0x000fe20000011600 */
[----:B------:R-:W-:Y:S02]  /*0460*/  UIADD3 UR6, UR13, UR6, URZ ;  /* 0x000000060d067290 */ /* 0x000fe4000fffe03f */
[----:B-1----:R-:W-:Y:S01]  /*0470*/  USHF.R.S32.HI UR7, URZ, 0x1f, UR9 ;  /* 0x0000001f3f077899 */ /* 0x002fe20008011409 */
[----:B------:R-:W-:Y:S01]  /*0480*/  @!P0 IADD3 R0, P2, R12, UR12, RZ ;  /* 0x0000000c0c008c10 */ /* 0x000fe2000ff5e0ff */
[----:B------:R-:W-:-:S03]  /*0490*/  ULDC.64 UR4, c[0x0][0x1b8] ;  /* 0x00006e0000047ab9 */ /* 0x000fc60000000a00 */
[----:B---3--:R-:W-:Y:S02]  /*04a0*/  @!P0 LEA R2, P1, R0, c[0x0][0x2a0], 0x2 ;  /* 0x0000a80000028a11 */ /* 0x008fe400078210ff */
[----:B------:R-:W-:-:S04]  /*04b0*/  @!P0 LEA.HI.X.SX32 R3, R12, UR6, 0x1, P2 ;  /* 0x000000060c038c11 */ /* 0x000fc800090f0eff */
[----:B------:R-:W-:-:S05]  /*04c0*/  @!P0 LEA.HI.X R3, R0, c[0x0][0x2a4], R3, 0x2, P1 ;  /* 0x0000a90000038a11 */ /* 0x000fca00008f1403 */
[----:B------:R1:W2:Y:S01]  /*04d0*/  @!P0 LDG.E R27, [R2.64] ;  /* 0x0000000e021b8981 */ /* 0x0002a2000c1e1900 */
[----:B------:R-:W-:Y:S01]  /*04e0*/  ISETP.NE.AND P0, PT, R11, 0x1, PT ;  /* 0x000000010b00780c */ /* 0x000fe20003f05270 */
[----:B------:R-:W-:Y:S02]  /*04f0*/  UIMAD UR17, UR7, UR4, URZ ;  /* 0x00000004071172a4 */ /* 0x000fe4000f8e023f */
[----:B------:R-:W-:Y:S02]  /*0500*/  UIMAD.WIDE.U32 UR20, UR9, UR4, URZ ;  /* 0x00000004091472a5 */ /* 0x000fe4000f8e003f */
[----:B------:R-:W-:-:S03]  /*0510*/  UIMAD UR17, UR9, UR5, UR17 ;  /* 0x00000005091172a4 */ /* 0x000fc6000f8e0211 */
[----:B------:R-:W-:Y:S02]  /*0520*/  ULDC.64 UR4, c[0x0][0x1c0] ;  /* 0x0000700000047ab9 */ /* 0x000fe40000000a00 */
[----:B------:R-:W-:Y:S02]  /*0530*/  UIMAD UR18, UR18, UR4, URZ ;  /* 0x00000004121272a4 */ /* 0x000fe4000f8e023f */
[----:B------:R-:W-:Y:S01]  /*0540*/  UIADD3 UR21, UR21, UR17, URZ ;  /* 0x0000001115157290 */ /* 0x000fe2000fffe03f */
[----:B------:R-:W-:Y:S01]  /*0550*/  @P0 IMAD.HI.U32 R0, R8, c[0x0][0x2c8], RZ ;  /* 0x0000b20008000a27 */ /* 0x000fe200078e00ff */
[----:B------:R-:W-:Y:S02]  /*0560*/  UIMAD UR5, UR16, UR5, UR18 ;  /* 0x00000005100572a4 */ /* 0x000fe4000f8e0212 */
[----:B------:R-:W-:Y:S01]  /*0570*/  UIMAD.WIDE.U32 UR16, UR16, UR4, UR20 ;  /* 0x00000004101072a5 */ /* 0x000fe2000f8e0014 */
[----:B------:R-:W-:Y:S01]  /*0580*/  IMAD.MOV.U32 R4, RZ, RZ, R8 ;  /* 0x000000ffff047224 */ /* 0x000fe200078e0008 */
[----:B------:R-:W-:-:S02]  /*0590*/  @P0 SHF.R.U32.HI R4, RZ, c[0x0][0x2cc], R0 ;  /* 0x0000b300ff040a19 */ /* 0x000fc40000011600 */
[----:B------:R-:W-:Y:S02]  /*05a0*/  UIADD3 UR5, UR17, UR5, URZ ;  /* 0x0000000511057290 */ /* 0x000fe4000fffe03f */
[--C-:B------:R-:W-:Y:S01]  /*05b0*/  SHF.R.S32.HI R5, RZ, 0x1f, R4.reuse ;  /* 0x0000001fff057819 */ /* 0x100fe20000011404 */
[----:B------:R-:W-:Y:S02]  /*05c0*/  IMAD.MOV R0, RZ, RZ, -R4 ;  /* 0x000000ffff007224 */ /* 0x000fe400078e0a04 */
[----:B-1----:R-:W-:Y:S02]  /*05d0*/  IMAD.U32 R3, RZ, RZ, UR17 ;  /* 0x00000011ff037e24 */ /* 0x002fe4000f8e00ff */
[----:B------:R-:W-:Y:S02]  /*05e0*/  IMAD R6, R5, c[0x0][0x1b0], RZ ;  /* 0x00006c0005067a24 */ /* 0x000fe400078e02ff */
[----:B------:R-:W-:Y:S02]  /*05f0*/  IMAD.U32 R2, RZ, RZ, UR16 ;  /* 0x00000010ff027e24 */ /* 0x000fe4000f8e00ff */
[----:B------:R-:W-:-:S02]  /*0600*/  IMAD.U32 R3, RZ, RZ, UR5 ;  /* 0x00000005ff037e24 */ /* 0x000fc4000f8e00ff */
[----:B------:R-:W-:Y:S01]  /*0610*/  IMAD.SHL.U32 R86, R20, 0x8, RZ ;  /* 0x0000000814567824 */ /* 0x000fe200078e00ff */
[----:B------:R-:W-:Y:S01]  /*0620*/  STL [R1+0x78], R87 ;  /* 0x0000785701007387 */ /* 0x000fe20000100800 */
[----:B------:R-:W-:Y:S01]  /*0630*/  IMAD R5, R0, c[0x0][0x2c4], R8 ;  /* 0x0000b10000057a24 */ /* 0x000fe200078e0208 */
[----:B------:R-:W-:Y:S01]  /*0640*/  LEA.HI R16, R26, R84, RZ, 0x4 ;  /* 0x000000541a107211 */ /* 0x000fe200078f20ff */
[----:B------:R-:W-:Y:S01]  /*0650*/  IMAD.WIDE.U32 R2, R4, c[0x0][0x1b0], R2 ;  /* 0x00006c0004027a25 */ /* 0x000fe200078e0002 */
[----:B------:R-:W-:-:S03]  /*0660*/  ULDC.64 UR4, c[0x0][0x1e8] ;  /* 0x00007a0000047ab9 */ /* 0x000fc60000000a00 */
[----:B------:R-:W-:Y:S01]  /*0670*/  IMAD R0, R4, c[0x0][0x1b4], R6 ;  /* 0x00006d0004007a24 */ /* 0x000fe200078e0206 */
[----:B------:R-:W-:-:S03]  /*0680*/  SHF.R.S32.HI R4, RZ, 0x1f, R5 ;  /* 0x0000001fff047819 */ /* 0x000fc60000011405 */
[----:B------:R-:W-:Y:S02]  /*0690*/  IMAD.IADD R3, R3, 0x1, R0 ;  /* 0x0000000103037824 */ /* 0x000fe400078e0200 */
[----:B------:R-:W-:Y:S02]  /*06a0*/  IMAD R0, R4, c[0x0][0x1a8], RZ ;  /* 0x00006a0004007a24 */ /* 0x000fe400078e02ff */
[----:B------:R-:W-:-:S04]  /*06b0*/  IMAD.WIDE.U32 R2, R5, c[0x0][0x1a8], R2 ;  /* 0x00006a0005027a25 */ /* 0x000fc800078e0002 */
[----:B------:R-:W-:Y:S01]  /*06c0*/  IMAD R0, R5, c[0x0][0x1ac], R0 ;  /* 0x00006b0005007a24 */ /* 0x000fe200078e0200 */
[----:B------:R-:W-:-:S03]  /*06d0*/  LEA R14, P0, R2, c[0x0][0x160], 0x1 ;  /* 0x00005800020e7a11 */ /* 0x000fc600078008ff */
[----:B------:R-:W-:Y:S02]  /*06e0*/  IMAD.IADD R0, R3, 0x1, R0 ;  /* 0x0000000103007824 */ /* 0x000fe400078e0200 */
[----:B------:R-:W-:Y:S02]  /*06f0*/  IMAD.SHL.U32 R3, R18, 0x40, RZ ;  /* 0x0000004012037824 */ /* 0x000fe400078e00ff */
[----:B------:R-:W-:Y:S01]  /*0700*/  IMAD R11, R11, c[0x0][0x168], RZ ;  /* 0x00005a000b0b7a24 */ /* 0x000fe200078e02ff */
[----:B------:R-:W-:Y:S01]  /*0710*/  LEA.HI.X R13, R2, c[0x0][0x164], R0, 0x1, P0 ;  /* 0x00005900020d7a11 */ /* 0x000fe200000f0c00 */
[----:B------:R-:W-:Y:S01]  /*0720*/  IMAD R17, R7, 0x80, R18 ;  /* 0x0000008007117824 */ /* 0x000fe200078e0212 */
[----:B------:R-:W-:Y:S01]  /*0730*/  LOP3.LUT R0, R3, 0x1c0, RZ, 0xc0, !PT ;  /* 0x000001c003007812 */ /* 0x000fe200078ec0ff */
[----:B------:R-:W-:Y:S01]  /*0740*/  SHFL.IDX PT, R2, R14, RZ, 0x181f ;  /* 0x00181fff0e027589 */ /* 0x000fe200000e0000 */
[----:B------:R-:W-:Y:S02]  /*0750*/  LEA.HI R5, R26, R84, RZ, 0x6 ;  /* 0x000000541a057211 */ /* 0x000fe400078f30ff */
[----:B------:R-:W-:Y:S01]  /*0760*/  ISETP.GE.AND P0, PT, R17, R11, PT ;  /* 0x0000000b1100720c */ /* 0x000fe20003f06270 */
[----:B------:R-:W1:Y:S01]  /*0770*/  SHFL.IDX PT, R3, R13, RZ, 0x181f ;  /* 0x00181fff0d037589 */ /* 0x000e6200000e0000 */
[----:B------:R-:W-:-:S02]  /*0780*/  SHF.R.U32.HI R4, RZ, 0x3, R0 ;  /* 0x00000003ff047819 */ /* 0x000fc40000011600 */
[----:B------:R-:W-:-:S04]  /*0790*/  LOP3.LUT R0, R0, 0x38, R86, 0xf8, !PT ;  /* 0x0000003800007812 */ /* 0x000fc800078ef856 */
[----:B------:R-:W-:Y:S01]  /*07a0*/  LOP3.LUT R0, R0, R4, RZ, 0x3c, !PT ;  /* 0x0000000400007212 */ /* 0x000fe200078e3cff */
[----:B------:R-:W-:Y:S01]  /*07b0*/  IMAD.SHL.U32 R4, R5, 0x8, RZ ;  /* 0x0000000805047824 */ /* 0x000fe200078e00ff */
[C---:B------:R-:W-:Y:S02]  /*07c0*/  IADD3 R177, R86.reuse, 0x40, RZ ;  /* 0x0000004056b17810 */ /* 0x040fe40007ffe0ff */
[C---:B------:R-:W-:Y:S02]  /*07d0*/  IADD3 R133, R86.reuse, 0x80, RZ ;  /* 0x0000008056857810 */ /* 0x040fe40007ffe0ff */
[----:B------:R-:W-:Y:S02]  /*07e0*/  IADD3 R178, R86, 0xc0, RZ ;  /* 0x000000c056b27810 */ /* 0x000fe40007ffe0ff */
[----:B------:R-:W-:Y:S02]  /*07f0*/  LOP3.LUT R179, R0, 0xfffffe00, R4, 0xf8, !PT ;  /* 0xfffffe0000b37812 */ /* 0x000fe400078ef804 */
[----:B------:R-:W-:-:S02]  /*0800*/  @!P0 SHF.R.S32.HI R4, RZ, 0x1f, R177 ;  /* 0x0000001fff048819 */ /* 0x000fc400000114b1 */
[----:B------:R-:W-:Y:S02]  /*0810*/  @!P0 SHF.R.S32.HI R0, RZ, 0x1f, R133 ;  /* 0x0000001fff008819 */ /* 0x000fe40000011485 */
[----:B------:R-:W-:Y:S02]  /*0820*/  @!P0 SHF.R.S32.HI R5, RZ, 0x1f, R178 ;  /* 0x0000001fff058819 */ /* 0x000fe400000114b2 */
[----:B------:R-:W-:Y:S02]  /*0830*/  ISETP.GE.AND P6, PT, R86, c[0x0][0x198], PT ;  /* 0x0000660056007a0c */ /* 0x000fe40003fc6270 */
[----:B------:R-:W-:Y:S02]  /*0840*/  @!P0 LEA.HI R6, R4, R177, RZ, 0x3 ;  /* 0x000000b104068211 */ /* 0x000fe400078f18ff */
[----:B------:R-:W-:Y:S02]  /*0850*/  ISETP.GE.AND P5, PT, R177, c[0x0][0x198], PT ;  /* 0x00006600b1007a0c */ /* 0x000fe40003fa6270 */
[----:B------:R-:W-:-:S02]  /*0860*/  @!P0 LEA.HI R4, R0, R133, RZ, 0x3 ;  /* 0x0000008500048211 */ /* 0x000fc400078f18ff */
[----:B------:R-:W-:Y:S02]  /*0870*/  ISETP.GE.AND P4, PT, R133, c[0x0][0x198], PT ;  /* 0x0000660085007a0c */ /* 0x000fe40003f86270 */
[----:B------:R-:W-:Y:S02]  /*0880*/  @!P0 LEA.HI R0, R5, R178, RZ, 0x3 ;  /* 0x000000b205008211 */ /* 0x000fe400078f18ff */
[----:B------:R-:W-:Y:S02]  /*0890*/  ISETP.GE.AND P3, PT, R178, c[0x0][0x198], PT ;  /* 0x00006600b2007a0c */ /* 0x000fe40003f66270 */
[----:B------:R-:W-:Y:S01]  /*08a0*/  @!P0 LOP3.LUT R6, R6, 0xfffffff8, RZ, 0xc0, !PT ;  /* 0xfffffff806068812 */ /* 0x000fe200078ec0ff */
[----:B------:R3:W-:Y:S01]  /*08b0*/  STL [R1+0xa4], R8 ;  /* 0x0000a40801007387 */ /* 0x0007e20000100800 */
[----:B------:R-:W-:Y:S02]  /*08c0*/  @!P0 LOP3.LUT R4, R4, 0xfffffff8, RZ, 0xc0, !PT ;  /* 0xfffffff804048812 */ /* 0x000fe400078ec0ff */
[----:B------:R-:W-:Y:S01]  /*08d0*/  @!P0 LOP3.LUT R10, R0, 0xfffffff8, RZ, 0xc0, !PT ;  /* 0xfffffff8000a8812 */ /* 0x000fe200078ec0ff */
[----:B------:R-:W-:-:S02]  /*08e0*/  @!P0 IMAD.SHL.U32 R0, R179, 0x2, RZ ;  /* 0x00000002b3008824 */ /* 0x000fc400078e00ff */
[----:B-1----:R-:W-:-:S04]  /*08f0*/  @!P0 IMAD.WIDE R6, R6, 0x2, R2 ;  /* 0x0000000206068825 */ /* 0x002fc800078e0202 */
[----:B------:R-:W-:-:S04]  /*0900*/  @!P0 IMAD.WIDE R4, R4, 0x2, R2 ;  /* 0x0000000204048825 */ /* 0x000fc800078e0202 */
[----:B---3--:R-:W-:-:S04]  /*0910*/  @!P0 IMAD.WIDE R8, R86, 0x2, R2 ;  /* 0x0000000256088825 */ /* 0x008fc800078e0202 */
[----:B------:R-:W-:Y:S01]  /*0920*/  @!P0 IMAD.WIDE R2, R10, 0x2, R2 ;  /* 0x000000020a028825 */ /* 0x000fe200078e0202 */
[----:B------:R-:W-:Y:S01]  /*0930*/  @!PT LDS RZ, [RZ] ;  /* 0x00000000fffff984 */ /* 0x000fe20000000800 */
[----:B------:R1:W-:Y:S04]  /*0940*/  @!P0 LDGSTS.E.BYPASS.LTC128B.128 [R0+0x100], [R8.64], !P6 ;  /* 0x0010000008008fae */ /* 0x0003e8000f101d4e */
[----:B------:R3:W-:Y:S04]  /*0950*/  @!P0 LDGSTS.E.BYPASS.LTC128B.128 [R0+0x4100], [R6.64], !P5 ;  /* 0x0410000006008fae */ /* 0x0007e8000e901d4e */
[----:B------:R4:W-:Y:S04]  /*0960*/  @!P0 LDGSTS.E.BYPASS.LTC128B.128 [R0+0x8100], [R4.64], !P4 ;  /* 0x0810000004008fae */ /* 0x0009e8000e101d4e */
[----:B------:R5:W-:Y:S01]  /*0970*/  @!P0 LDGSTS.E.BYPASS.LTC128B.128 [R0+0xc100], [R2.64], !P3 ;  /* 0x0c10000002008fae */ /* 0x000be2000d901d4e */
[----:B-1----:R-:W-:-:S04]  /*0980*/  IADD3 R8, R17, 0x20, RZ ;  /* 0x0000002011087810 */ /* 0x002fc80007ffe0ff */
[----:B------:R-:W-:Y:S01]  /*0990*/  ISETP.GE.AND P0, PT, R8, R11, PT ;  /* 0x0000000b0800720c */ /* 0x000fe20003f06270 */
[----:B-----5:R-:W-:Y:S04]  /*09a0*/  SHFL.IDX PT, R2, R14, 0x1, 0x181f ;  /* 0x00381f000e027f89 */ /* 0x020fe800000e0000 */
[----:B------:R-:W1:Y:S08]  /*09b0*/  SHFL.IDX PT, R3, R13, 0x1, 0x181f ;  /* 0x00381f000d037f89 */ /* 0x000e7000000e0000 */
[----:B----4-:R-:W-:-:S02]  /*09c0*/  @!P0 SHF.R.S32.HI R4, RZ, 0x1f, R177 ;  /* 0x0000001fff048819 */ /* 0x010fc400000114b1 */
[----:B---3--:R-:W-:Y:S02]  /*09d0*/  @!P0 SHF.R.S32.HI R0, RZ, 0x1f, R133 ;  /* 0x0000001fff008819 */ /* 0x008fe40000011485 */
[----:B------:R-:W-:Y:S02]  /*09e0*/  @!P0 SHF.R.S32.HI R5, RZ, 0x1f, R178 ;  /* 0x0000001fff058819 */ /* 0x000fe400000114b2 */
[----:B------:R-:W-:Y:S02]  /*09f0*/  @!P0 LEA.HI R6, R4, R177, RZ, 0x3 ;  /* 0x000000b104068211 */ /* 0x000fe400078f18ff */
[----:B------:R-:W-:Y:S02]  /*0a00*/  @!P0 LEA.HI R4, R0, R133, RZ, 0x3 ;  /* 0x0000008500048211 */ /* 0x000fe400078f18ff */
[----:B------:R-:W-:Y:S02]  /*0a10*/  @!P0 LEA.HI R0, R5, R178, RZ, 0x3 ;  /* 0x000000b205008211 */ /* 0x000fe400078f18ff */
[----:B------:R-:W-:-:S02]  /*0a20*/  @!P0 LOP3.LUT R6, R6, 0xfffffff8, RZ, 0xc0, !PT ;  /* 0xfffffff806068812 */ /* 0x000fc400078ec0ff */
[----:B------:R-:W-:Y:S02]  /*0a30*/  @!P0 LOP3.LUT R4, R4, 0xfffffff8, RZ, 0xc0, !PT ;  /* 0xfffffff804048812 */ /* 0x000fe400078ec0ff */
[----:B------:R-:W-:Y:S01]  /*0a40*/  @!P0 LOP3.LUT R10, R0, 0xfffffff8, RZ, 0xc0, !PT ;  /* 0xfffffff8000a8812 */ /* 0x000fe200078ec0ff */
[----:B------:R-:W-:Y:S02]  /*0a50*/  @!P0 IMAD.SHL.U32 R0, R179, 0x2, RZ ;  /* 0x00000002b3008824 */ /* 0x000fe400078e00ff */
[----:B-1----:R-:W-:-:S04]  /*0a60*/  @!P0 IMAD.WIDE R8, R86, 0x2, R2 ;  /* 0x0000000256088825 */ /* 0x002fc800078e0202 */
[--C-:B------:R-:W-:Y:S01]  /*0a70*/  @!P0 IMAD.WIDE R6, R6, 0x2, R2.reuse ;  /* 0x0000000206068825 */ /* 0x100fe200078e0202 */
[----:B------:R1:W-:Y:S03]  /*0a80*/  @!P0 LDGSTS.E.BYPASS.LTC128B.128 [R0+0x1100], [R8.64], !P6 ;  /* 0x0110000008008fae */ /* 0x0003e6000f101d4e */
[--C-:B------:R-:W-:Y:S01]  /*0a90*/  @!P0 IMAD.WIDE R4, R4, 0x2, R2.reuse ;  /* 0x0000000204048825 */ /* 0x100fe200078e0202 */
[----:B------:R3:W-:Y:S03]  /*0aa0*/  @!P0 LDGSTS.E.BYPASS.LTC128B.128 [R0+0x5100], [R6.64], !P5 ;  /* 0x0510000006008fae */ /* 0x0007e6000e901d4e */
[----:B------:R-:W-:Y:S01]  /*0ab0*/  @!P0 IMAD.WIDE R2, R10, 0x2, R2 ;  /* 0x000000020a028825 */ /* 0x000fe200078e0202 */
[----:B------:R1:W-:Y:S04]  /*0ac0*/  @!P0 LDGSTS.E.BYPASS.LTC128B.128 [R0+0x9100], [R4.64], !P4 ;  /* 0x0910000004008fae */ /* 0x0003e8000e101d4e */
[----:B------:R4:W-:Y:S01]  /*0ad0*/  @!P0 LDGSTS.E.BYPASS.LTC128B.128 [R0+0xd100], [R2.64], !P3 ;  /* 0x0d10000002008fae */ /* 0x0009e2000d901d4e */
[----:B---3--:R-:W-:-:S04]  /*0ae0*/  IADD3 R6, R17, 0x40, RZ ;  /* 0x0000004011067810 */ /* 0x008fc80007ffe0ff */
[----:B------:R-:W-:Y:S02]  /*0af0*/  ISETP.GE.AND P0, PT, R6, R11, PT ;  /* 0x0000000b0600720c */ /* 0x000fe40003f06270 */
[----:B------:R-:W-:Y:S01]  /*0b00*/  SHF.R.S32.HI R6, RZ, 0x4, R16 ;  /* 0x00000004ff067819 */ /* 0x000fe20000011410 */
[----:B----4-:R-:W-:Y:S01]  /*0b10*/  SHFL.IDX PT, R2, R14, 0x2, 0x181f ;  /* 0x00581f000e027f89 */ /* 0x010fe200000e0000 */
[----:B-1----:R-:W-:-:S03]  /*0b20*/  IMAD.MOV R0, RZ, RZ, -R12 ;  /* 0x000000ffff007224 */ /* 0x002fc600078e0a0c */
[----:B------:R-:W1:Y:S01]  /*0b30*/  SHFL.IDX PT, R3, R13, 0x2, 0x181f ;  /* 0x00581f000d037f89 */ /* 0x000e6200000e0000 */
[----:B------:R-:W-:Y:S01]  /*0b40*/  LEA.HI R5, R16, R6, RZ, 0x1 ;  /* 0x0000000610057211 */ /* 0x000fe200078f08ff */
[----:B------:R-:W-:Y:S01]  /*0b50*/  IMAD R40, R0, c[0x0][0x2b8], R15 ;  /* 0x0000ae0000287a24 */ /* 0x000fe200078e020f */
[----:B------:R-:W-:Y:S02]  /*0b60*/  IADD3 R4, R17, 0x60, RZ ;  /* 0x0000006011047810 */ /* 0x000fe40007ffe0ff */
[----:B------:R-:W-:Y:S02]  /*0b70*/  LOP3.LUT R0, R5, 0xfffffffe, RZ, 0xc0, !PT ;  /* 0xfffffffe05007812 */ /* 0x000fe400078ec0ff */
[----:B------:R-:W-:Y:S02]  /*0b80*/  ISETP.GE.AND P2, PT, R4, R11, PT ;  /* 0x0000000b0400720c */ /* 0x000fe40003f46270 */
[----:B------:R-:W-:Y:S02]  /*0b90*/  @!P0 SHF.R.S32.HI R5, RZ, 0x1f, R177 ;  /* 0x0000001fff058819 */ /* 0x000fe400000114b1 */
[----:B------:R-:W-:Y:S01]  /*0ba0*/  SHF.R.S32.HI R25, RZ, 0x1f, R40 ;  /* 0x0000001fff197819 */ /* 0x000fe20000011428 */
[----:B------:R-:W-:Y:S01]  /*0bb0*/  IMAD.IADD R23, R6, 0x1, -R0 ;  /* 0x0000000106177824 */ /* 0x000fe200078e0a00 */
[----:B------:R-:W-:-:S02]  /*0bc0*/  @!P0 SHF.R.S32.HI R4, RZ, 0x1f, R133 ;  /* 0x0000001fff048819 */ /* 0x000fc40000011485 */
[----:B------:R-:W-:Y:S01]  /*0bd0*/  @!P0 SHF.R.S32.HI R0, RZ, 0x1f, R178 ;  /* 0x0000001fff008819 */ /* 0x000fe200000114b2 */
[----:B------:R-:W-:Y:S01]  /*0be0*/  IMAD R7, R25, c[0x0][0x1e0], RZ ;  /* 0x0000780019077a24 */ /* 0x000fe200078e02ff */
[----:B------:R-:W-:Y:S02]  /*0bf0*/  @!P0 LEA.HI R8, R5, R177, RZ, 0x3 ;  /* 0x000000b105088211 */ /* 0x000fe400078f18ff */
[----:B------:R-:W-:Y:S02]  /*0c00*/  @!P0 LEA.HI R6, R4, R133, RZ, 0x3 ;  /* 0x0000008504068211 */ /* 0x000fe400078f18ff */
[----:B------:R-:W-:Y:S01]  /*0c10*/  @!P0 LEA.HI R0, R0, R178, RZ, 0x3 ;  /* 0x000000b200008211 */ /* 0x000fe200078f18ff */
[----:B------:R-:W-:Y:S01]  /*0c20*/  IMAD.WIDE.U32 R4, R40, c[0x0][0x1e0], RZ ;  /* 0x0000780028047a25 */ /* 0x000fe200078e00ff */
[----:B------:R-:W-:Y:S02]  /*0c30*/  @!P0 LOP3.LUT R8, R8, 0xfffffff8, RZ, 0xc0, !PT ;  /* 0xfffffff808088812 */ /* 0x000fe400078ec0ff */
[----:B------:R-:W-:Y:S01]  /*0c40*/  @!P0 LOP3.LUT R6, R6, 0xfffffff8, RZ, 0xc0, !PT ;  /* 0xfffffff806068812 */ /* 0x000fe200078ec0ff */
[----:B------:R-:W-:Y:S01]  /*0c50*/  IMAD R7, R40, c[0x0][0x1e4], R7 ;  /* 0x0000790028077a24 */ /* 0x000fe200078e0207 */
[----:B------:R-:W-:Y:S01]  /*0c60*/  @!P0 LOP3.LUT R12, R0, 0xfffffff8, RZ, 0xc0, !PT ;  /* 0xfffffff8000c8812 */ /* 0x000fe200078ec0ff */
[----:B------:R-:W-:-:S02]  /*0c70*/  @!P0 IMAD.SHL.U32 R0, R179, 0x2, RZ ;  /* 0x00000002b3008824 */ /* 0x000fc400078e00ff */
[----:B-1----:R-:W-:-:S04]  /*0c80*/  @!P0 IMAD.WIDE R10, R86, 0x2, R2 ;  /* 0x00000002560a8825 */ /* 0x002fc800078e0202 */
[----:B------:R-:W-:Y:S01]  /*0c90*/  IMAD.IADD R5, R5, 0x1, R7 ;  /* 0x0000000105057824 */ /* 0x000fe200078e0207 */
[----:B------:R1:W-:Y:S01]  /*0ca0*/  @!P0 LDGSTS.E.BYPASS.LTC128B.128 [R0+0x2100], [R10.64], !P6 ;  /* 0x021000000a008fae */ /* 0x0003e2000f101d4e */
[----:B------:R-:W-:-:S04]  /*0cb0*/  @!P0 IMAD.WIDE R8, R8, 0x2, R2 ;  /* 0x0000000208088825 */ /* 0x000fc800078e0202 */
[--C-:B------:R-:W-:Y:S01]  /*0cc0*/  @!P0 IMAD.WIDE R6, R6, 0x2, R2.reuse ;  /* 0x0000000206068825 */ /* 0x100fe200078e0202 */
[----:B------:R1:W-:Y:S04]  /*0cd0*/  @!P0 LDGSTS.E.BYPASS.LTC128B.128 [R0+0x6100], [R8.64], !P5 ;  /* 0x0610000008008fae */ /* 0x0003e8000e901d4e */
[----:B------:R3:W-:Y:S01]  /*0ce0*/  @!P0 LDGSTS.E.BYPASS.LTC128B.128 [R0+0xa100], [R6.64], !P4 ;  /* 0x0a10000006008fae */ /* 0x0007e2000e101d4e */
[----:B------:R-:W-:Y:S01]  /*0cf0*/  @!P0 IMAD.WIDE R2, R12, 0x2, R2 ;  /* 0x000000020c028825 */ /* 0x000fe200078e0202 */
[----:B------:R-:W-:Y:S01]  /*0d00*/  UIMAD.WIDE.U32 UR18, UR9, UR4, URZ ;  /* 0x00000004091272a5 */ /* 0x000fe2000f8e003f */
[----:B--2---:R-:W-:Y:S01]  /*0d10*/  SHF.R.S32.HI R24, RZ, 0x1f, R27 ;  /* 0x0000001fff187819 */ /* 0x004fe2000001141b */
[----:B------:R-:W-:Y:S02]  /*0d20*/  UIMAD UR4, UR7, UR4, URZ ;  /* 0x00000004070472a4 */ /* 0x000fe4000f8e023f */
[----:B------:R1:W-:Y:S01]  /*0d30*/  @!P0 LDGSTS.E.BYPASS.LTC128B.128 [R0+0xe100], [R2.64], !P3 ;  /* 0x0e10000002008fae */ /* 0x0003e2000d901d4e */
[----:B------:R-:W-:Y:S01]  /*0d40*/  IMAD.WIDE.U32 R4, R27, c[0x0][0x1f0], R4 ;  /* 0x00007c001b047a25 */ /* 0x000fe200078e0004 */
[----:B------:R-:W-:Y:S01]  /*0d50*/  UIMAD UR4, UR9, UR5, UR4 ;  /* 0x00000005090472a4 */ /* 0x000fe2000f8e0204 */
[----:B---3--:R-:W-:-:S05]  /*0d60*/  LOP3.LUT R6, R16, 0xfffffff0, RZ, 0xc0, !PT ;  /* 0xfffffff010067812 */ /* 0x008fca00078ec0ff */
[----:B------:R-:W-:Y:S02]  /*0d70*/  IMAD.IADD R6, R84, 0x1, -R6 ;  /* 0x0000000154067824 */ /* 0x000fe400078e0a06 */
[----:B-1----:R-:W-:-:S03]  /*0d80*/  IMAD R0, R24, c[0x0][0x1f0], RZ ;  /* 0x00007c0018007a24 */ /* 0x002fc600078e02ff */
[----:B------:R-:W-:Y:S01]  /*0d90*/  SHF.R.S32.HI R2, RZ, 0x1f, R6 ;  /* 0x0000001fff027819 */ /* 0x000fe20000011406 */
[----:B------:R-:W-:Y:S01]  /*0da0*/  UIADD3 UR16, UR19, UR4, URZ ;  /* 0x0000000413107290 */ /* 0x000fe2000fffe03f */
[----:B------:R1:W-:Y:S02]  /*0db0*/  SHFL.IDX PT, R3, R13, 0x3, 0x181f ;  /* 0x00781f000d037f89 */ /* 0x0003e400000e0000 */
[----:B------:R-:W-:Y:S01]  /*0dc0*/  LEA.HI R21, R2, R6, RZ, 0x3 ;  /* 0x0000000602157211 */ /* 0x000fe200078f18ff */
[----:B------:R-:W-:Y:S01]  /*0dd0*/  IMAD R0, R27, c[0x0][0x1f4], R0 ;  /* 0x00007d001b007a24 */ /* 0x000fe200078e0200 */
[----:B------:R2:W3:Y:S01]  /*0de0*/  SHFL.IDX PT, R2, R14, 0x3, 0x181f ;  /* 0x00781f000e027f89 */ /* 0x0004e200000e0000 */
[----:B------:R-:W-:Y:S01]  /*0df0*/  IADD3 R4, P0, R4, UR18, RZ ;  /* 0x0000001204047c10 */ /* 0x000fe2000ff1e0ff */
[----:B------:R-:W-:Y:S01]  /*0e00*/  ULEA UR17, UR8, 0xffffffc0, 0x6 ;  /* 0xffffffc008117891 */ /* 0x000fe2000f8e303f */
[----:B------:R-:W-:Y:S01]  /*0e10*/  LOP3.LUT R8, R21, 0xfffffff8, RZ, 0xc0, !PT ;  /* 0xfffffff815087812 */ /* 0x000fe200078ec0ff */
[----:B------:R-:W-:Y:S01]  /*0e20*/  IMAD.SHL.U32 R7, R18, 0x8, RZ ;  /* 0x0000000812077824 */ /* 0x000fe200078e00ff */
[----:B------:R-:W-:Y:S01]  /*0e30*/  IADD3.X R5, R5, UR16, R0, P0, !PT ;  /* 0x0000001005057c10 */ /* 0x000fe200087fe400 */
[----:B------:R-:W-:Y:S01]  /*0e40*/  IMAD.SHL.U32 R0, R20, 0x40, RZ ;  /* 0x0000004014007824 */ /* 0x000fe200078e00ff */
[----:B------:R-:W-:Y:S01]  /*0e50*/  LEA R16, P0, R4, c[0x0][0x1c8], 0x1 ;  /* 0x0000720004107a11 */ /* 0x000fe200078008ff */
[----:B------:R-:W-:Y:S01]  /*0e60*/  UIADD3 UR17, UR10, -UR17, URZ ;  /* 0x800000110a117290 */ /* 0x000fe2000fffe03f */
[----:B------:R-:W-:Y:S01]  /*0e70*/  IMAD.IADD R19, R6, 0x1, -R8 ;  /* 0x0000000106137824 */ /* 0x000fe200078e0a08 */
[----:B------:R-:W-:Y:S01]  /*0e80*/  @!P2 SHF.R.S32.HI R6, RZ, 0x1f, R178 ;  /* 0x0000001fff06a819 */ /* 0x000fe200000114b2 */
[----:B------:R-:W-:Y:S01]  /*0e90*/  STL [R1+0x44], R27 ;  /* 0x0000441b01007387 */ /* 0x000fe20000100800 */
[----:B------:R-:W-:Y:S01]  /*0ea0*/  LOP3.LUT R0, R0, 0x1c0, RZ, 0xc0, !PT ;  /* 0x000001c000007812 */ /* 0x000fe200078ec0ff */
[----:B------:R-:W-:Y:S01]  /*0eb0*/  UISETP.GE.AND UP0, UPT, UR10, 0x1, UPT ;  /* 0x000000010a00788c */ /* 0x000fe2000bf06270 */
[----:B------:R-:W-:Y:S01]  /*0ec0*/  IADD3 R18, -R18, UR17, RZ ;  /* 0x0000001112127c10 */ /* 0x000fe2000fffe1ff */
[----:B------:R-:W-:Y:S01]  /*0ed0*/  ULDC.64 UR4, c[0x0][0x210] ;  /* 0x0000840000047ab9 */ /* 0x000fe20000000a00 */
[----:B-1----:R-:W-:-:S02]  /*0ee0*/  LEA.HI.X R13, R4, c[0x0][0x1cc], R5, 0x1, P0 ;  /* 0x00007300040d7a11 */ /* 0x002fc400000f0c05 */
[----:B------:R-:W-:Y:S02]  /*0ef0*/  @!P2 SHF.R.S32.HI R5, RZ, 0x1f, R177 ;  /* 0x0000001fff05a819 */ /* 0x000fe400000114b1 */
[----:B------:R-:W-:Y:S02]  /*0f00*/  @!P2 SHF.R.S32.HI R4, RZ, 0x1f, R133 ;  /* 0x0000001fff04a819 */ /* 0x000fe40000011485 */
[----:B------:R-:W-:Y:S02]  /*0f10*/  @!P2 LEA.HI R5, R5, R177, RZ, 0x3 ;  /* 0x000000b10505a211 */ /* 0x000fe400078f18ff */
[----:B------:R-:W-:Y:S02]  /*0f20*/  LOP3.LUT R15, R0, 0x8, R7, 0xf8, !PT ;  /* 0x00000008000f7812 */ /* 0x000fe400078ef807 */
[----:B--2---:R-:W-:Y:S02]  /*0f30*/  SHF.R.U32.HI R14, RZ, 0x3, R0 ;  /* 0x00000003ff0e7819 */ /* 0x004fe40000011600 */
[----:B------:R-:W-:-:S02]  /*0f40*/  @!P2 LEA.HI R4, R4, R133, RZ, 0x3 ;  /* 0x000000850404a211 */ /* 0x000fc400078f18ff */
[----:B------:R-:W-:Y:S02]  /*0f50*/  @!P2 LEA.HI R0, R6, R178, RZ, 0x3 ;  /* 0x000000b20600a211 */ /* 0x000fe400078f18ff */
[----:B------:R-:W-:Y:S02]  /*0f60*/  ISETP.GE.AND P1, PT, R18, 0x1, PT ;  /* 0x000000011200780c */ /* 0x000fe40003f26270 */
[----:B------:R-:W-:Y:S02]  /*0f70*/  @!P2 LOP3.LUT R8, R5, 0xfffffff8, RZ, 0xc0, !PT ;  /* 0xfffffff80508a812 */ /* 0x000fe400078ec0ff */
[----:B------:R-:W-:Y:S02]  /*0f80*/  @!P2 LOP3.LUT R6, R4, 0xfffffff8, RZ, 0xc0, !PT ;  /* 0xfffffff80406a812 */ /* 0x000fe400078ec0ff */
[----:B------:R-:W-:Y:S01]  /*0f90*/  @!P2 LOP3.LUT R12, R0, 0xfffffff8, RZ, 0xc0, !PT ;  /* 0xfffffff8000ca812 */ /* 0x000fe200078ec0ff */
[----:B------:R-:W-:Y:S01]  /*0fa0*/  @!P2 IMAD.SHL.U32 R0, R179, 0x2, RZ ;  /* 0x00000002b300a824 */ /* 0x000fe200078e00ff */
[----:B------:R-:W-:Y:S01]  /*0fb0*/  SHFL.IDX PT, R4, R16, RZ, 0x181f ;  /* 0x00181fff10047589 */ /* 0x000fe200000e0000 */
[----:B---3--:R-:W-:-:S03]  /*0fc0*/  @!P2 IMAD.WIDE R10, R86, 0x2, R2 ;  /* 0x00000002560aa825 */ /* 0x008fc600078e0202 */
[----:B------:R-:W1:Y:S01]  /*0fd0*/  SHFL.IDX PT, R5, R13, RZ, 0x181f ;  /* 0x00181fff0d057589 */ /* 0x000e6200000e0000 */
[----:B------:R-:W-:-:S03]  /*0fe0*/  @!P2 IMAD.WIDE R8, R8, 0x2, R2 ;  /* 0x000000020808a825 */ /* 0x000fc600078e0202 */
[----:B------:R2:W-:Y:S01]  /*0ff0*/  @!P2 LDGSTS.E.BYPASS.LTC128B.128 [R0+0x3100], [R10.64], !P6 ;  /* 0x031000000a00afae */ /* 0x0005e2000f101d4e */
[----:B------:R-:W-:-:S03]  /*1000*/  @!P2 IMAD.WIDE R6, R6, 0x2, R2 ;  /* 0x000000020606a825 */ /* 0x000fc600078e0202 */
[----:B------:R2:W-:Y:S01]  /*1010*/  @!P2 LDGSTS.E.BYPASS.LTC128B.128 [R0+0x7100], [R8.64], !P5 ;  /* 0x071000000800afae */ /* 0x0005e2000e901d4e */
[----:B------:R-:W-:-:S03]  /*1020*/  @!P2 IMAD.WIDE R2, R12, 0x2, R2 ;  /* 0x000000020c02a825 */ /* 0x000fc600078e0202 */
[----:B------:R2:W-:Y:S04]  /*1030*/  @!P2 LDGSTS.E.BYPASS.LTC128B.128 [R0+0xb100], [R6.64], !P4 ;  /* 0x0b1000000600afae */ /* 0x0005e8000e101d4e */
[----:B------:R3:W-:Y:S01]  /*1040*/  @!P2 LDGSTS.E.BYPASS.LTC128B.128 [R0+0xf100], [R2.64], !P3 ;  /* 0x0f1000000200afae */ /* 0x0007e2000d901d4e */
[----:B------:R-:W-:Y:S02]  /*1050*/  ISETP.GE.AND P0, PT, R18, 0x21, PT ;  /* 0x000000211200780c */ /* 0x000fe40003f06270 */
[----:B------:R-:W-:Y:S01]  /*1060*/  ISETP.GE.AND P5, PT, R86, c[0x0][0x1d4], PT ;  /* 0x0000750056007a0c */ /* 0x000fe20003fa6270 */
[----:B------:R-:W-:Y:S01]  /*1070*/  STL [R1+0x74], R86 ;  /* 0x0000745601007387 */ /* 0x000fe20000100800 */
[----:B------:R-:W-:Y:S01]  /*1080*/  ISETP.GE.AND P4, PT, R177, c[0x0][0x1d4], PT ;  /* 0x00007500b1007a0c */ /* 0x000fe20003f86270 */
[----:B------:R-:W-:Y:S01]  /*1090*/  @P1 IMAD.SHL.U32 R12, R179, 0x2, RZ ;  /* 0x00000002b30c1824 */ /* 0x000fe200078e00ff */
[----:B------:R-:W-:Y:S01]  /*10a0*/  LOP3.LUT R22, R15, R14, RZ, 0x3c, !PT ;  /* 0x0000000e0f167212 */ /* 0x000fe200078e3cff */
[----:B------:R-:W-:Y:S04]  /*10b0*/  STL [R1+0x9c], R17 ;  /* 0x00009c1101007387 */ /* 0x000fe80000100800 */
[----:B------:R-:W0:Y:S01]  /*10c0*/  LDGDEPBAR ;  /* 0x00000000000079af */ /* 0x000e220000000000 */
[----:B---3--:R-:W-:-:S02]  /*10d0*/  @P1 SHF.R.S32.HI R3, RZ, 0x1f, R177 ;  /* 0x0000001fff031819 */ /* 0x008fc400000114b1 */
[----:B------:R-:W-:Y:S02]  /*10e0*/  @P1 SHF.R.S32.HI R2, RZ, 0x1f, R133 ;  /* 0x0000001fff021819 */ /* 0x000fe40000011485 */
[----:B------:R-:W-:Y:S02]  /*10f0*/  @P1 LEA.HI R3, R3, R177, RZ, 0x3 ;  /* 0x000000b103031211 */ /* 0x000fe400078f18ff */
[----:B--2---:R-:W-:Y:S02]  /*1100*/  @P1 SHF.R.S32.HI R0, RZ, 0x1f, R178 ;  /* 0x0000001fff001819 */ /* 0x004fe400000114b2 */
[----:B------:R-:W-:Y:S02]  /*1110*/  @P1 LEA.HI R6, R2, R133, RZ, 0x3 ;  /* 0x0000008502061211 */ /* 0x000fe400078f18ff */
[----:B------:R-:W-:Y:S01]  /*1120*/  @P1 LEA.HI R0, R0, R178, RZ, 0x3 ;  /* 0x000000b200001211 */ /* 0x000fe200078f18ff */
[----:B------:R2:W-:Y:S01]  /*1130*/  SHFL.IDX PT, R2, R16, 0x1, 0x181f ;  /* 0x00381f0010027f89 */ /* 0x0005e200000e0000 */
[----:B------:R-:W-:-:S03]  /*1140*/  @P1 LOP3.LUT R7, R3, 0xfffffff8, RZ, 0xc0, !PT ;  /* 0xfffffff803071812 */ /* 0x000fc600078ec0ff */
[----:B------:R-:W3:Y:S01]  /*1150*/  SHFL.IDX PT, R3, R13, 0x1, 0x181f ;  /* 0x00381f000d037f89 */ /* 0x000ee200000e0000 */
[----:B------:R-:W-:Y:S02]  /*1160*/  @P1 LOP3.LUT R10, R6, 0xfffffff8, RZ, 0xc0, !PT ;  /* 0xfffffff8060a1812 */ /* 0x000fe400078ec0ff */
[----:B------:R-:W-:Y:S01]  /*1170*/  @P1 LOP3.LUT R0, R0, 0xfffffff8, RZ, 0xc0, !PT ;  /* 0xfffffff800001812 */ /* 0x000fe200078ec0ff */
[----:B-1----:R-:W-:-:S04]  /*1180*/  @P1 IMAD.WIDE R8, R86, 0x2, R4 ;  /* 0x0000000256081825 */ /* 0x002fc800078e0204 */
[--C-:B------:R-:W-:Y:S01]  /*1190*/  @P1 IMAD.WIDE R6, R7, 0x2, R4.reuse ;  /* 0x0000000207061825 */ /* 0x100fe200078e0204 */
[----:B------:R1:W-:Y:S03]  /*11a0*/  @P1 LDGSTS.E.BYPASS.LTC128B.128 [R12+0x10100], [R8.64], !P5 ;  /* 0x10100000080c1fae */ /* 0x0003e6000e901d4e */
[----:B------:R-:W-:Y:S01]  /*11b0*/  @P1 IMAD.WIDE R14, R0, 0x2, R4 ;  /* 0x00000002000e1825 */ /* 0x000fe200078e0204 */
[----:B------:R-:W-:Y:S01]  /*11c0*/  @P0 SHF.R.S32.HI R0, RZ, 0x1f, R133 ;  /* 0x0000001fff000819 */ /* 0x000fe20000011485 */
[----:B------:R4:W-:Y:S02]  /*11d0*/  @P1 LDGSTS.E.BYPASS.LTC128B.128 [R12+0x12100], [R6.64], !P4 ;  /* 0x12100000060c1fae */ /* 0x0009e4000e101d4e */
[----:B--2---:R-:W-:Y:S01]  /*11e0*/  @P1 IMAD.WIDE R16, R10, 0x2, R4 ;  /* 0x000000020a101825 */ /* 0x004fe200078e0204 */
[----:B------:R-:W-:Y:S02]  /*11f0*/  @P0 SHF.R.S32.HI R4, RZ, 0x1f, R177 ;  /* 0x0000001fff040819 */ /* 0x000fe400000114b1 */
[----:B------:R-:W-:-:S02]  /*1200*/  @P0 SHF.R.S32.HI R5, RZ, 0x1f, R178 ;  /* 0x0000001fff050819 */ /* 0x000fc400000114b2 */
[----:B------:R-:W-:Y:S02]  /*1210*/  ISETP.GE.AND P3, PT, R133, c[0x0][0x1d4], PT ;  /* 0x0000750085007a0c */ /* 0x000fe40003f66270 */
[----:B------:R-:W-:-:S11]  /*1220*/  ISETP.GE.AND P6, PT, R178, c[0x0][0x1d4], PT ;  /* 0x00007500b2007a0c */ /* 0x000fd60003fc6270 */
[----:B------:R2:W-:Y:S01]  /*1230*/  @P1 LDGSTS.E.BYPASS.LTC128B.128 [R12+0x14100], [R16.64], !P3 ;  /* 0x14100000100c1fae */ /* 0x0005e2000d901d4e */
[----:B----4-:R-:W-:-:S03]  /*1240*/  @P0 LEA.HI R6, R4, R177, RZ, 0x3 ;  /* 0x000000b104060211 */ /* 0x010fc600078f18ff */
[----:B------:R2:W-:Y:S01]  /*1250*/  @P1 LDGSTS.E.BYPASS.LTC128B.128 [R12+0x16100], [R14.64], !P6 ;  /* 0x161000000e0c1fae */ /* 0x0005e2000f101d4e */
[----:B------:R-:W-:Y:S02]  /*1260*/  @P0 LEA.HI R4, R0, R133, RZ, 0x3 ;  /* 0x0000008500040211 */ /* 0x000fe400078f18ff */
[----:B------:R-:W-:Y:S02]  /*1270*/  @P0 LEA.HI R0, R5, R178, RZ, 0x3 ;  /* 0x000000b205000211 */ /* 0x000fe400078f18ff */
[----:B------:R-:W-:Y:S02]  /*1280*/  @P0 LOP3.LUT R6, R6, 0xfffffff8, RZ, 0xc0, !PT ;  /* 0xfffffff806060812 */ /* 0x000fe400078ec0ff */
[----:B------:R-:W-:Y:S02]  /*1290*/  @P0 LOP3.LUT R5, R4, 0xfffffff8, RZ, 0xc0, !PT ;  /* 0xfffffff804050812 */ /* 0x000fe400078ec0ff */
[----:B------:R-:W-:Y:S01]  /*12a0*/  @P0 LOP3.LUT R0, R0, 0xfffffff8, RZ, 0xc0, !PT ;  /* 0xfffffff800000812 */ /* 0x000fe200078ec0ff */
[----:B---3--:R-:W-:-:S04]  /*12b0*/  @P0 IMAD.WIDE R6, R6, 0x2, R2 ;  /* 0x0000000206060825 */ /* 0x008fc800078e0202 */
[----:B------:R-:W-:-:S04]  /*12c0*/  @P0 IMAD.WIDE R10, R5, 0x2, R2 ;  /* 0x00000002050a0825 */ /* 0x000fc800078e0202 */
[----:B-1----:R-:W-:-:S04]  /*12d0*/  @P0 IMAD.WIDE R8, R0, 0x2, R2 ;  /* 0x0000000200080825 */ /* 0x002fc800078e0202 */
[----:B------:R-:W-:Y:S02]  /*12e0*/  @P0 IMAD.SHL.U32 R4, R179, 0x2, RZ ;  /* 0x00000002b3040824 */ /* 0x000fe400078e00ff */
[----:B------:R-:W-:-:S05]  /*12f0*/  @P0 IMAD.WIDE R2, R86, 0x2, R2 ;  /* 0x0000000256020825 */ /* 0x000fca00078e0202 */
[----:B------:R1:W-:Y:S04]  /*1300*/  @P0 LDGSTS.E.BYPASS.LTC128B.128 [R4+0x11100], [R2.64], !P5 ;  /* 0x1110000002040fae */ /* 0x0003e8000e901d4e */
[----:B------:R3:W-:Y:S04]  /*1310*/  @P0 LDGSTS.E.BYPASS.LTC128B.128 [R4+0x13100], [R6.64], !P4 ;  /* 0x1310000006040fae */ /* 0x0007e8000e101d4e */
[----:B------:R3:W-:Y:S04]  /*1320*/  @P0 LDGSTS.E.BYPASS.LTC128B.128 [R4+0x15100], [R10.64], !P3 ;  /* 0x151000000a040fae */ /* 0x0007e8000d901d4e */
[----:B------:R3:W-:Y:S04]  /*1330*/  @P0 LDGSTS.E.BYPASS.LTC128B.128 [R4+0x17100], [R8.64], !P6 ;  /* 0x1710000008040fae */ /* 0x0007e8000f101d4e */
[----:B------:R-:W0:Y:S01]  /*1340*/  LDGDEPBAR ;  /* 0x00000000000079af */ /* 0x000e220000000000 */
[----:B------:R-:W-:-:S02]  /*1350*/  IMAD.SHL.U32 R13, R19, 0x40, RZ ;  /* 0x00000040130d7824 */ /* 0x000fc400078e00ff */
[----:B------:R-:W-:-:S03]  /*1360*/  IMAD.SHL.U32 R5, R23, 0x8, RZ ;  /* 0x0000000817057824 */ /* 0x000fc600078e00ff */
[----:B------:R-:W-:-:S04]  /*1370*/  LOP3.LUT R0, R13, 0x1c0, RZ, 0xc0, !PT ;  /* 0x000001c00d007812 */ /* 0x000fc800078ec0ff */
[----:B-1----:R-:W-:Y:S02]  /*1380*/  LOP3.LUT R2, R0, 0x8, R5, 0xf8, !PT ;  /* 0x0000000800027812 */ /* 0x002fe400078ef805 */
[----:B------:R-:W-:Y:S01]  /*1390*/  SHF.R.U32.HI R0, RZ, 0x3, R0 ;  /* 0x00000003ff007819 */ /* 0x000fe20000011600 */
[----:B------:R-:W-:Y:S01]  /*13a0*/  IMAD.SHL.U32 R3, R21, 0x40, RZ ;  /* 0x0000004015037824 */ /* 0x000fe200078e00ff */
[----:B------:R-:W-:Y:S02]  /*13b0*/  LEA.HI R5, R26, R84, RZ, 0x5 ;  /* 0x000000541a057211 */ /* 0x000fe400078f28ff */
[----:B------:R-:W-:Y:S02]  /*13c0*/  LOP3.LUT R2, R2, R0, RZ, 0x3c, !PT ;  /* 0x0000000002027212 */ /* 0x000fe400078e3cff */
[----:B------:R-:W-:Y:S02]  /*13d0*/  SHF.R.S32.HI R232, RZ, 0x5, R5 ;  /* 0x00000005ffe87819 */ /* 0x000fe40000011405 */
[----:B------:R-:W-:Y:S01]  /*13e0*/  LOP3.LUT R3, R2, 0xfffffe00, R3, 0xf8, !PT ;  /* 0xfffffe0002037812 */ /* 0x000fe200078ef803 */
[----:B------:R-:W-:-:S04]  /*13f0*/  DEPBAR.LE SB0, 0x1 ;  /* 0x000080400000791a */ /* 0x000fc80000000000 */
[----:B------:R-:W-:Y:S01]  /*1400*/  IMAD R0, R23, 0x200, R22 ;  /* 0x0000020017007824 */ /* 0x000fe200078e0216 */
[----:B------:R-:W-:Y:S01]  /*1410*/  R2P PR, R19, 0x6 ;  /* 0x0000000613007804 */ /* 0x000fe20000000000 */
[----:B---3--:R-:W-:Y:S02]  /*1420*/  IMAD.MOV.U32 R4, RZ, RZ, 0x10 ;  /* 0x00000010ff047424 */ /* 0x008fe400078e00ff */
[----:B------:R-:W-:Y:S02]  /*1430*/  IMAD R232, R232, 0x400, R3 ;  /* 0x00000400e8e87824 */ /* 0x000fe400078e0203 */
[----:B------:R-:W-:Y:S01]  /*1440*/  IMAD.SHL.U32 R134, R0, 0x2, RZ ;  /* 0x0000000200867824 */ /* 0x000fe200078e00ff */
[----:B------:R-:W-:Y:S01]  /*1450*/  BAR.SYNC.DEFER_BLOCKING 0x0 ;  /* 0x0000000000007b1d */ /* 0x000fe20000010000 */
[----:B------:R-:W-:Y:S01]  /*1460*/  IMAD.MOV.U32 R0, RZ, RZ, 0x20 ;  /* 0x00000020ff007424 */ /* 0x000fe200078e00ff */
[----:B------:R-:W-:Y:S01]  /*1470*/  SEL R4, R4, 0xfffffff0, !P1 ;  /* 0xfffffff004047807 */ /* 0x000fe20004800000 */
[----:B------:R-:W-:-:S03]  /*1480*/  IMAD.SHL.U32 R232, R232, 0x2, RZ ;  /* 0x00000002e8e87824 */ /* 0x000fc600078e00ff */
[----:B------:R-:W-:Y:S01]  /*1490*/  SEL R0, R0, 0xffffffe0, !P2 ;  /* 0xffffffe000007807 */ /* 0x000fe20005000000 */
[----:B------:R-:W-:-:S04]  /*14a0*/  IMAD R236, R4, 0x2, R232 ;  /* 0x0000000204ec7824 */ /* 0x000fc800078e02e8 */
[C---:B------:R-:W-:Y:S02]  /*14b0*/  IMAD R240, R0.reuse, 0x2, R232 ;  /* 0x0000000200f07824 */ /* 0x040fe400078e02e8 */
[----:B------:R-:W-:Y:S01]  /*14c0*/  IMAD R244, R0, 0x2, R236 ;  /* 0x0000000200f47824 */ /* 0x000fe200078e02ec */
[----:B------:R-:W-:Y:S01]  /*14d0*/  LOP3.LUT P0, RZ, R20, 0x2, RZ, 0xc0, !PT ;  /* 0x0000000214ff7812 */ /* 0x000fe2000780c0ff */
[----:B------:R2:W1:Y:S04]  /*14e0*/  LDSM.16.M88.4 R168, [R232+0x100] ;  /* 0x00010000e8a8783b */ /* 0x0004680000000200 */
[----:B------:R2:W3:Y:S04]  /*14f0*/  LDSM.16.M88.4 R200, [R232+0x4100] ;  /* 0x00410000e8c8783b */ /* 0x0004e80000000200 */
[----:B------:R2:W4:Y:S04]  /*1500*/  LDSM.16.M88.4 R216, [R232+0x8100] ;  /* 0x00810000e8d8783b */ /* 0x0005280000000200 */
[----:B------:R2:W1:Y:S04]  /*1510*/  LDSM.16.M88.4 R172, [R236+0x100] ;  /* 0x00010000ecac783b */ /* 0x0004680000000200 */
        /* <DEDUP_REMOVED lines=8> */
[----:B------:R-:W1:Y:S04]  /*15a0*/  LDSM.16.M88.4 R232, [R232+0xc100] ;  /* 0x00c10000e8e8783b */ /* 0x000e680000000200 */
[----:B------:R-:W1:Y:S04]  /*15b0*/  LDSM.16.M88.4 R236, [R236+0xc100] ;  /* 0x00c10000ecec783b */ /* 0x000e680000000200 */
[----:B------:R-:W1:Y:S04]  /*15c0*/  LDSM.16.M88.4 R240, [R240+0xc100] ;  /* 0x00c10000f0f0783b */ /* 0x000e680000000200 */
[----:B------:R-:W1:Y:S04]  /*15d0*/  LDSM.16.M88.4 R244, [R244+0xc100] ;  /* 0x00c10000f4f4783b */ /* 0x000e680000000200 */
[----:B------:R-:W-:Y:S01]  /*15e0*/  BAR.SYNC.DEFER_BLOCKING 0x0 ;  /* 0x0000000000007b1d */ /* 0x000fe20000010000 */
[----:B------:R-:W-:-:S02]  /*15f0*/  IADD3 R2, R134, 0x10100, RZ ;  /* 0x0001010086027810 */ /* 0x000fc40007ffe0ff */
[----:B------:R-:W-:Y:S02]  /*1600*/  IADD3 R89, R134, 0x10120, RZ ;  /* 0x0001012086597810 */ /* 0x000fe40007ffe0ff */
[----:B------:R-:W-:Y:S02]  /*1610*/  @P0 IADD3 R89, R2, -0x20, RZ ;  /* 0xffffffe002590810 */ /* 0x000fe40007ffe0ff */
[----:B------:R-:W-:Y:S02]  /*1620*/  LOP3.LUT R2, R5, 0xffffffe0, RZ, 0xc0, !PT ;  /* 0xffffffe005027812 */ /* 0x000fe400078ec0ff */
[C---:B------:R-:W-:Y:S01]  /*1630*/  IADD3 R6, R89.reuse, 0x800, RZ ;  /* 0x0000080059067810 */ /* 0x040fe20007ffe0ff */
[----:B------:R2:W-:Y:S02]  /*1640*/  STL [R1+0xa0], R179 ;  /* 0x0000a0b301007387 */ /* 0x0005e40000100800 */
[----:B------:R-:W-:Y:S01]  /*1650*/  IMAD.IADD R84, R84, 0x1, -R2 ;  /* 0x0000000154547824 */ /* 0x000fe200078e0a02 */
[C---:B------:R-:W-:Y:S01]  /*1660*/  IADD3 R2, R89.reuse, 0x1800, RZ ;  /* 0x0000180059027810 */ /* 0x040fe20007ffe0ff */
[----:B------:R2:W-:Y:S01]  /*1670*/  STL [R1+0x50], R40 ;  /* 0x0000502801007387 */ /* 0x0005e20000100800 */
[----:B------:R-:W-:-:S03]  /*1680*/  IADD3 R5, R89, 0x1000, RZ ;  /* 0x0000100059057810 */ /* 0x000fc60007ffe0ff */
[----:B------:R2:W-:Y:S01]  /*1690*/  STL [R1], R89 ;  /* 0x0000005901007387 */ /* 0x0005e20000100800 */
[----:B------:R-:W-:-:S04]  /*16a0*/  DEPBAR.LE SB0, 0x0 ;  /* 0x000080000000791a */ /* 0x000fc80000000000 */
[----:B------:R-:W-:Y:S06]  /*16b0*/  BAR.SYNC.DEFER_BLOCKING 0x0 ;  /* 0x0000000000007b1d */ /* 0x000fec0000010000 */
[----:B------:R2:W-:Y:S04]  /*16c0*/  STL [R1+0x3c], R6 ;  /* 0x00003c0601007387 */ /* 0x0005e80000100800 */
[----:B------:R2:W-:Y:S04]  /*16d0*/  STL [R1+0x34], R2 ;  /* 0x0000340201007387 */ /* 0x0005e80000100800 */
[----:B------:R2:W-:Y:S01]  /*16e0*/  STL [R1+0x38], R5 ;  /* 0x0000380501007387 */ /* 0x0005e20000100800 */
[----:B------:R-:W-:Y:S01]  /*16f0*/  PLOP3.LUT P0, PT, PT, PT, UP0, 0x80, 0x0 ;  /* 0x000000000000781c */ /* 0x000fe20003f0f008 */
[----:B------:R-:W-:-:S02]  /*1700*/  UIMAD UR7, UR7, UR4, URZ ;  /* 0x00000004070772a4 */ /* 0x000fc4000f8e023f */
[----:B------:R-:W-:Y:S02]  /*1710*/  UIMAD.WIDE.U32 UR20, UR9, UR4, URZ ;  /* 0x00000004091472a5 */ /* 0x000fe4000f8e003f */
[----:B------:R-:W-:Y:S01]  /*1720*/  UIMAD UR5, UR9, UR5, UR7 ;  /* 0x00000005090572a4 */ /* 0x000fe2000f8e0207 */
[----:B------:R-:W-:Y:S01]  /*1730*/  ISETP.GT.AND P2, PT, R87, 0x3f, PT ;  /* 0x0000003f5700780c */ /* 0x000fe20003f44270 */
[----:B------:R2:W1:Y:S02]  /*1740*/  LDSM.16.M88.4 R28, [R134+0x10100] ;  /* 0x01010000861c783b */ /* 0x0004640000000200 */
[----:B------:R-:W-:Y:S02]  /*1750*/  UIADD3 UR5, UR21, UR5, URZ ;  /* 0x0000000515057290 */ /* 0x000fe4000fffe03f */
[----:B------:R2:W1:Y:S01]  /*1760*/  LDSM.16.M88.4 R32, [R134+0x10900] ;  /* 0x010900008620783b */ /* 0x0004620000000200 */
[----:B------:R-:W-:-:S03]  /*1770*/  SEL R85, RZ, 0x10, P6 ;  /* 0x00000010ff557807 */ /* 0x000fc60003000000 */
[----:B------:R2:W1:Y:S04]  /*1780*/  LDSM.16.M88.4 R36, [R134+0x11100] ;  /* 0x011100008624783b */ /* 0x0004680000000200 */
[----:B------:R2:W1:Y:S04]  /*1790*/  LDSM.16.M88.4 R44, [R134+0x11900] ;  /* 0x01190000862c783b */ /* 0x0004680000000200 */
[----:B------:R2:W1:Y:S04]  /*17a0*/  LDSM.16.M88.4 R48, [R89] ;  /* 0x000000005930783b */ /* 0x0004680000000200 */
[----:B------:R2:W1:Y:S04]  /*17b0*/  LDSM.16.M88.4 R64, [R89+0x800] ;  /* 0x000800005940783b */ /* 0x0004680000000200 */
[----:B------:R2:W1:Y:S04]  /*17c0*/  LDSM.16.M88.4 R68, [R89+0x1000] ;  /* 0x001000005944783b */ /* 0x0004680000000200 */
[----:B------:R2:W1:Y:S01]  /*17d0*/  LDSM.16.M88.4 R72, [R89+0x1800] ;  /* 0x001800005948783b */ /* 0x0004620000000200 */
[----:B------:R-:W-:Y:S05]  /*17e0*/  @!P0 BRA `(.L_x_0) ;  /* 0x0000047000008947 */ /* 0x000fea0003800000 */
[----:B--234-:R-:W-:Y:S01]  /*17f0*/  IMAD R2, R25, c[0x0][0x208], RZ ;  /* 0x0000820019027a24 */ /* 0x01cfe200078e02ff */
[----:B------:R-:W-:Y:S01]  /*1800*/  SHF.R.S32.HI R8, RZ, 0x1f, R133 ;  /* 0x0000001fff087819 */ /* 0x000fe20000011485 */
[----:B------:R-:W-:Y:S01]  /*1810*/  IMAD.WIDE.U32 R6, R40, c[0x0][0x208], RZ ;  /* 0x0000820028067a25 */ /* 0x000fe200078e00ff */
[----:B------:R-:W-:-:S02]  /*1820*/  SHF.R.S32.HI R9, RZ, 0x1f, R178 ;  /* 0x0000001fff097819 */ /* 0x000fc400000114b2 */
[----:B------:R-:W-:Y:S01]  /*1830*/  LEA.HI R8, R8, R133, RZ, 0x3 ;  /* 0x0000008508087211 */ /* 0x000fe200078f18ff */
[----:B------:R-:W-:Y:S01]  /*1840*/  IMAD R2, R40, c[0x0][0x20c], R2 ;  /* 0x0000830028027a24 */ /* 0x000fe200078e0202 */
[----:B------:R-:W-:Y:S01]  /*1850*/  P2R R21, PR, RZ, 0x8 ;  /* 0x00000008ff157803 */ /* 0x000fe20000000000 */
[C---:B------:R-:W-:Y:S01]  /*1860*/  IMAD.WIDE R14, R86.reuse, 0x2, RZ ;  /* 0x00000002560e7825 */ /* 0x040fe200078e02ff */
[----:B------:R-:W-:Y:S02]  /*1870*/  ISETP.GE.AND P3, PT, R86, c[0x0][0x1d4], PT ;  /* 0x0000750056007a0c */ /* 0x000fe40003f66270 */
[----:B------:R-:W-:Y:S01]  /*1880*/  P2R R19, PR, RZ, 0x4 ;  /* 0x00000004ff137803 */ /* 0x000fe20000000000 */
[----:B------:R-:W-:Y:S01]  /*1890*/  IMAD.IADD R7, R7, 0x1, R2 ;  /* 0x0000000107077824 */ /* 0x000fe200078e0202 */
[----:B------:R-:W-:Y:S01]  /*18a0*/  ISETP.GE.AND P2, PT, R177, c[0x0][0x1d4], PT ;  /* 0x00007500b1007a0c */ /* 0x000fe20003f46270 */
[----:B------:R-:W-:Y:S01]  /*18b0*/  IMAD R2, R24, c[0x0][0x218], RZ ;  /* 0x0000860018027a24 */ /* 0x000fe200078e02ff */
[----:B------:R-:W-:Y:S01]  /*18c0*/  ISETP.GE.AND P1, PT, R133, c[0x0][0x1d4], PT ;  /* 0x0000750085007a0c */ /* 0x000fe20003f26270 */
[----:B------:R-:W-:Y:S01]  /*18d0*/  IMAD.WIDE.U32 R6, R27, c[0x0][0x218], R6 ;  /* 0x000086001b067a25 */ /* 0x000fe200078e0006 */
[----:B------:R-:W-:-:S03]  /*18e0*/  P2R R26, PR, RZ, 0x10 ;  /* 0x00000010ff1a7803 */ /* 0x000fc60000000000 */
[----:B------:R-:W-:Y:S01]  /*18f0*/  IMAD R5, R27, c[0x0][0x21c], R2 ;  /* 0x000087001b057a24 */ /* 0x000fe200078e0202 */
[----:B------:R-:W-:-:S04]  /*1900*/  IADD3 R2, P0, R6, UR20, RZ ;  /* 0x0000001406027c10 */ /* 0x000fc8000ff1e0ff */
[----:B------:R-:W-:Y:S02]  /*1910*/  IADD3.X R5, R7, UR5, R5, P0, !PT ;  /* 0x0000000507057c10 */ /* 0x000fe400087fe405 */
[----:B------:R-:W-:-:S04]  /*1920*/  LEA R6, P0, R2, c[0x0][0x1f8], 0x1 ;  /* 0x00007e0002067a11 */ /* 0x000fc800078008ff */
[----:B------:R-:W-:Y:S01]  /*1930*/  LEA.HI.X R5, R2, c[0x0][0x1fc], R5, 0x1, P0 ;  /* 0x00007f0002057a11 */ /* 0x000fe200000f0c05 */
[----:B------:R-:W2:Y:S01]  /*1940*/  SHFL.IDX PT, R12, R6, RZ, 0x181f ;  /* 0x00181fff060c7589 */ /* 0x000ea200000e0000 */
[----:B------:R-:W-:-:S03]  /*1950*/  SHF.R.S32.HI R2, RZ, 0x1f, R177 ;  /* 0x0000001fff027819 */ /* 0x000fc600000114b1 */
[----:B------:R-:W3:Y:S01]  /*1960*/  SHFL.IDX PT, R13, R5, RZ, 0x181f ;  /* 0x00181fff050d7589 */ /* 0x000ee200000e0000 */
[----:B------:R-:W-:-:S03]  /*1970*/  LEA.HI R7, R2, R177, RZ, 0x3 ;  /* 0x000000b102077211 */ /* 0x000fc600078f18ff */
[----:B------:R4:W5:Y:S04]  /*1980*/  SHFL.IDX PT, R2, R6, 0x1, 0x181f ;  /* 0x00381f0006027f89 */ /* 0x00096800000e0000 */
[----:B------:R-:W1:Y:S01]  /*1990*/  SHFL.IDX PT, R5, R5, 0x1, 0x181f ;  /* 0x00381f0005057f89 */ /* 0x000e6200000e0000 */
[----:B--2---:R-:W-:-:S05]  /*19a0*/  IADD3 R24, P0, R12, R14, RZ ;  /* 0x0000000e0c187210 */ /* 0x004fca0007f1e0ff */
[----:B---3--:R-:W-:Y:S01]  /*19b0*/  IMAD.X R25, R13, 0x1, R15, P0 ;  /* 0x000000010d197824 */ /* 0x008fe200000e060f */
[----:B----4-:R-:W-:Y:S02]  /*19c0*/  LOP3.LUT R6, R7, 0xfffffff8, RZ, 0xc0, !PT ;  /* 0xfffffff807067812 */ /* 0x010fe400078ec0ff */
[----:B------:R-:W-:-:S03]  /*19d0*/  LOP3.LUT R7, R8, 0xfffffff8, RZ, 0xc0, !PT ;  /* 0xfffffff808077812 */ /* 0x000fc600078ec0ff */
[----:B------:R-:W-:Y:S01]  /*19e0*/  IMAD.WIDE R10, R6, 0x2, RZ ;  /* 0x00000002060a7825 */ /* 0x000fe200078e02ff */
[----:B------:R-:W-:-:S03]  /*19f0*/  LEA.HI R6, R9, R178, RZ, 0x3 ;  /* 0x000000b209067211 */ /* 0x000fc600078f18ff */
[----:B------:R-:W-:Y:S01]  /*1a00*/  IMAD.WIDE R8, R7, 0x2, RZ ;  /* 0x0000000207087825 */ /* 0x000fe200078e02ff */
[----:B------:R-:W-:Y:S02]  /*1a10*/  IADD3 R22, P0, R12, R10, RZ ;  /* 0x0000000a0c167210 */ /* 0x000fe40007f1e0ff */
[----:B------:R-:W-:-:S03]  /*1a20*/  LOP3.LUT R6, R6, 0xfffffff8, RZ, 0xc0, !PT ;  /* 0xfffffff806067812 */ /* 0x000fc600078ec0ff */
[----:B------:R-:W-:Y:S01]  /*1a30*/  IMAD.X R23, R13, 0x1, R11, P0 ;  /* 0x000000010d177824 */ /* 0x000fe200000e060b */
[----:B------:R-:W-:Y:S01]  /*1a40*/  IADD3 R16, P0, R12, R8, RZ ;  /* 0x000000080c107210 */ /* 0x000fe20007f1e0ff */
[----:B------:R-:W-:-:S04]  /*1a50*/  IMAD.WIDE R6, R6, 0x2, RZ ;  /* 0x0000000206067825 */ /* 0x000fc800078e02ff */
[----:B------:R-:W-:Y:S01]  /*1a60*/  IMAD.X R17, R13, 0x1, R9, P0 ;  /* 0x000000010d117824 */ /* 0x000fe200000e0609 */
[----:B-----5:R-:W-:-:S05]  /*1a70*/  IADD3 R14, P0, R14, R2, RZ ;  /* 0x000000020e0e7210 */ /* 0x020fca0007f1e0ff */
[----:B-1----:R-:W-:Y:S01]  /*1a80*/  IMAD.X R15, R15, 0x1, R5, P0 ;  /* 0x000000010f0f7824 */ /* 0x002fe200000e0605 */
[----:B------:R-:W-:-:S05]  /*1a90*/  IADD3 R12, P0, R12, R6, RZ ;  /* 0x000000060c0c7210 */ /* 0x000fca0007f1e0ff */
[----:B------:R-:W-:Y:S01]  /*1aa0*/  IMAD.X R13, R13, 0x1, R7, P0 ;  /* 0x000000010d0d7824 */ /* 0x000fe200000e0607 */
[----:B------:R-:W-:-:S05]  /*1ab0*/  IADD3 R10, P0, R10, R2, RZ ;  /* 0x000000020a0a7210 */ /* 0x000fca0007f1e0ff */
[----:B------:R-:W-:Y:S01]  /*1ac0*/  IMAD.X R11, R11, 0x1, R5, P0 ;  /* 0x000000010b0b7824 */ /* 0x000fe200000e0605 */
[----:B------:R-:W-:-:S05]  /*1ad0*/  IADD3 R8, P0, R8, R2, RZ ;  /* 0x0000000208087210 */ /* 0x000fca0007f1e0ff */
[----:B------:R-:W-:Y:S01]  /*1ae0*/  IMAD.X R9, R9, 0x1, R5, P0 ;  /* 0x0000000109097824 */ /* 0x000fe200000e0605 */
[----:B------:R-:W-:Y:S01]  /*1af0*/  IADD3 R6, P0, R6, R2, RZ ;  /* 0x0000000206067210 */ /* 0x000fe20007f1e0ff */
[----:B------:R-:W-:-:S04]  /*1b00*/  IMAD.SHL.U32 R2, R179, 0x2, RZ ;  /* 0x00000002b3027824 */ /* 0x000fc800078e00ff */
[----:B------:R-:W-:Y:S01]  /*1b10*/  IMAD.X R7, R7, 0x1, R5, P0 ;  /* 0x0000000107077824 */ /* 0x000fe200000e0605 */
[C---:B------:R-:W-:Y:S02]  /*1b20*/  ISETP.LT.OR P0, PT, R18.reuse, 0x1, P3 ;  /* 0x000000011200780c */ /* 0x040fe40001f01670 */
[----:B------:R-:W-:-:S11]  /*1b30*/  ISETP.LT.OR P3, PT, R18, 0x21, P3 ;  /* 0x000000211200780c */ /* 0x000fd60001f61670 */
[----:B------:R1:W-:Y:S01]  /*1b40*/  LDGSTS.E.BYPASS.LTC128B.128 [R2+0x100], [R24.64], !P0 ;  /* 0x0010000018027fae */ /* 0x0003e2000c101d4e */
[C---:B------:R-:W-:Y:S02]  /*1b50*/  ISETP.LT.OR P0, PT, R18.reuse, 0x1, P2 ;  /* 0x000000011200780c */ /* 0x040fe40001701670 */
[----:B------:R-:W-:-:S11]  /*1b60*/  ISETP.LT.OR P2, PT, R18, 0x21, P2 ;  /* 0x000000211200780c */ /* 0x000fd60001741670 */
[----:B------:R1:W-:Y:S01]  /*1b70*/  LDGSTS.E.BYPASS.LTC128B.128 [R2+0x2100], [R22.64], !P0 ;  /* 0x0210000016027fae */ /* 0x0003e2000c101d4e */
[C---:B------:R-:W-:Y:S02]  /*1b80*/  ISETP.LT.OR P0, PT, R18.reuse, 0x1, P1 ;  /* 0x000000011200780c */ /* 0x040fe40000f01670 */
[----:B------:R-:W-:-:S11]  /*1b90*/  ISETP.LT.OR P1, PT, R18, 0x21, P1 ;  /* 0x000000211200780c */ /* 0x000fd60000f21670 */
[----:B------:R1:W-:Y:S01]  /*1ba0*/  LDGSTS.E.BYPASS.LTC128B.128 [R2+0x4100], [R16.64], !P0 ;  /* 0x0410000010027fae */ /* 0x0003e2000c101d4e */
[----:B------:R-:W-:-:S04]  /*1bb0*/  ISETP.GE.AND P0, PT, R178, c[0x0][0x1d4], PT ;  /* 0x00007500b2007a0c */ /* 0x000fc80003f06270 */
[C---:B------:R-:W-:Y:S02]  /*1bc0*/  ISETP.LT.OR P4, PT, R18.reuse, 0x1, P0 ;  /* 0x000000011200780c */ /* 0x040fe40000781670 */
[----:B------:R-:W-:-:S11]  /*1bd0*/  ISETP.LT.OR P0, PT, R18, 0x21, P0 ;  /* 0x000000211200780c */ /* 0x000fd60000701670 */
[----:B------:R1:W-:Y:S01]  /*1be0*/  LDGSTS.E.BYPASS.LTC128B.128 [R2+0x6100], [R12.64], !P4 ;  /* 0x061000000c027fae */ /* 0x0003e2000e101d4e */
[----:B------:R-:W-:-:S03]  /*1bf0*/  ISETP.NE.AND P4, PT, R26, RZ, PT ;  /* 0x000000ff1a00720c */ /* 0x000fc60003f85270 */
[----:B------:R1:W-:Y:S01]  /*1c00*/  LDGSTS.E.BYPASS.LTC128B.128 [R2+0x1100], [R14.64], !P3 ;  /* 0x011000000e027fae */ /* 0x0003e2000d901d4e */
[----:B------:R-:W-:-:S03]  /*1c10*/  ISETP.NE.AND P3, PT, R21, RZ, PT ;  /* 0x000000ff1500720c */ /* 0x000fc60003f65270 */
[----:B------:R1:W-:Y:S01]  /*1c20*/  LDGSTS.E.BYPASS.LTC128B.128 [R2+0x3100], [R10.64], !P2 ;  /* 0x031000000a027fae */ /* 0x0003e2000d101d4e */
[----:B------:R-:W-:-:S03]  /*1c30*/  ISETP.NE.AND P2, PT, R19, RZ, PT ;  /* 0x000000ff1300720c */ /* 0x000fc60003f45270 */
[----:B------:R1:W-:Y:S04]  /*1c40*/  LDGSTS.E.BYPASS.LTC128B.128 [R2+0x5100], [R8.64], !P1 ;  /* 0x0510000008027fae */ /* 0x0003e8000c901d4e */
[----:B------:R1:W-:Y:S04]  /*1c50*/  LDGSTS.E.BYPASS.LTC128B.128 [R2+0x7100], [R6.64], !P0 ;  /* 0x0710000006027fae */ /* 0x0003e8000c101d4e */
.L_x_0:
[C---:B-1-34-:R-:W-:Y:S01]  /*1c60*/  HMMA.16816.F32.BF16 R8, R168.reuse, R28, RZ ;  /* 0x0000001ca808723c */ /* 0x05afe200000418ff */
[----:B--2---:R-:W-:Y:S01]  /*1c70*/  IMAD.MOV.U32 R2, RZ, RZ, 0x40 ;  /* 0x00000040ff027424 */ /* 0x004fe200078e00ff */
[----:B------:R-:W-:Y:S01]  /*1c80*/  LOP3.LUT P0, RZ, R20, 0x4, RZ, 0xc0, !PT ;  /* 0x0000000414ff7812 */ /* 0x000fe2000780c0ff */
[----:B------:R-:W-:Y:S01]  /*1c90*/  LDSM.16.M88.4 R80, [R89+0x7800] ;  /* 0x007800005950783b */ /* 0x000fe20000000200 */
[C---:B------:R-:W-:Y:S01]  /*1ca0*/  IADD3 R6, R89.reuse, 0x2000, RZ ;  /* 0x0000200059067810 */ /* 0x040fe20007ffe0ff */
[----:B------:R-:W-:Y:S01]  /*1cb0*/  UISETP.GE.AND UP0, UPT, UR10, 0x41, UPT ;  /* 0x000000410a00788c */ /* 0x000fe2000bf06270 */
[----:B------:R-:W-:Y:S01]  /*1cc0*/  SEL R2, R2, 0xffffffc0, !P0 ;  /* 0xffffffc002027807 */ /* 0x000fe20004000000 */
[----:B------:R-:W0:Y:S01]  /*1cd0*/  LDGDEPBAR ;  /* 0x00000000000079af */ /* 0x000e220000000000 */
[----:B------:R-:W-:Y:S01]  /*1ce0*/  HMMA.16816.F32.BF16 R12, R168, R32, RZ ;  /* 0x00000020a80c723c */ /* 0x000fe200000418ff */
[----:B------:R-:W-:-:S02]  /*1cf0*/  IADD3 R5, R89, 0x2800, RZ ;  /* 0x0000280059057810 */ /* 0x000fc40007ffe0ff */
[--C-:B------:R-:W-:Y:S01]  /*1d00*/  IMAD.IADD R252, R134, 0x1, R2.reuse ;  /* 0x0000000186fc7824 */ /* 0x100fe200078e0202 */
[----:B------:R1:W-:Y:S01]  /*1d10*/  STL [R1+0x30], R6 ;  /* 0x0000300601007387 */ /* 0x0003e20000100800 */
[C---:B------:R-:W-:Y:S01]  /*1d20*/  IMAD.IADD R249, R89.reuse, 0x1, R2 ;  /* 0x0000000159f97824 */ /* 0x040fe200078e0202 */
[----:B------:R-:W-:Y:S02]  /*1d30*/  IADD3 R2, R89, 0x3000, RZ ;  /* 0x0000300059027810 */ /* 0x000fe40007ffe0ff */
[----:B------:R-:W-:Y:S01]  /*1d40*/  HMMA.16816.F32.BF16 R16, R168, R30, RZ ;  /* 0x0000001ea810723c */ /* 0x000fe200000418ff */
[----:B------:R-:W2:Y:S01]  /*1d50*/  LDSM.16.M88.4 R52, [R252+0x10900] ;  /* 0x01090000fc34783b */ /* 0x000ea20000000200 */
[----:B------:R-:W-:-:S03]  /*1d60*/  PLOP3.LUT P0, PT, PT, PT, UP0, 0x40, 0x0 ;  /* 0x000000000000781c */ /* 0x000fc60003f0e808 */
[----:B------:R-:W-:Y:S03]  /*1d70*/  LDSM.16.M88.4 R56, [R252+0x11100] ;  /* 0x01110000fc38783b */ /* 0x000fe60000000200 */
[----:B------:R-:W-:Y:S01]  /*1d80*/  HMMA.16816.F32.BF16 R40, R172, R48, R8 ;  /* 0x00000030ac28723c */ /* 0x000fe20000041808 */
[----:B------:R-:W-:Y:S04]  /*1d90*/  LDSM.16.M88.4 R60, [R252+0x11900] ;  /* 0x01190000fc3c783b */ /* 0x000fe80000000200 */
[----:B------:R-:W-:Y:S03]  /*1da0*/  LDSM.16.M88.4 R76, [R249+0x1800] ;  /* 0x00180000f94c783b */ /* 0x000fe60000000200 */
[----:B------:R-:W-:Y:S01]  /*1db0*/  HMMA.16816.F32.BF16 R8, R168, R34, RZ ;  /* 0x00000022a808723c */ /* 0x000fe200000418ff */
[----:B------:R3:W-:Y:S01]  /*1dc0*/  STL [R1+0x2c], R5 ;  /* 0x00002c0501007387 */ /* 0x0007e20000100800 */
[----:B-1----:R-:W-:-:S03]  /*1dd0*/  IADD3 R6, R89, 0x3800, RZ ;  /* 0x0000380059067810 */ /* 0x002fc60007ffe0ff */
[----:B------:R1:W-:Y:S03]  /*1de0*/  STL [R1+0x28], R2 ;  /* 0x0000280201007387 */ /* 0x0003e60000100800 */
[C---:B------:R-:W-:Y:S01]  /*1df0*/  HMMA.16816.F32.BF16 R24, R168.reuse, R36, RZ ;  /* 0x00000024a818723c */ /* 0x040fe200000418ff */
[----:B------:R4:W-:Y:S07]  /*1e00*/  STL [R1+0x24], R6 ;  /* 0x0000240601007387 */ /* 0x0009ee0000100800 */
[C---:B------:R-:W-:Y:S08]  /*1e10*/  HMMA.16816.F32.BF16 R28, R168.reuse, R38, RZ ;  /* 0x00000026a81c723c */ /* 0x040ff000000418ff */
[----:B------:R-:W-:Y:S01]  /*1e20*/  HMMA.16816.F32.BF16 R32, R168, R44, RZ ;  /* 0x0000002ca820723c */ /* 0x000fe200000418ff */
[----:B---3--:R-:W-:-:S02]  /*1e30*/  IADD3 R5, R89, 0x4000, RZ ;  /* 0x0000400059057810 */ /* 0x008fc40007ffe0ff */
[----:B-1----:R-:W-:-:S05]  /*1e40*/  IADD3 R2, R89, 0x4800, RZ ;  /* 0x0000480059027810 */ /* 0x002fca0007ffe0ff */
[----:B------:R-:W-:Y:S01]  /*1e50*/  HMMA.16816.F32.BF16 R36, R168, R46, RZ ;  /* 0x0000002ea824723c */ /* 0x000fe200000418ff */
[----:B------:R-:W1:Y:S01]  /*1e60*/  LDSM.16.M88.4 R44, [R252+0x10100] ;  /* 0x01010000fc2c783b */ /* 0x000e620000000200 */
[----:B----4-:R-:W-:-:S03]  /*1e70*/  IADD3 R6, R89, 0x5000, RZ ;  /* 0x0000500059067810 */ /* 0x010fc60007ffe0ff */
[----:B------:R3:W-:Y:S03]  /*1e80*/  STL [R1+0x20], R5 ;  /* 0x0000200501007387 */ /* 0x0007e60000100800 */
[C---:B------:R-:W-:Y:S01]  /*1e90*/  HMMA.16816.F32.BF16 R12, R172.reuse, R64, R12 ;  /* 0x00000040ac0c723c */ /* 0x040fe2000004180c */
[----:B------:R4:W-:Y:S04]  /*1ea0*/  STL [R1+0x1c], R2 ;  /* 0x00001c0201007387 */ /* 0x0009e80000100800 */
[----:B------:R5:W-:Y:S03]  /*1eb0*/  STL [R1+0x18], R6 ;  /* 0x0000180601007387 */ /* 0x000be60000100800 */
[C---:B------:R-:W-:Y:S01]  /*1ec0*/  HMMA.16816.F32.BF16 R8, R172.reuse, R66, R8 ;  /* 0x00000042ac08723c */ /* 0x040fe20000041808 */
[----:B------:R-:W1:Y:S07]  /*1ed0*/  LDSM.16.M88.4 R64, [R249+0x800] ;  /* 0x00080000f940783b */ /* 0x000e6e0000000200 */
[----:B------:R-:W-:Y:S01]  /*1ee0*/  HMMA.16816.F32.BF16 R20, R172, R68, R24 ;  /* 0x00000044ac14723c */ /* 0x000fe20000041818 */
[----:B---3--:R-:W-:-:S07]  /*1ef0*/  IADD3 R5, R89, 0x5800, RZ ;  /* 0x0000580059057810 */ /* 0x008fce0007ffe0ff */
[----:B------:R-:W-:Y:S01]  /*1f00*/  HMMA.16816.F32.BF16 R16, R172, R50, R16 ;  /* 0x00000032ac10723c */ /* 0x000fe20000041810 */
[----:B------:R-:W3:Y:S01]  /*1f10*/  LDSM.16.M88.4 R48, [R249] ;  /* 0x00000000f930783b */ /* 0x000ee20000000200 */
[----:B----4-:R-:W-:-:S03]  /*1f20*/  IADD3 R2, R89, 0x6000, RZ ;  /* 0x0000600059027810 */ /* 0x010fc60007ffe0ff */
[----:B------:R4:W-:Y:S01]  /*1f30*/  STL [R1+0x14], R5 ;  /* 0x0000140501007387 */ /* 0x0009e20000100800 */
[C---:B-----5:R-:W-:Y:S02]  /*1f40*/  IADD3 R6, R89.reuse, 0x6800, RZ ;  /* 0x0000680059067810 */ /* 0x060fe40007ffe0ff */
[C---:B------:R-:W-:Y:S01]  /*1f50*/  HMMA.16816.F32.BF16 R24, R172.reuse, R70, R28 ;  /* 0x00000046ac18723c */ /* 0x040fe2000004181c */
[----:B------:R-:W5:Y:S04]  /*1f60*/  LDSM.16.M88.4 R68, [R249+0x1000] ;  /* 0x00100000f944783b */ /* 0x000f680000000200 */
[----:B------:R1:W-:Y:S03]  /*1f70*/  STL [R1+0x10], R2 ;  /* 0x0000100201007387 */ /* 0x0003e60000100800 */
[C---:B------:R-:W-:Y:S01]  /*1f80*/  HMMA.16816.F32.BF16 R28, R172.reuse, R72, R32 ;  /* 0x00000048ac1c723c */ /* 0x040fe20000041820 */
[----:B------:R-:W-:Y:S07]  /*1f90*/  STL [R1+0xc], R6 ;  /* 0x00000c0601007387 */ /* 0x000fee0000100800 */
[----:B------:R-:W-:Y:S01]  /*1fa0*/  HMMA.16816.F32.BF16 R36, R172, R74, R36 ;  /* 0x0000004aac24723c */ /* 0x000fe20000041824 */
[----:B------:R-:W-:Y:S01]  /*1fb0*/  LDSM.16.M88.4 R72, [R134+0x13900] ;  /* 0x013900008648783b */ /* 0x000fe20000000200 */
[----:B----4-:R-:W-:-:S06]  /*1fc0*/  IADD3 R5, R89, 0x7000, RZ ;  /* 0x0000700059057810 */ /* 0x010fcc0007ffe0ff */
[----:B--2---:R-:W-:Y:S01]  /*1fd0*/  HMMA.16816.F32.BF16 R12, R192, R52, R12 ;  /* 0x00000034c00c723c */ /* 0x004fe2000004180c */
[----:B-1----:R-:W-:-:S07]  /*1fe0*/  IADD3 R2, R89, 0x7800, RZ ;  /* 0x0000780059027810 */ /* 0x002fce0007ffe0ff */
[C---:B------:R-:W-:Y:S01]  /*1ff0*/  HMMA.16816.F32.BF16 R8, R192.reuse, R54, R8 ;  /* 0x00000036c008723c */ /* 0x040fe20000041808 */
[----:B------:R-:W1:Y:S04]  /*2000*/  LDSM.16.M88.4 R52, [R134+0x12900] ;  /* 0x012900008634783b */ /* 0x000e680000000200 */
[----:B------:R-:W-:Y:S03]  /*2010*/  STL [R1+0x4], R2 ;  /* 0x0000040201007387 */ /* 0x000fe60000100800 */
[C---:B------:R-:W-:Y:S01]  /*2020*/  HMMA.16816.F32.BF16 R40, R192.reuse, R44, R40 ;  /* 0x0000002cc028723c */ /* 0x040fe20000041828 */
[----:B------:R-:W-:Y:S07]  /*2030*/  STL [R1+0x8], R5 ;  /* 0x0000080501007387 */ /* 0x000fee0000100800 */
[C---:B------:R-:W-:Y:S08]  /*2040*/  HMMA.16816.F32.BF16 R20, R192.reuse, R56, R20 ;  /* 0x00000038c014723c */ /* 0x040ff00000041814 */
[C---:B------:R-:W-:Y:S01]  /*2050*/  HMMA.16816.F32.BF16 R32, R192.reuse, R46, R16 ;  /* 0x0000002ec020723c */ /* 0x040fe20000041810 */
[----:B------:R-:W2:Y:S04]  /*2060*/  LDSM.16.M88.4 R16, [R134+0x12100] ;  /* 0x012100008610783b */ /* 0x000ea80000000200 */
[----:B------:R-:W-:Y:S03]  /*2070*/  LDSM.16.M88.4 R44, [R89+0x2000] ;  /* 0x00200000592c783b */ /* 0x000fe60000000200 */
[C---:B------:R-:W-:Y:S01]  /*2080*/  HMMA.16816.F32.BF16 R24, R192.reuse, R58, R24 ;  /* 0x0000003ac018723c */ /* 0x040fe20000041818 */
[----:B------:R-:W-:Y:S07]  /*2090*/  LDSM.16.M88.4 R56, [R89+0x2800] ;  /* 0x002800005938783b */ /* 0x000fee0000000200 */
[C---:B------:R-:W-:Y:S08]  /*20a0*/  HMMA.16816.F32.BF16 R28, R192.reuse, R60, R28 ;  /* 0x0000003cc01c723c */ /* 0x040ff0000004181c */
[----:B------:R-:W-:Y:S01]  /*20b0*/  HMMA.16816.F32.BF16 R36, R192, R62, R36 ;  /* 0x0000003ec024723c */ /* 0x000fe20000041824 */
[----:B------:R-:W4:Y:S07]  /*20c0*/  LDSM.16.M88.4 R60, [R134+0x13100] ;  /* 0x01310000863c783b */ /* 0x000f2e0000000200 */
[C---:B------:R-:W-:Y:S08]  /*20d0*/  HMMA.16816.F32.BF16 R12, R196.reuse, R64, R12 ;  /* 0x00000040c40c723c */ /* 0x040ff0000004180c */
[C---:B------:R-:W-:Y:S01]  /*20e0*/  HMMA.16816.F32.BF16 R8, R196.reuse, R66, R8 ;  /* 0x00000042c408723c */ /* 0x040fe20000041808 */
[----:B------:R-:W1:Y:S07]  /*20f0*/  LDSM.16.M88.4 R64, [R89+0x3000] ;  /* 0x003000005940783b */ /* 0x000e6e0000000200 */
[C---:B---3--:R-:W-:Y:S08]  /*2100*/  HMMA.16816.F32.BF16 R40, R196.reuse, R48, R40 ;  /* 0x00000030c428723c */ /* 0x048ff00000041828 */
[C---:B-----5:R-:W-:Y:S08]  /*2110*/  HMMA.16816.F32.BF16 R20, R196.reuse, R68, R20 ;  /* 0x00000044c414723c */ /* 0x060ff00000041814 */
[C---:B------:R-:W-:Y:S01]  /*2120*/  HMMA.16816.F32.BF16 R32, R196.reuse, R50, R32 ;  /* 0x00000032c420723c */ /* 0x040fe20000041820 */
[----:B------:R-:W-:Y:S07]  /*2130*/  LDSM.16.M88.4 R48, [R252+0x12900] ;  /* 0x01290000fc30783b */ /* 0x000fee0000000200 */
[C---:B------:R-:W-:Y:S01]  /*2140*/  HMMA.16816.F32.BF16 R24, R196.reuse, R70, R24 ;  /* 0x00000046c418723c */ /* 0x040fe20000041818 */
[----:B------:R-:W-:Y:S07]  /*2150*/  LDSM.16.M88.4 R68, [R252+0x13900] ;  /* 0x01390000fc44783b */ /* 0x000fee0000000200 */
[C---:B------:R-:W-:Y:S08]  /*2160*/  HMMA.16816.F32.BF16 R28, R196.reuse, R76, R28 ;  /* 0x0000004cc41c723c */ /* 0x040ff0000004181c */
[----:B------:R-:W-:Y:S01]  /*2170*/  HMMA.16816.F32.BF16 R36, R196, R78, R36 ;  /* 0x0000004ec424723c */ /* 0x000fe20000041824 */
[----:B------:R-:W3:Y:S07]  /*2180*/  LDSM.16.M88.4 R76, [R89+0x3800] ;  /* 0x00380000594c783b */ /* 0x000eee0000000200 */
[C---:B-1----:R-:W-:Y:S08]  /*2190*/  HMMA.16816.F32.BF16 R12, R200.reuse, R52, R12 ;  /* 0x00000034c80c723c */ /* 0x042ff0000004180c */
[C---:B------:R-:W-:Y:S01]  /*21a0*/  HMMA.16816.F32.BF16 R8, R200.reuse, R54, R8 ;  /* 0x00000036c808723c */ /* 0x040fe20000041808 */
[----:B------:R-:W-:Y:S07]  /*21b0*/  LDSM.16.M88.4 R52, [R249+0x2800] ;  /* 0x00280000f934783b */ /* 0x000fee0000000200 */
[C---:B--2---:R-:W-:Y:S08]  /*21c0*/  HMMA.16816.F32.BF16 R40, R200.reuse, R16, R40 ;  /* 0x00000010c828723c */ /* 0x044ff00000041828 */
[C---:B----4-:R-:W-:Y:S08]  /*21d0*/  HMMA.16816.F32.BF16 R20, R200.reuse, R60, R20 ;  /* 0x0000003cc814723c */ /* 0x050ff00000041814 */
[C---:B------:R-:W-:Y:S01]  /*21e0*/  HMMA.16816.F32.BF16 R32, R200.reuse, R18, R32 ;  /* 0x00000012c820723c */ /* 0x040fe20000041820 */
[----:B------:R-:W1:Y:S07]  /*21f0*/  LDSM.16.M88.4 R16, [R252+0x12100] ;  /* 0x01210000fc10783b */ /* 0x000e6e0000000200 */
[C---:B------:R-:W-:Y:S01]  /*2200*/  HMMA.16816.F32.BF16 R24, R200.reuse, R62, R24 ;  /* 0x0000003ec818723c */ /* 0x040fe20000041818 */
[----:B------:R-:W2:Y:S07]  /*2210*/  LDSM.16.M88.4 R60, [R252+0x13100] ;  /* 0x01310000fc3c783b */ /* 0x000eae0000000200 */
[C---:B------:R-:W-:Y:S08]  /*2220*/  HMMA.16816.F32.BF16 R28, R200.reuse, R72, R28 ;  /* 0x00000048c81c723c */ /* 0x040ff0000004181c */
[----:B------:R-:W-:Y:S01]  /*2230*/  HMMA.16816.F32.BF16 R36, R200, R74, R36 ;  /* 0x0000004ac824723c */ /* 0x000fe20000041824 */
[----:B------:R-:W-:Y:S07]  /*2240*/  LDSM.16.M88.4 R72, [R249+0x3800] ;  /* 0x00380000f948783b */ /* 0x000fee0000000200 */
[C---:B------:R-:W-:Y:S08]  /*2250*/  HMMA.16816.F32.BF16 R12, R204.reuse, R56, R12 ;  /* 0x00000038cc0c723c */ /* 0x040ff0000004180c */
[C---:B------:R-:W-:Y:S01]  /*2260*/  HMMA.16816.F32.BF16 R8, R204.reuse, R58, R8 ;  /* 0x0000003acc08723c */ /* 0x040fe20000041808 */
[----:B------:R-:W-:Y:S07]  /*2270*/  LDSM.16.M88.4 R56, [R134+0x15100] ;  /* 0x015100008638783b */ /* 0x000fee0000000200 */
[C---:B------:R-:W-:Y:S08]  /*2280*/  HMMA.16816.F32.BF16 R40, R204.reuse, R44, R40 ;  /* 0x0000002ccc28723c */ /* 0x040ff00000041828 */
[C---:B------:R-:W-:Y:S08]  /*2290*/  HMMA.16816.F32.BF16 R20, R204.reuse, R64, R20 ;  /* 0x00000040cc14723c */ /* 0x040ff00000041814 */
[C---:B------:R-:W-:Y:S01]  /*22a0*/  HMMA.16816.F32.BF16 R32, R204.reuse, R46, R32 ;  /* 0x0000002ecc20723c */ /* 0x040fe20000041820 */
[----:B------:R-:W4:Y:S07]  /*22b0*/  LDSM.16.M88.4 R44, [R249+0x2000] ;  /* 0x00200000f92c783b */ /* 0x000f2e0000000200 */
[C---:B------:R-:W-:Y:S01]  /*22c0*/  HMMA.16816.F32.BF16 R24, R204.reuse, R66, R24 ;  /* 0x00000042cc18723c */ /* 0x040fe20000041818 */
[----:B------:R-:W5:Y:S07]  /*22d0*/  LDSM.16.M88.4 R64, [R249+0x3000] ;  /* 0x00300000f940783b */ /* 0x000f6e0000000200 */
[C---:B---3--:R-:W-:Y:S08]  /*22e0*/  HMMA.16816.F32.BF16 R28, R204.reuse, R76, R28 ;  /* 0x0000004ccc1c723c */ /* 0x048ff0000004181c */
[----:B------:R-:W-:Y:S01]  /*22f0*/  HMMA.16816.F32.BF16 R36, R204, R78, R36 ;  /* 0x0000004ecc24723c */ /* 0x000fe20000041824 */
[----:B------:R-:W-:Y:S07]  /*2300*/  LDSM.16.M88.4 R76, [R249+0x5800] ;  /* 0x00580000f94c783b */ /* 0x000fee0000000200 */
[C---:B------:R-:W-:Y:S08]  /*2310*/  HMMA.16816.F32.BF16 R12, R208.reuse, R48, R12 ;  /* 0x00000030d00c723c */ /* 0x040ff0000004180c */
[C---:B------:R-:W-:Y:S01]  /*2320*/  HMMA.16816.F32.BF16 R8, R208.reuse, R50, R8 ;  /* 0x00000032d008723c */ /* 0x040fe20000041808 */
[----:B------:R-:W3:Y:S07]  /*2330*/  LDSM.16.M88.4 R48, [R134+0x14900] ;  /* 0x014900008630783b */ /* 0x000eee0000000200 */
[C---:B-1----:R-:W-:Y:S08]  /*2340*/  HMMA.16816.F32.BF16 R40, R208.reuse, R16, R40 ;  /* 0x00000010d028723c */ /* 0x042ff00000041828 */
[C---:B--2---:R-:W-:Y:S08]  /*2350*/  HMMA.16816.F32.BF16 R20, R208.reuse, R60, R20 ;  /* 0x0000003cd014723c */ /* 0x044ff00000041814 */
[C---:B------:R-:W-:Y:S01]  /*2360*/  HMMA.16816.F32.BF16 R32, R208.reuse, R18, R32 ;  /* 0x00000012d020723c */ /* 0x040fe20000041820 */
[----:B------:R-:W1:Y:S07]  /*2370*/  LDSM.16.M88.4 R16, [R134+0x14100] ;  /* 0x014100008610783b */ /* 0x000e6e0000000200 */
[C---:B------:R-:W-:Y:S01]  /*2380*/  HMMA.16816.F32.BF16 R24, R208.reuse, R62, R24 ;  /* 0x0000003ed018723c */ /* 0x040fe20000041818 */
[----:B------:R-:W-:Y:S07]  /*2390*/  LDSM.16.M88.4 R60, [R89+0x5000] ;  /* 0x00500000593c783b */ /* 0x000fee0000000200 */
[C---:B------:R-:W-:Y:S08]  /*23a0*/  HMMA.16816.F32.BF16 R28, R208.reuse, R68, R28 ;  /* 0x00000044d01c723c */ /* 0x040ff0000004181c */
[----:B------:R-:W-:Y:S01]  /*23b0*/  HMMA.16816.F32.BF16 R36, R208, R70, R36 ;  /* 0x00000046d024723c */ /* 0x000fe20000041824 */
[----:B------:R-:W2:Y:S07]  /*23c0*/  LDSM.16.M88.4 R68, [R134+0x15900] ;  /* 0x015900008644783b */ /* 0x000eae0000000200 */
[C---:B------:R-:W-:Y:S08]  /*23d0*/  HMMA.16816.F32.BF16 R12, R212.reuse, R52, R12 ;  /* 0x00000034d40c723c */ /* 0x040ff0000004180c */
[C---:B------:R-:W-:Y:S01]  /*23e0*/  HMMA.16816.F32.BF16 R8, R212.reuse, R54, R8 ;  /* 0x00000036d408723c */ /* 0x040fe20000041808 */
[----:B------:R-:W1:Y:S07]  /*23f0*/  LDSM.16.M88.4 R52, [R89+0x4800] ;  /* 0x004800005934783b */ /* 0x000e6e0000000200 */
[C---:B----4-:R-:W-:Y:S08]  /*2400*/  HMMA.16816.F32.BF16 R40, R212.reuse, R44, R40 ;  /* 0x0000002cd428723c */ /* 0x050ff00000041828 */
[C---:B-----5:R-:W-:Y:S08]  /*2410*/  HMMA.16816.F32.BF16 R20, R212.reuse, R64, R20 ;  /* 0x00000040d414723c */ /* 0x060ff00000041814 */
[C---:B------:R-:W-:Y:S01]  /*2420*/  HMMA.16816.F32.BF16 R32, R212.reuse, R46, R32 ;  /* 0x0000002ed420723c */ /* 0x040fe20000041820 */
[----:B------:R-:W4:Y:S07]  /*2430*/  LDSM.16.M88.4 R44, [R89+0x4000] ;  /* 0x00400000592c783b */ /* 0x000f2e0000000200 */
[C---:B------:R-:W-:Y:S01]  /*2440*/  HMMA.16816.F32.BF16 R24, R212.reuse, R66, R24 ;  /* 0x00000042d418723c */ /* 0x040fe20000041818 */
[----:B------:R-:W5:Y:S07]  /*2450*/  LDSM.16.M88.4 R64, [R89+0x5800] ;  /* 0x005800005940783b */ /* 0x000f6e0000000200 */
[C---:B------:R-:W-:Y:S08]  /*2460*/  HMMA.16816.F32.BF16 R28, R212.reuse, R72, R28 ;  /* 0x00000048d41c723c */ /* 0x040ff0000004181c */
[----:B------:R-:W-:Y:S01]  /*2470*/  HMMA.16816.F32.BF16 R36, R212, R74, R36 ;  /* 0x0000004ad424723c */ /* 0x000fe20000041824 */
[----:B------:R-:W-:Y:S07]  /*2480*/  LDSM.16.M88.4 R72, [R134+0x17900] ;  /* 0x017900008648783b */ /* 0x000fee0000000200 */
[C---:B---3--:R-:W-:Y:S08]  /*2490*/  HMMA.16816.F32.BF16 R12, R216.reuse, R48, R12 ;  /* 0x00000030d80c723c */ /* 0x048ff0000004180c */
[C---:B------:R-:W-:Y:S01]  /*24a0*/  HMMA.16816.F32.BF16 R8, R216.reuse, R50, R8 ;  /* 0x00000032d808723c */ /* 0x040fe20000041808 */
[----:B------:R-:W3:Y:S07]  /*24b0*/  LDSM.16.M88.4 R48, [R252+0x14900] ;  /* 0x01490000fc30783b */ /* 0x000eee0000000200 */
[C---:B-1----:R-:W-:Y:S08]  /*24c0*/  HMMA.16816.F32.BF16 R40, R216.reuse, R16, R40 ;  /* 0x00000010d828723c */ /* 0x042ff00000041828 */
[C---:B------:R-:W-:Y:S08]  /*24d0*/  HMMA.16816.F32.BF16 R20, R216.reuse, R56, R20 ;  /* 0x00000038d814723c */ /* 0x040ff00000041814 */
[C---:B------:R-:W-:Y:S01]  /*24e0*/  HMMA.16816.F32.BF16 R32, R216.reuse, R18, R32 ;  /* 0x00000012d820723c */ /* 0x040fe20000041820 */
[----:B------:R-:W1:Y:S07]  /*24f0*/  LDSM.16.M88.4 R16, [R252+0x14100] ;  /* 0x01410000fc10783b */ /* 0x000e6e0000000200 */
[C---:B------:R-:W-:Y:S01]  /*2500*/  HMMA.16816.F32.BF16 R24, R216.reuse, R58, R24 ;  /* 0x0000003ad818723c */ /* 0x040fe20000041818 */
[----:B------:R-:W1:Y:S07]  /*2510*/  LDSM.16.M88.4 R56, [R252+0x15100] ;  /* 0x01510000fc38783b */ /* 0x000e6e0000000200 */
[C---:B--2---:R-:W-:Y:S08]  /*2520*/  HMMA.16816.F32.BF16 R28, R216.reuse, R68, R28 ;  /* 0x00000044d81c723c */ /* 0x044ff0000004181c */
[----:B------:R-:W-:Y:S01]  /*2530*/  HMMA.16816.F32.BF16 R36, R216, R70, R36 ;  /* 0x00000046d824723c */ /* 0x000fe20000041824 */
[----:B------:R-:W2:Y:S07]  /*2540*/  LDSM.16.M88.4 R68, [R252+0x15900] ;  /* 0x01590000fc44783b */ /* 0x000eae0000000200 */
[C---:B------:R-:W-:Y:S08]  /*2550*/  HMMA.16816.F32.BF16 R12, R220.reuse, R52, R12 ;  /* 0x00000034dc0c723c */ /* 0x040ff0000004180c */
[C---:B------:R-:W-:Y:S01]  /*2560*/  HMMA.16816.F32.BF16 R8, R220.reuse, R54, R8 ;  /* 0x00000036dc08723c */ /* 0x040fe20000041808 */
[----:B------:R-:W1:Y:S07]  /*2570*/  LDSM.16.M88.4 R52, [R249+0x4800] ;  /* 0x00480000f934783b */ /* 0x000e6e0000000200 */
[C---:B----4-:R-:W-:Y:S08]  /*2580*/  HMMA.16816.F32.BF16 R40, R220.reuse, R44, R40 ;  /* 0x0000002cdc28723c */ /* 0x050ff00000041828 */
[C---:B------:R-:W-:Y:S08]  /*2590*/  HMMA.16816.F32.BF16 R20, R220.reuse, R60, R20 ;  /* 0x0000003cdc14723c */ /* 0x040ff00000041814 */
[C---:B------:R-:W-:Y:S01]  /*25a0*/  HMMA.16816.F32.BF16 R32, R220.reuse, R46, R32 ;  /* 0x0000002edc20723c */ /* 0x040fe20000041820 */
[----:B------:R-:W4:Y:S07]  /*25b0*/  LDSM.16.M88.4 R44, [R249+0x4000] ;  /* 0x00400000f92c783b */ /* 0x000f2e0000000200 */
[C---:B------:R-:W-:Y:S01]  /*25c0*/  HMMA.16816.F32.BF16 R24, R220.reuse, R62, R24 ;  /* 0x0000003edc18723c */ /* 0x040fe20000041818 */
[----:B------:R-:W-:Y:S07]  /*25d0*/  LDSM.16.M88.4 R60, [R134+0x17100] ;  /* 0x01710000863c783b */ /* 0x000fee0000000200 */
[C---:B-----5:R-:W-:Y:S08]  /*25e0*/  HMMA.16816.F32.BF16 R28, R220.reuse, R64, R28 ;  /* 0x00000040dc1c723c */ /* 0x060ff0000004181c */
[----:B------:R-:W-:Y:S01]  /*25f0*/  HMMA.16816.F32.BF16 R36, R220, R66, R36 ;  /* 0x00000042dc24723c */ /* 0x000fe20000041824 */
[----:B------:R-:W5:Y:S07]  /*2600*/  LDSM.16.M88.4 R64, [R249+0x5000] ;  /* 0x00500000f940783b */ /* 0x000f6e0000000200 */
[C---:B---3--:R-:W-:Y:S08]  /*2610*/  HMMA.16816.F32.BF16 R12, R224.reuse, R48, R12 ;  /* 0x00000030e00c723c */ /* 0x048ff0000004180c */
[C---:B------:R-:W-:Y:S01]  /*2620*/  HMMA.16816.F32.BF16 R8, R224.reuse, R50, R8 ;  /* 0x00000032e008723c */ /* 0x040fe20000041808 */
[----:B------:R-:W-:Y:S07]  /*2630*/  LDSM.16.M88.4 R48, [R134+0x16100] ;  /* 0x016100008630783b */ /* 0x000fee0000000200 */
[C---:B-1----:R-:W-:Y:S08]  /*2640*/  HMMA.16816.F32.BF16 R40, R224.reuse, R16, R40 ;  /* 0x00000010e028723c */ /* 0x042ff00000041828 */
[C---:B------:R-:W-:Y:S08]  /*2650*/  HMMA.16816.F32.BF16 R20, R224.reuse, R56, R20 ;  /* 0x00000038e014723c */ /* 0x040ff00000041814 */
[C---:B------:R-:W-:Y:S08]  /*2660*/  HMMA.16816.F32.BF16 R32, R224.reuse, R18, R32 ;  /* 0x00000012e020723c */ /* 0x040ff00000041820 */
[C---:B------:R-:W-:Y:S01]  /*2670*/  HMMA.16816.F32.BF16 R24, R224.reuse, R58, R24 ;  /* 0x0000003ae018723c */ /* 0x040fe20000041818 */
[----:B------:R-:W1:Y:S07]  /*2680*/  LDSM.16.M88.4 R56, [R134+0x16900] ;  /* 0x016900008638783b */ /* 0x000e6e0000000200 */
[C---:B--2---:R-:W-:Y:S08]  /*2690*/  HMMA.16816.F32.BF16 R28, R224.reuse, R68, R28 ;  /* 0x00000044e01c723c */ /* 0x044ff0000004181c */
[----:B------:R-:W-:Y:S01]  /*26a0*/  HMMA.16816.F32.BF16 R36, R224, R70, R36 ;  /* 0x00000046e024723c */ /* 0x000fe20000041824 */
[----:B------:R-:W-:Y:S07]  /*26b0*/  LDSM.16.M88.4 R68, [R89+0x7000] ;  /* 0x007000005944783b */ /* 0x000fee0000000200 */
[C---:B------:R-:W-:Y:S08]  /*26c0*/  HMMA.16816.F32.BF16 R16, R228.reuse, R52, R12 ;  /* 0x00000034e410723c */ /* 0x040ff0000004180c */
[C---:B------:R-:W-:Y:S01]  /*26d0*/  HMMA.16816.F32.BF16 R12, R228.reuse, R54, R8 ;  /* 0x00000036e40c723c */ /* 0x040fe20000041808 */
[----:B------:R-:W2:Y:S07]  /*26e0*/  LDSM.16.M88.4 R52, [R89+0x6800] ;  /* 0x006800005934783b */ /* 0x000eae0000000200 */
[C---:B----4-:R-:W-:Y:S08]  /*26f0*/  HMMA.16816.F32.BF16 R40, R228.reuse, R44, R40 ;  /* 0x0000002ce428723c */ /* 0x050ff00000041828 */
[C---:B-----5:R-:W-:Y:S08]  /*2700*/  HMMA.16816.F32.BF16 R8, R228.reuse, R64, R20 ;  /* 0x00000040e408723c */ /* 0x060ff00000041814 */
[C---:B------:R-:W-:Y:S01]  /*2710*/  HMMA.16816.F32.BF16 R32, R228.reuse, R46, R32 ;  /* 0x0000002ee420723c */ /* 0x040fe20000041820 */
[----:B------:R-:W3:Y:S07]  /*2720*/  LDSM.16.M88.4 R44, [R89+0x6000] ;  /* 0x00600000592c783b */ /* 0x000eee0000000200 */
[C---:B------:R-:W-:Y:S01]  /*2730*/  HMMA.16816.F32.BF16 R24, R228.reuse, R66, R24 ;  /* 0x00000042e418723c */ /* 0x040fe20000041818 */
[----:B------:R-:W4:Y:S07]  /*2740*/  LDSM.16.M88.4 R64, [R252+0x16900] ;  /* 0x01690000fc40783b */ /* 0x000f2e0000000200 */
[C---:B------:R-:W-:Y:S08]  /*2750*/  HMMA.16816.F32.BF16 R28, R228.reuse, R76, R28 ;  /* 0x0000004ce41c723c */ /* 0x040ff0000004181c */
[----:B------:R-:W-:Y:S01]  /*2760*/  HMMA.16816.F32.BF16 R36, R228, R78, R36 ;  /* 0x0000004ee424723c */ /* 0x000fe20000041824 */
[----:B------:R-:W-:Y:S07]  /*2770*/  LDSM.16.M88.4 R76, [R252+0x17900] ;  /* 0x01790000fc4c783b */ /* 0x000fee0000000200 */
[C---:B-1----:R-:W-:Y:S08]  /*2780*/  HMMA.16816.F32.BF16 R20, R232.reuse, R56, R16 ;  /* 0x00000038e814723c */ /* 0x042ff00000041810 */
[C---:B------:R-:W-:Y:S01]  /*2790*/  HMMA.16816.F32.BF16 R16, R232.reuse, R58, R12 ;  /* 0x0000003ae810723c */ /* 0x040fe2000004180c */
[----:B------:R-:W-:Y:S07]  /*27a0*/  LDSM.16.M88.4 R56, [R249+0x6000] ;  /* 0x00600000f938783b */ /* 0x000fee0000000200 */
[C---:B------:R-:W-:Y:S08]  /*27b0*/  HMMA.16816.F32.BF16 R40, R232.reuse, R48, R40 ;  /* 0x00000030e828723c */ /* 0x040ff00000041828 */
[C---:B------:R-:W-:Y:S08]  /*27c0*/  HMMA.16816.F32.BF16 R12, R232.reuse, R60, R8 ;  /* 0x0000003ce80c723c */ /* 0x040ff00000041808 */
[C---:B------:R-:W-:Y:S01]  /*27d0*/  HMMA.16816.F32.BF16 R32, R232.reuse, R50, R32 ;  /* 0x00000032e820723c */ /* 0x040fe20000041820 */
[----:B------:R-:W-:Y:S07]  /*27e0*/  LDSM.16.M88.4 R48, [R249+0x7000] ;  /* 0x00700000f930783b */ /* 0x000fee0000000200 */
[C---:B------:R-:W-:Y:S01]  /*27f0*/  HMMA.16816.F32.BF16 R8, R232.reuse, R62, R24 ;  /* 0x0000003ee808723c */ /* 0x040fe20000041818 */
[----:B------:R-:W1:Y:S07]  /*2800*/  LDSM.16.M88.4 R60, [R252+0x16100] ;  /* 0x01610000fc3c783b */ /* 0x000e6e0000000200 */
[C---:B------:R-:W-:Y:S08]  /*2810*/  HMMA.16816.F32.BF16 R28, R232.reuse, R72, R28 ;  /* 0x00000048e81c723c */ /* 0x040ff0000004181c */
[----:B------:R-:W-:Y:S01]  /*2820*/  HMMA.16816.F32.BF16 R36, R232, R74, R36 ;  /* 0x0000004ae824723c */ /* 0x000fe20000041824 */
[----:B------:R-:W5:Y:S07]  /*2830*/  LDSM.16.M88.4 R72, [R252+0x17100] ;  /* 0x01710000fc48783b */ /* 0x000f6e0000000200 */
[C---:B--2---:R-:W-:Y:S08]  /*2840*/  HMMA.16816.F32.BF16 R24, R236.reuse, R52, R20 ;  /* 0x00000034ec18723c */ /* 0x044ff00000041814 */
[C---:B------:R-:W-:Y:S01]  /*2850*/  HMMA.16816.F32.BF16 R20, R236.reuse, R54, R16 ;  /* 0x00000036ec14723c */ /* 0x040fe20000041810 */
[----:B------:R-:W2:Y:S07]  /*2860*/  LDSM.16.M88.4 R52, [R249+0x6800] ;  /* 0x00680000f934783b */ /* 0x000eae0000000200 */
[C---:B---3--:R-:W-:Y:S08]  /*2870*/  HMMA.16816.F32.BF16 R40, R236.reuse, R44, R40 ;  /* 0x0000002cec28723c */ /* 0x048ff00000041828 */
[C---:B------:R-:W-:Y:S08]  /*2880*/  HMMA.16816.F32.BF16 R16, R236.reuse, R68, R12 ;  /* 0x00000044ec10723c */ /* 0x040ff0000004180c */
[----:B------:R-:W-:Y:S01]  /*2890*/  HMMA.16816.F32.BF16 R32, R236, R46, R32 ;  /* 0x0000002eec20723c */ /* 0x000fe20000041820 */
[----:B------:R-:W3:Y:S01]  /*28a0*/  LDSM.16.M88.4 R44, [R249+0x7800] ;  /* 0x00780000f92c783b */ /* 0x000ee20000000200 */
[----:B------:R-:W-:-:S06]  /*28b0*/  DEPBAR.LE SB0, 0x0 ;  /* 0x000080000000791a */ /* 0x000fcc0000000000 */
[C---:B------:R-:W-:Y:S08]  /*28c0*/  HMMA.16816.F32.BF16 R12, R236.reuse, R70, R8 ;  /* 0x00000046ec0c723c */ /* 0x040ff00000041808 */
[C---:B------:R-:W-:Y:S08]  /*28d0*/  HMMA.16816.F32.BF16 R8, R236.reuse, R80, R28 ;  /* 0x00000050ec08723c */ /* 0x040ff0000004181c */
[----:B------:R-:W-:Y:S08]  /*28e0*/  HMMA.16816.F32.BF16 R36, R236, R82, R36 ;  /* 0x00000052ec24723c */ /* 0x000ff00000041824 */
[C---:B----4-:R-:W-:Y:S08]  /*28f0*/  HMMA.16816.F32.BF16 R28, R240.reuse, R64, R24 ;  /* 0x00000040f01c723c */ /* 0x050ff00000041818 */
[C---:B------:R-:W-:Y:S08]  /*2900*/  HMMA.16816.F32.BF16 R24, R240.reuse, R66, R20 ;  /* 0x00000042f018723c */ /* 0x040ff00000041814 */
[C---:B-1----:R-:W-:Y:S08]  /*2910*/  HMMA.16816.F32.BF16 R40, R240.reuse, R60, R40 ;  /* 0x0000003cf028723c */ /* 0x042ff00000041828 */
[C---:B-----5:R-:W-:Y:S08]  /*2920*/  HMMA.16816.F32.BF16 R20, R240.reuse, R72, R16 ;  /* 0x00000048f014723c */ /* 0x060ff00000041810 */
[C---:B------:R-:W-:Y:S08]  /*2930*/  HMMA.16816.F32.BF16 R32, R240.reuse, R62, R32 ;  /* 0x0000003ef020723c */ /* 0x040ff00000041820 */
[C---:B------:R-:W-:Y:S08]  /*2940*/  HMMA.16816.F32.BF16 R16, R240.reuse, R74, R12 ;  /* 0x0000004af010723c */ /* 0x040ff0000004180c */
[C---:B------:R-:W-:Y:S08]  /*2950*/  HMMA.16816.F32.BF16 R12, R240.reuse, R76, R8 ;  /* 0x0000004cf00c723c */ /* 0x040ff00000041808 */
[----:B------:R-:W-:Y:S08]  /*2960*/  HMMA.16816.F32.BF16 R8, R240, R78, R36 ;  /* 0x0000004ef008723c */ /* 0x000ff00000041824 */
[C---:B------:R-:W-:Y:S08]  /*2970*/  HMMA.16816.F32.BF16 R40, R244.reuse, R56, R40 ;  /* 0x00000038f428723c */ /* 0x040ff00000041828 */
[C---:B------:R-:W-:Y:S08]  /*2980*/  HMMA.16816.F32.BF16 R56, R244.reuse, R58, R32 ;  /* 0x0000003af438723c */ /* 0x040ff00000041820 */
[C---:B--2---:R-:W-:Y:S08]  /*2990*/  HMMA.16816.F32.BF16 R36, R244.reuse, R52, R28 ;  /* 0x00000034f424723c */ /* 0x044ff0000004181c */
[C---:B------:R-:W-:Y:S08]  /*29a0*/  HMMA.16816.F32.BF16 R32, R244.reuse, R48, R20 ;  /* 0x00000030f420723c */ /* 0x040ff00000041814 */
[C---:B---3--:R-:W-:Y:S08]  /*29b0*/  HMMA.16816.F32.BF16 R28, R244.reuse, R44, R12 ;  /* 0x0000002cf41c723c */ /* 0x048ff0000004180c */
[C---:B------:R-:W-:Y:S08]  /*29c0*/  HMMA.16816.F32.BF16 R52, R244.reuse, R54, R24 ;  /* 0x00000036f434723c */ /* 0x040ff00000041818 */
[C---:B------:R-:W-:Y:S08]  /*29d0*/  HMMA.16816.F32.BF16 R48, R244.reuse, R50, R16 ;  /* 0x00000032f430723c */ /* 0x040ff00000041810 */
[----:B------:R-:W-:Y:S01]  /*29e0*/  HMMA.16816.F32.BF16 R44, R244, R46, R8 ;  /* 0x0000002ef42c723c */ /* 0x000fe20000041808 */
[----:B------:R-:W-:Y:S06]  /*29f0*/  BAR.SYNC.DEFER_BLOCKING 0x0 ;  /* 0x0000000000007b1d */ /* 0x000fec0000010000 */
[----:B------:R-:W-:Y:S05]  /*2a00*/  @P0 BRA `(.L_x_1) ;  /* 0x0000057000000947 */ /* 0x000fea0003800000 */
[----:B------:R-:W-:Y:S01]  /*2a10*/  ULEA UR4, UR8, UR11, 0x6 ;  /* 0x0000000b08047291 */ /* 0x000fe2000f8e303f */
[----:B------:R-:W-:Y:S01]  /*2a20*/  ISETP.NE.AND P1, PT, R88, 0x1, PT ;  /* 0x000000015800780c */ /* 0x000fe20003f25270 */
[----:B------:R-:W-:-:S04]  /*2a30*/  IMAD.MOV.U32 R9, RZ, RZ, RZ ;  /* 0x000000ffff097224 */ /* 0x000fc800078e00ff */
[----:B------:R-:W-:-:S05]  /*2a40*/  IMAD.U32 R2, RZ, RZ, UR4 ;  /* 0x00000004ff027e24 */ /* 0x000fca000f8e00ff */
[----:B------:R-:W-:-:S05]  /*2a50*/  IADD3 R5, R2, -0x80, R87 ;  /* 0xffffff8002057810 */ /* 0x000fca0007ffe057 */
[----:B------:R-:W-:-:S04]  /*2a60*/  @P1 IMAD.HI.U32 R6, R5, c[0x0][0x2bc], RZ ;  /* 0x0000af0005061a27 */ /* 0x000fc800078e00ff */
[----:B------:R-:W-:Y:S01]  /*2a70*/  IMAD.MOV.U32 R2, RZ, RZ, R5 ;  /* 0x000000ffff027224 */ /* 0x000fe200078e0005 */
[----:B------:R-:W-:-:S04]  /*2a80*/  @P1 SHF.R.U32.HI R2, RZ, c[0x0][0x2c0], R6 ;  /* 0x0000b000ff021a19 */ /* 0x000fc80000011606 */
[----:B------:R-:W-:-:S04]  /*2a90*/  @!P2 IADD3 R7, P0, R2, UR12, RZ ;  /* 0x0000000c0207ac10 */ /* 0x000fc8000ff1e0ff */
[----:B------:R-:W-:Y:S02]  /*2aa0*/  @!P2 LEA.HI.X.SX32 R8, R2, UR6, 0x1, P0 ;  /* 0x000000060208ac11 */ /* 0x000fe400080f0eff */
[----:B------:R-:W-:-:S04]  /*2ab0*/  @!P2 LEA R6, P0, R7, c[0x0][0x2a0], 0x2 ;  /* 0x0000a8000706aa11 */ /* 0x000fc800078010ff */
[----:B------:R-:W-:-:S05]  /*2ac0*/  @!P2 LEA.HI.X R7, R7, c[0x0][0x2a4], R8, 0x2, P0 ;  /* 0x0000a9000707aa11 */ /* 0x000fca00000f1408 */
[----:B------:R1:W2:Y:S01]  /*2ad0*/  @!P2 LDG.E R9, [R6.64] ;  /* 0x0000000e0609a981 */ /* 0x0002a2000c1e1900 */
[----:B------:R-:W-:Y:S01]  /*2ae0*/  IMAD.MOV R2, RZ, RZ, -R2 ;  /* 0x000000ffff027224 */ /* 0x000fe200078e0a02 */
[----:B------:R-:W-:Y:S01]  /*2af0*/  SEL R24, RZ, 0x10, P5 ;  /* 0x00000010ff187807 */ /* 0x000fe20002800000 */
[----:B------:R-:W-:Y:S01]  /*2b00*/  IMAD.WIDE R26, R86, 0x2, RZ ;  /* 0x00000002561a7825 */ /* 0x000fe200078e02ff */
[----:B------:R-:W-:Y:S02]  /*2b10*/  SEL R23, RZ, 0x10, P4 ;  /* 0x00000010ff177807 */ /* 0x000fe40002000000 */
[----:B------:R-:W-:Y:S01]  /*2b20*/  SEL R22, RZ, 0x10, P3 ;  /* 0x00000010ff167807 */ /* 0x000fe20001800000 */
[----:B------:R-:W-:Y:S01]  /*2b30*/  IMAD R10, R2, c[0x0][0x2b8], R5 ;  /* 0x0000ae00020a7a24 */ /* 0x000fe200078e0205 */
[----:B------:R-:W-:-:S04]  /*2b40*/  IADD3 R14, -R85, 0x10, RZ ;  /* 0x00000010550e7810 */ /* 0x000fc80007ffe1ff */
[----:B------:R-:W-:Y:S01]  /*2b50*/  SHF.R.S32.HI R2, RZ, 0x1f, R10 ;  /* 0x0000001fff027819 */ /* 0x000fe2000001140a */
[----:B------:R-:W-:Y:S01]  /*2b60*/  STL [R1+0x50], R10 ;  /* 0x0000500a01007387 */ /* 0x000fe20000100800 */
[----:B------:R-:W-:-:S03]  /*2b70*/  LOP3.LUT R14, R14, 0xf, RZ, 0xc0, !PT ;  /* 0x0000000f0e0e7812 */ /* 0x000fc600078ec0ff */
[----:B------:R-:W-:-:S04]  /*2b80*/  IMAD R2, R2, c[0x0][0x1e0], RZ ;  /* 0x0000780002027a24 */ /* 0x000fc800078e02ff */
[C---:B------:R-:W-:Y:S02]  /*2b90*/  IMAD R2, R10.reuse, c[0x0][0x1e4], R2 ;  /* 0x000079000a027a24 */ /* 0x040fe400078e0202 */
[----:B-1----:R-:W-:-:S04]  /*2ba0*/  IMAD.WIDE.U32 R6, R10, c[0x0][0x1e0], RZ ;  /* 0x000078000a067a25 */ /* 0x002fc800078e00ff */
[----:B------:R-:W-:Y:S01]  /*2bb0*/  IMAD.IADD R7, R7, 0x1, R2 ;  /* 0x0000000107077824 */ /* 0x000fe200078e0202 */
[----:B--2---:R-:W-:-:S03]  /*2bc0*/  SHF.R.S32.HI R2, RZ, 0x1f, R9 ;  /* 0x0000001fff027819 */ /* 0x004fc60000011409 */
[----:B------:R-:W-:Y:S01]  /*2bd0*/  IMAD.WIDE.U32 R6, R9, c[0x0][0x1f0], R6 ;  /* 0x00007c0009067a25 */ /* 0x000fe200078e0006 */
[----:B------:R-:W-:Y:S03]  /*2be0*/  STL [R1+0x44], R9 ;  /* 0x0000440901007387 */ /* 0x000fe60000100800 */
[----:B------:R-:W-:-:S04]  /*2bf0*/  IMAD R2, R2, c[0x0][0x1f0], RZ ;  /* 0x00007c0002027a24 */ /* 0x000fc800078e02ff */
[----:B------:R-:W-:Y:S01]  /*2c00*/  IMAD R5, R9, c[0x0][0x1f4], R2 ;  /* 0x00007d0009057a24 */ /* 0x000fe200078e0202 */
[----:B------:R-:W-:-:S04]  /*2c10*/  IADD3 R2, P0, R6, UR18, RZ ;  /* 0x0000001206027c10 */ /* 0x000fc8000ff1e0ff */
[----:B------:R-:W-:Y:S02]  /*2c20*/  IADD3.X R6, R7, UR16, R5, P0, !PT ;  /* 0x0000001007067c10 */ /* 0x000fe400087fe405 */
[C---:B------:R-:W-:Y:S02]  /*2c30*/  LEA R13, P0, R2.reuse, c[0x0][0x1c8], 0x1 ;  /* 0x00007200020d7a11 */ /* 0x040fe400078008ff */
[----:B------:R-:W-:Y:S02]  /*2c40*/  IADD3 R7, -R23, 0x10, RZ ;  /* 0x0000001017077810 */ /* 0x000fe40007ffe1ff */
[----:B------:R-:W-:Y:S02]  /*2c50*/  LEA.HI.X R12, R2, c[0x0][0x1cc], R6, 0x1, P0 ;  /* 0x00007300020c7a11 */ /* 0x000fe400000f0c06 */
[----:B------:R-:W1:Y:S01]  /*2c60*/  SHFL.IDX PT, R2, R13, 0x1, 0x181f ;  /* 0x00381f000d027f89 */ /* 0x000e6200000e0000 */
[----:B------:R-:W-:-:S03]  /*2c70*/  IADD3 R6, -R24, 0x10, RZ ;  /* 0x0000001018067810 */ /* 0x000fc60007ffe1ff */
[----:B------:R-:W2:Y:S01]  /*2c80*/  SHFL.IDX PT, R5, R12, 0x1, 0x181f ;  /* 0x00381f000c057f89 */ /* 0x000ea200000e0000 */
[----:B------:R-:W-:-:S04]  /*2c90*/  LOP3.LUT R6, R6, 0xf, RZ, 0xc0, !PT ;  /* 0x0000000f06067812 */ /* 0x000fc800078ec0ff */
[----:B-1----:R-:W-:Y:S02]  /*2ca0*/  IADD3 R20, P1, P0, R6, R2, R26 ;  /* 0x0000000206147210 */ /* 0x002fe4000783e01a */
[----:B------:R-:W-:Y:S02]  /*2cb0*/  SHF.R.S32.HI R6, RZ, 0x1f, R177 ;  /* 0x0000001fff067819 */ /* 0x000fe400000114b1 */
[----:B--2---:R-:W-:Y:S02]  /*2cc0*/  IADD3.X R21, RZ, R5, R27, P1, P0 ;  /* 0x00000005ff157210 */ /* 0x004fe40000fe041b */
[----:B------:R-:W-:-:S04]  /*2cd0*/  LEA.HI R6, R6, R177, RZ, 0x3 ;  /* 0x000000b106067211 */ /* 0x000fc800078f18ff */
[----:B------:R-:W-:-:S05]  /*2ce0*/  LOP3.LUT R6, R6, 0xfffffff8, RZ, 0xc0, !PT ;  /* 0xfffffff806067812 */ /* 0x000fca00078ec0ff */
[----:B------:R-:W-:Y:S01]  /*2cf0*/  IMAD.WIDE R10, R6, 0x2, RZ ;  /* 0x00000002060a7825 */ /* 0x000fe200078e02ff */
[----:B------:R-:W-:Y:S02]  /*2d00*/  LOP3.LUT R6, R7, 0xf, RZ, 0xc0, !PT ;  /* 0x0000000f07067812 */ /* 0x000fe400078ec0ff */
[----:B------:R-:W-:Y:S02]  /*2d10*/  IADD3 R7, -R22, 0x10, RZ ;  /* 0x0000001016077810 */ /* 0x000fe40007ffe1ff */
[----:B------:R-:W-:Y:S02]  /*2d20*/  IADD3 R18, P1, P0, R6, R2, R10 ;  /* 0x0000000206127210 */ /* 0x000fe4000783e00a */
[----:B------:R-:W-:Y:S02]  /*2d30*/  SHF.R.S32.HI R6, RZ, 0x1f, R133 ;  /* 0x0000001fff067819 */ /* 0x000fe40000011485 */
[----:B------:R-:W-:Y:S02]  /*2d40*/  IADD3.X R19, RZ, R5, R11, P1, P0 ;  /* 0x00000005ff137210 */ /* 0x000fe40000fe040b */
[----:B------:R-:W-:-:S04]  /*2d50*/  LEA.HI R6, R6, R133, RZ, 0x3 ;  /* 0x0000008506067211 */ /* 0x000fc800078f18ff */
[----:B------:R-:W-:-:S05]  /*2d60*/  LOP3.LUT R6, R6, 0xfffffff8, RZ, 0xc0, !PT ;  /* 0xfffffff806067812 */ /* 0x000fca00078ec0ff */
[----:B------:R-:W-:Y:S01]  /*2d70*/  IMAD.WIDE R8, R6, 0x2, RZ ;  /* 0x0000000206087825 */ /* 0x000fe200078e02ff */
[----:B------:R-:W-:-:S04]  /*2d80*/  LOP3.LUT R6, R7, 0xf, RZ, 0xc0, !PT ;  /* 0x0000000f07067812 */ /* 0x000fc800078ec0ff */
[----:B------:R-:W-:Y:S02]  /*2d90*/  IADD3 R16, P1, P0, R6, R2, R8 ;  /* 0x0000000206107210 */ /* 0x000fe4000783e008 */
[----:B------:R-:W-:Y:S02]  /*2da0*/  SHF.R.S32.HI R6, RZ, 0x1f, R178 ;  /* 0x0000001fff067819 */ /* 0x000fe400000114b2 */
[----:B------:R-:W-:Y:S02]  /*2db0*/  IADD3.X R17, RZ, R5, R9, P1, P0 ;  /* 0x00000005ff117210 */ /* 0x000fe40000fe0409 */
[----:B------:R-:W-:-:S04]  /*2dc0*/  LEA.HI R6, R6, R178, RZ, 0x3 ;  /* 0x000000b206067211 */ /* 0x000fc800078f18ff */
[----:B------:R-:W-:-:S05]  /*2dd0*/  LOP3.LUT R6, R6, 0xfffffff8, RZ, 0xc0, !PT ;  /* 0xfffffff806067812 */ /* 0x000fca00078ec0ff */
[----:B------:R-:W-:-:S05]  /*2de0*/  IMAD.WIDE R6, R6, 0x2, RZ ;  /* 0x0000000206067825 */ /* 0x000fca00078e02ff */
[----:B------:R-:W-:Y:S02]  /*2df0*/  IADD3 R14, P1, P0, R14, R2, R6 ;  /* 0x000000020e0e7210 */ /* 0x000fe4000783e006 */
[----:B------:R-:W1:Y:S02]  /*2e00*/  SHFL.IDX PT, R2, R13, RZ, 0x181f ;  /* 0x00181fff0d027589 */ /* 0x000e6400000e0000 */
[----:B------:R-:W-:Y:S02]  /*2e10*/  IADD3.X R15, RZ, R5, R7, P1, P0 ;  /* 0x00000005ff0f7210 */ /* 0x000fe40000fe0407 */
[----:B------:R1:W2:Y:S02]  /*2e20*/  SHFL.IDX PT, R5, R12, RZ, 0x181f ;  /* 0x00181fff0c057589 */ /* 0x0002a400000e0000 */
[----:B-1----:R-:W-:-:S05]  /*2e30*/  IADD3 R12, P0, R26, R2, RZ ;  /* 0x000000021a0c7210 */ /* 0x002fca0007f1e0ff */
[----:B--2---:R-:W-:Y:S01]  /*2e40*/  IMAD.X R13, R27, 0x1, R5, P0 ;  /* 0x000000011b0d7824 */ /* 0x004fe200000e0605 */
[----:B------:R-:W-:-:S05]  /*2e50*/  IADD3 R10, P0, R10, R2, RZ ;  /* 0x000000020a0a7210 */ /* 0x000fca0007f1e0ff */
[----:B------:R-:W-:Y:S01]  /*2e60*/  IMAD.X R11, R11, 0x1, R5, P0 ;  /* 0x000000010b0b7824 */ /* 0x000fe200000e0605 */
[----:B------:R-:W-:-:S05]  /*2e70*/  IADD3 R8, P0, R8, R2, RZ ;  /* 0x0000000208087210 */ /* 0x000fca0007f1e0ff */
[----:B------:R-:W-:Y:S01]  /*2e80*/  IMAD.X R9, R9, 0x1, R5, P0 ;  /* 0x0000000109097824 */ /* 0x000fe200000e0605 */
[----:B------:R-:W-:Y:S01]  /*2e90*/  IADD3 R6, P0, R6, R2, RZ ;  /* 0x0000000206067210 */ /* 0x000fe20007f1e0ff */
[----:B------:R-:W-:-:S04]  /*2ea0*/  IMAD.SHL.U32 R2, R179, 0x2, RZ ;  /* 0x00000002b3027824 */ /* 0x000fc800078e00ff */
[----:B------:R-:W-:Y:S01]  /*2eb0*/  IMAD.X R7, R7, 0x1, R5, P0 ;  /* 0x0000000107077824 */ /* 0x000fe200000e0605 */
[----:B------:R-:W-:Y:S01]  /*2ec0*/  ISETP.NE.U32.AND P0, PT, R24, RZ, PT ;  /* 0x000000ff1800720c */ /* 0x000fe20003f05070 */
[----:B------:R1:W-:Y:S04]  /*2ed0*/  LDGSTS.E.BYPASS.LTC128B.128 [R2+0x10100], [R12.64], !P5 ;  /* 0x101000000c027fae */ /* 0x0003e8000e901d4e */
[----:B------:R1:W-:Y:S04]  /*2ee0*/  LDGSTS.E.BYPASS.LTC128B.128 [R2+0x12100], [R10.64], !P4 ;  /* 0x121000000a027fae */ /* 0x0003e8000e101d4e */
[----:B------:R1:W-:Y:S04]  /*2ef0*/  LDGSTS.E.BYPASS.LTC128B.128 [R2+0x14100], [R8.64], !P3 ;  /* 0x1410000008027fae */ /* 0x0003e8000d901d4e */
[----:B------:R1:W-:Y:S04]  /*2f00*/  LDGSTS.E.BYPASS.LTC128B.128 [R2+0x16100], [R6.64], !P6 ;  /* 0x1610000006027fae */ /* 0x0003e8000f101d4e */
[----:B------:R1:W-:Y:S01]  /*2f10*/  LDGSTS.E.BYPASS.LTC128B.128.ZFILL [R2+0x11100], [R20.64], P0 ;  /* 0x1110000014027fae */ /* 0x0003e20008141d4e */
[----:B------:R-:W-:-:S13]  /*2f20*/  ISETP.NE.U32.AND P0, PT, R23, RZ, PT ;  /* 0x000000ff1700720c */ /* 0x000fda0003f05070 */
[----:B------:R1:W-:Y:S01]  /*2f30*/  LDGSTS.E.BYPASS.LTC128B.128.ZFILL [R2+0x13100], [R18.64], P0 ;  /* 0x1310000012027fae */ /* 0x0003e20008141d4e */
[----:B------:R-:W-:-:S13]  /*2f40*/  ISETP.NE.U32.AND P0, PT, R22, RZ, PT ;  /* 0x000000ff1600720c */ /* 0x000fda0003f05070 */
[----:B------:R1:W-:Y:S01]  /*2f50*/  LDGSTS.E.BYPASS.LTC128B.128.ZFILL [R2+0x15100], [R16.64], P0 ;  /* 0x1510000010027fae */ /* 0x0003e20008141d4e */
[----:B------:R-:W-:-:S13]  /*2f60*/  ISETP.NE.U32.AND P0, PT, R85, RZ, PT ;  /* 0x000000ff5500720c */ /* 0x000fda0003f05070 */
[----:B------:R1:W-:Y:S02]  /*2f70*/  LDGSTS.E.BYPASS.LTC128B.128.ZFILL [R2+0x17100], [R14.64], P0 ;  /* 0x171000000e027fae */ /* 0x0003e40008141d4e */
.L_x_1:
[----:B-1----:R-:W-:Y:S01]  /*2f80*/  SHF.R.S32.HI R2, RZ, 0x1f, R84 ;  /* 0x0000001fff027819 */ /* 0x002fe20000011454 */
[----:B------:R-:W0:Y:S01]  /*2f90*/  LDGDEPBAR ;  /* 0x00000000000079af */ /* 0x000e220000000000 */
[----:B------:R-:W-:Y:S02]  /*2fa0*/  SHF.L.U32 R135, R3, 0x1, RZ ;  /* 0x0000000103877819 */ /* 0x000fe400000006ff */
[----:B------:R-:W-:-:S03]  /*2fb0*/  LEA.HI R5, R2, R84, RZ, 0x2 ;  /* 0x0000005402057211 */ /* 0x000fc600078f10ff */
[--C-:B------:R-:W-:Y:S01]  /*2fc0*/  IMAD R248, R4, 0x2, R135.reuse ;  /* 0x0000000204f87824 */ /* 0x100fe200078e0287 */
[----:B------:R-:W-:Y:S01]  /*2fd0*/  LOP3.LUT R2, R5, 0x7ffffffc, RZ, 0xc0, !PT ;  /* 0x7ffffffc05027812 */ /* 0x000fe200078ec0ff */
[----:B------:R1:W-:Y:S01]  /*2fe0*/  STL [R1+0xa8], R5 ;  /* 0x0000a80501007387 */ /* 0x0003e20000100800 */
[C---:B------:R-:W-:Y:S02]  /*2ff0*/  IMAD R251, R0.reuse, 0x2, R135 ;  /* 0x0000000200fb7824 */ /* 0x040fe400078e0287 */
[----:B------:R-:W-:Y:S01]  /*3000*/  LEA R250, R0, R248, 0x1 ;  /* 0x000000f800fa7211 */ /* 0x000fe200078e08ff */
[----:B------:R-:W-:Y:S01]  /*3010*/  IMAD.IADD R2, R84, 0x1, -R2 ;  /* 0x0000000154027824 */ /* 0x000fe200078e0a02 */
[----:B------:R-:W-:Y:S04]  /*3020*/  LDSM.16.MT88.4 R76, [R135+0x2100] ;  /* 0x00210000874c783b */ /* 0x000fe80000004200 */
[----:B------:R-:W-:Y:S04]  /*3030*/  LDSM.16.MT88.4 R24, [R251+0x100] ;  /* 0x00010000fb18783b */ /* 0x000fe80000004200 */
[----:B------:R-:W-:Y:S04]  /*3040*/  LDSM.16.MT88.4 R60, [R248+0x900] ;  /* 0x00090000f83c783b */ /* 0x000fe80000004200 */
[----:B------:R-:W-:Y:S01]  /*3050*/  LDSM.16.MT88.4 R72, [R248+0x2100] ;  /* 0x00210000f848783b */ /* 0x000fe20000004200 */
[----:B-1----:R-:W-:-:S04]  /*3060*/  IMAD.U32 R5, RZ, RZ, UR17 ;  /* 0x00000011ff057e24 */ /* 0x002fc8000f8e00ff */
[----:B------:R-:W-:-:S05]  /*3070*/  IMAD R2, R2, -0x2, R5 ;  /* 0xfffffffe02027824 */ /* 0x000fca00078e0205 */
[----:B------:R-:W-:-:S04]  /*3080*/  ISETP.GT.AND P0, PT, R2, RZ, PT ;  /* 0x000000ff0200720c */ /* 0x000fc80003f04270 */
[----:B------:R-:W-:Y:S02]  /*3090*/  FSEL R15, R42, -INF , P0 ;  /* 0xff8000002a0f7808 */ /* 0x000fe40000000000 */
[----:B------:R-:W-:Y:S02]  /*30a0*/  FSEL R9, R40, -INF , P0 ;  /* 0xff80000028097808 */ /* 0x000fe40000000000 */
[----:B------:R-:W-:-:S04]  /*30b0*/  ISETP.GT.AND P0, PT, R2, 0x1, PT ;  /* 0x000000010200780c */ /* 0x000fc80003f04270 */
[----:B------:R-:W-:Y:S02]  /*30c0*/  FSEL R20, R43, -INF , P0 ;  /* 0xff8000002b147808 */ /* 0x000fe40000000000 */
[----:B------:R-:W-:Y:S02]  /*30d0*/  FSEL R8, R41, -INF , P0 ;  /* 0xff80000029087808 */ /* 0x000fe40000000000 */
[----:B------:R-:W-:Y:S02]  /*30e0*/  ISETP.GT.AND P0, PT, R2, 0x8, PT ;  /* 0x000000080200780c */ /* 0x000fe40003f04270 */
[----:B------:R-:W-:Y:S02]  /*30f0*/  FMNMX.FTZ R12, R9, R8, !PT ;  /* 0x00000008090c7209 */ /* 0x000fe40007810000 */
[----:B------:R-:W-:Y:S02]  /*3100*/  FSEL R19, R58, -INF , P0 ;  /* 0xff8000003a137808 */ /* 0x000fe40000000000 */
[----:B------:R-:W-:-:S02]  /*3110*/  FSEL R7, R56, -INF , P0 ;  /* 0xff80000038077808 */ /* 0x000fc40000000000 */
[C---:B------:R-:W-:Y:S02]  /*3120*/  ISETP.GT.AND P0, PT, R2.reuse, 0x9, PT ;  /* 0x000000090200780c */ /* 0x040fe40003f04270 */
[----:B------:R-:W-:Y:S02]  /*3130*/  FMNMX.FTZ R12, R7, R12, !PT ;  /* 0x0000000c070c7209 */ /* 0x000fe40007810000 */
[----:B------:R-:W-:Y:S02]  /*3140*/  FSEL R18, R59, -INF , P0 ;  /* 0xff8000003b127808 */ /* 0x000fe40000000000 */
[----:B------:R-:W-:Y:S02]  /*3150*/  FSEL R6, R57, -INF , P0 ;  /* 0xff80000039067808 */ /* 0x000fe40000000000 */
[----:B------:R-:W-:Y:S01]  /*3160*/  ISETP.GT.AND P0, PT, R2, 0x10, PT ;  /* 0x000000100200780c */ /* 0x000fe20003f04270 */
[----:B------:R-:W-:Y:S01]  /*3170*/  LDSM.16.MT88.4 R56, [R251+0x900] ;  /* 0x00090000fb38783b */ /* 0x000fe20000004200 */
[----:B------:R-:W-:-:S02]  /*3180*/  FMNMX.FTZ R12, R6, R12, !PT ;  /* 0x0000000c060c7209 */ /* 0x000fc40007810000 */
[----:B------:R-:W-:Y:S02]  /*3190*/  FSEL R17, R38, -INF , P0 ;  /* 0xff80000026117808 */ /* 0x000fe40000000000 */
[----:B------:R-:W-:Y:S02]  /*31a0*/  FSEL R5, R36, -INF , P0 ;  /* 0xff80000024057808 */ /* 0x000fe40000000000 */
[----:B------:R-:W-:Y:S02]  /*31b0*/  ISETP.GT.AND P0, PT, R2, 0x11, PT ;  /* 0x000000110200780c */ /* 0x000fe40003f04270 */
[----:B------:R-:W-:Y:S02]  /*31c0*/  FMNMX.FTZ R12, R5, R12, !PT ;  /* 0x0000000c050c7209 */ /* 0x000fe40007810000 */
[----:B------:R-:W-:Y:S02]  /*31d0*/  FSEL R16, R39, -INF , P0 ;  /* 0xff80000027107808 */ /* 0x000fe40000000000 */
[----:B------:R-:W-:-:S02]  /*31e0*/  FSEL R11, R37, -INF , P0 ;  /* 0xff800000250b7808 */ /* 0x000fc40000000000 */
[----:B------:R-:W-:Y:S02]  /*31f0*/  ISETP.GT.AND P0, PT, R2, 0x18, PT ;  /* 0x000000180200780c */ /* 0x000fe40003f04270 */
[----:B------:R-:W-:Y:S02]  /*3200*/  FMNMX.FTZ R12, R11, R12, !PT ;  /* 0x0000000c0b0c7209 */ /* 0x000fe40007810000 */
[----:B------:R-:W-:Y:S02]  /*3210*/  FSEL R21, R54, -INF , P0 ;  /* 0xff80000036157808 */ /* 0x000fe40000000000 */
[----:B------:R-:W-:Y:S02]  /*3220*/  FSEL R10, R52, -INF , P0 ;  /* 0xff800000340a7808 */ /* 0x000fe40000000000 */
[----:B------:R-:W-:Y:S02]  /*3230*/  ISETP.GT.AND P0, PT, R2, 0x19, PT ;  /* 0x000000190200780c */ /* 0x000fe40003f04270 */
[----:B------:R-:W-:-:S02]  /*3240*/  FMNMX.FTZ R12, R10, R12, !PT ;  /* 0x0000000c0a0c7209 */ /* 0x000fc40007810000 */
[----:B------:R-:W-:Y:S02]  /*3250*/  FSEL R23, R55, -INF , P0 ;  /* 0xff80000037177808 */ /* 0x000fe40000000000 */
[----:B------:R-:W-:Y:S02]  /*3260*/  FSEL R14, R53, -INF , P0 ;  /* 0xff800000350e7808 */ /* 0x000fe40000000000 */
[----:B------:R-:W-:Y:S01]  /*3270*/  ISETP.GT.AND P0, PT, R2, 0x20, PT ;  /* 0x000000200200780c */ /* 0x000fe20003f04270 */
[----:B------:R-:W-:Y:S01]  /*3280*/  LDSM.16.MT88.4 R52, [R135+0x900] ;  /* 0x000900008734783b */ /* 0x000fe20000004200 */
        /* <DEDUP_REMOVED lines=16> */
[----:B------:R-:W-:Y:S01]  /*3390*/  ISETP.GT.AND P0, PT, R2, 0x30, PT ;  /* 0x000000300200780c */ /* 0x000fe20003f04270 */
[----:B------:R-:W-:Y:S01]  /*33a0*/  LDSM.16.MT88.4 R48, [R250+0x900] ;  /* 0x00090000fa30783b */ /* 0x000fe20000004200 */
        /* <DEDUP_REMOVED lines=12> */
[----:B------:R-:W-:Y:S02]  /*3470*/  ISETP.GT.AND P0, PT, R2, 0x39, PT ;  /* 0x000000390200780c */ /* 0x000fe40003f04270 */
[----:B------:R-:W-:Y:S02]  /*3480*/  FMNMX.FTZ R2, R18, R13, !PT ;  /* 0x0000000d12027209 */ /* 0x000fe40007810000 */
[----:B------:R-:W-:Y:S02]  /*3490*/  FMNMX.FTZ R12, R97, R12, !PT ;  /* 0x0000000c610c7209 */ /* 0x000fe40007810000 */
[----:B------:R-:W-:Y:S02]  /*34a0*/  FMNMX.FTZ R2, R17, R2, !PT ;  /* 0x0000000211027209 */ /* 0x000fe40007810000 */
[----:B------:R-:W-:Y:S02]  /*34b0*/  FMNMX.FTZ R132, R96, R12, !PT ;  /* 0x0000000c60847209 */ /* 0x000fe40007810000 */
[----:B------:R-:W-:-:S02]  /*34c0*/  FMNMX.FTZ R2, R16, R2, !PT ;  /* 0x0000000210027209 */ /* 0x000fc40007810000 */
[----:B------:R-:W-:Y:S02]  /*34d0*/  FSEL R94, R45, -INF , P0 ;  /* 0xff8000002d5e7808 */ /* 0x000fe40000000000 */
[----:B------:R-:W-:Y:S02]  /*34e0*/  FMNMX.FTZ R2, R21, R2, !PT ;  /* 0x0000000215027209 */ /* 0x000fe40007810000 */
[----:B------:R-:W-:Y:S02]  /*34f0*/  FMNMX.FTZ R132, R95, R132, !PT ;  /* 0x000000845f847209 */ /* 0x000fe40007810000 */
[----:B------:R-:W-:Y:S02]  /*3500*/  FMNMX.FTZ R2, R23, R2, !PT ;  /* 0x0000000217027209 */ /* 0x000fe40007810000 */
[----:B------:R-:W-:Y:S02]  /*3510*/  FMNMX.FTZ R132, R94, R132, !PT ;  /* 0x000000845e847209 */ /* 0x000fe40007810000 */
[----:B------:R-:W-:-:S02]  /*3520*/  FMNMX.FTZ R2, R113, R2, !PT ;  /* 0x0000000271027209 */ /* 0x000fc40007810000 */
[----:B------:R-:W-:Y:S01]  /*3530*/  FSEL R102, R47, -INF , P0 ;  /* 0xff8000002f667808 */ /* 0x000fe20000000000 */
[----:B------:R-:W1:Y:S01]  /*3540*/  SHFL.BFLY PT, R12, R132, 0x2, 0x1f ;  /* 0x0c401f00840c7f89 */ /* 0x000e6200000e0000 */
[----:B------:R-:W-:-:S03]  /*3550*/  FMNMX.FTZ R2, R112, R2, !PT ;  /* 0x0000000270027209 */ /* 0x000fc60007810000 */
[----:B------:R-:W-:Y:S01]  /*3560*/  LDSM.16.MT88.4 R44, [R135+0x2900] ;  /* 0x00290000872c783b */ /* 0x000fe20000004200 */
[----:B------:R-:W-:-:S04]  /*3570*/  FMNMX.FTZ R2, R111, R2, !PT ;  /* 0x000000026f027209 */ /* 0x000fc80007810000 */
[----:B------:R-:W-:-:S04]  /*3580*/  FMNMX.FTZ R2, R110, R2, !PT ;  /* 0x000000026e027209 */ /* 0x000fc80007810000 */
[----:B------:R-:W-:-:S04]  /*3590*/  FMNMX.FTZ R2, R109, R2, !PT ;  /* 0x000000026d027209 */ /* 0x000fc80007810000 */
[----:B------:R-:W-:-:S04]  /*35a0*/  FMNMX.FTZ R2, R108, R2, !PT ;  /* 0x000000026c027209 */ /* 0x000fc80007810000 */
[----:B------:R-:W-:Y:S02]  /*35b0*/  FMNMX.FTZ R2, R103, R2, !PT ;  /* 0x0000000267027209 */ /* 0x000fe40007810000 */
[----:B-1----:R-:W-:Y:S02]  /*35c0*/  FMNMX.FTZ R132, R132, R12, !PT ;  /* 0x0000000c84847209 */ /* 0x002fe40007810000 */
[----:B------:R-:W-:-:S03]  /*35d0*/  FMNMX.FTZ R2, R102, R2, !PT ;  /* 0x0000000266027209 */ /* 0x000fc60007810000 */
[----:B------:R-:W1:Y:S04]  /*35e0*/  SHFL.BFLY PT, R12, R132, 0x1, 0x1f ;  /* 0x0c201f00840c7f89 */ /* 0x000e6800000e0000 */
[----:B------:R-:W2:Y:S01]  /*35f0*/  SHFL.BFLY PT, R22, R2, 0x2, 0x1f ;  /* 0x0c401f0002167f89 */ /* 0x000ea200000e0000 */
[----:B-1----:R-:W-:Y:S02]  /*3600*/  FMNMX.FTZ R132, R132, R12, !PT ;  /* 0x0000000c84847209 */ /* 0x002fe40007810000 */
[----:B--2---:R-:W-:-:S03]  /*3610*/  FMNMX.FTZ R2, R2, R22, !PT ;  /* 0x0000001602027209 */ /* 0x004fc60007810000 */
[C---:B------:R-:W-:Y:S01]  /*3620*/  FMUL.FTZ R13, R132.reuse, c[0x0][0x2d0] ;  /* 0x0000b400840d7a20 */ /* 0x040fe20000410000 */
[----:B------:R-:W-:Y:S01]  /*3630*/  FSETP.NEU.FTZ.AND P0, PT, R132, -INF , PT ;  /* 0xff8000008400780b */ /* 0x000fe20003f1d000 */
[----:B------:R-:W1:Y:S03]  /*3640*/  SHFL.BFLY PT, R12, R2, 0x1, 0x1f ;  /* 0x0c201f00020c7f89 */ /* 0x000e6600000e0000 */
[----:B------:R-:W-:-:S05]  /*3650*/  FSEL R13, R13, RZ, P0 ;  /* 0x000000ff0d0d7208 */ /* 0x000fca0000000000 */
[--C-:B------:R-:W-:Y:S02]  /*3660*/  FFMA.FTZ R14, R14, c[0x0][0x2d0], -R13.reuse ;  /* 0x0000b4000e0e7a23 */ /* 0x100fe4000001080d */
[--C-:B------:R-:W-:Y:S02]  /*3670*/  FFMA.FTZ R9, R9, c[0x0][0x2d0], -R13.reuse ;  /* 0x0000b40009097a23 */ /* 0x100fe4000001080d */
[--C-:B------:R-:W-:Y:S01]  /*3680*/  FFMA.FTZ R8, R8, c[0x0][0x2d0], -R13.reuse ;  /* 0x0000b40008087a23 */ /* 0x100fe2000001080d */
[----:B------:R-:W-:Y:S01]  /*3690*/  MUFU.EX2 R91, R14 ;  /* 0x0000000e005b7308 */ /* 0x000fe20000000800 */
[--C-:B------:R-:W-:Y:S02]  /*36a0*/  FFMA.FTZ R7, R7, c[0x0][0x2d0], -R13.reuse ;  /* 0x0000b40007077a23 */ /* 0x100fe4000001080d */
[--C-:B------:R-:W-:Y:S02]  /*36b0*/  FFMA.FTZ R6, R6, c[0x0][0x2d0], -R13.reuse ;  /* 0x0000b40006067a23 */ /* 0x100fe4000001080d */
[----:B------:R-:W-:-:S02]  /*36c0*/  FFMA.FTZ R11, R11, c[0x0][0x2d0], -R13 ;  /* 0x0000b4000b0b7a23 */ /* 0x000fc4000001080d */
[--C-:B------:R-:W-:Y:S01]  /*36d0*/  FFMA.FTZ R10, R10, c[0x0][0x2d0], -R13.reuse ;  /* 0x0000b4000a0a7a23 */ /* 0x100fe2000001080d */
[----:B------:R-:W-:Y:S01]  /*36e0*/  MUFU.EX2 R85, R9 ;  /* 0x0000000900557308 */ /* 0x000fe20000000800 */
[----:B------:R-:W-:Y:S01]  /*36f0*/  FFMA.FTZ R5, R5, c[0x0][0x2d0], -R13 ;  /* 0x0000b40005057a23 */ /* 0x000fe2000001080d */
[----:B-1----:R-:W-:-:S06]  /*3700*/  FMNMX.FTZ R2, R2, R12, !PT ;  /* 0x0000000c02027209 */ /* 0x002fcc0007810000 */
[----:B------:R-:W1:Y:S01]  /*3710*/  MUFU.EX2 R83, R8 ;  /* 0x0000000800537308 */ /* 0x000e620000000800 */
[C---:B------:R-:W-:Y:S01]  /*3720*/  FSETP.NEU.FTZ.AND P0, PT, R2.reuse, -INF , PT ;  /* 0xff8000000200780b */ /* 0x040fe20003f1d000 */
[----:B------:R-:W-:-:S05]  /*3730*/  FMUL.FTZ R12, R2, c[0x0][0x2d0] ;  /* 0x0000b400020c7a20 */ /* 0x000fca0000410000 */
[----:B------:R-:W-:Y:S01]  /*3740*/  FSEL R12, R12, RZ, P0 ;  /* 0x000000ff0c0c7208 */ /* 0x000fe20000000000 */
[----:B------:R-:W-:Y:S01]  /*3750*/  MUFU.EX2 R82, R7 ;  /* 0x0000000700527308 */ /* 0x000fe20000000800 */
[----:B------:R-:W-:-:S03]  /*3760*/  PLOP3.LUT P0, PT, PT, PT, UP0, 0x40, 0x0 ;  /* 0x000000000000781c */ /* 0x000fc60003f0e808 */
[--C-:B------:R-:W-:Y:S02]  /*3770*/  FFMA.FTZ R3, R19, c[0x0][0x2d0], -R12.reuse ;  /* 0x0000b40013037a23 */ /* 0x100fe4000001080c */
[--C-:B------:R-:W-:Y:S02]  /*3780*/  FFMA.FTZ R15, R15, c[0x0][0x2d0], -R12.reuse ;  /* 0x0000b4000f0f7a23 */ /* 0x100fe4000001080c */
[----:B------:R2:W-:Y:S01]  /*3790*/  MUFU.EX2 R80, R3 ;  /* 0x0000000300507308 */ /* 0x0005e20000000800 */
[--C-:B------:R-:W-:Y:S01]  /*37a0*/  FFMA.FTZ R20, R20, c[0x0][0x2d0], -R12.reuse ;  /* 0x0000b40014147a23 */ /* 0x100fe2000001080c */
[----:B-1----:R-:W-:Y:S01]  /*37b0*/  F2FP.BF16.PACK_AB R8, R83, R85 ;  /* 0x000000555308723e */ /* 0x002fe200000010ff */
[----:B------:R-:W-:-:S05]  /*37c0*/  FFMA.FTZ R0, R23, c[0x0][0x2d0], -R12 ;  /* 0x0000b40017007a23 */ /* 0x000fca000001080c */
[----:B------:R-:W-:Y:S01]  /*37d0*/  MUFU.EX2 R86, R6 ;  /* 0x0000000600567308 */ /* 0x000fe20000000800 */
[----:B--2---:R-:W-:-:S07]  /*37e0*/  FFMA.FTZ R3, R18, c[0x0][0x2d0], -R12 ;  /* 0x0000b40012037a23 */ /* 0x004fce000001080c */
[----:B------:R-:W-:Y:S08]  /*37f0*/  MUFU.EX2 R15, R15 ;  /* 0x0000000f000f7308 */ /* 0x000ff00000000800 */
[----:B------:R1:W-:Y:S08]  /*3800*/  MUFU.EX2 R81, R3 ;  /* 0x0000000300517308 */ /* 0x0003f00000000800 */
[----:B------:R-:W2:Y:S01]  /*3810*/  MUFU.EX2 R14, R20 ;  /* 0x00000014000e7308 */ /* 0x000ea20000000800 */
[----:B-1----:R-:W-:-:S07]  /*3820*/  FFMA.FTZ R3, R17, c[0x0][0x2d0], -R12 ;  /* 0x0000b40011037a23 */ /* 0x002fce000001080c */
[----:B------:R1:W-:Y:S01]  /*3830*/  MUFU.EX2 R89, R11 ;  /* 0x0000000b00597308 */ /* 0x0003e20000000800 */
[----:B--2---:R-:W-:-:S07]  /*3840*/  F2FP.BF16.PACK_AB R9, R14, R15 ;  /* 0x0000000f0e09723e */ /* 0x004fce00000010ff */
[----:B------:R2:W-:Y:S08]  /*3850*/  MUFU.EX2 R84, R3 ;  /* 0x0000000300547308 */ /* 0x0005f00000000800 */
[----:B------:R3:W4:Y:S01]  /*3860*/  MUFU.EX2 R90, R10 ;  /* 0x0000000a005a7308 */ /* 0x0007220000000800 */
[----:B-1----:R-:W-:Y:S01]  /*3870*/  F2FP.BF16.PACK_AB R11, R81, R80 ;  /* 0x00000050510b723e */ /* 0x002fe200000010ff */
[----:B--2---:R-:W-:-:S06]  /*3880*/  FFMA.FTZ R3, R16, c[0x0][0x2d0], -R12 ;  /* 0x0000b40010037a23 */ /* 0x004fcc000001080c */
[----:B------:R-:W1:Y:S01]  /*3890*/  MUFU.EX2 R88, R5 ;  /* 0x0000000500587308 */ /* 0x000e620000000800 */
[----:B------:R-:W2:Y:S01]  /*38a0*/  LDSM.16.MT88.4 R16, [R250+0x100] ;  /* 0x00010000fa10783b */ /* 0x000ea20000004200 */
[----:B---3--:R-:W-:-:S06]  /*38b0*/  F2FP.BF16.PACK_AB R10, R86, R82 ;  /* 0x00000052560a723e */ /* 0x008fcc00000010ff */
[----:B------:R3:W5:Y:S01]  /*38c0*/  MUFU.EX2 R87, R3 ;  /* 0x0000000300577308 */ /* 0x0007620000000800 */
[----:B----4-:R-:W-:Y:S01]  /*38d0*/  F2FP.BF16.PACK_AB R6, R91, R90 ;  /* 0x0000005a5b06723e */ /* 0x010fe200000010ff */
[C---:B------:R-:W-:Y:S06]  /*38e0*/  HMMA.16816.F32.BF16 R68, R8.reuse, R34, RZ ;  /* 0x000000220844723c */ /* 0x040fec00000418ff */
[----:B------:R-:W-:Y:S01]  /*38f0*/  MUFU.EX2 R92, R0 ;  /* 0x00000000005c7308 */ /* 0x000fe20000000800 */
[----:B-1----:R-:W-:Y:S01]  /*3900*/  F2FP.BF16.PACK_AB R4, R89, R88 ;  /* 0x000000585904723e */ /* 0x002fe200000010ff */
[----:B------:R-:W-:Y:S01]  /*3910*/  HMMA.16816.F32.BF16 R64, R8, R28, RZ ;  /* 0x0000001c0840723c */ /* 0x000fe200000418ff */
[----:B---3--:R-:W-:Y:S01]  /*3920*/  FFMA.FTZ R3, R21, c[0x0][0x2d0], -R12 ;  /* 0x0000b40015037a23 */ /* 0x008fe2000001080c */
[----:B-----5:R-:W-:-:S04]  /*3930*/  F2FP.BF16.PACK_AB R5, R87, R84 ;  /* 0x000000545705723e */ /* 0x020fc800000010ff */
[----:B------:R-:W1:Y:S02]  /*3940*/  MUFU.EX2 R93, R3 ;  /* 0x00000003005d7308 */ /* 0x000e640000000800 */
[C---:B------:R-:W-:Y:S08]  /*3950*/  HMMA.16816.F32.BF16 R20, R8.reuse, R32, RZ ;  /* 0x000000200814723c */ /* 0x040ff000000418ff */
[----:B------:R-:W-:Y:S01]  /*3960*/  HMMA.16816.F32.BF16 R40, R8, R30, RZ ;  /* 0x0000001e0828723c */ /* 0x000fe200000418ff */
[----:B-1----:R-:W-:-:S07]  /*3970*/  F2FP.BF16.PACK_AB R7, R92, R93 ;  /* 0x0000005d5c07723e */ /* 0x002fce00000010ff */
[C---:B------:R-:W-:Y:S08]  /*3980*/  HMMA.16816.F32.BF16 R36, R8.reuse, R24, RZ ;  /* 0x000000180824723c */ /* 0x040ff000000418ff */
[C---:B------:R-:W-:Y:S08]  /*3990*/  HMMA.16816.F32.BF16 R32, R8.reuse, R26, RZ ;  /* 0x0000001a0820723c */ /* 0x040ff000000418ff */
[C---:B--2---:R-:W-:Y:S08]  /*39a0*/  HMMA.16816.F32.BF16 R28, R8.reuse, R16, RZ ;  /* 0x00000010081c723c */ /* 0x044ff000000418ff */
[----:B------:R-:W-:Y:S08]  /*39b0*/  HMMA.16816.F32.BF16 R24, R8, R18, RZ ;  /* 0x000000120818723c */ /* 0x000ff000000418ff */
[----:B------:R-:W-:Y:S08]  /*39c0*/  HMMA.16816.F32.BF16 R164, R4, R52, R20 ;  /* 0x0000003404a4723c */ /* 0x000ff00000041814 */
[----:B------:R-:W-:Y:S08]  /*39d0*/  HMMA.16816.F32.BF16 R20, R8, R76, RZ ;  /* 0x0000004c0814723c */ /* 0x000ff000000418ff */
[C---:B------:R-:W-:Y:S01]  /*39e0*/  HMMA.16816.F32.BF16 R104, R4.reuse, R60, R64 ;  /* 0x0000003c0468723c */ /* 0x040fe20000041840 */
[----:B------:R-:W-:Y:S07]  /*39f0*/  LDSM.16.MT88.4 R64, [R251+0x4100] ;  /* 0x00410000fb40783b */ /* 0x000fee0000004200 */
[C---:B------:R-:W-:Y:S08]  /*3a00*/  HMMA.16816.F32.BF16 R28, R4.reuse, R48, R28 ;  /* 0x00000030041c723c */ /* 0x040ff0000004181c */
[----:B------:R-:W-:Y:S01]  /*3a10*/  HMMA.16816.F32.BF16 R24, R4, R50, R24 ;  /* 0x000000320418723c */ /* 0x000fe20000041818 */
[----:B------:R-:W-:Y:S07]  /*3a20*/  LDSM.16.MT88.4 R48, [R248+0x4900] ;  /* 0x00490000f830783b */ /* 0x000fee0000004200 */
[----:B------:R-:W-:Y:S01]  /*3a30*/  HMMA.16816.F32.BF16 R16, R8, R78, RZ ;  /* 0x0000004e0810723c */ /* 0x000fe200000418ff */
[----:B------:R-:W-:Y:S01]  /*3a40*/  IMAD.MOV.U32 R139, RZ, RZ, R106 ;  /* 0x000000ffff8b7224 */ /* 0x000fe200078e006a */
[----:B------:R-:W-:Y:S01]  /*3a50*/  MOV R137, R104 ;  /* 0x0000006800897202 */ /* 0x000fe20000000f00 */
[----:B------:R-:W-:-:S02]  /*3a60*/  IMAD.MOV.U32 R138, RZ, RZ, R107 ;  /* 0x000000ffff8a7224 */ /* 0x000fc400078e006b */
[----:B------:R-:W-:-:S03]  /*3a70*/  IMAD.MOV.U32 R136, RZ, RZ, R105 ;  /* 0x000000ffff887224 */ /* 0x000fc600078e0069 */
[C---:B------:R-:W-:Y:S01]  /*3a80*/  HMMA.16816.F32.BF16 R20, R4.reuse, R44, R20 ;  /* 0x0000002c0414723c */ /* 0x040fe20000041814 */
[----:B------:R-:W-:Y:S01]  /*3a90*/  MOV R107, R29 ;  /* 0x0000001d006b7202 */ /* 0x000fe20000000f00 */
[----:B------:R-:W-:Y:S01]  /*3aa0*/  IMAD.MOV.U32 R106, RZ, RZ, R28 ;  /* 0x000000ffff6a7224 */ /* 0x000fe200078e001c */
[----:B------:R-:W-:Y:S01]  /*3ab0*/  MOV R115, R31 ;  /* 0x0000001f00737202 */ /* 0x000fe20000000f00 */
[----:B------:R-:W-:Y:S02]  /*3ac0*/  IMAD.MOV.U32 R114, RZ, RZ, R30 ;  /* 0x000000ffff727224 */ /* 0x000fe400078e001e */
[----:B------:R-:W-:Y:S02]  /*3ad0*/  LDSM.16.MT88.4 R28, [R248+0x2900] ;  /* 0x00290000f81c783b */ /* 0x000fe40000004200 */
[----:B------:R-:W-:Y:S01]  /*3ae0*/  HMMA.16816.F32.BF16 R156, R4, R54, R68 ;  /* 0x00000036049c723c */ /* 0x000fe20000041844 */
[----:B------:R-:W-:Y:S01]  /*3af0*/  IMAD.MOV.U32 R155, RZ, RZ, R26 ;  /* 0x000000ffff9b7224 */ /* 0x000fe200078e001a */
[----:B------:R-:W1:Y:S01]  /*3b00*/  LDSM.16.MT88.4 R52, [R251+0x2100] ;  /* 0x00210000fb34783b */ /* 0x000e620000004200 */
[----:B------:R-:W-:Y:S01]  /*3b10*/  IMAD.MOV.U32 R154, RZ, RZ, R27 ;  /* 0x000000ffff9a7224 */ /* 0x000fe200078e001b */
[----:B------:R-:W-:Y:S01]  /*3b20*/  MOV R153, R24 ;  /* 0x0000001800997202 */ /* 0x000fe20000000f00 */
[----:B------:R-:W-:-:S02]  /*3b30*/  IMAD.MOV.U32 R152, RZ, RZ, R25 ;  /* 0x000000ffff987224 */ /* 0x000fc400078e0019 */
[----:B------:R-:W2:Y:S01]  /*3b40*/  LDSM.16.MT88.4 R24, [R250+0x2100] ;  /* 0x00210000fa18783b */ /* 0x000ea20000004200 */
[C---:B------:R-:W-:Y:S03]  /*3b50*/  HMMA.16816.F32.BF16 R16, R4.reuse, R46, R16 ;  /* 0x0000002e0410723c */ /* 0x040fe60000041810 */
[----:B------:R-:W3:Y:S05]  /*3b60*/  LDSM.16.MT88.4 R44, [R251+0x2900] ;  /* 0x00290000fb2c783b */ /* 0x000eea0000004200 */
[----:B------:R-:W-:Y:S01]  /*3b70*/  IMAD.MOV.U32 R131, RZ, RZ, R22 ;  /* 0x000000ffff837224 */ /* 0x000fe200078e0016 */
[----:B------:R-:W-:Y:S01]  /*3b80*/  MOV R130, R23 ;  /* 0x0000001700827202 */ /* 0x000fe20000000f00 */
[----:B------:R-:W-:Y:S01]  /*3b90*/  IMAD.MOV.U32 R129, RZ, RZ, R20 ;  /* 0x000000ffff817224 */ /* 0x000fe200078e0014 */
[----:B------:R-:W-:Y:S01]  /*3ba0*/  HMMA.16816.F32.BF16 R148, R4, R62, R40 ;  /* 0x0000003e0494723c */ /* 0x000fe20000041828 */
[----:B------:R-:W-:Y:S01]  /*3bb0*/  IMAD.MOV.U32 R128, RZ, RZ, R21 ;  /* 0x000000ffff807224 */ /* 0x000fe200078e0015 */
[----:B------:R-:W4:Y:S04]  /*3bc0*/  LDSM.16.MT88.4 R40, [R250+0x2900] ;  /* 0x00290000fa28783b */ /* 0x000f280000004200 */
[----:B------:R-:W-:Y:S02]  /*3bd0*/  LDSM.16.MT88.4 R60, [R248+0x4100] ;  /* 0x00410000f83c783b */ /* 0x000fe40000004200 */
[----:B------:R-:W-:Y:S05]  /*3be0*/  HMMA.16816.F32.BF16 R20, R8, R72, RZ ;  /* 0x000000480814723c */ /* 0x000fea00000418ff */
[----:B------:R-:W-:Y:S01]  /*3bf0*/  MOV R127, R17 ;  /* 0x00000011007f7202 */ /* 0x000fe20000000f00 */
[----:B------:R-:W-:Y:S01]  /*3c00*/  IMAD.MOV.U32 R126, RZ, RZ, R18 ;  /* 0x000000ffff7e7224 */ /* 0x000fe200078e0012 */
[----:B------:R-:W-:Y:S01]  /*3c10*/  MOV R124, R16 ;  /* 0x00000010007c7202 */ /* 0x000fe20000000f00 */
[----:B------:R-:W-:Y:S01]  /*3c20*/  HMMA.16816.F32.BF16 R36, R4, R56, R36 ;  /* 0x000000380424723c */ /* 0x000fe20000041824 */
[----:B------:R-:W-:-:S07]  /*3c30*/  IMAD.MOV.U32 R125, RZ, RZ, R19 ;  /* 0x000000ffff7d7224 */ /* 0x000fce00078e0013 */
[----:B------:R-:W-:Y:S08]  /*3c40*/  HMMA.16816.F32.BF16 R16, R8, R74, RZ ;  /* 0x0000004a0810723c */ /* 0x000ff000000418ff */
[----:B------:R-:W-:Y:S01]  /*3c50*/  HMMA.16816.F32.BF16 R140, R4, R58, R32 ;  /* 0x0000003a048c723c */ /* 0x000fe20000041820 */
[----:B------:R-:W5:Y:S07]  /*3c60*/  LDSM.16.MT88.4 R56, [R135+0x4100] ;  /* 0x004100008738783b */ /* 0x000f6e0000004200 */
[----:B-1----:R-:W-:Y:S01]  /*3c70*/  HMMA.16816.F32.BF16 R32, R8, R54, RZ ;  /* 0x000000360820723c */ /* 0x002fe200000418ff */
[----:B------:R-:W-:Y:S01]  /*3c80*/  IMAD.MOV.U32 R147, RZ, RZ, R38 ;  /* 0x000000ffff937224 */ /* 0x000fe200078e0026 */
[----:B------:R-:W-:Y:S01]  /*3c90*/  MOV R146, R39 ;  /* 0x0000002700927202 */ /* 0x000fe20000000f00 */
[----:B------:R-:W-:-:S02]  /*3ca0*/  IMAD.MOV.U32 R145, RZ, RZ, R36 ;  /* 0x000000ffff917224 */ /* 0x000fc400078e0024 */
[----:B------:R-:W-:-:S03]  /*3cb0*/  IMAD.MOV.U32 R144, RZ, RZ, R37 ;  /* 0x000000ffff907224 */ /* 0x000fc600078e0025 */
[----:B------:R-:W-:Y:S08]  /*3cc0*/  HMMA.16816.F32.BF16 R68, R4, R28, R20 ;  /* 0x0000001c0444723c */ /* 0x000ff00000041814 */
[C---:B--2---:R-:W-:Y:S08]  /*3cd0*/  HMMA.16816.F32.BF16 R20, R8.reuse, R24, RZ ;  /* 0x000000180814723c */ /* 0x044ff000000418ff */
[----:B------:R-:W-:Y:S01]  /*3ce0*/  HMMA.16816.F32.BF16 R36, R8, R52, RZ ;  /* 0x000000340824723c */ /* 0x000fe200000418ff */
[----:B------:R-:W1:Y:S07]  /*3cf0*/  LDSM.16.MT88.4 R52, [R135+0x4900] ;  /* 0x004900008734783b */ /* 0x000e6e0000004200 */
[----:B------:R-:W-:Y:S08]  /*3d00*/  HMMA.16816.F32.BF16 R72, R4, R30, R16 ;  /* 0x0000001e0448723c */ /* 0x000ff00000041810 */
[----:B------:R-:W-:Y:S08]  /*3d10*/  HMMA.16816.F32.BF16 R16, R8, R26, RZ ;  /* 0x0000001a0810723c */ /* 0x000ff000000418ff */
[C---:B---3--:R-:W-:Y:S08]  /*3d20*/  HMMA.16816.F32.BF16 R116, R4.reuse, R46, R32 ;  /* 0x0000002e0474723c */ /* 0x048ff00000041820 */
[C---:B----4-:R-:W-:Y:S07]  /*3d30*/  HMMA.16816.F32.BF16 R20, R4.reuse, R40, R20 ;  /* 0x000000280414723c */ /* 0x050fee0000041814 */
[----:B------:R-:W-:Y:S01]  /*3d40*/  IMAD.MOV.U32 R40, RZ, RZ, R137 ;  /* 0x000000ffff287224 */ /* 0x000fe200078e0089 */
[----:B------:R-:W-:Y:S01]  /*3d50*/  HMMA.16816.F32.BF16 R76, R4, R44, R36 ;  /* 0x0000002c044c723c */ /* 0x000fe20000041824 */
[----:B------:R-:W2:Y:S01]  /*3d60*/  LDSM.16.MT88.4 R36, [R250+0x4100] ;  /* 0x00410000fa24783b */ /* 0x000ea20000004200 */
[----:B------:R-:W-:-:S03]  /*3d70*/  MOV R41, R136 ;  /* 0x0000008800297202 */ /* 0x000fc60000000f00 */
[----:B------:R-:W3:Y:S03]  /*3d80*/  LDSM.16.MT88.4 R44, [R251+0x4900] ;  /* 0x00490000fb2c783b */ /* 0x000ee60000004200 */
[----:B-----5:R-:W-:Y:S01]  /*3d90*/  HMMA.16816.F32.BF16 R28, R8, R58, RZ ;  /* 0x0000003a081c723c */ /* 0x020fe200000418ff */
[----:B------:R-:W-:Y:S01]  /*3da0*/  IMAD.MOV.U32 R123, RZ, RZ, R118 ;  /* 0x000000ffff7b7224 */ /* 0x000fe200078e0076 */
[----:B------:R-:W-:Y:S01]  /*3db0*/  MOV R121, R117 ;  /* 0x0000007500797202 */ /* 0x000fe20000000f00 */
[----:B------:R-:W-:Y:S02]  /*3dc0*/  IMAD.MOV.U32 R122, RZ, RZ, R119 ;  /* 0x000000ffff7a7224 */ /* 0x000fe400078e0077 */
[----:B------:R-:W-:Y:S02]  /*3dd0*/  IMAD.MOV.U32 R120, RZ, RZ, R116 ;  /* 0x000000ffff787224 */ /* 0x000fe400078e0074 */
[----:B------:R-:W-:Y:S01]  /*3de0*/  MOV R58, R153 ;  /* 0x00000099003a7202 */ /* 0x000fe20000000f00 */
[----:B------:R-:W-:Y:S01]  /*3df0*/  HMMA.16816.F32.BF16 R16, R4, R42, R16 ;  /* 0x0000002a0410723c */ /* 0x000fe20000041810 */
[----:B------:R-:W-:Y:S01]  /*3e00*/  IMAD.MOV.U32 R119, RZ, RZ, R22 ;  /* 0x000000ffff777224 */ /* 0x000fe200078e0016 */
[----:B------:R-:W-:Y:S01]  /*3e10*/  MOV R118, R23 ;  /* 0x0000001700767202 */ /* 0x000fe20000000f00 */
[----:B------:R-:W-:-:S02]  /*3e20*/  IMAD.MOV.U32 R117, RZ, RZ, R21 ;  /* 0x000000ffff757224 */ /* 0x000fc400078e0015 */
[----:B------:R-:W-:Y:S02]  /*3e30*/  IMAD.MOV.U32 R116, RZ, RZ, R20 ;  /* 0x000000ffff747224 */ /* 0x000fe400078e0014 */
[----:B------:R-:W-:Y:S01]  /*3e40*/  IMAD.MOV.U32 R59, RZ, RZ, R152 ;  /* 0x000000ffff3b7224 */ /* 0x000fe200078e0098 */
[----:B------:R-:W-:Y:S01]  /*3e50*/  HMMA.16816.F32.BF16 R20, R8, R62, RZ ;  /* 0x0000003e0814723c */ /* 0x000fe200000418ff */
[----:B------:R-:W-:Y:S01]  /*3e60*/  MOV R42, R139 ;  /* 0x0000008b002a7202 */ /* 0x000fe20000000f00 */
[----:B------:R-:W-:-:S05]  /*3e70*/  IMAD.MOV.U32 R43, RZ, RZ, R138 ;  /* 0x000000ffff2b7224 */ /* 0x000fca00078e008a */
[----:B------:R-:W-:Y:S01]  /*3e80*/  IMAD.MOV.U32 R62, RZ, RZ, R131 ;  /* 0x000000ffff3e7224 */ /* 0x000fe200078e0083 */
[----:B------:R-:W-:Y:S01]  /*3e90*/  HMMA.16816.F32.BF16 R32, R8, R56, RZ ;  /* 0x000000380820723c */ /* 0x000fe200000418ff */
[----:B------:R-:W-:-:S06]  /*3ea0*/  IMAD.MOV.U32 R63, RZ, RZ, R130 ;  /* 0x000000ffff3f7224 */ /* 0x000fcc00078e0082 */
[----:B------:R-:W-:Y:S01]  /*3eb0*/  IMAD.MOV.U32 R56, RZ, RZ, R155 ;  /* 0x000000ffff387224 */ /* 0x000fe200078e009b */
[----:B-1----:R-:W-:Y:S01]  /*3ec0*/  HMMA.16816.F32.BF16 R160, R4, R54, R28 ;  /* 0x0000003604a0723c */ /* 0x002fe2000004181c */
[----:B------:R-:W1:Y:S01]  /*3ed0*/  LDSM.16.MT88.4 R28, [R250+0x4900] ;  /* 0x00490000fa1c783b */ /* 0x000e620000004200 */
[----:B------:R-:W-:Y:S01]  /*3ee0*/  MOV R105, R18 ;  /* 0x0000001200697202 */ /* 0x000fe20000000f00 */
[----:B------:R-:W-:Y:S01]  /*3ef0*/  IMAD.MOV.U32 R104, RZ, RZ, R19 ;  /* 0x000000ffff687224 */ /* 0x000fe200078e0013 */
[----:B------:R-:W-:Y:S01]  /*3f00*/  MOV R0, R16 ;  /* 0x0000001000007202 */ /* 0x000fe20000000f00 */
[----:B------:R-:W-:Y:S02]  /*3f10*/  IMAD.MOV.U32 R3, RZ, RZ, R17 ;  /* 0x000000ffff037224 */ /* 0x000fe400078e0011 */
[----:B------:R-:W-:Y:S01]  /*3f20*/  IMAD.MOV.U32 R57, RZ, RZ, R154 ;  /* 0x000000ffff397224 */ /* 0x000fe200078e009a */
[----:B------:R-:W-:Y:S01]  /*3f30*/  HMMA.16816.F32.BF16 R16, R8, R64, RZ ;  /* 0x000000400810723c */ /* 0x000fe200000418ff */
[----:B------:R-:W-:-:S02]  /*3f40*/  IMAD.MOV.U32 R54, RZ, RZ, R145 ;  /* 0x000000ffff367224 */ /* 0x000fc400078e0091 */
[----:B------:R-:W-:-:S04]  /*3f50*/  IMAD.MOV.U32 R55, RZ, RZ, R144 ;  /* 0x000000ffff377224 */ /* 0x000fc800078e0090 */
[----:B------:R-:W-:Y:S01]  /*3f60*/  IMAD.MOV.U32 R65, RZ, RZ, R127 ;  /* 0x000000ffff417224 */ /* 0x000fe200078e007f */
[----:B------:R-:W-:Y:S01]  /*3f70*/  HMMA.16816.F32.BF16 R152, R4, R50, R20 ;  /* 0x000000320498723c */ /* 0x000fe20000041814 */
[----:B------:R-:W-:-:S06]  /*3f80*/  IMAD.MOV.U32 R64, RZ, RZ, R124 ;  /* 0x000000ffff407224 */ /* 0x000fcc00078e007c */
[----:B------:R-:W-:Y:S01]  /*3f90*/  MOV R50, R126 ;  /* 0x0000007e00327202 */ /* 0x000fe20000000f00 */
[----:B------:R-:W-:Y:S01]  /*3fa0*/  HMMA.16816.F32.BF16 R188, R4, R52, R32 ;  /* 0x0000003404bc723c */ /* 0x000fe20000041820 */
[----:B------:R-:W4:Y:S01]  /*3fb0*/  LDSM.16.MT88.4 R32, [R135+0x6100] ;  /* 0x006100008720783b */ /* 0x000f220000004200 */
[----:B------:R-:W-:-:S05]  /*3fc0*/  IMAD.MOV.U32 R51, RZ, RZ, R125 ;  /* 0x000000ffff337224 */ /* 0x000fca00078e007d */
[----:B------:R-:W-:Y:S01]  /*3fd0*/  IMAD.MOV.U32 R52, RZ, RZ, R147 ;  /* 0x000000ffff347224 */ /* 0x000fe200078e0093 */
[----:B--2---:R-:W-:Y:S01]  /*3fe0*/  HMMA.16816.F32.BF16 R20, R8, R36, RZ ;  /* 0x000000240814723c */ /* 0x004fe200000418ff */
[----:B------:R-:W-:-:S06]  /*3ff0*/  MOV R53, R146 ;  /* 0x0000009200357202 */ /* 0x000fcc0000000f00 */
[----:B------:R-:W-:Y:S01]  /*4000*/  IMAD.MOV.U32 R36, RZ, RZ, R119 ;  /* 0x000000ffff247224 */ /* 0x000fe200078e0077 */
[----:B---3--:R-:W-:Y:S01]  /*4010*/  HMMA.16816.F32.BF16 R180, R4, R44, R16 ;  /* 0x0000002c04b4723c */ /* 0x008fe20000041810 */
[----:B------:R-:W-:-:S06]  /*4020*/  IMAD.MOV.U32 R37, RZ, RZ, R118 ;  /* 0x000000ffff257224 */ /* 0x000fcc00078e0076 */
[----:B------:R-:W-:Y:S01]  /*4030*/  MOV R44, R123 ;  /* 0x0000007b002c7202 */ /* 0x000fe20000000f00 */
[----:B------:R-:W-:Y:S01]  /*4040*/  HMMA.16816.F32.BF16 R16, R8, R38, RZ ;  /* 0x000000260810723c */ /* 0x000fe200000418ff */
[----:B------:R-:W-:-:S06]  /*4050*/  IMAD.MOV.U32 R45, RZ, RZ, R122 ;  /* 0x000000ffff2d7224 */ /* 0x000fcc00078e007a */
[----:B------:R-:W-:Y:S01]  /*4060*/  MOV R39, R117 ;  /* 0x0000007500277202 */ /* 0x000fe20000000f00 */
[----:B------:R-:W-:Y:S01]  /*4070*/  HMMA.16816.F32.BF16 R24, R8, R60, RZ ;  /* 0x0000003c0818723c */ /* 0x000fe200000418ff */
[----:B------:R-:W-:-:S06]  /*4080*/  IMAD.MOV.U32 R38, RZ, RZ, R116 ;  /* 0x000000ffff267224 */ /* 0x000fcc00078e0074 */
[----:B------:R-:W-:Y:S01]  /*4090*/  MOV R60, R129 ;  /* 0x00000081003c7202 */ /* 0x000fe20000000f00 */
[----:B-1----:R-:W-:Y:S01]  /*40a0*/  HMMA.16816.F32.BF16 R136, R4, R28, R20 ;  /* 0x0000001c0488723c */ /* 0x002fe20000041814 */
[----:B------:R-:W1:Y:S01]  /*40b0*/  LDSM.16.MT88.4 R20, [R135+0x6900] ;  /* 0x006900008714783b */ /* 0x000e620000004200 */
[----:B------:R-:W-:-:S05]  /*40c0*/  IMAD.MOV.U32 R61, RZ, RZ, R128 ;  /* 0x000000ffff3d7224 */ /* 0x000fca00078e0080 */
[----:B------:R-:W-:Y:S01]  /*40d0*/  MOV R29, R3 ;  /* 0x00000003001d7202 */ /* 0x000fe20000000f00 */
[C---:B------:R-:W-:Y:S01]  /*40e0*/  HMMA.16816.F32.BF16 R128, R4.reuse, R30, R16 ;  /* 0x0000001e0480723c */ /* 0x040fe20000041810 */
[----:B------:R-:W-:Y:S02]  /*40f0*/  FADD.FTZ R3, R15, R14 ;  /* 0x0000000e0f037221 */ /* 0x000fe40000010000 */
[----:B------:R-:W-:Y:S02]  /*4100*/  FFMA.FTZ R28, R99, c[0x0][0x2d0], -R13 ;  /* 0x0000b400631c7a23 */ /* 0x000fe4000001080d */
[----:B------:R-:W-:Y:S02]  /*4110*/  FADD.FTZ R3, R80, R3 ;  /* 0x0000000350037221 */ /* 0x000fe40000010000 */
[----:B------:R-:W-:Y:S01]  /*4120*/  IMAD.MOV.U32 R30, RZ, RZ, R0 ;  /* 0x000000ffff1e7224 */ /* 0x000fe200078e0000 */
[----:B------:R-:W-:Y:S01]  /*4130*/  HMMA.16816.F32.BF16 R184, R4, R48, R24 ;  /* 0x0000003004b8723c */ /* 0x000fe20000041818 */
[----:B------:R-:W-:-:S02]  /*4140*/  FADD.FTZ R3, R81, R3 ;  /* 0x0000000351037221 */ /* 0x000fc40000010000 */
[----:B------:R-:W-:Y:S02]  /*4150*/  FADD.FTZ R0, R85, R83 ;  /* 0x0000005355007221 */ /* 0x000fe40000010000 */
[----:B------:R-:W-:Y:S02]  /*4160*/  FFMA.FTZ R31, R98, c[0x0][0x2d0], -R13 ;  /* 0x0000b400621f7a23 */ /* 0x000fe4000001080d */
[----:B------:R-:W-:Y:S01]  /*4170*/  IMAD.MOV.U32 R48, RZ, RZ, R107 ;  /* 0x000000ffff307224 */ /* 0x000fe200078e006b */
[----:B----4-:R-:W-:Y:S01]  /*4180*/  HMMA.16816.F32.BF16 R16, R8, R32, RZ ;  /* 0x000000200810723c */ /* 0x010fe200000418ff */
[----:B------:R-:W-:Y:S01]  /*4190*/  MOV R49, R106 ;  /* 0x0000006a00317202 */ /* 0x000fe20000000f00 */
[----:B------:R-:W-:Y:S01]  /*41a0*/  FADD.FTZ R0, R82, R0 ;  /* 0x0000000052007221 */ /* 0x000fe20000010000 */
[----:B------:R-:W-:Y:S01]  /*41b0*/  MOV R82, R44 ;  /* 0x0000002c00527202 */ /* 0x000fe20000000f00 */
[----:B------:R-:W-:Y:S02]  /*41c0*/  IMAD.MOV.U32 R83, RZ, RZ, R45 ;  /* 0x000000ffff537224 */ /* 0x000fe400078e002d */
[----:B------:R-:W-:-:S02]  /*41d0*/  IMAD.MOV.U32 R85, RZ, RZ, R49 ;  /* 0x000000ffff557224 */ /* 0x000fc400078e0031 */
[----:B------:R-:W-:Y:S01]  /*41e0*/  HMMA.16816.F32.BF16 R24, R8, R66, RZ ;  /* 0x000000420818723c */ /* 0x000fe200000418ff */
[----:B------:R-:W-:Y:S01]  /*41f0*/  IMAD.MOV.U32 R32, RZ, RZ, R48 ;  /* 0x000000ffff207224 */ /* 0x000fe200078e0030 */
[----:B------:R-:W-:Y:S01]  /*4200*/  MOV R48, R54 ;  /* 0x0000003600307202 */ /* 0x000fe20000000f00 */
[----:B------:R-:W-:Y:S01]  /*4210*/  IMAD.MOV.U32 R49, RZ, RZ, R55 ;  /* 0x000000ffff317224 */ /* 0x000fe200078e0037 */
[----:B------:R-:W-:Y:S01]  /*4220*/  MOV R54, R56 ;  /* 0x0000003800367202 */ /* 0x000fe20000000f00 */
[----:B------:R-:W-:Y:S02]  /*4230*/  IMAD.MOV.U32 R55, RZ, RZ, R57 ;  /* 0x000000ffff377224 */ /* 0x000fe400078e0039 */
[----:B------:R-:W-:Y:S01]  /*4240*/  IMAD.MOV.U32 R67, RZ, RZ, R121 ;  /* 0x000000ffff437224 */ /* 0x000fe200078e0079 */
[----:B------:R-:W-:Y:S01]  /*4250*/  MOV R66, R120 ;  /* 0x0000007800427202 */ /* 0x000fe20000000f00 */
[----:B------:R-:W-:Y:S02]  /*4260*/  FADD.FTZ R0, R86, R0 ;  /* 0x0000000056007221 */ /* 0x000fe40000010000 */
[----:B------:R-:W-:Y:S01]  /*4270*/  IMAD.MOV.U32 R81, RZ, RZ, R67 ;  /* 0x000000ffff517224 */ /* 0x000fe200078e0043 */
[----:B------:R-:W-:Y:S01]  /*4280*/  MOV R67, R51 ;  /* 0x0000003300437202 */ /* 0x000fe20000000f00 */
[----:B------:R-:W-:Y:S01]  /*4290*/  IMAD.MOV.U32 R80, RZ, RZ, R66 ;  /* 0x000000ffff507224 */ /* 0x000fe200078e0042 */
[----:B------:R-:W-:Y:S01]  /*42a0*/  MOV R51, R53 ;  /* 0x0000003500337202 */ /* 0x000fe20000000f00 */
[----:B------:R-:W-:Y:S01]  /*42b0*/  IMAD.MOV.U32 R66, RZ, RZ, R50 ;  /* 0x000000ffff427224 */ /* 0x000fe200078e0032 */
[----:B-1----:R-:W-:Y:S01]  /*42c0*/  HMMA.16816.F32.BF16 R124, R4, R20, R16 ;  /* 0x00000014047c723c */ /* 0x002fe20000041810 */
[----:B------:R-:W-:-:S02]  /*42d0*/  IMAD.MOV.U32 R50, RZ, RZ, R52 ;  /* 0x000000ffff327224 */ /* 0x000fc400078e0034 */
[----:B------:R-:W-:Y:S02]  /*42e0*/  IMAD.MOV.U32 R52, RZ, RZ, R58 ;  /* 0x000000ffff347224 */ /* 0x000fe400078e003a */
[----:B------:R-:W-:Y:S02]  /*42f0*/  IMAD.MOV.U32 R53, RZ, RZ, R59 ;  /* 0x000000ffff357224 */ /* 0x000fe400078e003b */
[----:B------:R-:W-:Y:S01]  /*4300*/  FADD.FTZ R0, R88, R0 ;  /* 0x0000000058007221 */ /* 0x000fe20000010000 */
[----:B------:R-:W-:Y:S01]  /*4310*/  HMMA.16816.F32.BF16 R144, R4, R46, R24 ;  /* 0x0000002e0490723c */ /* 0x000fe20000041818 */
[----:B------:R-:W1:Y:S01]  /*4320*/  LDSM.16.MT88.4 R24, [R248+0x6100] ;  /* 0x00610000f818783b */ /* 0x000e620000004200 */
[----:B------:R-:W-:Y:S01]  /*4330*/  FADD.FTZ R3, R84, R3 ;  /* 0x0000000354037221 */ /* 0x000fe20000010000 */
[----:B------:R-:W-:Y:S01]  /*4340*/  MOV R88, R38 ;  /* 0x0000002600587202 */ /* 0x000fe20000000f00 */
[----:B------:R-:W-:Y:S02]  /*4350*/  FADD.FTZ R0, R89, R0 ;  /* 0x0000000059007221 */ /* 0x000fe40000010000 */
[----:B------:R-:W-:-:S02]  /*4360*/  FFMA.FTZ R14, R101, c[0x0][0x2d0], -R13 ;  /* 0x0000b400650e7a23 */ /* 0x000fc4000001080d */
[----:B------:R-:W-:Y:S01]  /*4370*/  HMMA.16816.F32.BF16 R16, R8, R34, RZ ;  /* 0x000000220810723c */ /* 0x000fe200000418ff */
[----:B------:R-:W-:Y:S02]  /*4380*/  IMAD.MOV.U32 R46, RZ, RZ, R105 ;  /* 0x000000ffff2e7224 */ /* 0x000fe400078e0069 */
[----:B------:R-:W-:Y:S02]  /*4390*/  IMAD.MOV.U32 R47, RZ, RZ, R104 ;  /* 0x000000ffff2f7224 */ /* 0x000fe400078e0068 */
[----:B------:R-:W-:Y:S02]  /*43a0*/  IMAD.MOV.U32 R98, RZ, RZ, R46 ;  /* 0x000000ffff627224 */ /* 0x000fe400078e002e */
[----:B------:R-:W-:Y:S02]  /*43b0*/  IMAD.MOV.U32 R99, RZ, RZ, R47 ;  /* 0x000000ffff637224 */ /* 0x000fe400078e002f */
[----:B------:R-:W-:Y:S01]  /*43c0*/  FFMA.FTZ R84, R97, c[0x0][0x2d0], -R13 ;  /* 0x0000b40061547a23 */ /* 0x000fe2000001080d */
[----:B------:R-:W-:Y:S01]  /*43d0*/  MOV R97, R29 ;  /* 0x0000001d00617202 */ /* 0x000fe20000000f00 */
[----:B------:R-:W-:-:S02]  /*43e0*/  FADD.FTZ R0, R90, R0 ;  /* 0x000000005a007221 */ /* 0x000fc40000010000 */
[----:B------:R-:W-:Y:S02]  /*43f0*/  FADD.FTZ R29, R87, R3 ;  /* 0x00000003571d7221 */ /* 0x000fe40000010000 */
[--C-:B------:R-:W-:Y:S01]  /*4400*/  FFMA.FTZ R15, R100, c[0x0][0x2d0], -R13.reuse ;  /* 0x0000b400640f7a23 */ /* 0x100fe2000001080d */
[----:B------:R2:W3:Y:S01]  /*4410*/  MUFU.EX2 R3, R14 ;  /* 0x0000000e00037308 */ /* 0x0004e20000000800 */
[----:B------:R-:W-:Y:S02]  /*4420*/  FFMA.FTZ R35, R96, c[0x0][0x2d0], -R13 ;  /* 0x0000b40060237a23 */ /* 0x000fe4000001080d */
[----:B------:R-:W-:Y:S02]  /*4430*/  IMAD.MOV.U32 R96, RZ, RZ, R30 ;  /* 0x000000ffff607224 */ /* 0x000fe400078e001e */
[----:B------:R-:W-:Y:S01]  /*4440*/  FADD.FTZ R30, R91, R0 ;  /* 0x000000005b1e7221 */ /* 0x000fe20000010000 */
[----:B------:R-:W-:Y:S01]  /*4450*/  MOV R91, R37 ;  /* 0x00000025005b7202 */ /* 0x000fe20000000f00 */
[----:B------:R-:W-:Y:S01]  /*4460*/  IMAD.MOV.U32 R89, RZ, RZ, R39 ;  /* 0x000000ffff597224 */ /* 0x000fe200078e0027 */
[----:B------:R-:W-:Y:S01]  /*4470*/  HMMA.16816.F32.BF16 R120, R4, R22, R16 ;  /* 0x000000160478723c */ /* 0x000fe20000041810 */
[----:B------:R-:W4:Y:S01]  /*4480*/  LDSM.16.MT88.4 R20, [R248+0x6900] ;  /* 0x00690000f814783b */ /* 0x000f220000004200 */
[----:B------:R5:W3:Y:S01]  /*4490*/  MUFU.EX2 R0, R15 ;  /* 0x0000000f00007308 */ /* 0x000ae20000000800 */
[----:B------:R-:W-:-:S02]  /*44a0*/  IMAD.MOV.U32 R90, RZ, RZ, R36 ;  /* 0x000000ffff5a7224 */ /* 0x000fc400078e0024 */
[--C-:B------:R-:W-:Y:S02]  /*44b0*/  FFMA.FTZ R34, R95, c[0x0][0x2d0], -R13.reuse ;  /* 0x0000b4005f227a23 */ /* 0x100fe4000001080d */
[----:B------:R-:W-:Y:S01]  /*44c0*/  FFMA.FTZ R33, R94, c[0x0][0x2d0], -R13 ;  /* 0x0000b4005e217a23 */ /* 0x000fe2000001080d */
[----:B-1----:R-:W-:Y:S01]  /*44d0*/  HMMA.16816.F32.BF16 R16, R8, R24, RZ ;  /* 0x000000180810723c */ /* 0x002fe200000418ff */
[--C-:B------:R-:W-:Y:S02]  /*44e0*/  FFMA.FTZ R13, R112, c[0x0][0x2d0], -R12.reuse ;  /* 0x0000b400700d7a23 */ /* 0x100fe4000001080c */
[--C-:B--2---:R-:W-:Y:S02]  /*44f0*/  FFMA.FTZ R14, R110, c[0x0][0x2d0], -R12.reuse ;  /* 0x0000b4006e0e7a23 */ /* 0x104fe4000001080c */
[----:B------:R-:W-:Y:S02]  /*4500*/  IMAD.MOV.U32 R112, RZ, RZ, R85 ;  /* 0x000000ffff707224 */ /* 0x000fe400078e0055 */
[----:B-----5:R-:W-:-:S02]  /*4510*/  FFMA.FTZ R15, R111, c[0x0][0x2d0], -R12 ;  /* 0x0000b4006f0f7a23 */ /* 0x020fc4000001080c */
[----:B------:R-:W-:Y:S08]  /*4520*/  MUFU.EX2 R14, R14 ;  /* 0x0000000e000e7308 */ /* 0x000ff00000000800 */
[----:B------:R-:W-:Y:S07]  /*4530*/  MUFU.EX2 R15, R15 ;  /* 0x0000000f000f7308 */ /* 0x000fee0000000800 */
[----:B----4-:R-:W-:Y:S08]  /*4540*/  HMMA.16816.F32.BF16 R116, R4, R20, R16 ;  /* 0x000000140474723c */ /* 0x010ff00000041810 */
[----:B------:R-:W-:Y:S01]  /*4550*/  HMMA.16816.F32.BF16 R16, R8, R26, RZ ;  /* 0x0000001a0810723c */ /* 0x000fe200000418ff */
[----:B------:R-:W1:Y:S11]  /*4560*/  LDSM.16.MT88.4 R24, [R251+0x6100] ;  /* 0x00610000fb18783b */ /* 0x000e760000004200 */
[----:B------:R-:W-:Y:S11]  /*4570*/  @!UPT UIADD3 URZ, URZ, URZ, URZ ;  /* 0x0000003f3f3ff290 */ /* 0x000ff6000fffe03f */
[----:B------:R-:W-:Y:S01]  /*4580*/  @!UPT UIADD3 URZ, URZ, URZ, URZ ;  /* 0x0000003f3f3ff290 */ /* 0x000fe2000fffe03f */
[----:B------:R-:W-:Y:S01]  /*4590*/  HMMA.16816.F32.BF16 R104, R4, R22, R16 ;  /* 0x000000160468723c */ /* 0x000fe20000041810 */
[----:B------:R-:W2:Y:S07]  /*45a0*/  LDSM.16.MT88.4 R20, [R251+0x6900] ;  /* 0x00690000fb14783b */ /* 0x000eae0000004200 */
[----:B-1----:R-:W-:Y:S11]  /*45b0*/  HMMA.16816.F32.BF16 R16, R8, R24, RZ ;  /* 0x000000180810723c */ /* 0x002ff600000418ff */
[----:B------:R-:W-:Y:S11]  /*45c0*/  @!UPT UIADD3 URZ, URZ, URZ, URZ ;  /* 0x0000003f3f3ff290 */ /* 0x000ff6000fffe03f */
[----:B------:R-:W-:Y:S02]  /*45d0*/  @!UPT UIADD3 URZ, URZ, URZ, URZ ;  /* 0x0000003f3f3ff290 */ /* 0x000fe4000fffe03f */
[----:B--2---:R-:W-:Y:S08]  /*45e0*/  HMMA.16816.F32.BF16 R56, R4, R20, R16 ;  /* 0x000000140438723c */ /* 0x004ff00000041810 */
[----:B------:R-:W-:Y:S11]  /*45f0*/  HMMA.16816.F32.BF16 R16, R8, R26, RZ ;  /* 0x0000001a0810723c */ /* 0x000ff600000418ff */
[----:B------:R-:W-:Y:S11]  /*4600*/  @!UPT UIADD3 URZ, URZ, URZ, URZ ;  /* 0x0000003f3f3ff290 */ /* 0x000ff6000fffe03f */
[----:B------:R-:W-:Y:S02]  /*4610*/  @!UPT UIADD3 URZ, URZ, URZ, URZ ;  /* 0x0000003f3f3ff290 */ /* 0x000fe4000fffe03f */
[----:B------:R-:W-:Y:S01]  /*4620*/  HMMA.16816.F32.BF16 R44, R4, R22, R16 ;  /* 0x00000016042c723c */ /* 0x000fe20000041810 */
[----:B------:R-:W1:Y:S07]  /*4630*/  LDSM.16.MT88.4 R16, [R250+0x6100] ;  /* 0x00610000fa10783b */ /* 0x000e6e0000004200 */
[C---:B-1----:R-:W-:Y:S08]  /*4640*/  HMMA.16816.F32.BF16 R20, R8.reuse, R16, RZ ;  /* 0x000000100814723c */ /* 0x042ff000000418ff */
[----:B------:R-:W-:Y:S01]  /*4650*/  HMMA.16816.F32.BF16 R8, R8, R18, RZ ;  /* 0x000000120808723c */ /* 0x000fe200000418ff */
[----:B------:R-:W1:Y:S11]  /*4660*/  LDSM.16.MT88.4 R16, [R250+0x6900] ;  /* 0x00690000fa10783b */ /* 0x000e760000004200 */
[----:B------:R-:W-:Y:S04]  /*4670*/  @!UPT UIADD3 URZ, URZ, URZ, URZ ;  /* 0x0000003f3f3ff290 */ /* 0x000fe8000fffe03f */
[C---:B-1----:R-:W-:Y:S01]  /*4680*/  HMMA.16816.F32.BF16 R36, R4.reuse, R16, R20 ;  /* 0x000000100424723c */ /* 0x042fe20000041814 */
[----:B------:R-:W-:Y:S07]  /*4690*/  MUFU.EX2 R16, R31 ;  /* 0x0000001f00107308 */ /* 0x000fee0000000800 */
[----:B------:R-:W-:Y:S01]  /*46a0*/  HMMA.16816.F32.BF16 R20, R4, R18, R8 ;  /* 0x000000120414723c */ /* 0x000fe20000041808 */
[----:B------:R-:W1:Y:S01]  /*46b0*/  LDSM.16.MT88.4 R8, [R135+0x1100] ;  /* 0x001100008708783b */ /* 0x000e620000004200 */
[----:B------:R2:W4:Y:S05]  /*46c0*/  MUFU.EX2 R6, R28 ;  /* 0x0000001c00067308 */ /* 0x00052a0000000800 */
[----:B---3--:R-:W-:-:S02]  /*46d0*/  FADD.FTZ R4, R3, R30 ;  /* 0x0000001e03047221 */ /* 0x008fc40000010000 */
[--C-:B------:R-:W-:Y:S01]  /*46e0*/  FFMA.FTZ R7, R113, c[0x0][0x2d0], -R12.reuse ;  /* 0x0000b40071077a23 */ /* 0x100fe2000001080c */
[----:B------:R-:W-:Y:S01]  /*46f0*/  MOV R113, R32 ;  /* 0x0000002000717202 */ /* 0x000fe20000000f00 */
[--C-:B------:R-:W-:Y:S01]  /*4700*/  FFMA.FTZ R18, R109, c[0x0][0x2d0], -R12.reuse ;  /* 0x0000b4006d127a23 */ /* 0x100fe2000001080c */
[----:B------:R-:W-:Y:S01]  /*4710*/  MUFU.EX2 R17, R33 ;  /* 0x0000002100117308 */ /* 0x000fe20000000800 */
[--C-:B------:R-:W-:Y:S02]  /*4720*/  FFMA.FTZ R19, R108, c[0x0][0x2d0], -R12.reuse ;  /* 0x0000b4006c137a23 */ /* 0x100fe4000001080c */
[--C-:B------:R-:W-:Y:S02]  /*4730*/  FFMA.FTZ R32, R102, c[0x0][0x2d0], -R12.reuse ;  /* 0x0000b40066207a23 */ /* 0x100fe4000001080c */
[----:B------:R-:W-:Y:S02]  /*4740*/  FADD.FTZ R5, R93, R29 ;  /* 0x0000001d5d057221 */ /* 0x000fe40000010000 */
[----:B--2---:R-:W-:-:S02]  /*4750*/  FFMA.FTZ R28, R103, c[0x0][0x2d0], -R12 ;  /* 0x0000b400671c7a23 */ /* 0x004fc4000001080c */
[C---:B------:R-:W-:Y:S01]  /*4760*/  FADD.FTZ R12, R0.reuse, R4 ;  /* 0x00000004000c7221 */ /* 0x040fe20000010000 */
[----:B------:R-:W-:Y:S01]  /*4770*/  F2FP.BF16.PACK_AB R4, R0, R3 ;  /* 0x000000030004723e */ /* 0x000fe200000010ff */
[----:B------:R-:W-:Y:S01]  /*4780*/  FADD.FTZ R5, R92, R5 ;  /* 0x000000055c057221 */ /* 0x000fe20000010000 */
[----:B------:R-:W2:Y:S01]  /*4790*/  MUFU.EX2 R3, R7 ;  /* 0x0000000700037308 */ /* 0x000ea20000000800 */
[----:B----4-:R-:W-:Y:S01]  /*47a0*/  FADD.FTZ R12, R6, R12 ;  /* 0x0000000c060c7221 */ /* 0x010fe20000010000 */
[----:B------:R-:W-:-:S06]  /*47b0*/  F2FP.BF16.PACK_AB R6, R16, R6 ;  /* 0x000000061006723e */ /* 0x000fcc00000010ff */
[----:B------:R-:W3:Y:S01]  /*47c0*/  MUFU.EX2 R0, R13 ;  /* 0x0000000d00007308 */ /* 0x000ee20000000800 */
[----:B--2---:R-:W-:Y:S01]  /*47d0*/  FADD.FTZ R5, R3, R5 ;  /* 0x0000000503057221 */ /* 0x004fe20000010000 */
[----:B------:R-:W-:-:S03]  /*47e0*/  F2FP.BF16.PACK_AB R7, R14, R15 ;  /* 0x0000000f0e07723e */ /* 0x000fc600000010ff */
[C---:B---3--:R-:W-:Y:S01]  /*47f0*/  FADD.FTZ R13, R0.reuse, R5 ;  /* 0x00000005000d7221 */ /* 0x048fe20000010000 */
[----:B------:R-:W-:Y:S02]  /*4800*/  F2FP.BF16.PACK_AB R5, R0, R3 ;  /* 0x000000030005723e */ /* 0x000fe400000010ff */
[----:B------:R2:W-:Y:S05]  /*4810*/  MUFU.EX2 R3, R84 ;  /* 0x0000005400037308 */ /* 0x0005ea0000000800 */
[C---:B-1----:R-:W-:Y:S03]  /*4820*/  HMMA.16816.F32.BF16 R164, R4.reuse, R8, R164 ;  /* 0x0000000804a4723c */ /* 0x042fe600000418a4 */
[----:B------:R1:W3:Y:S05]  /*4830*/  MUFU.EX2 R0, R35 ;  /* 0x0000002300007308 */ /* 0x0002ea0000000800 */
[C---:B------:R-:W-:Y:S01]  /*4840*/  HMMA.16816.F32.BF16 R24, R4.reuse, R10, R156 ;  /* 0x0000000a0418723c */ /* 0x040fe2000004189c */
[----:B------:R-:W4:Y:S07]  /*4850*/  LDSM.16.MT88.4 R8, [R248+0x1100] ;  /* 0x00110000f808783b */ /* 0x000f2e0000004200 */
[C---:B----4-:R-:W-:Y:S08]  /*4860*/  HMMA.16816.F32.BF16 R156, R4.reuse, R8, R40 ;  /* 0x00000008049c723c */ /* 0x050ff00000041828 */
        /* <DEDUP_REMOVED lines=27> */
[----:B------:R-:W-:Y:S11]  /*4a20*/  HMMA.16816.F32.BF16 R8, R4, R10, R144 ;  /* 0x0000000a0408723c */ /* 0x000ff60000041890 */
[----:B------:R-:W-:Y:S05]  /*4a30*/  @!UPT UIADD3 URZ, URZ, URZ, URZ ;  /* 0x0000003f3f3ff290 */ /* 0x000fea000fffe03f */
[----:B------:R-:W-:Y:S01]  /*4a40*/  IMAD.MOV.U32 R152, RZ, RZ, R180 ;  /* 0x000000ffff987224 */ /* 0x000fe200078e00b4 */
[----:B------:R-:W-:Y:S01]  /*4a50*/  MOV R86, R182 ;  /* 0x000000b600567202 */ /* 0x000fe20000000f00 */
[----:B------:R-:W-:Y:S02]  /*4a60*/  IMAD.MOV.U32 R85, RZ, RZ, R181 ;  /* 0x000000ffff557224 */ /* 0x000fe400078e00b5 */
[----:B------:R-:W-:Y:S01]  /*4a70*/  IMAD.MOV.U32 R87, RZ, RZ, R183 ;  /* 0x000000ffff577224 */ /* 0x000fe200078e00b7 */
[----:B--2---:R-:W-:Y:S02]  /*4a80*/  MOV R84, R152 ;  /* 0x0000009800547202 */ /* 0x004fe40000000f00 */
[----:B------:R-:W-:Y:S01]  /*4a90*/  LDSM.16.MT88.4 R152, [R248+0x1900] ;  /* 0x00190000f898783b */ /* 0x000fe20000004200 */
[----:B------:R-:W-:Y:S01]  /*4aa0*/  IMAD.MOV.U32 R147, RZ, RZ, R8 ;  /* 0x000000ffff937224 */ /* 0x000fe200078e0008 */
[----:B------:R-:W-:Y:S01]  /*4ab0*/  MOV R146, R9 ;  /* 0x0000000900927202 */ /* 0x000fe20000000f00 */
[----:B------:R-:W-:-:S02]  /*4ac0*/  IMAD.MOV.U32 R145, RZ, RZ, R10 ;  /* 0x000000ffff917224 */ /* 0x000fc400078e000a */
[----:B------:R-:W-:Y:S02]  /*4ad0*/  IMAD.MOV.U32 R144, RZ, RZ, R11 ;  /* 0x000000ffff907224 */ /* 0x000fe400078e000b */
[----:B------:R-:W2:Y:S02]  /*4ae0*/  LDSM.16.MT88.4 R8, [R250+0x5100] ;  /* 0x00510000fa08783b */ /* 0x000ea40000004200 */
[C---:B--2---:R-:W-:Y:S08]  /*4af0*/  HMMA.16816.F32.BF16 R160, R4.reuse, R8, R136 ;  /* 0x0000000804a0723c */ /* 0x044ff00000041888 */
[C---:B------:R-:W-:Y:S01]  /*4b00*/  HMMA.16816.F32.BF16 R188, R4.reuse, R10, R128 ;  /* 0x0000000a04bc723c */ /* 0x040fe20000041880 */
[----:B------:R-:W2:Y:S11]  /*4b10*/  LDSM.16.MT88.4 R8, [R135+0x7100] ;  /* 0x007100008708783b */ /* 0x000eb60000004200 */
[----:B------:R-:W-:Y:S04]  /*4b20*/  @!UPT UIADD3 URZ, URZ, URZ, URZ ;  /* 0x0000003f3f3ff290 */ /* 0x000fe8000fffe03f */
[----:B------:R-:W-:Y:S01]  /*4b30*/  MOV R139, R160 ;  /* 0x000000a0008b7202 */ /* 0x000fe20000000f00 */
[----:B------:R-:W-:Y:S01]  /*4b40*/  IMAD.MOV.U32 R138, RZ, RZ, R161 ;  /* 0x000000ffff8a7224 */ /* 0x000fe200078e00a1 */
[----:B------:R-:W-:Y:S01]  /*4b50*/  MOV R136, R163 ;  /* 0x000000a300887202 */ /* 0x000fe20000000f00 */
[----:B------:R-:W-:Y:S02]  /*4b60*/  IMAD.MOV.U32 R137, RZ, RZ, R162 ;  /* 0x000000ffff897224 */ /* 0x000fe400078e00a2 */
[----:B------:R-:W-:Y:S01]  /*4b70*/  LDSM.16.MT88.4 R160, [R135+0x1900] ;  /* 0x0019000087a0783b */ /* 0x000fe20000004200 */
[C---:B--2---:R-:W-:Y:S08]  /*4b80*/  HMMA.16816.F32.BF16 R180, R4.reuse, R8, R124 ;  /* 0x0000000804b4723c */ /* 0x044ff0000004187c */
[C---:B------:R-:W-:Y:S01]  /*4b90*/  HMMA.16816.F32.BF16 R120, R4.reuse, R10, R120 ;  /* 0x0000000a0478723c */ /* 0x040fe20000041878 */
[----:B------:R-:W2:Y:S07]  /*4ba0*/  LDSM.16.MT88.4 R8, [R248+0x7100] ;  /* 0x00710000f808783b */ /* 0x000eae0000004200 */
[C---:B--2---:R-:W-:Y:S08]  /*4bb0*/  HMMA.16816.F32.BF16 R116, R4.reuse, R8, R116 ;  /* 0x000000080474723c */ /* 0x044ff00000041874 */
[----:B------:R-:W-:Y:S11]  /*4bc0*/  HMMA.16816.F32.BF16 R8, R4, R10, R104 ;  /* 0x0000000a0408723c */ /* 0x000ff60000041868 */
[----:B------:R-:W-:Y:S05]  /*4bd0*/  @!UPT UIADD3 URZ, URZ, URZ, URZ ;  /* 0x0000003f3f3ff290 */ /* 0x000fea000fffe03f */
[----:B------:R-:W-:Y:S01]  /*4be0*/  IMAD.MOV.U32 R131, RZ, RZ, R116 ;  /* 0x000000ffff837224 */ /* 0x000fe200078e0074 */
[----:B------:R-:W-:Y:S01]  /*4bf0*/  MOV R130, R117 ;  /* 0x0000007500827202 */ /* 0x000fe20000000f00 */
[----:B------:R-:W-:Y:S01]  /*4c00*/  IMAD.MOV.U32 R129, RZ, RZ, R118 ;  /* 0x000000ffff817224 */ /* 0x000fe200078e0076 */
[----:B------:R-:W-:-:S03]  /*4c10*/  MOV R128, R119 ;  /* 0x0000007700807202 */ /* 0x000fc60000000f00 */
[----:B------:R-:W-:Y:S02]  /*4c20*/  IMAD.MOV.U32 R33, RZ, RZ, R130 ;  /* 0x000000ffff217224 */ /* 0x000fe400078e0082 */
[----:B------:R-:W-:Y:S01]  /*4c30*/  IMAD.MOV.U32 R104, RZ, RZ, R8 ;  /* 0x000000ffff687224 */ /* 0x000fe200078e0008 */
[----:B------:R-:W-:Y:S01]  /*4c40*/  MOV R29, R9 ;  /* 0x00000009001d7202 */ /* 0x000fe20000000f00 */
[----:B------:R-:W-:Y:S01]  /*4c50*/  IMAD.MOV.U32 R30, RZ, RZ, R10 ;  /* 0x000000ffff1e7224 */ /* 0x000fe200078e000a */
[----:B------:R-:W-:Y:S01]  /*4c60*/  MOV R31, R11 ;  /* 0x0000000b001f7202 */ /* 0x000fe20000000f00 */
[----:B-1----:R-:W-:Y:S01]  /*4c70*/  IMAD.MOV.U32 R35, RZ, RZ, R128 ;  /* 0x000000ffff237224 */ /* 0x002fe200078e0080 */
[----:B------:R-:W1:Y:S01]  /*4c80*/  LDSM.16.MT88.4 R8, [R251+0x7100] ;  /* 0x00710000fb08783b */ /* 0x000e620000004200 */
[----:B---3--:R-:W-:Y:S01]  /*4c90*/  F2FP.BF16.PACK_AB R128, R0, R3 ;  /* 0x000000030080723e */ /* 0x008fe200000010ff */
[C---:B-1----:R-:W-:Y:S02]  /*4ca0*/  HMMA.16816.F32.BF16 R116, R4.reuse, R8, R56 ;  /* 0x000000080474723c */ /* 0x042fe40000041838 */
[----:B------:R-:W-:Y:S06]  /*4cb0*/  LDSM.16.MT88.4 R56, [R251+0x3900] ;  /* 0x00390000fb38783b */ /* 0x000fec0000004200 */
[C---:B------:R-:W-:Y:S01]  /*4cc0*/  HMMA.16816.F32.BF16 R184, R4.reuse, R10, R44 ;  /* 0x0000000a04b8723c */ /* 0x040fe2000004182c */
[----:B------:R-:W1:Y:S07]  /*4cd0*/  LDSM.16.MT88.4 R8, [R250+0x7100] ;  /* 0x00710000fa08783b */ /* 0x000e6e0000004200 */
[C---:B-1----:R-:W-:Y:S07]  /*4ce0*/  HMMA.16816.F32.BF16 R124, R4.reuse, R8, R36 ;  /* 0x00000008047c723c */ /* 0x042fee0000041824 */
[----:B------:R-:W-:Y:S01]  /*4cf0*/  FADD.FTZ R9, R16, R12 ;  /* 0x0000000c10097221 */ /* 0x000fe20000010000 */
[----:B------:R-:W-:Y:S01]  /*4d00*/  HMMA.16816.F32.BF16 R20, R4, R10, R20 ;  /* 0x0000000a0414723c */ /* 0x000fe20000041814 */
[----:B------:R-:W1:Y:S01]  /*4d10*/  MUFU.EX2 R5, R18 ;  /* 0x0000001200057308 */ /* 0x000e620000000800 */
[----:B------:R-:W-:-:S05]  /*4d20*/  MOV R12, R139 ;  /* 0x0000008b000c7202 */ /* 0x000fca0000000f00 */
[----:B------:R-:W-:Y:S02]  /*4d30*/  FADD.FTZ R7, R15, R13 ;  /* 0x0000000d0f077221 */ /* 0x000fe40000010000 */
[----:B------:R2:W3:Y:S01]  /*4d40*/  MUFU.EX2 R6, R34 ;  /* 0x0000002200067308 */ /* 0x0004e20000000800 */
[----:B------:R-:W-:Y:S02]  /*4d50*/  IMAD.MOV.U32 R13, RZ, RZ, R138 ;  /* 0x000000ffff0d7224 */ /* 0x000fe400078e008a */
[----:B------:R-:W-:Y:S01]  /*4d60*/  FADD.FTZ R8, R14, R7 ;  /* 0x000000070e087221 */ /* 0x000fe20000010000 */
[----:B------:R-:W-:Y:S01]  /*4d70*/  MOV R14, R137 ;  /* 0x00000089000e7202 */ /* 0x000fe20000000f00 */
[----:B------:R-:W-:Y:S02]  /*4d80*/  FADD.FTZ R7, R3, R9 ;  /* 0x0000000903077221 */ /* 0x000fe40000010000 */
[----:B------:R-:W-:Y:S01]  /*4d90*/  IMAD.MOV.U32 R15, RZ, RZ, R136 ;  /* 0x000000ffff0f7224 */ /* 0x000fe200078e0088 */
[----:B------:R-:W4:Y:S01]  /*4da0*/  MUFU.EX2 R4, R19 ;  /* 0x0000001300047308 */ /* 0x000f220000000800 */
[----:B-1----:R-:W-:Y:S01]  /*4db0*/  FADD.FTZ R8, R5, R8 ;  /* 0x0000000805087221 */ /* 0x002fe20000010000 */
[----:B------:R-:W1:Y:S01]  /*4dc0*/  LDSM.16.MT88.4 R136, [R250+0x1900] ;  /* 0x00190000fa88783b */ /* 0x000e620000004200 */
[----:B------:R-:W-:-:S05]  /*4dd0*/  FADD.FTZ R7, R0, R7 ;  /* 0x0000000700077221 */ /* 0x000fca0000010000 */
[----:B------:R5:W-:Y:S01]  /*4de0*/  MUFU.EX2 R11, R28 ;  /* 0x0000001c000b7308 */ /* 0x000be20000000800 */
[----:B--2---:R-:W-:Y:S01]  /*4df0*/  MOV R34, R129 ;  /* 0x0000008100227202 */ /* 0x004fe20000000f00 */
[----:B---3--:R-:W-:Y:S01]  /*4e00*/  FADD.FTZ R0, R6, R7 ;  /* 0x0000000706007221 */ /* 0x008fe20000010000 */
[----:B------:R-:W-:Y:S01]  /*4e10*/  F2FP.BF16.PACK_AB R130, R17, R6 ;  /* 0x000000061182723e */ /* 0x000fe200000010ff */
[----:B------:R-:W-:Y:S01]  /*4e20*/  IMAD.MOV.U32 R7, RZ, RZ, R144 ;  /* 0x000000ffff077224 */ /* 0x000fe200078e0090 */
[----:B------:R-:W-:-:S03]  /*4e30*/  MOV R6, R145 ;  /* 0x0000009100067202 */ /* 0x000fc60000000f00 */
[----:B------:R2:W3:Y:S01]  /*4e40*/  MUFU.EX2 R10, R32 ;  /* 0x00000020000a7308 */ /* 0x0004e20000000800 */
[C---:B----4-:R-:W-:Y:S01]  /*4e50*/  F2FP.BF16.PACK_AB R129, R4.reuse, R5 ;  /* 0x000000050481723e */ /* 0x050fe200000010ff */
[----:B------:R-:W-:Y:S01]  /*4e60*/  FADD.FTZ R3, R4, R8 ;  /* 0x0000000804037221 */ /* 0x000fe20000010000 */
[----:B------:R-:W-:Y:S01]  /*4e70*/  MOV R4, R147 ;  /* 0x0000009300047202 */ /* 0x000fe20000000f00 */
[----:B------:R-:W-:Y:S02]  /*4e80*/  IMAD.MOV.U32 R5, RZ, RZ, R146 ;  /* 0x000000ffff057224 */ /* 0x000fe400078e0092 */
[----:B------:R-:W4:Y:S01]  /*4e90*/  LDSM.16.MT88.4 R144, [R251+0x1900] ;  /* 0x00190000fb90783b */ /* 0x000f220000004200 */
[----:B-----5:R-:W-:-:S03]  /*4ea0*/  IMAD.MOV.U32 R28, RZ, RZ, R104 ;  /* 0x000000ffff1c7224 */ /* 0x020fc600078e0068 */
[----:B------:R-:W-:Y:S01]  /*4eb0*/  LDSM.16.MT88.4 R104, [R135+0x7900] ;  /* 0x007900008768783b */ /* 0x000fe20000004200 */
[----:B--2---:R-:W-:Y:S02]  /*4ec0*/  MOV R32, R131 ;  /* 0x0000008300207202 */ /* 0x004fe40000000f00 */
[C---:B---3--:R-:W-:Y:S01]  /*4ed0*/  F2FP.BF16.PACK_AB R131, R10.reuse, R11 ;  /* 0x0000000b0a83723e */ /* 0x048fe200000010ff */
[----:B------:R-:W-:Y:S02]  /*4ee0*/  FADD.FTZ R11, R11, R3 ;  /* 0x000000030b0b7221 */ /* 0x000fe40000010000 */
[----:B------:R-:W-:Y:S02]  /*4ef0*/  FADD.FTZ R3, R17, R0 ;  /* 0x0000000011037221 */ /* 0x000fe40000010000 */
[----:B------:R-:W-:Y:S02]  /*4f00*/  FADD.FTZ R0, R10, R11 ;  /* 0x0000000b0a007221 */ /* 0x000fe40000010000 */
[C---:B------:R-:W-:Y:S03]  /*4f10*/  HMMA.16816.F32.BF16 R156, R128.reuse, R152, R156 ;  /* 0x00000098809c723c */ /* 0x040fe6000004189c */
[----:B------:R-:W-:Y:S04]  /*4f20*/  STL [R1+0x70], R0 ;  /* 0x0000700001007387 */ /* 0x000fe80000100800 */
[----:B------:R-:W-:Y:S01]  /*4f30*/  STL [R1+0x54], R3 ;  /* 0x0000540301007387 */ /* 0x000fe20000100800 */
[C---:B------:R-:W-:Y:S03]  /*4f40*/  HMMA.16816.F32.BF16 R152, R128.reuse, R154, R40 ;  /* 0x0000009a8098723c */ /* 0x040fe60000041828 */
[----:B------:R-:W2:Y:S05]  /*4f50*/  LDSM.16.MT88.4 R40, [R135+0x3900] ;  /* 0x003900008728783b */ /* 0x000eaa0000004200 */
[C---:B-1----:R-:W-:Y:S08]  /*4f60*/  HMMA.16816.F32.BF16 R140, R128.reuse, R136, R140 ;  /* 0x00000088808c723c */ /* 0x042ff0000004188c */
[C---:B----4-:R-:W-:Y:S08]  /*4f70*/  HMMA.16816.F32.BF16 R148, R128.reuse, R144, R148 ;  /* 0x000000908094723c */ /* 0x050ff00000041894 */
[C---:B------:R-:W-:Y:S01]  /*4f80*/  HMMA.16816.F32.BF16 R144, R128.reuse, R146, R48 ;  /* 0x000000928090723c */ /* 0x040fe20000041830 */
[----:B------:R-:W1:Y:S07]  /*4f90*/  LDSM.16.MT88.4 R48, [R248+0x3900] ;  /* 0x00390000f830783b */ /* 0x000e6e0000004200 */
[C---:B------:R-:W-:Y:S08]  /*4fa0*/  HMMA.16816.F32.BF16 R136, R128.reuse, R138, R52 ;  /* 0x0000008a8088723c */ /* 0x040ff00000041834 */
[C---:B------:R-:W-:Y:S08]  /*4fb0*/  HMMA.16816.F32.BF16 R52, R128.reuse, R56, R76 ;  /* 0x000000388034723c */ /* 0x040ff0000004184c */
[C---:B--2---:R-:W-:Y:S08]  /*4fc0*/  HMMA.16816.F32.BF16 R36, R128.reuse, R40, R60 ;  /* 0x000000288024723c */ /* 0x044ff0000004183c */
[C---:B------:R-:W-:Y:S01]  /*4fd0*/  HMMA.16816.F32.BF16 R40, R128.reuse, R42, R64 ;  /* 0x0000002a8028723c */ /* 0x040fe20000041840 */
[----:B------:R-:W2:Y:S07]  /*4fe0*/  LDSM.16.MT88.4 R64, [R250+0x3900] ;  /* 0x00390000fa40783b */ /* 0x000eae0000004200 */
[C---:B------:R-:W-:Y:S01]  /*4ff0*/  HMMA.16816.F32.BF16 R56, R128.reuse, R58, R80 ;  /* 0x0000003a8038723c */ /* 0x040fe20000041850 */
[----:B------:R-:W3:Y:S07]  /*5000*/  LDSM.16.MT88.4 R80, [R248+0x5900] ;  /* 0x00590000f850783b */ /* 0x000eee0000004200 */
[C---:B-1----:R-:W-:Y:S08]  /*5010*/  HMMA.16816.F32.BF16 R44, R128.reuse, R48, R68 ;  /* 0x00000030802c723c */ /* 0x042ff00000041844 */
[C---:B------:R-:W-:Y:S01]  /*5020*/  HMMA.16816.F32.BF16 R48, R128.reuse, R50, R72 ;  /* 0x000000328030723c */ /* 0x040fe20000041848 */
[----:B------:R-:W1:Y:S07]  /*5030*/  LDSM.16.MT88.4 R72, [R135+0x5900] ;  /* 0x005900008748783b */ /* 0x000e6e0000004200 */
[C---:B------:R-:W-:Y:S08]  /*5040*/  HMMA.16816.F32.BF16 R164, R128.reuse, R160, R164 ;  /* 0x000000a080a4723c */ /* 0x040ff000000418a4 */
[C---:B------:R-:W-:Y:S08]  /*5050*/  HMMA.16816.F32.BF16 R160, R128.reuse, R162, R24 ;  /* 0x000000a280a0723c */ /* 0x040ff00000041818 */
[C---:B--2---:R-:W-:Y:S01]  /*5060*/  HMMA.16816.F32.BF16 R60, R128.reuse, R64, R88 ;  /* 0x00000040803c723c */ /* 0x044fe20000041858 */
[----:B------:R-:W2:Y:S07]  /*5070*/  LDSM.16.MT88.4 R88, [R251+0x5900] ;  /* 0x00590000fb58783b */ /* 0x000eae0000004200 */
[C---:B---3--:R-:W-:Y:S08]  /*5080*/  HMMA.16816.F32.BF16 R76, R128.reuse, R80, R108 ;  /* 0x00000050804c723c */ /* 0x048ff0000004186c */
[C---:B------:R-:W-:Y:S01]  /*5090*/  HMMA.16816.F32.BF16 R80, R128.reuse, R82, R112 ;  /* 0x000000528050723c */ /* 0x040fe20000041870 */
[----:B------:R-:W-:Y:S07]  /*50a0*/  LDSM.16.MT88.4 R112, [R248+0x7900] ;  /* 0x00790000f870783b */ /* 0x000fee0000004200 */
[C---:B-1----:R-:W-:Y:S01]  /*50b0*/  HMMA.16816.F32.BF16 R68, R128.reuse, R72, R96 ;  /* 0x000000488044723c */ /* 0x042fe20000041860 */
        /* <DEDUP_REMOVED lines=8> */
[C---:B------:R-:W-:Y:S08]  /*5140*/  HMMA.16816.F32.BF16 R64, R128.reuse, R66, R92 ;  /* 0x000000428040723c */ /* 0x040ff0000004185c */
[C---:B-1----:R-:W-:Y:S08]  /*5150*/  HMMA.16816.F32.BF16 R92, R128.reuse, R96, R12 ;  /* 0x00000060805c723c */ /* 0x042ff0000004180c */
[C---:B------:R-:W-:Y:S08]  /*5160*/  HMMA.16816.F32.BF16 R108, R128.reuse, R112, R32 ;  /* 0x00000070806c723c */ /* 0x040ff00000041820 */
[C---:B------:R-:W-:Y:S08]  /*5170*/  HMMA.16816.F32.BF16 R96, R128.reuse, R98, R188 ;  /* 0x000000628060723c */ /* 0x040ff000000418bc */
[C---:B--2---:R-:W-:Y:S08]  /*5180*/  HMMA.16816.F32.BF16 R116, R128.reuse, R120, R116 ;  /* 0x000000788074723c */ /* 0x044ff00000041874 */
[C---:B------:R-:W-:Y:S08]  /*5190*/  HMMA.16816.F32.BF16 R112, R128.reuse, R114, R28 ;  /* 0x000000728070723c */ /* 0x040ff0000004181c */
[C---:B------:R-:W-:Y:S08]  /*51a0*/  HMMA.16816.F32.BF16 R120, R128.reuse, R122, R184 ;  /* 0x0000007a8078723c */ /* 0x040ff000000418b8 */
[C---:B---3--:R-:W-:Y:S08]  /*51b0*/  HMMA.16816.F32.BF16 R124, R128.reuse, R4, R124 ;  /* 0x00000004807c723c */ /* 0x048ff0000004187c */
[----:B------:R-:W-:Y:S01]  /*51c0*/  HMMA.16816.F32.BF16 R128, R128, R6, R20 ;  /* 0x000000068080723c */ /* 0x000fe20000041814 */
[----:B------:R-:W-:Y:S07]  /*51d0*/  @P0 BRA `(.L_x_2) ;  /* 0x000039b000000947 */ /* 0x000fee0003800000 */
[----:B------:R-:W-:Y:S01]  /*51e0*/  SHF.R.S32.HI R0, RZ, 0x1f, R177 ;  /* 0x0000001fff007819 */ /* 0x000fe200000114b1 */
[----:B------:R-:W-:Y:S01]  /*51f0*/  UIADD3 UR8, UR8, -0x2, URZ ;  /* 0xfffffffe08087890 */ /* 0x000fe2000fffe03f */
[----:B------:R-:W-:-:S02]  /*5200*/  SHF.R.S32.HI R3, RZ, 0x1f, R133 ;  /* 0x0000001fff037819 */ /* 0x000fc40000011485 */
[----:B------:R-:W-:Y:S02]  /*5210*/  SHF.R.S32.HI R4, RZ, 0x1f, R178 ;  /* 0x0000001fff047819 */ /* 0x000fe400000114b2 */
[----:B------:R-:W-:Y:S02]  /*5220*/  LEA.HI R0, R0, R177, RZ, 0x3 ;  /* 0x000000b100007211 */ /* 0x000fe400078f18ff */
[----:B------:R-:W-:Y:S01]  /*5230*/  LEA.HI R3, R3, R133, RZ, 0x3 ;  /* 0x0000008503037211 */ /* 0x000fe200078f18ff */
[----:B------:R-:W-:Y:S01]  /*5240*/  IMAD.MOV.U32 R133, RZ, RZ, R2 ;  /* 0x000000ffff857224 */ /* 0x000fe200078e0002 */
[----:B------:R-:W-:Y:S02]  /*5250*/  LEA.HI R4, R4, R178, RZ, 0x3 ;  /* 0x000000b204047211 */ /* 0x000fe400078f18ff */
[----:B------:R-:W-:Y:S01]  /*5260*/  LOP3.LUT R2, R0, 0xfffffff8, RZ, 0xc0, !PT ;  /* 0xfffffff800027812 */ /* 0x000fe200078ec0ff */
[----:B------:R-:W-:Y:S01]  /*5270*/  IMAD.MOV.U32 R0, RZ, RZ, R132 ;  /* 0x000000ffff007224 */ /* 0x000fe200078e0084 */
[----:B------:R-:W-:-:S02]  /*5280*/  LOP3.LUT R3, R3, 0xfffffff8, RZ, 0xc0, !PT ;  /* 0xfffffff803037812 */ /* 0x000fc400078ec0ff */
[----:B------:R-:W-:Y:S02]  /*5290*/  LOP3.LUT R4, R4, 0xfffffff8, RZ, 0xc0, !PT ;  /* 0xfffffff804047812 */ /* 0x000fe400078ec0ff */
[----:B------:R-:W-:Y:S02]  /*52a0*/  SHF.R.S32.HI R5, RZ, 0x1f, R2 ;  /* 0x0000001fff057819 */ /* 0x000fe40000011402 */
[----:B------:R-:W-:Y:S02]  /*52b0*/  SHF.R.S32.HI R6, RZ, 0x1f, R3 ;  /* 0x0000001fff067819 */ /* 0x000fe40000011403 */
[----:B------:R-:W-:Y:S02]  /*52c0*/  SHF.R.S32.HI R7, RZ, 0x1f, R4 ;  /* 0x0000001fff077819 */ /* 0x000fe40000011404 */
[----:B------:R-:W2:Y:S01]  /*52d0*/  LDL R29, [R1+0x74] ;  /* 0x00007400011d7983 */ /* 0x000ea20000100800 */
[C---:B------:R-:W-:Y:S01]  /*52e0*/  SHF.L.U64.HI R5, R2.reuse, 0x1, R5 ;  /* 0x0000000102057819 */ /* 0x040fe20000010205 */
[----:B------:R-:W-:-:S04]  /*52f0*/  IMAD.SHL.U32 R2, R2, 0x2, RZ ;  /* 0x0000000202027824 */ /* 0x000fc800078e00ff */
[----:B------:R1:W-:Y:S04]  /*5300*/  STL [R1+0x58], R5 ;  /* 0x0000580501007387 */ /* 0x0003e80000100800 */
[----:B------:R3:W-:Y:S01]  /*5310*/  STL [R1+0x5c], R2 ;  /* 0x00005c0201007387 */ /* 0x0007e20000100800 */
[----:B-1----:R-:W-:Y:S02]  /*5320*/  SEL R5, RZ, 0x10, P5 ;  /* 0x00000010ff057807 */ /* 0x002fe40002800000 */
[----:B---3--:R-:W-:-:S03]  /*5330*/  SHF.L.U64.HI R2, R3, 0x1, R6 ;  /* 0x0000000103027819 */ /* 0x008fc60000010206 */
[----:B------:R-:W-:Y:S01]  /*5340*/  STL [R1+0x98], R5 ;  /* 0x0000980501007387 */ /* 0x000fe20000100800 */
[----:B------:R-:W-:Y:S02]  /*5350*/  IMAD.SHL.U32 R6, R3, 0x2, RZ ;  /* 0x0000000203067824 */ /* 0x000fe400078e00ff */
[----:B------:R-:W-:Y:S01]  /*5360*/  IMAD.SHL.U32 R3, R4, 0x2, RZ ;  /* 0x0000000204037824 */ /* 0x000fe200078e00ff */
[----:B------:R1:W-:Y:S02]  /*5370*/  STL [R1+0x60], R2 ;  /* 0x0000600201007387 */ /* 0x0003e40000100800 */
[----:B-1----:R-:W-:-:S04]  /*5380*/  IADD3 R2, -R5, 0x10, RZ ;  /* 0x0000001005027810 */ /* 0x002fc80007ffe1ff */
[----:B------:R-:W-:Y:S02]  /*5390*/  LOP3.LUT R2, R2, 0xf, RZ, 0xc0, !PT ;  /* 0x0000000f02027812 */ /* 0x000fe400078ec0ff */
[----:B--2---:R-:W-:-:S04]  /*53a0*/  LEA R8, P0, R29, RZ, 0x1 ;  /* 0x000000ff1d087211 */ /* 0x004fc800078008ff */
[----:B------:R-:W-:Y:S02]  /*53b0*/  LEA.HI.X.SX32 R9, R29, RZ, 0x1, P0 ;  /* 0x000000ff1d097211 */ /* 0x000fe400000f0eff */
[----:B------:R-:W-:Y:S02]  /*53c0*/  ISETP.NE.U32.AND P0, PT, R5, RZ, PT ;  /* 0x000000ff0500720c */ /* 0x000fe40003f05070 */
[----:B------:R-:W-:Y:S01]  /*53d0*/  SHF.L.U64.HI R5, R4, 0x1, R7 ;  /* 0x0000000104057819 */ /* 0x000fe20000010207 */
[----:B------:R-:W-:Y:S01]  /*53e0*/  STL.64 [R1+0x48], R8 ;  /* 0x0000480801007387 */ /* 0x000fe20000100a00 */
[----:B------:R-:W-:-:S03]  /*53f0*/  SEL R7, RZ, 0x10, P4 ;  /* 0x00000010ff077807 */ /* 0x000fc60002000000 */
[----:B------:R1:W-:Y:S01]  /*5400*/  STL [R1+0x64], R6 ;  /* 0x0000640601007387 */ /* 0x0003e20000100800 */
[----:B------:R-:W-:-:S03]  /*5410*/  ISETP.NE.U32.AND P0, PT, R7, RZ, PT ;  /* 0x000000ff0700720c */ /* 0x000fc60003f05070 */
[----:B------:R2:W-:Y:S04]  /*5420*/  STL [R1+0x68], R5 ;  /* 0x0000680501007387 */ /* 0x0005e80000100800 */
[----:B------:R3:W-:Y:S04]  /*5430*/  STL [R1+0x6c], R3 ;  /* 0x00006c0301007387 */ /* 0x0007e80000100800 */
[----:B------:R4:W-:Y:S04]  /*5440*/  STL [R1+0x88], R2 ;  /* 0x0000880201007387 */ /* 0x0009e80000100800 */
[----:B------:R-:W-:Y:S01]  /*5450*/  STL [R1+0x94], R7 ;  /* 0x0000940701007387 */ /* 0x000fe20000100800 */
[----:B-1----:R-:W-:-:S02]  /*5460*/  SEL R6, RZ, 0x10, P3 ;  /* 0x00000010ff067807 */ /* 0x002fc40001800000 */
[----:B--2---:R-:W-:-:S03]  /*5470*/  SEL R5, RZ, 0x10, P6 ;  /* 0x00000010ff057807 */ /* 0x004fc60003000000 */
[----:B------:R-:W-:Y:S01]  /*5480*/  STL [R1+0x90], R6 ;  /* 0x0000900601007387 */ /* 0x000fe20000100800 */
[C---:B------:R-:W-:Y:S02]  /*5490*/  ISETP.NE.U32.AND P1, PT, R6.reuse, RZ, PT ;  /* 0x000000ff0600720c */ /* 0x040fe40003f25070 */
[----:B---3--:R-:W-:Y:S01]  /*54a0*/  IADD3 R3, -R6, 0x10, RZ ;  /* 0x0000001006037810 */ /* 0x008fe20007ffe1ff */
[----:B------:R-:W-:Y:S01]  /*54b0*/  STL [R1+0x8c], R5 ;  /* 0x00008c0501007387 */ /* 0x000fe20000100800 */
[----:B------:R-:W-:Y:S02]  /*54c0*/  IADD3 R4, -R5, 0x10, RZ ;  /* 0x0000001005047810 */ /* 0x000fe40007ffe1ff */
[----:B----4-:R-:W-:Y:S02]  /*54d0*/  IADD3 R2, -R7, 0x10, RZ ;  /* 0x0000001007027810 */ /* 0x010fe40007ffe1ff */
[----:B------:R-:W-:Y:S02]  /*54e0*/  LOP3.LUT R8, R3, 0xf, RZ, 0xc0, !PT ;  /* 0x0000000f03087812 */ /* 0x000fe400078ec0ff */
[----:B------:R-:W-:-:S02]  /*54f0*/  LOP3.LUT R2, R2, 0xf, RZ, 0xc0, !PT ;  /* 0x0000000f02027812 */ /* 0x000fc400078ec0ff */
[----:B------:R-:W-:Y:S02]  /*5500*/  LOP3.LUT R3, R4, 0xf, RZ, 0xc0, !PT ;  /* 0x0000000f04037812 */ /* 0x000fe400078ec0ff */
[----:B------:R-:W-:Y:S01]  /*5510*/  ISETP.NE.U32.AND P0, PT, R5, RZ, PT ;  /* 0x000000ff0500720c */ /* 0x000fe20003f05070 */
[----:B------:R1:W-:Y:S04]  /*5520*/  STL [R1+0x84], R2 ;  /* 0x0000840201007387 */ /* 0x0003e80000100800 */
[----:B------:R2:W-:Y:S04]  /*5530*/  STL [R1+0x80], R8 ;  /* 0x0000800801007387 */ /* 0x0005e80000100800 */
[----:B------:R2:W-:Y:S01]  /*5540*/  STL [R1+0x7c], R3 ;  /* 0x00007c0301007387 */ /* 0x0005e20000100800 */
[----:B-1----:R-:W-:-:S05]  /*5550*/  IMAD.SHL.U32 R2, R179, 0x2, RZ ;  /* 0x00000002b3027824 */ /* 0x002fca00078e00ff */
[----:B------:R2:W-:Y:S01]  /*5560*/  STL [R1+0x40], R2 ;  /* 0x0000400201007387 */ /* 0x0005e20000100800 */
[----:B------:R-:W-:Y:S05]  /*5570*/  BRA `(.L_x_3) ;  /* 0x0000046000007947 */ /* 0x000fea0003800000 */
.L_x_5:
[----:B------:R-:W2:Y:S01]  /*5580*/  LDL R2, [R1+0x78] ;  /* 0x0000780001027983 */ /* 0x000ea20000100800 */
[----:B------:R-:W-:Y:S01]  /*5590*/  IMAD.MOV.U32 R3, RZ, RZ, c[0x0][0x2b8] ;  /* 0x0000ae00ff037624 */ /* 0x000fe200078e00ff */
[----:B------:R-:W-:Y:S01]  /*55a0*/  ULEA UR4, UR8, UR11, 0x6 ;  /* 0x0000000b08047291 */ /* 0x000fe2000f8e303f */
[----:B------:R-:W-:Y:S01]  /*55b0*/  IMAD.MOV.U32 R178, RZ, RZ, RZ ;  /* 0x000000ffffb27224 */ /* 0x000fe200078e00ff */
[----:B------:R-:W3:Y:S02]  /*55c0*/  LDL.64 R182, [R1+0x48] ;  /* 0x0000480001b67983 */ /* 0x000ee40000100a00 */
[----:B------:R-:W-:Y:S02]  /*55d0*/  ISETP.NE.AND P1, PT, R3, 0x1, PT ;  /* 0x000000010300780c */ /* 0x000fe40003f25270 */
[----:B------:R-:W4:Y:S01]  /*55e0*/  LDL R189, [R1+0x40] ;  /* 0x0000400001bd7983 */ /* 0x000f220000100800 */
[----:B------:R-:W-:Y:S03]  /*55f0*/  IMAD.U32 R3, RZ, RZ, UR4 ;  /* 0x00000004ff037e24 */ /* 0x000fe6000f8e00ff */
[----:B------:R-:W5:Y:S04]  /*5600*/  LDL R187, [R1+0x5c] ;  /* 0x00005c0001bb7983 */ /* 0x000f680000100800 */
[----:B------:R-:W3:Y:S04]  /*5610*/  LDL R184, [R1+0x58] ;  /* 0x0000580001b87983 */ /* 0x000ee80000100800 */
[----:B------:R-:W3:Y:S04]  /*5620*/  LDL R185, [R1+0x64] ;  /* 0x0000640001b97983 */ /* 0x000ee80000100800 */
[----:B------:R-:W3:Y:S04]  /*5630*/  LDL R190, [R1+0x60] ;  /* 0x0000600001be7983 */ /* 0x000ee80000100800 */
[----:B------:R-:W3:Y:S04]  /*5640*/  LDL R191, [R1+0x6c] ;  /* 0x00006c0001bf7983 */ /* 0x000ee80000100800 */
[----:B------:R-:W3:Y:S01]  /*5650*/  LDL R188, [R1+0x68] ;  /* 0x0000680001bc7983 */ /* 0x000ee20000100800 */
[----:B--2---:R-:W-:Y:S05]  /*5660*/  IADD3 R3, R3, -0x40, R2 ;  /* 0xffffffc003037810 */ /* 0x004fea0007ffe002 */
[----:B------:R-:W-:Y:S04]  /*5670*/  @P1 IMAD.HI.U32 R132, R3, c[0x0][0x2bc], RZ ;  /* 0x0000af0003841a27 */ /* 0x000fe800078e00ff */
[--C-:B------:R-:W-:Y:S01]  /*5680*/  IMAD.MOV.U32 R2, RZ, RZ, R3.reuse ;  /* 0x000000ffff027224 */ /* 0x100fe200078e0003 */
[----:B------:R-:W-:Y:S04]  /*5690*/  @P1 SHF.R.U32.HI R2, RZ, c[0x0][0x2c0], R132 ;  /* 0x0000b000ff021a19 */ /* 0x000fe80000011684 */
[C---:B------:R-:W-:Y:S04]  /*56a0*/  @!P2 IADD3 R132, P0, R2.reuse, UR12, RZ ;  /* 0x0000000c0284ac10 */ /* 0x040fe8000ff1e0ff */
[----:B------:R-:W-:Y:S01]  /*56b0*/  @!P2 LEA.HI.X.SX32 R177, R2, UR6, 0x1, P0 ;  /* 0x0000000602b1ac11 */ /* 0x000fe200080f0eff */
[----:B------:R-:W-:Y:S01]  /*56c0*/  IMAD.MOV R2, RZ, RZ, -R2 ;  /* 0x000000ffff027224 */ /* 0x000fe200078e0a02 */
[----:B------:R-:W-:Y:S03]  /*56d0*/  @!P2 LEA R176, P0, R132, c[0x0][0x2a0], 0x2 ;  /* 0x0000a80084b0aa11 */ /* 0x000fe600078010ff */
[----:B------:R-:W-:Y:S01]  /*56e0*/  IMAD R179, R2, c[0x0][0x2b8], R3 ;  /* 0x0000ae0002b37a24 */ /* 0x000fe200078e0203 */
[----:B------:R-:W-:Y:S04]  /*56f0*/  @!P2 LEA.HI.X R177, R132, c[0x0][0x2a4], R177, 0x2, P0 ;  /* 0x0000a90084b1aa11 */ /* 0x000fe800000f14b1 */
[----:B------:R-:W-:Y:S01]  /*5700*/  STL [R1+0x50], R179 ;  /* 0x000050b301007387 */ /* 0x000fe20000100800 */
[----:B------:R-:W-:Y:S03]  /*5710*/  SHF.R.S32.HI R2, RZ, 0x1f, R179 ;  /* 0x0000001fff027819 */ /* 0x000fe600000114b3 */
[----:B------:R-:W2:Y:S02]  /*5720*/  @!P2 LDG.E R178, [R176.64] ;  /* 0x0000000eb0b2a981 */ /* 0x000ea4000c1e1900 */
[----:B------:R-:W-:Y:S02]  /*5730*/  IMAD R132, R2, c[0x0][0x1e0], RZ ;  /* 0x0000780002847a24 */ /* 0x000fe400078e02ff */
[C---:B------:R-:W-:Y:S04]  /*5740*/  IMAD.WIDE.U32 R2, R179.reuse, c[0x0][0x1e0], RZ ;  /* 0x00007800b3027a25 */ /* 0x040fe800078e00ff */
[----:B------:R-:W-:Y:S04]  /*5750*/  IMAD R132, R179, c[0x0][0x1e4], R132 ;  /* 0x00007900b3847a24 */ /* 0x000fe800078e0284 */
[----:B------:R-:W-:Y:S01]  /*5760*/  IMAD.IADD R3, R3, 0x1, R132 ;  /* 0x0000000103037824 */ /* 0x000fe200078e0284 */
[----:B--2---:R-:W-:Y:S01]  /*5770*/  STL [R1+0x44], R178 ;  /* 0x000044b201007387 */ /* 0x004fe20000100800 */
[----:B------:R-:W-:Y:S02]  /*5780*/  SHF.R.S32.HI R132, RZ, 0x1f, R178 ;  /* 0x0000001fff847819 */ /* 0x000fe400000114b2 */
[----:B------:R-:W-:Y:S04]  /*5790*/  IMAD.WIDE.U32 R2, R178, c[0x0][0x1f0], R2 ;  /* 0x00007c00b2027a25 */ /* 0x000fe800078e0002 */
[----:B------:R-:W-:Y:S01]  /*57a0*/  IMAD R132, R132, c[0x0][0x1f0], RZ ;  /* 0x00007c0084847a24 */ /* 0x000fe200078e02ff */
[----:B------:R-:W-:Y:S03]  /*57b0*/  IADD3 R2, P0, R2, UR18, RZ ;  /* 0x0000001202027c10 */ /* 0x000fe6000ff1e0ff */
[----:B------:R-:W-:Y:S05]  /*57c0*/  IMAD R132, R178, c[0x0][0x1f4], R132 ;  /* 0x00007d00b2847a24 */ /* 0x000fea00078e0284 */
[----:B------:R-:W-:Y:S02]  /*57d0*/  IADD3.X R132, R3, UR16, R132, P0, !PT ;  /* 0x0000001003847c10 */ /* 0x000fe400087fe484 */
[C---:B------:R-:W-:Y:S04]  /*57e0*/  LEA R180, P0, R2.reuse, c[0x0][0x1c8], 0x1 ;  /* 0x0000720002b47a11 */ /* 0x040fe800078008ff */
[----:B------:R-:W-:Y:S02]  /*57f0*/  LEA.HI.X R132, R2, c[0x0][0x1cc], R132, 0x1, P0 ;  /* 0x0000730002847a11 */ /* 0x000fe400000f0c84 */
[----:B------:R-:W3:Y:S04]  /*5800*/  SHFL.IDX PT, R2, R180, RZ, 0x181f ;  /* 0x00181fffb4027589 */ /* 0x000ee800000e0000 */
[----:B------:R-:W1:Y:S01]  /*5810*/  SHFL.IDX PT, R3, R132, RZ, 0x181f ;  /* 0x00181fff84037589 */ /* 0x000e6200000e0000 */
[----:B---3--:R-:W-:Y:S05]  /*5820*/  IADD3 R176, P0, R182, R2, RZ ;  /* 0x00000002b6b07210 */ /* 0x008fea0007f1e0ff */
[----:B-1----:R-:W-:Y:S05]  /*5830*/  IMAD.X R177, R183, 0x1, R3, P0 ;  /* 0x00000001b7b17824 */ /* 0x002fea00000e0603 */
[----:B------:R-:W-:Y:S01]  /*5840*/  @!PT LDS RZ, [RZ] ;  /* 0x00000000fffff984 */ /* 0x000fe20000000800 */
[----:B----4-:R5:W-:Y:S02]  /*5850*/  LDGSTS.E.BYPASS.LTC128B.128 [R189+0x10100], [R176.64], !P5 ;  /* 0x10100000b0bd7fae */ /* 0x010be4000e901d4e */
[C---:B-----5:R-:W-:Y:S04]  /*5860*/  IADD3 R176, P0, R2.reuse, R187, RZ ;  /* 0x000000bb02b07210 */ /* 0x060fe80007f1e0ff */
[C---:B------:R-:W-:Y:S05]  /*5870*/  IADD3.X R177, R3.reuse, R184, RZ, P0, !PT ;  /* 0x000000b803b17210 */ /* 0x040fea00007fe4ff */
[----:B------:R1:W-:Y:S02]  /*5880*/  LDGSTS.E.BYPASS.LTC128B.128 [R189+0x12100], [R176.64], !P4 ;  /* 0x12100000b0bd7fae */ /* 0x0003e4000e101d4e */
[C---:B-1----:R-:W-:Y:S05]  /*5890*/  IADD3 R176, P0, R2.reuse, R185, RZ ;  /* 0x000000b902b07210 */ /* 0x042fea0007f1e0ff */
[C---:B------:R-:W-:Y:S01]  /*58a0*/  IMAD.X R177, R3.reuse, 0x1, R190, P0 ;  /* 0x0000000103b17824 */ /* 0x040fe200000e06be */
[----:B------:R-:W-:Y:S02]  /*58b0*/  IADD3 R178, P0, R2, R191, RZ ;  /* 0x000000bf02b27210 */ /* 0x000fe40007f1e0ff */
[----:B------:R-:W1:Y:S03]  /*58c0*/  SHFL.IDX PT, R2, R180, 0x1, 0x181f ;  /* 0x00381f00b4027f89 */ /* 0x000e6600000e0000 */
[----:B------:R-:W-:Y:S01]  /*58d0*/  IMAD.X R179, R3, 0x1, R188, P0 ;  /* 0x0000000103b37824 */ /* 0x000fe200000e06bc */
[----:B------:R1:W-:Y:S04]  /*58e0*/  LDGSTS.E.BYPASS.LTC128B.128 [R189+0x14100], [R176.64], !P3 ;  /* 0x14100000b0bd7fae */ /* 0x0003e8000d901d4e */
[----:B------:R-:W2:Y:S04]  /*58f0*/  SHFL.IDX PT, R3, R132, 0x1, 0x181f ;  /* 0x00381f0084037f89 */ /* 0x000ea800000e0000 */
[----:B------:R3:W-:Y:S01]  /*5900*/  LDGSTS.E.BYPASS.LTC128B.128 [R189+0x16100], [R178.64], !P6 ;  /* 0x16100000b2bd7fae */ /* 0x0007e2000f101d4e */
[----:B-1----:R-:W-:Y:S05]  /*5910*/  IADD3 R176, P0, R182, R2, RZ ;  /* 0x00000002b6b07210 */ /* 0x002fea0007f1e0ff */
[----:B--2---:R-:W-:Y:S05]  /*5920*/  IMAD.X R177, R183, 0x1, R3, P0 ;  /* 0x00000001b7b17824 */ /* 0x004fea00000e0603 */
[----:B------:R1:W-:Y:S02]  /*5930*/  LDGSTS.E.BYPASS.LTC128B.128 [R189+0x11100], [R176.64], !P5 ;  /* 0x11100000b0bd7fae */ /* 0x0003e4000e901d4e */
[C---:B-1----:R-:W-:Y:S04]  /*5940*/  IADD3 R176, P0, R2.reuse, R187, RZ ;  /* 0x000000bb02b07210 */ /* 0x042fe80007f1e0ff */
[C---:B------:R-:W-:Y:S05]  /*5950*/  IADD3.X R177, R3.reuse, R184, RZ, P0, !PT ;  /* 0x000000b803b17210 */ /* 0x040fea00007fe4ff */
[----:B------:R1:W-:Y:S02]  /*5960*/  LDGSTS.E.BYPASS.LTC128B.128 [R189+0x13100], [R176.64], !P4 ;  /* 0x13100000b0bd7fae */ /* 0x0003e4000e101d4e */
[C---:B-1----:R-:W-:Y:S05]  /*5970*/  IADD3 R176, P0, R2.reuse, R185, RZ ;  /* 0x000000b902b07210 */ /* 0x042fea0007f1e0ff */
[C---:B------:R-:W-:Y:S01]  /*5980*/  IMAD.X R177, R3.reuse, 0x1, R190, P0 ;  /* 0x0000000103b17824 */ /* 0x040fe200000e06be */
[----:B------:R-:W-:Y:S04]  /*5990*/  IADD3 R2, P0, R2, R191, RZ ;  /* 0x000000bf02027210 */ /* 0x000fe80007f1e0ff */
[----:B------:R3:W-:Y:S01]  /*59a0*/  LDGSTS.E.BYPASS.LTC128B.128 [R189+0x15100], [R176.64], !P3 ;  /* 0x15100000b0bd7fae */ /* 0x0007e2000d901d4e */
[----:B------:R-:W-:Y:S05]  /*59b0*/  IMAD.X R3, R3, 0x1, R188, P0 ;  /* 0x0000000103037824 */ /* 0x000fea00000e06bc */
[----:B------:R3:W-:Y:S01]  /*59c0*/  LDGSTS.E.BYPASS.LTC128B.128 [R189+0x17100], [R2.64], !P6 ;  /* 0x1710000002bd7fae */ /* 0x0007e2000f101d4e */
[----:B------:R-:W-:-:S05]  /*59d0*/  BRA `(.L_x_4) ;  /* 0x000011a000007947 */ /* 0x000fca0003800000 */
.L_x_3:
[----:B------:R-:W3:Y:S01]  /*59e0*/  LDL R5, [R1+0x50] ;  /* 0x0000500001057983 */ /* 0x000ee20000100800 */
[----:B------:R-:W-:Y:S04]  /*59f0*/  DEPBAR.LE SB0, 0x0 ;  /* 0x000080000000791a */ /* 0x000fe80000000000 */
[----:B------:R-:W4:Y:S01]  /*5a00*/  LDL R15, [R1+0x44] ;  /* 0x00004400010f7983 */ /* 0x000f220000100800 */
[----:B------:R-:W-:Y:S03]  /*5a10*/  UISETP.GE.AND UP0, UPT, UR8, 0x1, UPT ;  /* 0x000000010800788c */ /* 0x000fe6000bf06270 */
[----:B------:R-:W5:Y:S04]  /*5a20*/  LDL.64 R18, [R1+0x48] ;  /* 0x0000480001127983 */ /* 0x000f680000100a00 */
[----:B------:R-:W5:Y:S04]  /*5a30*/  LDL R14, [R1+0x88] ;  /* 0x00008800010e7983 */ /* 0x000f680000100800 */
[----:B--2---:R-:W2:Y:S04]  /*5a40*/  LDL R13, [R1+0x84] ;  /* 0x00008400010d7983 */ /* 0x004ea80000100800 */
[----:B------:R-:W2:Y:S04]  /*5a50*/  LDL R6, [R1+0x5c] ;  /* 0x00005c0001067983 */ /* 0x000ea80000100800 */
[----:B------:R-:W2:Y:S04]  /*5a60*/  LDL R16, [R1+0x58] ;  /* 0x0000580001107983 */ /* 0x000ea80000100800 */
[----:B------:R-:W2:Y:S04]  /*5a70*/  LDL R12, [R1+0x80] ;  /* 0x00008000010c7983 */ /* 0x000ea80000100800 */
[----:B------:R-:W2:Y:S04]  /*5a80*/  LDL R11, [R1+0x64] ;  /* 0x00006400010b7983 */ /* 0x000ea80000100800 */
[----:B------:R-:W2:Y:S04]  /*5a90*/  LDL R7, [R1+0x7c] ;  /* 0x00007c0001077983 */ /* 0x000ea80000100800 */
[----:B------:R-:W2:Y:S04]  /*5aa0*/  LDL R10, [R1+0x60] ;  /* 0x00006000010a7983 */ /* 0x000ea80000100800 */
[----:B------:R-:W2:Y:S04]  /*5ab0*/  LDL R9, [R1+0x6c] ;  /* 0x00006c0001097983 */ /* 0x000ea80000100800 */
[----:B------:R-:W2:Y:S04]  /*5ac0*/  LDL R8, [R1+0x68] ;  /* 0x0000680001087983 */ /* 0x000ea80000100800 */
[----:B------:R-:W2:Y:S04]  /*5ad0*/  LDL R176, [R1] ;  /* 0x0000000001b07983 */ /* 0x000ea80000100800 */
[----:B------:R-:W5:Y:S04]  /*5ae0*/  LDL R180, [R1+0x3c] ;  /* 0x00003c0001b47983 */ /* 0x000f680000100800 */
[----:B------:R-:W5:Y:S04]  /*5af0*/  LDL R184, [R1+0x38] ;  /* 0x0000380001b87983 */ /* 0x000f680000100800 */
[----:B------:R-:W5:Y:S04]  /*5b00*/  LDL R188, [R1+0x34] ;  /* 0x0000340001bc7983 */ /* 0x000f680000100800 */
[----:B------:R-:W5:Y:S04]  /*5b10*/  LDL R30, [R1+0x40] ;  /* 0x00004000011e7983 */ /* 0x000f680000100800 */
[----:B------:R-:W-:Y:S06]  /*5b20*/  BAR.SYNC.DEFER_BLOCKING 0x0 ;  /* 0x0000000000007b1d */ /* 0x000fec0000010000 */
[----:B------:R-:W-:Y:S04]  /*5b30*/  LDSM.16.M88.4 R24, [R134+0x11100] ;  /* 0x011100008618783b */ /* 0x000fe80000000200 */
[----:B------:R-:W-:Y:S04]  /*5b40*/  LDSM.16.M88.4 R32, [R134+0x11900] ;  /* 0x011900008620783b */ /* 0x000fe80000000200 */
[----:B------:R-:W5:Y:S04]  /*5b50*/  LDL R132, [R1+0x90] ;  /* 0x0000900001847983 */ /* 0x000f680000100800 */
[----:B------:R-:W5:Y:S01]  /*5b60*/  LDL R31, [R1+0x8c] ;  /* 0x00008c00011f7983 */ /* 0x000f620000100800 */
[----:B---3--:R-:W-:Y:S05]  /*5b70*/  SHF.R.S32.HI R2, RZ, 0x1f, R5 ;  /* 0x0000001fff027819 */ /* 0x008fea0000011405 */
[----:B------:R-:W-:Y:S02]  /*5b80*/  IMAD R4, R2, c[0x0][0x208], RZ ;  /* 0x0000820002047a24 */ /* 0x000fe400078e02ff */
[C---:B------:R-:W-:Y:S04]  /*5b90*/  IMAD.WIDE.U32 R2, R5.reuse, c[0x0][0x208], RZ ;  /* 0x0000820005027a25 */ /* 0x040fe800078e00ff */
[----:B------:R-:W-:Y:S01]  /*5ba0*/  IMAD R4, R5, c[0x0][0x20c], R4 ;  /* 0x0000830005047a24 */ /* 0x000fe200078e0204 */
[----:B----4-:R-:W-:Y:S03]  /*5bb0*/  SHF.R.S32.HI R5, RZ, 0x1f, R15 ;  /* 0x0000001fff057819 */ /* 0x010fe6000001140f */
[----:B------:R-:W-:Y:S02]  /*5bc0*/  IMAD.IADD R3, R3, 0x1, R4 ;  /* 0x0000000103037824 */ /* 0x000fe400078e0204 */
[----:B------:R-:W-:Y:S02]  /*5bd0*/  IMAD R4, R5, c[0x0][0x218], RZ ;  /* 0x0000860005047a24 */ /* 0x000fe400078e02ff */
[C---:B------:R-:W-:Y:S04]  /*5be0*/  IMAD.WIDE.U32 R2, R15.reuse, c[0x0][0x218], R2 ;  /* 0x000086000f027a25 */ /* 0x040fe800078e0002 */
[----:B------:R-:W-:Y:S01]  /*5bf0*/  IMAD R4, R15, c[0x0][0x21c], R4 ;  /* 0x000087000f047a24 */ /* 0x000fe200078e0204 */
[----:B------:R-:W-:Y:S04]  /*5c00*/  IADD3 R2, P0, R2, UR20, RZ ;  /* 0x0000001402027c10 */ /* 0x000fe8000ff1e0ff */
[----:B------:R-:W-:Y:S02]  /*5c10*/  IADD3.X R4, R3, UR5, R4, P0, !PT ;  /* 0x0000000503047c10 */ /* 0x000fe400087fe404 */
[C---:B------:R-:W-:Y:S04]  /*5c20*/  LEA R5, P0, R2.reuse, c[0x0][0x1f8], 0x1 ;  /* 0x00007e0002057a11 */ /* 0x040fe800078008ff */
[----:B------:R-:W-:Y:S02]  /*5c30*/  LEA.HI.X R4, R2, c[0x0][0x1fc], R4, 0x1, P0 ;  /* 0x00007f0002047a11 */ /* 0x000fe400000f0c04 */
[----:B------:R-:W1:Y:S04]  /*5c40*/  SHFL.IDX PT, R2, R5, 0x1, 0x181f ;  /* 0x00381f0005027f89 */ /* 0x000e6800000e0000 */
[----:B------:R-:W3:Y:S04]  /*5c50*/  SHFL.IDX PT, R3, R4, 0x1, 0x181f ;  /* 0x00381f0004037f89 */ /* 0x000ee800000e0000 */
[----:B--2---:R-:W-:Y:S04]  /*5c60*/  LDSM.16.M88.4 R176, [R176] ;  /* 0x00000000b0b0783b */ /* 0x004fe80000000200 */
[----:B-----5:R-:W-:Y:S01]  /*5c70*/  LDSM.16.M88.4 R180, [R180] ;  /* 0x00000000b4b4783b */ /* 0x020fe20000000200 */
[-C--:B-1----:R-:W-:Y:S03]  /*5c80*/  IADD3 R14, P1, P0, R14, R2.reuse, R18 ;  /* 0x000000020e0e7210 */ /* 0x082fe6000783e012 */
[----:B------:R-:W-:Y:S01]  /*5c90*/  LDSM.16.M88.4 R184, [R184] ;  /* 0x00000000b8b8783b */ /* 0x000fe20000000200 */
[-C--:B---3--:R-:W-:Y:S03]  /*5ca0*/  IADD3.X R15, RZ, R3.reuse, R19, P1, P0 ;  /* 0x00000003ff0f7210 */ /* 0x088fe60000fe0413 */
[----:B------:R-:W-:Y:S01]  /*5cb0*/  LDSM.16.M88.4 R188, [R188] ;  /* 0x00000000bcbc783b */ /* 0x000fe20000000200 */
[-C--:B------:R-:W-:Y:S04]  /*5cc0*/  IADD3 R20, P1, P0, R13, R2.reuse, R6 ;  /* 0x000000020d147210 */ /* 0x080fe8000783e006 */
[-C--:B------:R-:W-:Y:S02]  /*5cd0*/  IADD3.X R21, RZ, R3.reuse, R16, P1, P0 ;  /* 0x00000003ff157210 */ /* 0x080fe40000fe0410 */
[-C--:B------:R-:W-:Y:S04]  /*5ce0*/  IADD3 R22, P1, P0, R12, R2.reuse, R11 ;  /* 0x000000020c167210 */ /* 0x080fe8000783e00b */
[-C--:B------:R-:W-:Y:S02]  /*5cf0*/  IADD3.X R23, RZ, R3.reuse, R10, P1, P0 ;  /* 0x00000003ff177210 */ /* 0x080fe40000fe040a */
[----:B------:R-:W-:Y:S02]  /*5d00*/  IADD3 R28, P1, P0, R7, R2, R9 ;  /* 0x00000002071c7210 */ /* 0x000fe4000783e009 */
[----:B------:R-:W1:Y:S02]  /*5d10*/  SHFL.IDX PT, R2, R5, RZ, 0x181f ;  /* 0x00181fff05027589 */ /* 0x000e6400000e0000 */
[----:B------:R-:W-:Y:S02]  /*5d20*/  IADD3.X R29, RZ, R3, R8, P1, P0 ;  /* 0x00000003ff1d7210 */ /* 0x000fe40000fe0408 */
[----:B------:R-:W2:Y:S01]  /*5d30*/  SHFL.IDX PT, R3, R4, RZ, 0x181f ;  /* 0x00181fff04037589 */ /* 0x000ea200000e0000 */
[----:B-1----:R-:W-:Y:S05]  /*5d40*/  IADD3 R12, P0, R18, R2, RZ ;  /* 0x00000002120c7210 */ /* 0x002fea0007f1e0ff */
[----:B--2---:R-:W-:Y:S01]  /*5d50*/  IMAD.X R13, R19, 0x1, R3, P0 ;  /* 0x00000001130d7824 */ /* 0x004fe200000e0603 */
[C---:B------:R-:W-:Y:S05]  /*5d60*/  IADD3 R6, P0, R2.reuse, R6, RZ ;  /* 0x0000000602067210 */ /* 0x040fea0007f1e0ff */
[C---:B------:R-:W-:Y:S01]  /*5d70*/  IMAD.X R7, R3.reuse, 0x1, R16, P0 ;  /* 0x0000000103077824 */ /* 0x040fe200000e0610 */
[C---:B------:R-:W-:Y:S01]  /*5d80*/  IADD3 R4, P0, R2.reuse, R11, RZ ;  /* 0x0000000b02047210 */ /* 0x040fe20007f1e0ff */
[----:B------:R-:W-:Y:S04]  /*5d90*/  LDSM.16.M88.4 R16, [R134+0x10900] ;  /* 0x010900008610783b */ /* 0x000fe80000000200 */
[C---:B------:R-:W-:Y:S01]  /*5da0*/  IMAD.X R5, R3.reuse, 0x1, R10, P0 ;  /* 0x0000000103057824 */ /* 0x040fe200000e060a */
[----:B------:R-:W-:Y:S05]  /*5db0*/  IADD3 R2, P0, R2, R9, RZ ;  /* 0x0000000902027210 */ /* 0x000fea0007f1e0ff */
[----:B------:R-:W-:Y:S02]  /*5dc0*/  IMAD.X R3, R3, 0x1, R8, P0 ;  /* 0x0000000103037824 */ /* 0x000fe400000e0608 */
[----:B------:R-:W1:Y:S04]  /*5dd0*/  LDSM.16.M88.4 R8, [R134+0x10100] ;  /* 0x010100008608783b */ /* 0x000e680000000200 */
[----:B------:R-:W-:Y:S01]  /*5de0*/  @!PT LDS RZ, [RZ] ;  /* 0x00000000fffff984 */ /* 0x000fe20000000800 */
[----:B------:R-:W-:Y:S01]  /*5df0*/  @!PT LDS RZ, [RZ] ;  /* 0x00000000fffff984 */ /* 0x000fe20000000800 */
[----:B------:R-:W-:Y:S01]  /*5e00*/  @!PT LDS RZ, [RZ] ;  /* 0x00000000fffff984 */ /* 0x000fe20000000800 */
[----:B------:R2:W-:Y:S04]  /*5e10*/  LDGSTS.E.BYPASS.LTC128B.128 [R30+0x100], [R12.64], !P5 ;  /* 0x001000000c1e7fae */ /* 0x0005e8000e901d4e */
[----:B------:R1:W-:Y:S04]  /*5e20*/  LDGSTS.E.BYPASS.LTC128B.128 [R30+0x2100], [R6.64], !P4 ;  /* 0x02100000061e7fae */ /* 0x0003e8000e101d4e */
[----:B------:R1:W-:Y:S04]  /*5e30*/  LDGSTS.E.BYPASS.LTC128B.128 [R30+0x4100], [R4.64], !P3 ;  /* 0x04100000041e7fae */ /* 0x0003e8000d901d4e */
[----:B------:R3:W-:Y:S04]  /*5e40*/  LDGSTS.E.BYPASS.LTC128B.128 [R30+0x6100], [R2.64], !P6 ;  /* 0x06100000021e7fae */ /* 0x0007e8000f101d4e */
[----:B--2---:R-:W2:Y:S04]  /*5e50*/  LDL R12, [R1+0x98] ;  /* 0x00009800010c7983 */ /* 0x004ea80000100800 */
[----:B------:R-:W4:Y:S01]  /*5e60*/  LDL R13, [R1+0x94] ;  /* 0x00009400010d7983 */ /* 0x000f220000100800 */
[C---:B-1----:R-:W-:Y:S03]  /*5e70*/  HMMA.16816.F32.BF16 R4, R168.reuse, R8, RZ ;  /* 0x00000008a804723c */ /* 0x042fe600000418ff */
[----:B---3--:R-:W3:Y:S04]  /*5e80*/  LDL R3, [R1+0x28] ;  /* 0x0000280001037983 */ /* 0x008ee80000100800 */
[----:B------:R-:W5:Y:S01]  /*5e90*/  LDL R2, [R1+0x24] ;  /* 0x0000240001027983 */ /* 0x000f620000100800 */
[C---:B------:R-:W-:Y:S01]  /*5ea0*/  HMMA.16816.F32.BF16 R8, R168.reuse, R10, RZ ;  /* 0x0000000aa808723c */ /* 0x040fe200000418ff */
[----:B--2---:R-:W-:Y:S02]  /*5eb0*/  ISETP.NE.U32.AND P0, PT, R12, RZ, PT ;  /* 0x000000ff0c00720c */ /* 0x004fe40003f05070 */
[----:B----4-:R-:W-:Y:S11]  /*5ec0*/  ISETP.NE.U32.AND P1, PT, R13, RZ, PT ;  /* 0x000000ff0d00720c */ /* 0x010ff60003f25070 */
[----:B------:R1:W-:Y:S01]  /*5ed0*/  LDGSTS.E.BYPASS.LTC128B.128.ZFILL [R30+0x1100], [R14.64], P0 ;  /* 0x011000000e1e7fae */ /* 0x0003e20008141d4e */
[----:B------:R-:W-:Y:S03]  /*5ee0*/  ISETP.NE.U32.AND P0, PT, R132, RZ, PT ;  /* 0x000000ff8400720c */ /* 0x000fe60003f05070 */
[----:B------:R2:W-:Y:S01]  /*5ef0*/  LDGSTS.E.BYPASS.LTC128B.128.ZFILL [R30+0x3100], [R20.64], P1 ;  /* 0x03100000141e7fae */ /* 0x0005e20008941d4e */
[----:B------:R-:W-:Y:S03]  /*5f00*/  ISETP.NE.U32.AND P1, PT, R31, RZ, PT ;  /* 0x000000ff1f00720c */ /* 0x000fe60003f25070 */
[----:B------:R-:W4:Y:S06]  /*5f10*/  LDL R132, [R1+0x2c] ;  /* 0x00002c0001847983 */ /* 0x000f2c0000100800 */
[----:B------:R2:W-:Y:S01]  /*5f20*/  LDGSTS.E.BYPASS.LTC128B.128.ZFILL [R30+0x5100], [R22.64], P0 ;  /* 0x05100000161e7fae */ /* 0x0005e20008141d4e */
[----:B------:R-:W-:Y:S03]  /*5f30*/  PLOP3.LUT P0, PT, PT, PT, UP0, 0x80, 0x0 ;  /* 0x000000000000781c */ /* 0x000fe60003f0f008 */
[----:B------:R3:W-:Y:S04]  /*5f40*/  LDGSTS.E.BYPASS.LTC128B.128.ZFILL [R30+0x7100], [R28.64], P1 ;  /* 0x071000001c1e7fae */ /* 0x0007e80008941d4e */
[----:B------:R-:W0:Y:S01]  /*5f50*/  LDGDEPBAR ;  /* 0x00000000000079af */ /* 0x000e220000000000 */
[C---:B-1----:R-:W-:Y:S08]  /*5f60*/  HMMA.16816.F32.BF16 R12, R168.reuse, R16, RZ ;  /* 0x00000010a80c723c */ /* 0x042ff000000418ff */
[C---:B------:R-:W-:Y:S08]  /*5f70*/  HMMA.16816.F32.BF16 R16, R168.reuse, R18, RZ ;  /* 0x00000012a810723c */ /* 0x040ff000000418ff */
[C---:B--2---:R-:W-:Y:S08]  /*5f80*/  HMMA.16816.F32.BF16 R20, R168.reuse, R24, RZ ;  /* 0x00000018a814723c */ /* 0x044ff000000418ff */
[C---:B------:R-:W-:Y:S08]  /*5f90*/  HMMA.16816.F32.BF16 R24, R168.reuse, R26, RZ ;  /* 0x0000001aa818723c */ /* 0x040ff000000418ff */
[C---:B---3--:R-:W-:Y:S08]  /*5fa0*/  HMMA.16816.F32.BF16 R28, R168.reuse, R32, RZ ;  /* 0x00000020a81c723c */ /* 0x048ff000000418ff */
[----:B------:R-:W-:Y:S08]  /*5fb0*/  HMMA.16816.F32.BF16 R32, R168, R34, RZ ;  /* 0x00000022a820723c */ /* 0x000ff000000418ff */
[C---:B------:R-:W-:Y:S08]  /*5fc0*/  HMMA.16816.F32.BF16 R4, R172.reuse, R176, R4 ;  /* 0x000000b0ac04723c */ /* 0x040ff00000041804 */
[C---:B------:R-:W-:Y:S01]  /*5fd0*/  HMMA.16816.F32.BF16 R8, R172.reuse, R178, R8 ;  /* 0x000000b2ac08723c */ /* 0x040fe20000041808 */
[----:B------:R-:W1:Y:S07]  /*5fe0*/  LDSM.16.M88.4 R176, [R252+0x10100] ;  /* 0x01010000fcb0783b */ /* 0x000e6e0000000200 */
[C---:B------:R-:W-:Y:S08]  /*5ff0*/  HMMA.16816.F32.BF16 R12, R172.reuse, R180, R12 ;  /* 0x000000b4ac0c723c */ /* 0x040ff0000004180c */
[C---:B------:R-:W-:Y:S01]  /*6000*/  HMMA.16816.F32.BF16 R16, R172.reuse, R182, R16 ;  /* 0x000000b6ac10723c */ /* 0x040fe20000041810 */
[----:B------:R-:W2:Y:S07]  /*6010*/  LDSM.16.M88.4 R180, [R252+0x10900] ;  /* 0x01090000fcb4783b */ /* 0x000eae0000000200 */
[C---:B------:R-:W-:Y:S08]  /*6020*/  HMMA.16816.F32.BF16 R20, R172.reuse, R184, R20 ;  /* 0x000000b8ac14723c */ /* 0x040ff00000041814 */
[C---:B------:R-:W-:Y:S01]  /*6030*/  HMMA.16816.F32.BF16 R24, R172.reuse, R186, R24 ;  /* 0x000000baac18723c */ /* 0x040fe20000041818 */
[----:B------:R-:W-:Y:S07]  /*6040*/  LDSM.16.M88.4 R184, [R252+0x11900] ;  /* 0x01190000fcb8783b */ /* 0x000fee0000000200 */
[C---:B------:R-:W-:Y:S01]  /*6050*/  HMMA.16816.F32.BF16 R28, R172.reuse, R188, R28 ;  /* 0x000000bcac1c723c */ /* 0x040fe2000004181c */
[----:B------:R-:W3:Y:S04]  /*6060*/  LDL R189, [R1+0x30] ;  /* 0x0000300001bd7983 */ /* 0x000ee80000100800 */
[----:B------:R-:W5:Y:S03]  /*6070*/  LDL R188, [R1+0x20] ;  /* 0x0000200001bc7983 */ /* 0x000f660000100800 */
[----:B------:R-:W-:Y:S08]  /*6080*/  HMMA.16816.F32.BF16 R32, R172, R190, R32 ;  /* 0x000000beac20723c */ /* 0x000ff00000041820 */
[C---:B-1----:R-:W-:Y:S08]  /*6090*/  HMMA.16816.F32.BF16 R4, R192.reuse, R176, R4 ;  /* 0x000000b0c004723c */ /* 0x042ff00000041804 */
[C---:B------:R-:W-:Y:S01]  /*60a0*/  HMMA.16816.F32.BF16 R8, R192.reuse, R178, R8 ;  /* 0x000000b2c008723c */ /* 0x040fe20000041808 */
[----:B------:R-:W1:Y:S07]  /*60b0*/  LDSM.16.M88.4 R176, [R252+0x11100] ;  /* 0x01110000fcb0783b */ /* 0x000e6e0000000200 */
[C---:B--2---:R-:W-:Y:S08]  /*60c0*/  HMMA.16816.F32.BF16 R12, R192.reuse, R180, R12 ;  /* 0x000000b4c00c723c */ /* 0x044ff0000004180c */
[C---:B------:R-:W-:Y:S01]  /*60d0*/  HMMA.16816.F32.BF16 R16, R192.reuse, R182, R16 ;  /* 0x000000b6c010723c */ /* 0x040fe20000041810 */
[----:B------:R-:W2:Y:S07]  /*60e0*/  LDSM.16.M88.4 R180, [R249] ;  /* 0x00000000f9b4783b */ /* 0x000eae0000000200 */
[C---:B-1----:R-:W-:Y:S08]  /*60f0*/  HMMA.16816.F32.BF16 R20, R192.reuse, R176, R20 ;  /* 0x000000b0c014723c */ /* 0x042ff00000041814 */
[C---:B------:R-:W-:Y:S01]  /*6100*/  HMMA.16816.F32.BF16 R24, R192.reuse, R178, R24 ;  /* 0x000000b2c018723c */ /* 0x040fe20000041818 */
[----:B------:R-:W1:Y:S07]  /*6110*/  LDSM.16.M88.4 R176, [R249+0x800] ;  /* 0x00080000f9b0783b */ /* 0x000e6e0000000200 */
[C---:B------:R-:W-:Y:S08]  /*6120*/  HMMA.16816.F32.BF16 R28, R192.reuse, R184, R28 ;  /* 0x000000b8c01c723c */ /* 0x040ff0000004181c */
[----:B------:R-:W-:Y:S01]  /*6130*/  HMMA.16816.F32.BF16 R32, R192, R186, R32 ;  /* 0x000000bac020723c */ /* 0x000fe20000041820 */
[----:B------:R-:W1:Y:S07]  /*6140*/  LDSM.16.M88.4 R184, [R249+0x1000] ;  /* 0x00100000f9b8783b */ /* 0x000e6e0000000200 */
[C---:B--2---:R-:W-:Y:S08]  /*6150*/  HMMA.16816.F32.BF16 R4, R196.reuse, R180, R4 ;  /* 0x000000b4c404723c */ /* 0x044ff00000041804 */
[C---:B------:R-:W-:Y:S01]  /*6160*/  HMMA.16816.F32.BF16 R8, R196.reuse, R182, R8 ;  /* 0x000000b6c408723c */ /* 0x040fe20000041808 */
[----:B------:R-:W2:Y:S07]  /*6170*/  LDSM.16.M88.4 R180, [R249+0x1800] ;  /* 0x00180000f9b4783b */ /* 0x000eae0000000200 */
[C---:B-1----:R-:W-:Y:S08]  /*6180*/  HMMA.16816.F32.BF16 R12, R196.reuse, R176, R12 ;  /* 0x000000b0c40c723c */ /* 0x042ff0000004180c */
[C---:B------:R-:W-:Y:S01]  /*6190*/  HMMA.16816.F32.BF16 R16, R196.reuse, R178, R16 ;  /* 0x000000b2c410723c */ /* 0x040fe20000041810 */
[----:B------:R-:W1:Y:S07]  /*61a0*/  LDSM.16.M88.4 R176, [R134+0x12100] ;  /* 0x0121000086b0783b */ /* 0x000e6e0000000200 */
[C---:B------:R-:W-:Y:S08]  /*61b0*/  HMMA.16816.F32.BF16 R20, R196.reuse, R184, R20 ;  /* 0x000000b8c414723c */ /* 0x040ff00000041814 */
[C---:B------:R-:W-:Y:S01]  /*61c0*/  HMMA.16816.F32.BF16 R24, R196.reuse, R186, R24 ;  /* 0x000000bac418723c */ /* 0x040fe20000041818 */
[----:B------:R-:W4:Y:S07]  /*61d0*/  LDSM.16.M88.4 R184, [R134+0x12900] ;  /* 0x0129000086b8783b */ /* 0x000f2e0000000200 */
[C---:B--2---:R-:W-:Y:S08]  /*61e0*/  HMMA.16816.F32.BF16 R28, R196.reuse, R180, R28 ;  /* 0x000000b4c41c723c */ /* 0x044ff0000004181c */
[----:B------:R-:W-:Y:S01]  /*61f0*/  HMMA.16816.F32.BF16 R32, R196, R182, R32 ;  /* 0x000000b6c420723c */ /* 0x000fe20000041820 */
[----:B------:R-:W2:Y:S07]  /*6200*/  LDSM.16.M88.4 R180, [R134+0x13100] ;  /* 0x0131000086b4783b */ /* 0x000eae0000000200 */
[C---:B-1----:R-:W-:Y:S08]  /*6210*/  HMMA.16816.F32.BF16 R4, R200.reuse, R176, R4 ;  /* 0x000000b0c804723c */ /* 0x042ff00000041804 */
[C---:B------:R-:W-:Y:S01]  /*6220*/  HMMA.16816.F32.BF16 R8, R200.reuse, R178, R8 ;  /* 0x000000b2c808723c */ /* 0x040fe20000041808 */
[----:B------:R-:W1:Y:S07]  /*6230*/  LDSM.16.M88.4 R176, [R134+0x13900] ;  /* 0x0139000086b0783b */ /* 0x000e6e0000000200 */
[C---:B----4-:R-:W-:Y:S08]  /*6240*/  HMMA.16816.F32.BF16 R12, R200.reuse, R184, R12 ;  /* 0x000000b8c80c723c */ /* 0x050ff0000004180c */
[C---:B------:R-:W-:Y:S08]  /*6250*/  HMMA.16816.F32.BF16 R16, R200.reuse, R186, R16 ;  /* 0x000000bac810723c */ /* 0x040ff00000041810 */
[C---:B--2---:R-:W-:Y:S08]  /*6260*/  HMMA.16816.F32.BF16 R20, R200.reuse, R180, R20 ;  /* 0x000000b4c814723c */ /* 0x044ff00000041814 */
[C---:B------:R-:W-:Y:S01]  /*6270*/  HMMA.16816.F32.BF16 R24, R200.reuse, R182, R24 ;  /* 0x000000b6c818723c */ /* 0x040fe20000041818 */
[----:B------:R2:W-:Y:S07]  /*6280*/  LDSM.16.M88.4 R180, [R132] ;  /* 0x0000000084b4783b */ /* 0x0005ee0000000200 */
[C---:B-1----:R-:W-:Y:S08]  /*6290*/  HMMA.16816.F32.BF16 R28, R200.reuse, R176, R28 ;  /* 0x000000b0c81c723c */ /* 0x042ff0000004181c */
[----:B------:R-:W-:Y:S01]  /*62a0*/  HMMA.16816.F32.BF16 R32, R200, R178, R32 ;  /* 0x000000b2c820723c */ /* 0x000fe20000041820 */
[----:B------:R1:W-:Y:S04]  /*62b0*/  LDSM.16.M88.4 R176, [R3] ;  /* 0x0000000003b0783b */ /* 0x0003e80000000200 */
[----:B--2---:R-:W2:Y:S04]  /*62c0*/  LDL R132, [R1+0x1c] ;  /* 0x00001c0001847983 */ /* 0x004ea80000100800 */
[----:B-1----:R-:W4:Y:S04]  /*62d0*/  LDL R3, [R1+0x18] ;  /* 0x0000180001037983 */ /* 0x002f280000100800 */
[----:B---3--:R-:W1:Y:S02]  /*62e0*/  LDSM.16.M88.4 R184, [R189] ;  /* 0x00000000bdb8783b */ /* 0x008e640000000200 */
[C---:B-1----:R-:W-:Y:S08]  /*62f0*/  HMMA.16816.F32.BF16 R4, R204.reuse, R184, R4 ;  /* 0x000000b8cc04723c */ /* 0x042ff00000041804 */
[C---:B------:R-:W-:Y:S01]  /*6300*/  HMMA.16816.F32.BF16 R8, R204.reuse, R186, R8 ;  /* 0x000000bacc08723c */ /* 0x040fe20000041808 */
[----:B-----5:R1:W3:Y:S07]  /*6310*/  LDSM.16.M88.4 R184, [R2] ;  /* 0x0000000002b8783b */ /* 0x0202ee0000000200 */
[C---:B------:R-:W-:Y:S08]  /*6320*/  HMMA.16816.F32.BF16 R12, R204.reuse, R180, R12 ;  /* 0x000000b4cc0c723c */ /* 0x040ff0000004180c */
[C---:B------:R-:W-:Y:S01]  /*6330*/  HMMA.16816.F32.BF16 R16, R204.reuse, R182, R16 ;  /* 0x000000b6cc10723c */ /* 0x040fe20000041810 */
[----:B------:R-:W5:Y:S07]  /*6340*/  LDSM.16.M88.4 R180, [R252+0x12100] ;  /* 0x01210000fcb4783b */ /* 0x000f6e0000000200 */
[C---:B------:R-:W-:Y:S01]  /*6350*/  HMMA.16816.F32.BF16 R20, R204.reuse, R176, R20 ;  /* 0x000000b0cc14723c */ /* 0x040fe20000041814 */
[----:B-1----:R-:W4:Y:S07]  /*6360*/  LDL R2, [R1+0x14] ;  /* 0x0000140001027983 */ /* 0x002f2e0000100800 */
[C---:B------:R-:W-:Y:S01]  /*6370*/  HMMA.16816.F32.BF16 R24, R204.reuse, R178, R24 ;  /* 0x000000b2cc18723c */ /* 0x040fe20000041818 */
[----:B------:R-:W1:Y:S07]  /*6380*/  LDSM.16.M88.4 R176, [R252+0x12900] ;  /* 0x01290000fcb0783b */ /* 0x000e6e0000000200 */
[C---:B---3--:R-:W-:Y:S08]  /*6390*/  HMMA.16816.F32.BF16 R28, R204.reuse, R184, R28 ;  /* 0x000000b8cc1c723c */ /* 0x048ff0000004181c */
[----:B------:R-:W-:Y:S01]  /*63a0*/  HMMA.16816.F32.BF16 R32, R204, R186, R32 ;  /* 0x000000bacc20723c */ /* 0x000fe20000041820 */
[----:B------:R-:W3:Y:S07]  /*63b0*/  LDSM.16.M88.4 R184, [R252+0x13100] ;  /* 0x01310000fcb8783b */ /* 0x000eee0000000200 */
[C---:B-----5:R-:W-:Y:S08]  /*63c0*/  HMMA.16816.F32.BF16 R4, R208.reuse, R180, R4 ;  /* 0x000000b4d004723c */ /* 0x060ff00000041804 */
[C---:B------:R-:W-:Y:S01]  /*63d0*/  HMMA.16816.F32.BF16 R8, R208.reuse, R182, R8 ;  /* 0x000000b6d008723c */ /* 0x040fe20000041808 */
[----:B------:R-:W5:Y:S07]  /*63e0*/  LDSM.16.M88.4 R180, [R252+0x13900] ;  /* 0x01390000fcb4783b */ /* 0x000f6e0000000200 */
[C---:B-1----:R-:W-:Y:S08]  /*63f0*/  HMMA.16816.F32.BF16 R12, R208.reuse, R176, R12 ;  /* 0x000000b0d00c723c */ /* 0x042ff0000004180c */
[C---:B------:R-:W-:Y:S01]  /*6400*/  HMMA.16816.F32.BF16 R16, R208.reuse, R178, R16 ;  /* 0x000000b2d010723c */ /* 0x040fe20000041810 */
[----:B------:R-:W1:Y:S07]  /*6410*/  LDSM.16.M88.4 R176, [R249+0x2000] ;  /* 0x00200000f9b0783b */ /* 0x000e6e0000000200 */
[C---:B---3--:R-:W-:Y:S08]  /*6420*/  HMMA.16816.F32.BF16 R20, R208.reuse, R184, R20 ;  /* 0x000000b8d014723c */ /* 0x048ff00000041814 */
[C---:B------:R-:W-:Y:S01]  /*6430*/  HMMA.16816.F32.BF16 R24, R208.reuse, R186, R24 ;  /* 0x000000bad018723c */ /* 0x040fe20000041818 */
[----:B------:R-:W3:Y:S07]  /*6440*/  LDSM.16.M88.4 R184, [R249+0x2800] ;  /* 0x00280000f9b8783b */ /* 0x000eee0000000200 */
[C---:B-----5:R-:W-:Y:S08]  /*6450*/  HMMA.16816.F32.BF16 R28, R208.reuse, R180, R28 ;  /* 0x000000b4d01c723c */ /* 0x060ff0000004181c */
[----:B------:R-:W-:Y:S01]  /*6460*/  HMMA.16816.F32.BF16 R32, R208, R182, R32 ;  /* 0x000000b6d020723c */ /* 0x000fe20000041820 */
        /* <DEDUP_REMOVED lines=8> */
[C---:B------:R-:W-:Y:S01]  /*64f0*/  HMMA.16816.F32.BF16 R24, R212.reuse, R182, R24 ;  /* 0x000000b6d418723c */ /* 0x040fe20000041818 */
[----:B------:R-:W5:Y:S07]  /*6500*/  LDSM.16.M88.4 R180, [R134+0x14900] ;  /* 0x0149000086b4783b */ /* 0x000f6e0000000200 */
[C---:B-1----:R-:W-:Y:S08]  /*6510*/  HMMA.16816.F32.BF16 R28, R212.reuse, R176, R28 ;  /* 0x000000b0d41c723c */ /* 0x042ff0000004181c */
[----:B------:R-:W-:Y:S01]  /*6520*/  HMMA.16816.F32.BF16 R32, R212, R178, R32 ;  /* 0x000000b2d420723c */ /* 0x000fe20000041820 */
[----:B------:R-:W1:Y:S07]  /*6530*/  LDSM.16.M88.4 R176, [R134+0x15100] ;  /* 0x0151000086b0783b */ /* 0x000e6e0000000200 */
[C---:B---3--:R-:W-:Y:S08]  /*6540*/  HMMA.16816.F32.BF16 R4, R216.reuse, R184, R4 ;  /* 0x000000b8d804723c */ /* 0x048ff00000041804 */
[C---:B------:R-:W-:Y:S01]  /*6550*/  HMMA.16816.F32.BF16 R8, R216.reuse, R186, R8 ;  /* 0x000000bad808723c */ /* 0x040fe20000041808 */
[----:B------:R-:W3:Y:S07]  /*6560*/  LDSM.16.M88.4 R184, [R134+0x15900] ;  /* 0x0159000086b8783b */ /* 0x000eee0000000200 */
[C---:B-----5:R-:W-:Y:S08]  /*6570*/  HMMA.16816.F32.BF16 R12, R216.reuse, R180, R12 ;  /* 0x000000b4d80c723c */ /* 0x060ff0000004180c */
[C---:B------:R-:W-:Y:S01]  /*6580*/  HMMA.16816.F32.BF16 R16, R216.reuse, R182, R16 ;  /* 0x000000b6d810723c */ /* 0x040fe20000041810 */
[----:B------:R5:W4:Y:S07]  /*6590*/  LDSM.16.M88.4 R180, [R188] ;  /* 0x00000000bcb4783b */ /* 0x000b2e0000000200 */
[C---:B-1----:R-:W-:Y:S08]  /*65a0*/  HMMA.16816.F32.BF16 R20, R216.reuse, R176, R20 ;  /* 0x000000b0d814723c */ /* 0x042ff00000041814 */
[C---:B------:R-:W-:Y:S01]  /*65b0*/  HMMA.16816.F32.BF16 R24, R216.reuse, R178, R24 ;  /* 0x000000b2d818723c */ /* 0x040fe20000041818 */
[----:B--2---:R1:W2:Y:S04]  /*65c0*/  LDSM.16.M88.4 R176, [R132] ;  /* 0x0000000084b0783b */ /* 0x0042a80000000200 */
[----:B-----5:R-:W5:Y:S03]  /*65d0*/  LDL R188, [R1+0x10] ;  /* 0x0000100001bc7983 */ /* 0x020f660000100800 */
[C---:B---3--:R-:W-:Y:S08]  /*65e0*/  HMMA.16816.F32.BF16 R28, R216.reuse, R184, R28 ;  /* 0x000000b8d81c723c */ /* 0x048ff0000004181c */
[----:B------:R-:W-:Y:S01]  /*65f0*/  HMMA.16816.F32.BF16 R32, R216, R186, R32 ;  /* 0x000000bad820723c */ /* 0x000fe20000041820 */
[----:B----4-:R3:W4:Y:S04]  /*6600*/  LDSM.16.M88.4 R184, [R3] ;  /* 0x0000000003b8783b */ /* 0x0107280000000200 */
[----:B-1----:R-:W5:Y:S03]  /*6610*/  LDL R132, [R1+0xc] ;  /* 0x00000c0001847983 */ /* 0x002f660000100800 */
[C---:B------:R-:W-:Y:S08]  /*6620*/  HMMA.16816.F32.BF16 R4, R220.reuse, R180, R4 ;  /* 0x000000b4dc04723c */ /* 0x040ff00000041804 */
[C---:B------:R-:W-:Y:S08]  /*6630*/  HMMA.16816.F32.BF16 R8, R220.reuse, R182, R8 ;  /* 0x000000b6dc08723c */ /* 0x040ff00000041808 */
[C---:B--2---:R-:W-:Y:S01]  /*6640*/  HMMA.16816.F32.BF16 R12, R220.reuse, R176, R12 ;  /* 0x000000b0dc0c723c */ /* 0x044fe2000004180c */
[----:B---3--:R-:W2:Y:S07]  /*6650*/  LDL R3, [R1+0x8] ;  /* 0x0000080001037983 */ /* 0x008eae0000100800 */
[C---:B------:R-:W-:Y:S01]  /*6660*/  HMMA.16816.F32.BF16 R16, R220.reuse, R178, R16 ;  /* 0x000000b2dc10723c */ /* 0x040fe20000041810 */
[----:B------:R-:W-:Y:S07]  /*6670*/  LDSM.16.M88.4 R176, [R252+0x14100] ;  /* 0x01410000fcb0783b */ /* 0x000fee0000000200 */
[C---:B----4-:R-:W-:Y:S08]  /*6680*/  HMMA.16816.F32.BF16 R20, R220.reuse, R184, R20 ;  /* 0x000000b8dc14723c */ /* 0x050ff00000041814 */
[C---:B------:R-:W-:Y:S01]  /*6690*/  HMMA.16816.F32.BF16 R24, R220.reuse, R186, R24 ;  /* 0x000000badc18723c */ /* 0x040fe20000041818 */
[----:B------:R-:W-:Y:S04]  /*66a0*/  LDSM.16.M88.4 R184, [R252+0x14900] ;  /* 0x01490000fcb8783b */ /* 0x000fe80000000200 */
[----:B------:R1:W3:Y:S04]  /*66b0*/  LDSM.16.M88.4 R180, [R2] ;  /* 0x0000000002b4783b */ /* 0x0002e80000000200 */
[----:B-1----:R-:W4:Y:S01]  /*66c0*/  LDL R2, [R1+0x4] ;  /* 0x0000040001027983 */ /* 0x002f220000100800 */
[C---:B---3--:R-:W-:Y:S08]  /*66d0*/  HMMA.16816.F32.BF16 R28, R220.reuse, R180, R28 ;  /* 0x000000b4dc1c723c */ /* 0x048ff0000004181c */
[----:B------:R-:W-:Y:S01]  /*66e0*/  HMMA.16816.F32.BF16 R32, R220, R182, R32 ;  /* 0x000000b6dc20723c */ /* 0x000fe20000041820 */
[----:B------:R-:W1:Y:S07]  /*66f0*/  LDSM.16.M88.4 R180, [R252+0x15100] ;  /* 0x01510000fcb4783b */ /* 0x000e6e0000000200 */
[C---:B------:R-:W-:Y:S08]  /*6700*/  HMMA.16816.F32.BF16 R4, R224.reuse, R176, R4 ;  /* 0x000000b0e004723c */ /* 0x040ff00000041804 */
[C---:B------:R-:W-:Y:S01]  /*6710*/  HMMA.16816.F32.BF16 R8, R224.reuse, R178, R8 ;  /* 0x000000b2e008723c */ /* 0x040fe20000041808 */
[----:B------:R-:W3:Y:S07]  /*6720*/  LDSM.16.M88.4 R176, [R252+0x15900] ;  /* 0x01590000fcb0783b */ /* 0x000eee0000000200 */
[C---:B------:R-:W-:Y:S08]  /*6730*/  HMMA.16816.F32.BF16 R12, R224.reuse, R184, R12 ;  /* 0x000000b8e00c723c */ /* 0x040ff0000004180c */
[C---:B------:R-:W-:Y:S01]  /*6740*/  HMMA.16816.F32.BF16 R16, R224.reuse, R186, R16 ;  /* 0x000000bae010723c */ /* 0x040fe20000041810 */
[----:B------:R-:W3:Y:S07]  /*6750*/  LDSM.16.M88.4 R184, [R249+0x4000] ;  /* 0x00400000f9b8783b */ /* 0x000eee0000000200 */
[C---:B-1----:R-:W-:Y:S08]  /*6760*/  HMMA.16816.F32.BF16 R20, R224.reuse, R180, R20 ;  /* 0x000000b4e014723c */ /* 0x042ff00000041814 */
[C---:B------:R-:W-:Y:S01]  /*6770*/  HMMA.16816.F32.BF16 R24, R224.reuse, R182, R24 ;  /* 0x000000b6e018723c */ /* 0x040fe20000041818 */
[----:B------:R-:W1:Y:S07]  /*6780*/  LDSM.16.M88.4 R180, [R249+0x4800] ;  /* 0x00480000f9b4783b */ /* 0x000e6e0000000200 */
[C---:B---3--:R-:W-:Y:S08]  /*6790*/  HMMA.16816.F32.BF16 R28, R224.reuse, R176, R28 ;  /* 0x000000b0e01c723c */ /* 0x048ff0000004181c */
[----:B------:R-:W-:Y:S01]  /*67a0*/  HMMA.16816.F32.BF16 R32, R224, R178, R32 ;  /* 0x000000b2e020723c */ /* 0x000fe20000041820 */
        /* <DEDUP_REMOVED lines=8> */
[C---:B------:R-:W-:Y:S01]  /*6830*/  HMMA.16816.F32.BF16 R24, R228.reuse, R178, R24 ;  /* 0x000000b2e418723c */ /* 0x040fe20000041818 */
[----:B------:R-:W3:Y:S07]  /*6840*/  LDSM.16.M88.4 R176, [R134+0x16900] ;  /* 0x0169000086b0783b */ /* 0x000eee0000000200 */
[C---:B------:R-:W-:Y:S08]  /*6850*/  HMMA.16816.F32.BF16 R28, R228.reuse, R184, R28 ;  /* 0x000000b8e41c723c */ /* 0x040ff0000004181c */
[----:B------:R-:W-:Y:S01]  /*6860*/  HMMA.16816.F32.BF16 R32, R228, R186, R32 ;  /* 0x000000bae420723c */ /* 0x000fe20000041820 */
[----:B------:R-:W5:Y:S07]  /*6870*/  LDSM.16.M88.4 R184, [R134+0x17100] ;  /* 0x0171000086b8783b */ /* 0x000f6e0000000200 */
[C---:B-1----:R-:W-:Y:S08]  /*6880*/  HMMA.16816.F32.BF16 R4, R232.reuse, R180, R4 ;  /* 0x000000b4e804723c */ /* 0x042ff00000041804 */
[C---:B------:R-:W-:Y:S01]  /*6890*/  HMMA.16816.F32.BF16 R8, R232.reuse, R182, R8 ;  /* 0x000000b6e808723c */ /* 0x040fe20000041808 */
[----:B------:R-:W1:Y:S07]  /*68a0*/  LDSM.16.M88.4 R180, [R134+0x17900] ;  /* 0x0179000086b4783b */ /* 0x000e6e0000000200 */
[C---:B---3--:R-:W-:Y:S08]  /*68b0*/  HMMA.16816.F32.BF16 R12, R232.reuse, R176, R12 ;  /* 0x000000b0e80c723c */ /* 0x048ff0000004180c */
[C---:B------:R-:W-:Y:S01]  /*68c0*/  HMMA.16816.F32.BF16 R16, R232.reuse, R178, R16 ;  /* 0x000000b2e810723c */ /* 0x040fe20000041810 */
[----:B-----5:R-:W3:Y:S07]  /*68d0*/  LDSM.16.M88.4 R176, [R188] ;  /* 0x00000000bcb0783b */ /* 0x020eee0000000200 */
[C---:B------:R-:W-:Y:S08]  /*68e0*/  HMMA.16816.F32.BF16 R20, R232.reuse, R184, R20 ;  /* 0x000000b8e814723c */ /* 0x040ff00000041814 */
[C---:B------:R-:W-:Y:S01]  /*68f0*/  HMMA.16816.F32.BF16 R24, R232.reuse, R186, R24 ;  /* 0x000000bae818723c */ /* 0x040fe20000041818 */
[----:B------:R-:W5:Y:S07]  /*6900*/  LDSM.16.M88.4 R184, [R132] ;  /* 0x0000000084b8783b */ /* 0x000f6e0000000200 */
[C---:B-1----:R-:W-:Y:S08]  /*6910*/  HMMA.16816.F32.BF16 R28, R232.reuse, R180, R28 ;  /* 0x000000b4e81c723c */ /* 0x042ff0000004181c */
[----:B------:R-:W-:Y:S01]  /*6920*/  HMMA.16816.F32.BF16 R32, R232, R182, R32 ;  /* 0x000000b6e820723c */ /* 0x000fe20000041820 */
[----:B--2---:R-:W1:Y:S07]  /*6930*/  LDSM.16.M88.4 R180, [R3] ;  /* 0x0000000003b4783b */ /* 0x004e6e0000000200 */
[C---:B---3--:R-:W-:Y:S08]  /*6940*/  HMMA.16816.F32.BF16 R4, R236.reuse, R176, R4 ;  /* 0x000000b0ec04723c */ /* 0x048ff00000041804 */
[C---:B------:R-:W-:Y:S08]  /*6950*/  HMMA.16816.F32.BF16 R8, R236.reuse, R178, R8 ;  /* 0x000000b2ec08723c */ /* 0x040ff00000041808 */
[C---:B-----5:R-:W-:Y:S08]  /*6960*/  HMMA.16816.F32.BF16 R12, R236.reuse, R184, R12 ;  /* 0x000000b8ec0c723c */ /* 0x060ff0000004180c */
[C---:B------:R-:W-:Y:S01]  /*6970*/  HMMA.16816.F32.BF16 R16, R236.reuse, R186, R16 ;  /* 0x000000baec10723c */ /* 0x040fe20000041810 */
[----:B------:R-:W-:Y:S07]  /*6980*/  LDSM.16.M88.4 R184, [R252+0x16100] ;  /* 0x01610000fcb8783b */ /* 0x000fee0000000200 */
[C---:B-1----:R-:W-:Y:S08]  /*6990*/  HMMA.16816.F32.BF16 R20, R236.reuse, R180, R20 ;  /* 0x000000b4ec14723c */ /* 0x042ff00000041814 */
[C---:B------:R-:W-:Y:S01]  /*69a0*/  HMMA.16816.F32.BF16 R24, R236.reuse, R182, R24 ;  /* 0x000000b6ec18723c */ /* 0x040fe20000041818 */
[----:B------:R-:W-:Y:S04]  /*69b0*/  LDSM.16.M88.4 R180, [R252+0x16900] ;  /* 0x01690000fcb4783b */ /* 0x000fe80000000200 */
[----:B----4-:R-:W1:Y:S03]  /*69c0*/  LDSM.16.M88.4 R176, [R2] ;  /* 0x0000000002b0783b */ /* 0x010e660000000200 */
[C---:B-1----:R-:W-:Y:S08]  /*69d0*/  HMMA.16816.F32.BF16 R28, R236.reuse, R176, R28 ;  /* 0x000000b0ec1c723c */ /* 0x042ff0000004181c */
[----:B------:R-:W-:Y:S01]  /*69e0*/  HMMA.16816.F32.BF16 R32, R236, R178, R32 ;  /* 0x000000b2ec20723c */ /* 0x000fe20000041820 */
[----:B------:R-:W1:Y:S07]  /*69f0*/  LDSM.16.M88.4 R176, [R252+0x17100] ;  /* 0x01710000fcb0783b */ /* 0x000e6e0000000200 */
[C---:B------:R-:W-:Y:S08]  /*6a00*/  HMMA.16816.F32.BF16 R4, R240.reuse, R184, R4 ;  /* 0x000000b8f004723c */ /* 0x040ff00000041804 */
[C---:B------:R-:W-:Y:S01]  /*6a10*/  HMMA.16816.F32.BF16 R8, R240.reuse, R186, R8 ;  /* 0x000000baf008723c */ /* 0x040fe20000041808 */
[----:B------:R-:W2:Y:S07]  /*6a20*/  LDSM.16.M88.4 R184, [R252+0x17900] ;  /* 0x01790000fcb8783b */ /* 0x000eae0000000200 */
[C---:B------:R-:W-:Y:S08]  /*6a30*/  HMMA.16816.F32.BF16 R12, R240.reuse, R180, R12 ;  /* 0x000000b4f00c723c */ /* 0x040ff0000004180c */
[C---:B------:R-:W-:Y:S01]  /*6a40*/  HMMA.16816.F32.BF16 R16, R240.reuse, R182, R16 ;  /* 0x000000b6f010723c */ /* 0x040fe20000041810 */
[----:B------:R-:W3:Y:S07]  /*6a50*/  LDSM.16.M88.4 R180, [R249+0x6000] ;  /* 0x00600000f9b4783b */ /* 0x000eee0000000200 */
[C---:B-1----:R-:W-:Y:S08]  /*6a60*/  HMMA.16816.F32.BF16 R20, R240.reuse, R176, R20 ;  /* 0x000000b0f014723c */ /* 0x042ff00000041814 */
[C---:B------:R-:W-:Y:S01]  /*6a70*/  HMMA.16816.F32.BF16 R24, R240.reuse, R178, R24 ;  /* 0x000000b2f018723c */ /* 0x040fe20000041818 */
[----:B------:R-:W1:Y:S07]  /*6a80*/  LDSM.16.M88.4 R176, [R249+0x6800] ;  /* 0x00680000f9b0783b */ /* 0x000e6e0000000200 */
[C---:B--2---:R-:W-:Y:S08]  /*6a90*/  HMMA.16816.F32.BF16 R28, R240.reuse, R184, R28 ;  /* 0x000000b8f01c723c */ /* 0x044ff0000004181c */
[----:B------:R-:W-:Y:S01]  /*6aa0*/  HMMA.16816.F32.BF16 R32, R240, R186, R32 ;  /* 0x000000baf020723c */ /* 0x000fe20000041820 */
[----:B------:R-:W2:Y:S07]  /*6ab0*/  LDSM.16.M88.4 R184, [R249+0x7000] ;  /* 0x00700000f9b8783b */ /* 0x000eae0000000200 */
[C---:B---3--:R-:W-:Y:S08]  /*6ac0*/  HMMA.16816.F32.BF16 R4, R244.reuse, R180, R4 ;  /* 0x000000b4f404723c */ /* 0x048ff00000041804 */
[C---:B------:R-:W-:Y:S01]  /*6ad0*/  HMMA.16816.F32.BF16 R8, R244.reuse, R182, R8 ;  /* 0x000000b6f408723c */ /* 0x040fe20000041808 */
[----:B------:R-:W3:Y:S01]  /*6ae0*/  LDSM.16.M88.4 R180, [R249+0x7800] ;  /* 0x00780000f9b4783b */ /* 0x000ee20000000200 */
[----:B------:R-:W-:Y:S04]  /*6af0*/  DEPBAR.LE SB0, 0x0 ;  /* 0x000080000000791a */ /* 0x000fe80000000000 */
[----:B------:R-:W-:Y:S02]  /*6b00*/  BAR.SYNC.DEFER_BLOCKING 0x0 ;  /* 0x0000000000007b1d */ /* 0x000fe40000010000 */
[C---:B-1----:R-:W-:Y:S08]  /*6b10*/  HMMA.16816.F32.BF16 R12, R244.reuse, R176, R12 ;  /* 0x000000b0f40c723c */ /* 0x042ff0000004180c */
[C---:B------:R-:W-:Y:S08]  /*6b20*/  HMMA.16816.F32.BF16 R16, R244.reuse, R178, R16 ;  /* 0x000000b2f410723c */ /* 0x040ff00000041810 */
[C---:B--2---:R-:W-:Y:S08]  /*6b30*/  HMMA.16816.F32.BF16 R20, R244.reuse, R184, R20 ;  /* 0x000000b8f414723c */ /* 0x044ff00000041814 */
[C---:B------:R-:W-:Y:S08]  /*6b40*/  HMMA.16816.F32.BF16 R24, R244.reuse, R186, R24 ;  /* 0x000000baf418723c */ /* 0x040ff00000041818 */
[C---:B---3--:R-:W-:Y:S08]  /*6b50*/  HMMA.16816.F32.BF16 R28, R244.reuse, R180, R28 ;  /* 0x000000b4f41c723c */ /* 0x048ff0000004181c */
[----:B------:R-:W-:Y:S01]  /*6b60*/  HMMA.16816.F32.BF16 R32, R244, R182, R32 ;  /* 0x000000b6f420723c */ /* 0x000fe20000041820 */
[----:B------:R-:W-:-:S07]  /*6b70*/  @P0 BRA `(.L_x_5) ;  /* 0xffffea0000000947 */ /* 0x000fce000383ffff */
.L_x_4:
[----:B---3--:R-:W2:Y:S01]  /*6b80*/  LDL.LU R176, [R1+0x54] ;  /* 0x0000540001b07983 */ /* 0x008ea20000300800 */
[----:B------:R-:W-:Y:S01]  /*6b90*/  FMNMX.FTZ R132, R4, R0, !PT ;  /* 0x0000000004847209 */ /* 0x000fe20007810000 */
[----:B------:R-:W-:Y:S01]  /*6ba0*/  UIADD3 UR4, UR8, -0x1, URZ ;  /* 0xffffffff08047890 */ /* 0x000fe2000fffe03f */
[----:B------:R-:W-:Y:S01]  /*6bb0*/  ISETP.LT.AND P0, PT, RZ, UR8, PT ;  /* 0x00000008ff007c0c */ /* 0x000fe2000bf01270 */
[----:B------:R-:W0:Y:S01]  /*6bc0*/  LDGDEPBAR ;  /* 0x00000000000079af */ /* 0x000e220000000000 */
[----:B------:R-:W-:Y:S04]  /*6bd0*/  FMNMX.FTZ R132, R5, R132, !PT ;  /* 0x0000008405847209 */ /* 0x000fe80007810000 */
[----:B------:R-:W-:Y:S01]  /*6be0*/  FMNMX.FTZ R132, R8, R132, !PT ;  /* 0x0000008408847209 */ /* 0x000fe20007810000 */
[----:B------:R-:W-:Y:S03]  /*6bf0*/  UMOV UR8, UR4 ;  /* 0x0000000400087c82 */ /* 0x000fe60008000000 */
[----:B------:R-:W-:Y:S04]  /*6c00*/  FMNMX.FTZ R132, R9, R132, !PT ;  /* 0x0000008409847209 */ /* 0x000fe80007810000 */
        /* <DEDUP_REMOVED lines=11> */
[----:B------:R-:W-:Y:S05]  /*6cc0*/  FMNMX.FTZ R132, R33, R132, !PT ;  /* 0x0000008421847209 */ /* 0x000fea0007810000 */
[----:B------:R-:W1:Y:S02]  /*6cd0*/  SHFL.BFLY PT, R2, R132, 0x2, 0x1f ;  /* 0x0c401f0084027f89 */ /* 0x000e6400000e0000 */
[----:B-1----:R-:W-:Y:S06]  /*6ce0*/  FMNMX.FTZ R132, R132, R2, !PT ;  /* 0x0000000284847209 */ /* 0x002fec0007810000 */
[----:B------:R-:W1:Y:S02]  /*6cf0*/  SHFL.BFLY PT, R2, R132, 0x1, 0x1f ;  /* 0x0c201f0084027f89 */ /* 0x000e6400000e0000 */
[----:B-1----:R-:W-:Y:S05]  /*6d00*/  FMNMX.FTZ R132, R132, R2, !PT ;  /* 0x0000000284847209 */ /* 0x002fea0007810000 */
[C---:B------:R-:W-:Y:S02]  /*6d10*/  FMUL.FTZ R2, R132.reuse, c[0x0][0x2d0] ;  /* 0x0000b40084027a20 */ /* 0x040fe40000410000 */
[----:B------:R-:W-:Y:S02]  /*6d20*/  FADD.FTZ R0, -R132, R0 ;  /* 0x0000000084007221 */ /* 0x000fe40000010100 */
[--C-:B------:R-:W-:Y:S02]  /*6d30*/  FFMA.FTZ R188, R12, c[0x0][0x2d0], -R2.reuse ;  /* 0x0000b4000cbc7a23 */ /* 0x100fe40000010802 */
[----:B------:R-:W3:Y:S01]  /*6d40*/  LDL.LU R12, [R1+0x70] ;  /* 0x00007000010c7983 */ /* 0x000ee20000300800 */
[--C-:B------:R-:W-:Y:S02]  /*6d50*/  FFMA.FTZ R4, R4, c[0x0][0x2d0], -R2.reuse ;  /* 0x0000b40004047a23 */ /* 0x100fe40000010802 */
[----:B------:R-:W-:Y:S02]  /*6d60*/  FMUL.FTZ R0, R0, c[0x0][0x2d0] ;  /* 0x0000b40000007a20 */ /* 0x000fe40000410000 */
[--C-:B------:R-:W-:Y:S02]  /*6d70*/  FFMA.FTZ R5, R5, c[0x0][0x2d0], -R2.reuse ;  /* 0x0000b40005057a23 */ /* 0x100fe40000010802 */
[----:B------:R-:W1:Y:S01]  /*6d80*/  MUFU.EX2 R3, R0 ;  /* 0x0000000000037308 */ /* 0x000e620000000800 */
[--C-:B------:R-:W-:Y:S02]  /*6d90*/  FFMA.FTZ R8, R8, c[0x0][0x2d0], -R2.reuse ;  /* 0x0000b40008087a23 */ /* 0x100fe40000010802 */
[--C-:B------:R-:W-:Y:S02]  /*6da0*/  FFMA.FTZ R9, R9, c[0x0][0x2d0], -R2.reuse ;  /* 0x0000b40009097a23 */ /* 0x100fe40000010802 */
[--C-:B------:R-:W-:Y:S02]  /*6db0*/  FFMA.FTZ R186, R16, c[0x0][0x2d0], -R2.reuse ;  /* 0x0000b40010ba7a23 */ /* 0x100fe40000010802 */
[--C-:B------:R-:W-:Y:S02]  /*6dc0*/  FFMA.FTZ R185, R17, c[0x0][0x2d0], -R2.reuse ;  /* 0x0000b40011b97a23 */ /* 0x100fe40000010802 */
[--C-:B------:R-:W-:Y:S01]  /*6dd0*/  FFMA.FTZ R177, R28, c[0x0][0x2d0], -R2.reuse ;  /* 0x0000b4001cb17a23 */ /* 0x100fe20000010802 */
[----:B------:R-:W-:Y:S01]  /*6de0*/  MUFU.EX2 R4, R4 ;  /* 0x0000000400047308 */ /* 0x000fe20000000800 */
        /* <DEDUP_REMOVED lines=8> */
[----:B------:R-:W-:Y:S02]  /*6e70*/  FFMA.FTZ R25, R25, c[0x0][0x2d0], -R2 ;  /* 0x0000b40019197a23 */ /* 0x000fe40000010802 */
[C---:B-1----:R-:W-:Y:S02]  /*6e80*/  FMUL.FTZ R16, R3.reuse, R152 ;  /* 0x0000009803107220 */ /* 0x042fe40000410000 */
[C---:B------:R-:W-:Y:S01]  /*6e90*/  FMUL.FTZ R13, R3.reuse, R157 ;  /* 0x0000009d030d7220 */ /* 0x040fe20000410000 */
[----:B------:R-:W-:Y:S01]  /*6ea0*/  MUFU.EX2 R8, R8 ;  /* 0x0000000800087308 */ /* 0x000fe20000000800 */
[C---:B------:R-:W-:Y:S02]  /*6eb0*/  FMUL.FTZ R17, R3.reuse, R153 ;  /* 0x0000009903117220 */ /* 0x040fe40000410000 */
[C---:B------:R-:W-:Y:S02]  /*6ec0*/  FMUL.FTZ R28, R3.reuse, R140 ;  /* 0x0000008c031c7220 */ /* 0x040fe40000410000 */
[C---:B------:R-:W-:Y:S02]  /*6ed0*/  FMUL.FTZ R36, R3.reuse, R36 ;  /* 0x0000002403247220 */ /* 0x040fe40000410000 */
[C---:B------:R-:W-:Y:S02]  /*6ee0*/  FMUL.FTZ R37, R3.reuse, R37 ;  /* 0x0000002503257220 */ /* 0x040fe40000410000 */
[C---:B------:R-:W-:Y:S01]  /*6ef0*/  FMUL.FTZ R40, R3.reuse, R40 ;  /* 0x0000002803287220 */ /* 0x040fe20000410000 */
[----:B------:R-:W1:Y:S01]  /*6f00*/  MUFU.EX2 R9, R9 ;  /* 0x0000000900097308 */ /* 0x000e620000000800 */
[C---:B------:R-:W-:Y:S02]  /*6f10*/  FMUL.FTZ R41, R3.reuse, R41 ;  /* 0x0000002903297220 */ /* 0x040fe40000410000 */
        /* <DEDUP_REMOVED lines=10> */
[----:B------:R-:W-:Y:S01]  /*6fc0*/  FMUL.FTZ R64, R3, R64 ;  /* 0x0000004003407220 */ /* 0x000fe20000410000 */
[----:B-1----:R-:W-:Y:S01]  /*6fd0*/  F2FP.BF16.PACK_AB R178, R9, R8 ;  /* 0x0000000809b2723e */ /* 0x002fe200000010ff */
        /* <DEDUP_REMOVED lines=33> */
[----:B--2---:R-:W-:Y:S01]  /*71f0*/  FFMA.FTZ R0, R3, R176, R4 ;  /* 0x000000b003007223 */ /* 0x004fe20000010004 */
[C---:B------:R-:W-:Y:S03]  /*7200*/  F2FP.BF16.PACK_AB R176, R5.reuse, R4 ;  /* 0x0000000405b0723e */ /* 0x040fe600000010ff */
[----:B------:R-:W-:Y:S02]  /*7210*/  FADD.FTZ R0, R5, R0 ;  /* 0x0000000005007221 */ /* 0x000fe40000010000 */
[C---:B------:R-:W-:Y:S02]  /*7220*/  FMUL.FTZ R5, R3.reuse, R165 ;  /* 0x000000a503057220 */ /* 0x040fe40000410000 */
[----:B------:R-:W-:Y:S02]  /*7230*/  FADD.FTZ R0, R8, R0 ;  /* 0x0000000008007221 */ /* 0x000fe40000010000 */
[----:B------:R-:W-:Y:S02]  /*7240*/  FMUL.FTZ R8, R3, R160 ;  /* 0x000000a003087220 */ /* 0x000fe40000410000 */
[----:B------:R-:W-:Y:S01]  /*7250*/  FADD.FTZ R189, R9, R0 ;  /* 0x0000000009bd7221 */ /* 0x000fe20000010000 */
[----:B------:R-:W-:Y:S01]  /*7260*/  FMNMX.FTZ R0, R6, R133, !PT ;  /* 0x0000008506007209 */ /* 0x000fe20007810000 */
[----:B------:R-:W-:Y:S03]  /*7270*/  FMUL.FTZ R9, R3, R161 ;  /* 0x000000a103097220 */ /* 0x000fe60000410000 */
        /* <DEDUP_REMOVED lines=22> */
[----:B------:R-:W-:Y:S02]  /*73e0*/  FMUL.FTZ R0, R0, c[0x0][0x2d0] ;  /* 0x0000b40000007a20 */ /* 0x000fe40000410000 */
[--C-:B------:R-:W-:Y:S02]  /*73f0*/  FFMA.FTZ R7, R7, c[0x0][0x2d0], -R4.reuse ;  /* 0x0000b40007077a23 */ /* 0x100fe40000010804 */
[----:B------:R-:W-:Y:S01]  /*7400*/  MUFU.EX2 R6, R6 ;  /* 0x0000000600067308 */ /* 0x000fe20000000800 */
[--C-:B------:R-:W-:Y:S02]  /*7410*/  FFMA.FTZ R34, R34, c[0x0][0x2d0], -R4.reuse ;  /* 0x0000b40022227a23 */ /* 0x100fe40000010804 */
[--C-:B------:R-:W-:Y:S02]  /*7420*/  FFMA.FTZ R35, R35, c[0x0][0x2d0], -R4.reuse ;  /* 0x0000b40023237a23 */ /* 0x100fe40000010804 */
[--C-:B------:R-:W-:Y:S01]  /*7430*/  FFMA.FTZ R182, R14, c[0x0][0x2d0], -R4.reuse ;  /* 0x0000b4000eb67a23 */ /* 0x100fe20000010804 */
[----:B------:R-:W-:Y:S01]  /*7440*/  MOV R165, R34 ;  /* 0x0000002200a57202 */ /* 0x000fe20000000f00 */
[--C-:B------:R-:W-:Y:S01]  /*7450*/  FFMA.FTZ R183, R18, c[0x0][0x2d0], -R4.reuse ;  /* 0x0000b40012b77a23 */ /* 0x100fe20000010804 */
[----:B------:R-:W-:Y:S01]  /*7460*/  MOV R14, R24 ;  /* 0x00000018000e7202 */ /* 0x000fe20000000f00 */
[--C-:B------:R-:W-:Y:S01]  /*7470*/  FFMA.FTZ R184, R19, c[0x0][0x2d0], -R4.reuse ;  /* 0x0000b40013b87a23 */ /* 0x100fe20000010804 */
[----:B------:R-:W3:Y:S01]  /*7480*/  MUFU.EX2 R0, R0 ;  /* 0x0000000000007308 */ /* 0x000ee20000000800 */
[--C-:B------:R-:W-:Y:S01]  /*7490*/  FFMA.FTZ R26, R26, c[0x0][0x2d0], -R4.reuse ;  /* 0x0000b4001a1a7a23 */ /* 0x100fe20000010804 */
[----:B------:R-:W-:Y:S01]  /*74a0*/  MOV R18, R20 ;  /* 0x0000001400127202 */ /* 0x000fe20000000f00 */
[--C-:B------:R-:W-:Y:S01]  /*74b0*/  FFMA.FTZ R27, R27, c[0x0][0x2d0], -R4.reuse ;  /* 0x0000b4001b1b7a23 */ /* 0x100fe20000010804 */
[----:B------:R-:W-:Y:S01]  /*74c0*/  MOV R19, R25 ;  /* 0x0000001900137202 */ /* 0x000fe20000000f00 */
[--C-:B------:R-:W-:Y:S02]  /*74d0*/  FFMA.FTZ R30, R30, c[0x0][0x2d0], -R4.reuse ;  /* 0x0000b4001e1e7a23 */ /* 0x100fe40000010804 */
[--C-:B------:R-:W-:Y:S02]  /*74e0*/  FFMA.FTZ R31, R31, c[0x0][0x2d0], -R4.reuse ;  /* 0x0000b4001f1f7a23 */ /* 0x100fe40000010804 */
[--C-:B------:R-:W-:Y:S01]  /*74f0*/  FFMA.FTZ R179, R10, c[0x0][0x2d0], -R4.reuse ;  /* 0x0000b4000ab37a23 */ /* 0x100fe20000010804 */
[----:B------:R-:W1:Y:S01]  /*7500*/  MUFU.EX2 R7, R7 ;  /* 0x0000000700077308 */ /* 0x000e620000000800 */
[--C-:B------:R-:W-:Y:S01]  /*7510*/  FFMA.FTZ R180, R11, c[0x0][0x2d0], -R4.reuse ;  /* 0x0000b4000bb47a23 */ /* 0x100fe20000010804 */
[----:B------:R-:W-:Y:S01]  /*7520*/  MOV R10, R33 ;  /* 0x00000021000a7202 */ /* 0x000fe20000000f00 */
[--C-:B------:R-:W-:Y:S01]  /*7530*/  FFMA.FTZ R181, R15, c[0x0][0x2d0], -R4.reuse ;  /* 0x0000b4000fb57a23 */ /* 0x100fe20000010804 */
[----:B------:R-:W-:Y:S01]  /*7540*/  MOV R11, R32 ;  /* 0x00000020000b7202 */ /* 0x000fe20000000f00 */
[--C-:B------:R-:W-:Y:S01]  /*7550*/  FFMA.FTZ R191, R22, c[0x0][0x2d0], -R4.reuse ;  /* 0x0000b40016bf7a23 */ /* 0x100fe20000010804 */
[----:B------:R-:W-:Y:S01]  /*7560*/  MOV R157, R10 ;  /* 0x0000000a009d7202 */ /* 0x000fe20000000f00 */
[----:B------:R-:W-:Y:S01]  /*7570*/  FFMA.FTZ R190, R23, c[0x0][0x2d0], -R4 ;  /* 0x0000b40017be7a23 */ /* 0x000fe20000010804 */
[----:B------:R-:W-:Y:S01]  /*7580*/  MOV R23, R177 ;  /* 0x000000b100177202 */ /* 0x000fe20000000f00 */
[C---:B------:R-:W-:Y:S01]  /*7590*/  FMUL.FTZ R32, R3.reuse, R136 ;  /* 0x0000008803207220 */ /* 0x040fe20000410000 */
[----:B------:R-:W2:Y:S01]  /*75a0*/  MUFU.EX2 R179, R179 ;  /* 0x000000b300b37308 */ /* 0x000ea20000000800 */
[C---:B------:R-:W-:Y:S01]  /*75b0*/  FMUL.FTZ R33, R3.reuse, R137 ;  /* 0x0000008903217220 */ /* 0x040fe20000410000 */
[----:B------:R-:W-:Y:S01]  /*75c0*/  MOV R153, R11 ;  /* 0x0000000b00997202 */ /* 0x000fe20000000f00 */
[C---:B------:R-:W-:Y:S01]  /*75d0*/  FMUL.FTZ R20, R3.reuse, R148 ;  /* 0x0000009403147220 */ /* 0x040fe20000410000 */
[----:B------:R-:W-:Y:S01]  /*75e0*/  MOV R15, R21 ;  /* 0x00000015000f7202 */ /* 0x000fe20000000f00 */
[C---:B---3--:R-:W-:Y:S01]  /*75f0*/  FFMA.FTZ R4, R0.reuse, R12, R6 ;  /* 0x0000000c00047223 */ /* 0x048fe20000010006 */
[----:B------:R-:W-:Y:S01]  /*7600*/  MOV R148, R19 ;  /* 0x0000001300947202 */ /* 0x000fe20000000f00 */
[C---:B------:R-:W-:Y:S01]  /*7610*/  FMUL.FTZ R34, R0.reuse, R138 ;  /* 0x0000008a00227220 */ /* 0x040fe20000410000 */
[----:B------:R-:W-:Y:S01]  /*7620*/  MOV R22, R29 ;  /* 0x0000001d00167202 */ /* 0x000fe20000000f00 */
[C---:B------:R-:W-:Y:S01]  /*7630*/  FMUL.FTZ R10, R0.reuse, R162 ;  /* 0x000000a2000a7220 */ /* 0x040fe20000410000 */
[----:B------:R-:W3:Y:S01]  /*7640*/  MUFU.EX2 R180, R180 ;  /* 0x000000b400b47308 */ /* 0x000ee20000000800 */
[C---:B------:R-:W-:Y:S01]  /*7650*/  FMUL.FTZ R11, R0.reuse, R163 ;  /* 0x000000a3000b7220 */ /* 0x040fe20000410000 */
[----:B------:R-:W-:Y:S01]  /*7660*/  MOV R162, R27 ;  /* 0x0000001b00a27202 */ /* 0x000fe20000000f00 */
[----:B------:R-:W-:Y:S01]  /*7670*/  FMUL.FTZ R12, R3, R156 ;  /* 0x0000009c030c7220 */ /* 0x000fe20000410000 */
[C---:B-1----:R-:W-:Y:S01]  /*7680*/  F2FP.BF16.PACK_AB R177, R7.reuse, R6 ;  /* 0x0000000607b1723e */ /* 0x042fe200000010ff */
[----:B------:R-:W-:Y:S01]  /*7690*/  FADD.FTZ R133, R7, R4 ;  /* 0x0000000407857221 */ /* 0x000fe20000010000 */
[----:B------:R-:W-:Y:S01]  /*76a0*/  MOV R163, R26 ;  /* 0x0000001a00a37202 */ /* 0x000fe20000000f00 */
[----:B------:R-:W-:Y:S01]  /*76b0*/  FMUL.FTZ R4, R3, R164 ;  /* 0x000000a403047220 */ /* 0x000fe20000410000 */
[----:B------:R-:W-:Y:S01]  /*76c0*/  MOV R164, R35 ;  /* 0x0000002300a47202 */ /* 0x000fe20000000f00 */
[C---:B------:R-:W-:Y:S01]  /*76d0*/  FMUL.FTZ R35, R0.reuse, R139 ;  /* 0x0000008b00237220 */ /* 0x040fe20000410000 */
[----:B------:R-:W-:Y:S01]  /*76e0*/  MOV R161, R30 ;  /* 0x0000001e00a17202 */ /* 0x000fe20000000f00 */
[----:B------:R-:W1:Y:S01]  /*76f0*/  LDSM.16.MT88.4 R136, [R135+0x100] ;  /* 0x000100008788783b */ /* 0x000e620000004200 */
[C---:B------:R-:W-:Y:S01]  /*7700*/  FMUL.FTZ R6, R0.reuse, R166 ;  /* 0x000000a600067220 */ /* 0x040fe20000410000 */
[----:B------:R-:W-:Y:S01]  /*7710*/  MOV R166, R22 ;  /* 0x0000001600a67202 */ /* 0x000fe20000000f00 */
[----:B--2---:R-:W-:Y:S01]  /*7720*/  FADD.FTZ R152, R179, R133 ;  /* 0x00000085b3987221 */ /* 0x004fe20000010000 */
[----:B------:R-:W-:Y:S01]  /*7730*/  MOV R160, R31 ;  /* 0x0000001f00a07202 */ /* 0x000fe20000000f00 */
[C---:B------:R-:W-:Y:S01]  /*7740*/  FMUL.FTZ R7, R0.reuse, R167 ;  /* 0x000000a700077220 */ /* 0x040fe20000410000 */
[----:B------:R-:W-:Y:S01]  /*7750*/  MOV R167, R23 ;  /* 0x0000001700a77202 */ /* 0x000fe20000000f00 */
[C---:B------:R-:W-:Y:S01]  /*7760*/  FMUL.FTZ R21, R3.reuse, R149 ;  /* 0x0000009503157220 */ /* 0x040fe20000410000 */
[----:B------:R-:W-:Y:S01]  /*7770*/  MOV R149, R14 ;  /* 0x0000000e00957202 */ /* 0x000fe20000000f00 */
[C---:B------:R-:W-:Y:S01]  /*7780*/  FMUL.FTZ R14, R0.reuse, R158 ;  /* 0x0000009e000e7220 */ /* 0x040fe20000410000 */
[----:B------:R-:W-:Y:S01]  /*7790*/  MOV R158, R15 ;  /* 0x0000000f009e7202 */ /* 0x000fe20000000f00 */
[C---:B------:R-:W-:Y:S01]  /*77a0*/  FMUL.FTZ R15, R0.reuse, R159 ;  /* 0x0000009f000f7220 */ /* 0x040fe20000410000 */
[----:B------:R-:W-:Y:S01]  /*77b0*/  MOV R159, R18 ;  /* 0x00000012009f7202 */ /* 0x000fe20000000f00 */
[----:B------:R-:W-:Y:S01]  /*77c0*/  FMUL.FTZ R18, R0, R154 ;  /* 0x0000009a00127220 */ /* 0x000fe20000410000 */
[----:B---3--:R-:W-:Y:S01]  /*77d0*/  F2FP.BF16.PACK_AB R179, R180, R179 ;  /* 0x000000b3b4b3723e */ /* 0x008fe200000010ff */
[C---:B------:R-:W-:Y:S01]  /*77e0*/  FMUL.FTZ R19, R0.reuse, R155 ;  /* 0x0000009b00137220 */ /* 0x040fe20000410000 */
[----:B------:R-:W-:Y:S01]  /*77f0*/  MUFU.EX2 R149, R149 ;  /* 0x0000009500957308 */ /* 0x000fe20000000800 */
[C---:B------:R-:W-:Y:S02]  /*7800*/  FMUL.FTZ R22, R0.reuse, R150 ;  /* 0x0000009600167220 */ /* 0x040fe40000410000 */
[C---:B------:R-:W-:Y:S02]  /*7810*/  FMUL.FTZ R23, R0.reuse, R151 ;  /* 0x0000009700177220 */ /* 0x040fe40000410000 */
[C---:B------:R-:W-:Y:S02]  /*7820*/  FMUL.FTZ R26, R0.reuse, R146 ;  /* 0x00000092001a7220 */ /* 0x040fe40000410000 */
[C---:B------:R-:W-:Y:S02]  /*7830*/  FMUL.FTZ R27, R0.reuse, R147 ;  /* 0x00000093001b7220 */ /* 0x040fe40000410000 */
[C---:B------:R-:W-:Y:S01]  /*7840*/  FMUL.FTZ R29, R3.reuse, R141 ;  /* 0x0000008d031d7220 */ /* 0x040fe20000410000 */
[----:B------:R-:W-:Y:S01]  /*7850*/  MUFU.EX2 R148, R148 ;  /* 0x0000009400947308 */ /* 0x000fe20000000800 */
[C---:B------:R-:W-:Y:S02]  /*7860*/  FMUL.FTZ R30, R0.reuse, R142 ;  /* 0x0000008e001e7220 */ /* 0x040fe40000410000 */
[C---:B------:R-:W-:Y:S02]  /*7870*/  FMUL.FTZ R31, R0.reuse, R143 ;  /* 0x0000008f001f7220 */ /* 0x040fe40000410000 */
[----:B------:R-:W-:Y:S01]  /*7880*/  LDSM.16.MT88.4 R140, [R135+0x900] ;  /* 0x00090000878c783b */ /* 0x000fe20000004200 */
[C---:B------:R-:W-:Y:S02]  /*7890*/  FMUL.FTZ R24, R3.reuse, R144 ;  /* 0x0000009003187220 */ /* 0x040fe40000410000 */
[----:B------:R-:W-:Y:S02]  /*78a0*/  FMUL.FTZ R25, R3, R145 ;  /* 0x0000009103197220 */ /* 0x000fe40000410000 */
[----:B------:R-:W-:Y:S01]  /*78b0*/  MUFU.EX2 R145, R186 ;  /* 0x000000ba00917308 */ /* 0x000fe20000000800 */
[C---:B------:R-:W-:Y:S02]  /*78c0*/  FMUL.FTZ R38, R0.reuse, R38 ;  /* 0x0000002600267220 */ /* 0x040fe40000410000 */
[C---:B------:R-:W-:Y:S01]  /*78d0*/  FMUL.FTZ R39, R0.reuse, R39 ;  /* 0x0000002700277220 */ /* 0x040fe20000410000 */
[C---:B-1----:R-:W-:Y:S05]  /*78e0*/  HMMA.16816.F32.BF16 R4, R176.reuse, R136, R4 ;  /* 0x00000088b004723c */ /* 0x042fea0000041804 */
[C---:B------:R-:W-:Y:S01]  /*78f0*/  FMUL.FTZ R42, R0.reuse, R42 ;  /* 0x0000002a002a7220 */ /* 0x040fe20000410000 */
[----:B------:R-:W-:Y:S01]  /*7900*/  MUFU.EX2 R144, R185 ;  /* 0x000000b900907308 */ /* 0x000fe20000000800 */
[C---:B------:R-:W-:Y:S01]  /*7910*/  FMUL.FTZ R43, R0.reuse, R43 ;  /* 0x0000002b002b7220 */ /* 0x040fe20000410000 */
[C---:B------:R-:W-:Y:S01]  /*7920*/  HMMA.16816.F32.BF16 R8, R176.reuse, R138, R8 ;  /* 0x0000008ab008723c */ /* 0x040fe20000041808 */
[----:B------:R-:W1:Y:S03]  /*7930*/  LDSM.16.MT88.4 R136, [R248+0x100] ;  /* 0x00010000f888783b */ /* 0x000e660000004200 */
[C---:B------:R-:W-:Y:S02]  /*7940*/  FMUL.FTZ R46, R0.reuse, R46 ;  /* 0x0000002e002e7220 */ /* 0x040fe40000410000 */
[C---:B------:R-:W-:Y:S02]  /*7950*/  FMUL.FTZ R47, R0.reuse, R47 ;  /* 0x0000002f002f7220 */ /* 0x040fe40000410000 */
[----:B------:R-:W-:Y:S01]  /*7960*/  MUFU.EX2 R185, R163 ;  /* 0x000000a300b97308 */ /* 0x000fe20000000800 */
[C---:B------:R-:W-:Y:S03]  /*7970*/  FMUL.FTZ R50, R0.reuse, R50 ;  /* 0x0000003200327220 */ /* 0x040fe60000410000 */
[C---:B------:R-:W-:Y:S02]  /*7980*/  FMUL.FTZ R51, R0.reuse, R51 ;  /* 0x0000003300337220 */ /* 0x040fe40000410000 */
[C---:B------:R-:W-:Y:S02]  /*7990*/  FMUL.FTZ R54, R0.reuse, R54 ;  /* 0x0000003600367220 */ /* 0x040fe40000410000 */
[C---:B------:R-:W-:Y:S02]  /*79a0*/  FMUL.FTZ R55, R0.reuse, R55 ;  /* 0x0000003700377220 */ /* 0x040fe40000410000 */
        /* <DEDUP_REMOVED lines=14> */
[C---:B------:R-:W-:Y:S01]  /*7a90*/  FMUL.FTZ R79, R0.reuse, R79 ;  /* 0x0000004f004f7220 */ /* 0x040fe20000410000 */
[C---:B-1----:R-:W-:Y:S03]  /*7aa0*/  HMMA.16816.F32.BF16 R12, R176.reuse, R136, R12 ;  /* 0x00000088b00c723c */ /* 0x042fe6000004180c */
[C---:B------:R-:W-:Y:S02]  /*7ab0*/  FMUL.FTZ R82, R0.reuse, R82 ;  /* 0x0000005200527220 */ /* 0x040fe40000410000 */
[C---:B------:R-:W-:Y:S02]  /*7ac0*/  FMUL.FTZ R83, R0.reuse, R83 ;  /* 0x0000005300537220 */ /* 0x040fe40000410000 */
[C---:B------:R-:W-:Y:S01]  /*7ad0*/  FMUL.FTZ R86, R0.reuse, R86 ;  /* 0x0000005600567220 */ /* 0x040fe20000410000 */
[C---:B------:R-:W-:Y:S01]  /*7ae0*/  HMMA.16816.F32.BF16 R16, R176.reuse, R138, R16 ;  /* 0x0000008ab010723c */ /* 0x040fe20000041810 */
[----:B------:R-:W1:Y:S01]  /*7af0*/  LDSM.16.MT88.4 R136, [R251+0x100] ;  /* 0x00010000fb88783b */ /* 0x000e620000004200 */
[----:B------:R-:W-:Y:S02]  /*7b00*/  MUFU.EX2 R184, R162 ;  /* 0x000000a200b87308 */ /* 0x000fe40000000800 */
[C---:B------:R-:W-:Y:S02]  /*7b10*/  FMUL.FTZ R87, R0.reuse, R87 ;  /* 0x0000005700577220 */ /* 0x040fe40000410000 */
[C---:B------:R-:W-:Y:S02]  /*7b20*/  FMUL.FTZ R90, R0.reuse, R90 ;  /* 0x0000005a005a7220 */ /* 0x040fe40000410000 */
[C---:B------:R-:W-:Y:S04]  /*7b30*/  FMUL.FTZ R91, R0.reuse, R91 ;  /* 0x0000005b005b7220 */ /* 0x040fe80000410000 */
        /* <DEDUP_REMOVED lines=13> */
[----:B------:R-:W2:Y:S01]  /*7c10*/  MUFU.EX2 R133, R188 ;  /* 0x000000bc00857308 */ /* 0x000ea20000000800 */
[C---:B------:R-:W-:Y:S02]  /*7c20*/  FMUL.FTZ R115, R0.reuse, R115 ;  /* 0x0000007300737220 */ /* 0x040fe40000410000 */
[C---:B------:R-:W-:Y:S02]  /*7c30*/  FMUL.FTZ R118, R0.reuse, R118 ;  /* 0x0000007600767220 */ /* 0x040fe40000410000 */
[C---:B------:R-:W-:Y:S02]  /*7c40*/  FMUL.FTZ R119, R0.reuse, R119 ;  /* 0x0000007700777220 */ /* 0x040fe40000410000 */
[C---:B------:R-:W-:Y:S01]  /*7c50*/  FMUL.FTZ R122, R0.reuse, R122 ;  /* 0x0000007a007a7220 */ /* 0x040fe20000410000 */
[C---:B-1----:R-:W-:Y:S02]  /*7c60*/  HMMA.16816.F32.BF16 R20, R176.reuse, R136, R20 ;  /* 0x00000088b014723c */ /* 0x042fe40000041814 */
[----:B------:R-:W1:Y:S01]  /*7c70*/  MUFU.EX2 R3, R187 ;  /* 0x000000bb00037308 */ /* 0x000e620000000800 */
[C---:B------:R-:W-:Y:S02]  /*7c80*/  FMUL.FTZ R123, R0.reuse, R123 ;  /* 0x0000007b007b7220 */ /* 0x040fe40000410000 */
[C---:B------:R-:W-:Y:S02]  /*7c90*/  FMUL.FTZ R126, R0.reuse, R126 ;  /* 0x0000007e007e7220 */ /* 0x040fe40000410000 */
[C---:B------:R-:W-:Y:S01]  /*7ca0*/  FMUL.FTZ R127, R0.reuse, R127 ;  /* 0x0000007f007f7220 */ /* 0x040fe20000410000 */
[C---:B------:R-:W-:Y:S01]  /*7cb0*/  HMMA.16816.F32.BF16 R24, R176.reuse, R138, R24 ;  /* 0x0000008ab018723c */ /* 0x040fe20000041818 */
[----:B------:R-:W3:Y:S03]  /*7cc0*/  LDSM.16.MT88.4 R136, [R250+0x100] ;  /* 0x00010000fa88783b */ /* 0x000ee60000004200 */
[----:B------:R-:W-:Y:S01]  /*7cd0*/  MUFU.EX2 R187, R183 ;  /* 0x000000b700bb7308 */ /* 0x000fe20000000800 */
[C---:B------:R-:W-:Y:S02]  /*7ce0*/  FMUL.FTZ R130, R0.reuse, R130 ;  /* 0x0000008200827220 */ /* 0x040fe40000410000 */
[----:B------:R-:W-:Y:S02]  /*7cf0*/  FMUL.FTZ R131, R0, R131 ;  /* 0x0000008300837220 */ /* 0x000fe40000410000 */
[----:B--2---:R-:W-:Y:S05]  /*7d00*/  FADD.FTZ R0, R133, R189 ;  /* 0x000000bd85007221 */ /* 0x004fea0000010000 */
[----:B------:R2:W-:Y:S01]  /*7d10*/  MUFU.EX2 R183, R160 ;  /* 0x000000a000b77308 */ /* 0x0005e20000000800 */
[----:B-1----:R-:W-:Y:S04]  /*7d20*/  FADD.FTZ R0, R3, R0 ;  /* 0x0000000003007221 */ /* 0x002fe80000010000 */
[----:B------:R-:W-:Y:S05]  /*7d30*/  FADD.FTZ R0, R145, R0 ;  /* 0x0000000091007221 */ /* 0x000fea0000010000 */
[----:B------:R-:W1:Y:S01]  /*7d40*/  MUFU.EX2 R188, R181 ;  /* 0x000000b500bc7308 */ /* 0x000e620000000800 */
[----:B------:R-:W-:Y:S09]  /*7d50*/  FADD.FTZ R0, R144, R0 ;  /* 0x0000000090007221 */ /* 0x000ff20000010000 */
[----:B------:R-:W-:Y:S01]  /*7d60*/  MUFU.EX2 R181, R165 ;  /* 0x000000a500b57308 */ /* 0x000fe20000000800 */
[----:B--2---:R-:W-:Y:S01]  /*7d70*/  LDSM.16.MT88.4 R160, [R135+0x1900] ;  /* 0x0019000087a0783b */ /* 0x004fe20000004200 */
[C---:B---3--:R-:W-:Y:S08]  /*7d80*/  HMMA.16816.F32.BF16 R28, R176.reuse, R136, R28 ;  /* 0x00000088b01c723c */ /* 0x048ff0000004181c */
[C---:B------:R-:W-:Y:S01]  /*7d90*/  HMMA.16816.F32.BF16 R32, R176.reuse, R138, R32 ;  /* 0x0000008ab020723c */ /* 0x040fe20000041820 */
[----:B------:R-:W2:Y:S07]  /*7da0*/  LDSM.16.MT88.4 R136, [R135+0x2100] ;  /* 0x002100008788783b */ /* 0x000eae0000004200 */
[C---:B--2---:R-:W-:Y:S08]  /*7db0*/  HMMA.16816.F32.BF16 R36, R176.reuse, R136, R36 ;  /* 0x00000088b024723c */ /* 0x044ff00000041824 */
        /* <DEDUP_REMOVED lines=32> */
[C---:B--2---:R-:W-:Y:S07]  /*7fc0*/  HMMA.16816.F32.BF16 R124, R176.reuse, R136, R124 ;  /* 0x00000088b07c723c */ /* 0x044fee000004187c */
[----:B------:R-:W-:Y:S01]  /*7fd0*/  F2FP.BF16.PACK_AB R136, R3, R133 ;  /* 0x000000850388723e */ /* 0x000fe200000010ff */
[----:B------:R-:W-:Y:S01]  /*7fe0*/  HMMA.16816.F32.BF16 R128, R176, R138, R128 ;  /* 0x0000008ab080723c */ /* 0x000fe20000041880 */
[----:B------:R-:W2:Y:S03]  /*7ff0*/  MUFU.EX2 R133, R159 ;  /* 0x0000009f00857308 */ /* 0x000ea60000000800 */
[----:B-1----:R-:W-:Y:S03]  /*8000*/  F2FP.BF16.PACK_AB R137, R188, R156 ;  /* 0x0000009cbc89723e */ /* 0x002fe600000010ff */
[----:B------:R-:W-:Y:S02]  /*8010*/  F2FP.BF16.PACK_AB R138, R144, R145 ;  /* 0x00000091908a723e */ /* 0x000fe400000010ff */
[----:B------:R-:W1:Y:S02]  /*8020*/  LDSM.16.MT88.4 R144, [R248+0x900] ;  /* 0x00090000f890783b */ /* 0x000e640000004200 */
[----:B------:R-:W3:Y:S01]  /*8030*/  MUFU.EX2 R3, R158 ;  /* 0x0000009e00037308 */ /* 0x000ee20000000800 */
[----:B------:R-:W-:Y:S02]  /*8040*/  F2FP.BF16.PACK_AB R139, R186, R187 ;  /* 0x000000bbba8b723e */ /* 0x000fe400000010ff */
[----:B------:R-:W-:Y:S05]  /*8050*/  F2FP.BF16.PACK_AB R177, R183, R182 ;  /* 0x000000b6b7b1723e */ /* 0x000fea00000010ff */
[C---:B------:R-:W-:Y:S02]  /*8060*/  HMMA.16816.F32.BF16 R4, R136.reuse, R140, R4 ;  /* 0x0000008c8804723c */ /* 0x040fe40000041804 */
[----:B------:R-:W-:Y:S03]  /*8070*/  MUFU.EX2 R176, R166 ;  /* 0x000000a600b07308 */ /* 0x000fe60000000800 */
[----:B--2---:R-:W-:Y:S03]  /*8080*/  FADD.FTZ R0, R133, R0 ;  /* 0x0000000085007221 */ /* 0x004fe60000010000 */
[C---:B------:R-:W-:Y:S01]  /*8090*/  HMMA.16816.F32.BF16 R8, R136.reuse, R142, R8 ;  /* 0x0000008e8808723c */ /* 0x040fe20000041808 */
[----:B------:R-:W2:Y:S03]  /*80a0*/  LDSM.16.MT88.4 R140, [R251+0x900] ;  /* 0x00090000fb8c783b */ /* 0x000ea60000004200 */
[----:B------:R-:W-:Y:S01]  /*80b0*/  MUFU.EX2 R178, R157 ;  /* 0x0000009d00b27308 */ /* 0x000fe20000000800 */
[----:B---3--:R-:W-:Y:S04]  /*80c0*/  FADD.FTZ R0, R3, R0 ;  /* 0x0000000003007221 */ /* 0x008fe80000010000 */
[----:B------:R-:W-:Y:S04]  /*80d0*/  FADD.FTZ R0, R149, R0 ;  /* 0x0000000095007221 */ /* 0x000fe80000010000 */
[C---:B------:R-:W-:Y:S01]  /*80e0*/  FADD.FTZ R0, R148.reuse, R0 ;  /* 0x0000000094007221 */ /* 0x040fe20000010000 */
[C---:B-1----:R-:W-:Y:S08]  /*80f0*/  HMMA.16816.F32.BF16 R12, R136.reuse, R144, R12 ;  /* 0x00000090880c723c */ /* 0x042ff0000004180c */
[C---:B------:R-:W-:Y:S01]  /*8100*/  HMMA.16816.F32.BF16 R16, R136.reuse, R146, R16 ;  /* 0x000000928810723c */ /* 0x040fe20000041810 */
[----:B------:R-:W1:Y:S07]  /*8110*/  LDSM.16.MT88.4 R144, [R250+0x900] ;  /* 0x00090000fa90783b */ /* 0x000e6e0000004200 */
[C---:B--2---:R-:W-:Y:S08]  /*8120*/  HMMA.16816.F32.BF16 R20, R136.reuse, R140, R20 ;  /* 0x0000008c8814723c */ /* 0x044ff00000041814 */
[C---:B------:R-:W-:Y:S01]  /*8130*/  HMMA.16816.F32.BF16 R24, R136.reuse, R142, R24 ;  /* 0x0000008e8818723c */ /* 0x040fe20000041818 */
[----:B------:R-:W2:Y:S07]  /*8140*/  LDSM.16.MT88.4 R140, [R135+0x2900] ;  /* 0x00290000878c783b */ /* 0x000eae0000004200 */
        /* <DEDUP_REMOVED lines=37> */
[----:B------:R-:W-:Y:S01]  /*83a0*/  HMMA.16816.F32.BF16 R128, R136, R146, R128 ;  /* 0x000000928880723c */ /* 0x000fe20000041880 */
[----:B------:R-:W1:Y:S06]  /*83b0*/  LDSM.16.MT88.4 R144, [R248+0x1100] ;  /* 0x00110000f890783b */ /* 0x000e6c0000004200 */
[----:B------:R-:W-:Y:S02]  /*83c0*/  F2FP.BF16.PACK_AB R138, R148, R149 ;  /* 0x00000095948a723e */ /* 0x000fe400000010ff */
[----:B------:R-:W3:Y:S03]  /*83d0*/  LDSM.16.MT88.4 R148, [R251+0x1100] ;  /* 0x00110000fb94783b */ /* 0x000ee60000004200 */
[----:B------:R-:W-:Y:S02]  /*83e0*/  F2FP.BF16.PACK_AB R136, R3, R133 ;  /* 0x000000850388723e */ /* 0x000fe400000010ff */
[----:B------:R-:W-:Y:S01]  /*83f0*/  F2FP.BF16.PACK_AB R137, R190, R191 ;  /* 0x000000bfbe89723e */ /* 0x000fe200000010ff */
[----:B------:R-:W-:Y:S01]  /*8400*/  MUFU.EX2 R133, R153 ;  /* 0x0000009900857308 */ /* 0x000fe20000000800 */
[----:B------:R-:W-:Y:S07]  /*8410*/  F2FP.BF16.PACK_AB R139, R184, R185 ;  /* 0x000000b9b88b723e */ /* 0x000fee00000010ff */
[C---:B--2---:R-:W-:Y:S02]  /*8420*/  HMMA.16816.F32.BF16 R4, R136.reuse, R140, R4 ;  /* 0x0000008c8804723c */ /* 0x044fe40000041804 */
[----:B------:R-:W2:Y:S06]  /*8430*/  MUFU.EX2 R3, R167 ;  /* 0x000000a700037308 */ /* 0x000eac0000000800 */
[C---:B------:R-:W-:Y:S01]  /*8440*/  HMMA.16816.F32.BF16 R8, R136.reuse, R142, R8 ;  /* 0x0000008e8808723c */ /* 0x040fe20000041808 */
[----:B------:R-:W4:Y:S07]  /*8450*/  LDSM.16.MT88.4 R140, [R250+0x1100] ;  /* 0x00110000fa8c783b */ /* 0x000f2e0000004200 */
[C---:B-1----:R-:W-:Y:S08]  /*8460*/  HMMA.16816.F32.BF16 R12, R136.reuse, R144, R12 ;  /* 0x00000090880c723c */ /* 0x042ff0000004180c */
[C---:B------:R-:W-:Y:S01]  /*8470*/  HMMA.16816.F32.BF16 R16, R136.reuse, R146, R16 ;  /* 0x000000928810723c */ /* 0x040fe20000041810 */
[----:B------:R-:W1:Y:S03]  /*8480*/  LDSM.16.MT88.4 R144, [R135+0x3100] ;  /* 0x003100008790783b */ /* 0x000e660000004200 */
[----:B--2---:R-:W-:Y:S04]  /*8490*/  FADD.FTZ R0, R3, R0 ;  /* 0x0000000003007221 */ /* 0x004fe80000010000 */
[C---:B---3--:R-:W-:Y:S04]  /*84a0*/  HMMA.16816.F32.BF16 R20, R136.reuse, R148, R20 ;  /* 0x000000948814723c */ /* 0x048fe80000041814 */
[C---:B------:R-:W-:Y:S01]  /*84b0*/  FADD.FTZ R0, R176.reuse, R0 ;  /* 0x00000000b0007221 */ /* 0x040fe20000010000 */
[----:B------:R-:W-:Y:S01]  /*84c0*/  F2FP.BF16.PACK_AB R176, R176, R3 ;  /* 0x00000003b0b0723e */ /* 0x000fe200000010ff */
[----:B------:R-:W-:Y:S02]  /*84d0*/  FADD.FTZ R3, R180, R152 ;  /* 0x00000098b4037221 */ /* 0x000fe40000010000 */
[C---:B------:R-:W-:Y:S01]  /*84e0*/  HMMA.16816.F32.BF16 R24, R136.reuse, R150, R24 ;  /* 0x000000968818723c */ /* 0x040fe20000041818 */
[----:B------:R-:W2:Y:S01]  /*84f0*/  LDSM.16.MT88.4 R148, [R248+0x3100] ;  /* 0x00310000f894783b */ /* 0x000ea20000004200 */
[----:B------:R-:W3:Y:S02]  /*8500*/  MUFU.EX2 R180, R164 ;  /* 0x000000a400b47308 */ /* 0x000ee40000000800 */
[----:B------:R-:W-:Y:S04]  /*8510*/  FADD.FTZ R0, R133, R0 ;  /* 0x0000000085007221 */ /* 0x000fe80000010000 */
[C---:B----4-:R-:W-:Y:S01]  /*8520*/  HMMA.16816.F32.BF16 R28, R136.reuse, R140, R28 ;  /* 0x0000008c881c723c */ /* 0x050fe2000004181c */
[----:B------:R-:W-:Y:S03]  /*8530*/  LDSM.16.MT88.4 R152, [R248+0x1900] ;  /* 0x00190000f898783b */ /* 0x000fe60000004200 */
[C---:B------:R-:W-:Y:S01]  /*8540*/  FADD.FTZ R0, R178.reuse, R0 ;  /* 0x00000000b2007221 */ /* 0x040fe20000010000 */
[----:B------:R-:W-:Y:S02]  /*8550*/  F2FP.BF16.PACK_AB R178, R178, R133 ;  /* 0x00000085b2b2723e */ /* 0x000fe400000010ff */
[----:B------:R-:W-:Y:S01]  /*8560*/  MOV R133, R2 ;  /* 0x0000000200857202 */ /* 0x000fe20000000f00 */
[C---:B------:R-:W-:Y:S01]  /*8570*/  HMMA.16816.F32.BF16 R32, R136.reuse, R142, R32 ;  /* 0x0000008e8820723c */ /* 0x040fe20000041820 */
[----:B------:R-:W4:Y:S07]  /*8580*/  LDSM.16.MT88.4 R140, [R251+0x3100] ;  /* 0x00310000fb8c783b */ /* 0x000f2e0000004200 */
[C---:B-1----:R-:W-:Y:S01]  /*8590*/  HMMA.16816.F32.BF16 R36, R136.reuse, R144, R36 ;  /* 0x000000908824723c */ /* 0x042fe20000041824 */
[----:B------:R1:W-:Y:S03]  /*85a0*/  STL [R1+0x54], R0 ;  /* 0x0000540001007387 */ /* 0x0003e60000100800 */
[----:B---3--:R-:W-:Y:S04]  /*85b0*/  F2FP.BF16.PACK_AB R179, R180, R181 ;  /* 0x000000b5b4b3723e */ /* 0x008fe800000010ff */
[C---:B------:R-:W-:Y:S01]  /*85c0*/  HMMA.16816.F32.BF16 R40, R136.reuse, R146, R40 ;  /* 0x000000928828723c */ /* 0x040fe20000041828 */
[----:B------:R-:W3:Y:S07]  /*85d0*/  LDSM.16.MT88.4 R144, [R250+0x3100] ;  /* 0x00310000fa90783b */ /* 0x000eee0000004200 */
[C---:B--2---:R-:W-:Y:S08]  /*85e0*/  HMMA.16816.F32.BF16 R44, R136.reuse, R148, R44 ;  /* 0x00000094882c723c */ /* 0x044ff0000004182c */
[C---:B------:R-:W-:Y:S01]  /*85f0*/  HMMA.16816.F32.BF16 R48, R136.reuse, R150, R48 ;  /* 0x000000968830723c */ /* 0x040fe20000041830 */
[----:B------:R-:W2:Y:S03]  /*8600*/  LDSM.16.MT88.4 R148, [R135+0x5100] ;  /* 0x005100008794783b */ /* 0x000ea60000004200 */
[----:B-1----:R-:W-:Y:S04]  /*8610*/  FADD.FTZ R0, R156, R3 ;  /* 0x000000039c007221 */ /* 0x002fe80000010000 */
[C---:B----4-:R-:W-:Y:S04]  /*8620*/  HMMA.16816.F32.BF16 R52, R136.reuse, R140, R52 ;  /* 0x0000008c8834723c */ /* 0x050fe80000041834 */
[----:B------:R-:W-:Y:S04]  /*8630*/  FADD.FTZ R0, R188, R0 ;  /* 0x00000000bc007221 */ /* 0x000fe80000010000 */
[C---:B------:R-:W-:Y:S01]  /*8640*/  HMMA.16816.F32.BF16 R56, R136.reuse, R142, R56 ;  /* 0x0000008e8838723c */ /* 0x040fe20000041838 */
[----:B------:R-:W1:Y:S03]  /*8650*/  LDSM.16.MT88.4 R140, [R248+0x5100] ;  /* 0x00510000f88c783b */ /* 0x000e660000004200 */
[----:B------:R-:W-:Y:S04]  /*8660*/  FADD.FTZ R0, R187, R0 ;  /* 0x00000000bb007221 */ /* 0x000fe80000010000 */
[----:B------:R-:W-:Y:S01]  /*8670*/  FADD.FTZ R0, R186, R0 ;  /* 0x00000000ba007221 */ /* 0x000fe20000010000 */
[C---:B---3--:R-:W-:Y:S03]  /*8680*/  HMMA.16816.F32.BF16 R60, R136.reuse, R144, R60 ;  /* 0x00000090883c723c */ /* 0x048fe6000004183c */
[----:B------:R-:W-:Y:S04]  /*8690*/  FADD.FTZ R0, R191, R0 ;  /* 0x00000000bf007221 */ /* 0x000fe80000010000 */
[----:B------:R-:W-:Y:S01]  /*86a0*/  FADD.FTZ R0, R190, R0 ;  /* 0x00000000be007221 */ /* 0x000fe20000010000 */
[C---:B------:R-:W-:Y:S01]  /*86b0*/  HMMA.16816.F32.BF16 R64, R136.reuse, R146, R64 ;  /* 0x000000928840723c */ /* 0x040fe20000041840 */
[----:B------:R-:W3:Y:S03]  /*86c0*/  LDSM.16.MT88.4 R144, [R251+0x5100] ;  /* 0x00510000fb90783b */ /* 0x000ee60000004200 */
[----:B------:R-:W-:Y:S04]  /*86d0*/  FADD.FTZ R0, R185, R0 ;  /* 0x00000000b9007221 */ /* 0x000fe80000010000 */
[C---:B--2---:R-:W-:Y:S04]  /*86e0*/  HMMA.16816.F32.BF16 R68, R136.reuse, R148, R68 ;  /* 0x000000948844723c */ /* 0x044fe80000041844 */
[----:B------:R-:W-:Y:S04]  /*86f0*/  FADD.FTZ R0, R184, R0 ;  /* 0x00000000b8007221 */ /* 0x000fe80000010000 */
[C---:B------:R-:W-:Y:S01]  /*8700*/  HMMA.16816.F32.BF16 R72, R136.reuse, R150, R72 ;  /* 0x000000968848723c */ /* 0x040fe20000041848 */
[----:B------:R-:W2:Y:S03]  /*8710*/  LDSM.16.MT88.4 R148, [R250+0x5100] ;  /* 0x00510000fa94783b */ /* 0x000ea60000004200 */
[----:B------:R-:W-:Y:S04]  /*8720*/  FADD.FTZ R0, R182, R0 ;  /* 0x00000000b6007221 */ /* 0x000fe80000010000 */
[C---:B-1----:R-:W-:Y:S04]  /*8730*/  HMMA.16816.F32.BF16 R76, R136.reuse, R140, R76 ;  /* 0x0000008c884c723c */ /* 0x042fe8000004184c */
[----:B------:R-:W-:Y:S04]  /*8740*/  FADD.FTZ R0, R183, R0 ;  /* 0x00000000b7007221 */ /* 0x000fe80000010000 */
[C---:B------:R-:W-:Y:S01]  /*8750*/  HMMA.16816.F32.BF16 R80, R136.reuse, R142, R80 ;  /* 0x0000008e8850723c */ /* 0x040fe20000041850 */
[----:B------:R-:W1:Y:S03]  /*8760*/  LDSM.16.MT88.4 R140, [R135+0x7100] ;  /* 0x00710000878c783b */ /* 0x000e660000004200 */
[----:B------:R-:W-:Y:S04]  /*8770*/  FADD.FTZ R0, R181, R0 ;  /* 0x00000000b5007221 */ /* 0x000fe80000010000 */
[----:B------:R-:W-:Y:S01]  /*8780*/  FADD.FTZ R0, R180, R0 ;  /* 0x00000000b4007221 */ /* 0x000fe20000010000 */
[C---:B---3--:R-:W-:Y:S04]  /*8790*/  HMMA.16816.F32.BF16 R84, R136.reuse, R144, R84 ;  /* 0x000000908854723c */ /* 0x048fe80000041854 */
[----:B------:R3:W-:Y:S04]  /*87a0*/  STL [R1+0x70], R0 ;  /* 0x0000700001007387 */ /* 0x0007e80000100800 */
[C---:B------:R-:W-:Y:S01]  /*87b0*/  HMMA.16816.F32.BF16 R88, R136.reuse, R146, R88 ;  /* 0x000000928858723c */ /* 0x040fe20000041858 */
[----:B------:R-:W4:Y:S07]  /*87c0*/  LDSM.16.MT88.4 R144, [R248+0x7100] ;  /* 0x00710000f890783b */ /* 0x000f2e0000004200 */
[C---:B--2---:R-:W-:Y:S08]  /*87d0*/  HMMA.16816.F32.BF16 R92, R136.reuse, R148, R92 ;  /* 0x00000094885c723c */ /* 0x044ff0000004185c */
[C---:B------:R-:W-:Y:S01]  /*87e0*/  HMMA.16816.F32.BF16 R96, R136.reuse, R150, R96 ;  /* 0x000000968860723c */ /* 0x040fe20000041860 */
[----:B------:R-:W2:Y:S03]  /*87f0*/  LDSM.16.MT88.4 R148, [R251+0x7100] ;  /* 0x00710000fb94783b */ /* 0x000ea60000004200 */
[----:B---3--:R-:W-:Y:S04]  /*8800*/  MOV R0, R132 ;  /* 0x0000008400007202 */ /* 0x008fe80000000f00 */
[C---:B-1----:R-:W-:Y:S08]  /*8810*/  HMMA.16816.F32.BF16 R100, R136.reuse, R140, R100 ;  /* 0x0000008c8864723c */ /* 0x042ff00000041864 */
[C---:B------:R-:W-:Y:S01]  /*8820*/  HMMA.16816.F32.BF16 R104, R136.reuse, R142, R104 ;  /* 0x0000008e8868723c */ /* 0x040fe20000041868 */
[----:B------:R-:W1:Y:S07]  /*8830*/  LDSM.16.MT88.4 R140, [R250+0x7100] ;  /* 0x00710000fa8c783b */ /* 0x000e6e0000004200 */
[C---:B----4-:R-:W-:Y:S08]  /*8840*/  HMMA.16816.F32.BF16 R108, R136.reuse, R144, R108 ;  /* 0x00000090886c723c */ /* 0x050ff0000004186c */
[C---:B------:R-:W-:Y:S01]  /*8850*/  HMMA.16816.F32.BF16 R112, R136.reuse, R146, R112 ;  /* 0x000000928870723c */ /* 0x040fe20000041870 */
[----:B------:R-:W3:Y:S07]  /*8860*/  LDSM.16.MT88.4 R144, [R251+0x1900] ;  /* 0x00190000fb90783b */ /* 0x000eee0000004200 */
[C---:B--2---:R-:W-:Y:S08]  /*8870*/  HMMA.16816.F32.BF16 R116, R136.reuse, R148, R116 ;  /* 0x000000948874723c */ /* 0x044ff00000041874 */
[C---:B------:R-:W-:Y:S08]  /*8880*/  HMMA.16816.F32.BF16 R120, R136.reuse, R150, R120 ;  /* 0x000000968878723c */ /* 0x040ff00000041878 */
[C---:B-1----:R-:W-:Y:S08]  /*8890*/  HMMA.16816.F32.BF16 R124, R136.reuse, R140, R124 ;  /* 0x0000008c887c723c */ /* 0x042ff0000004187c */
[----:B------:R-:W-:Y:S01]  /*88a0*/  HMMA.16816.F32.BF16 R128, R136, R142, R128 ;  /* 0x0000008e8880723c */ /* 0x000fe20000041880 */
[----:B------:R-:W1:Y:S07]  /*88b0*/  LDSM.16.MT88.4 R136, [R250+0x1900] ;  /* 0x00190000fa88783b */ /* 0x000e6e0000004200 */
[C---:B------:R-:W-:Y:S01]  /*88c0*/  HMMA.16816.F32.BF16 R164, R176.reuse, R160, R4 ;  /* 0x000000a0b0a4723c */ /* 0x040fe20000041804 */
[----:B------:R-:W2:Y:S07]  /*88d0*/  LDSM.16.MT88.4 R4, [R135+0x3900] ;  /* 0x003900008704783b */ /* 0x000eae0000004200 */
[C---:B------:R-:W-:Y:S01]  /*88e0*/  HMMA.16816.F32.BF16 R160, R176.reuse, R162, R8 ;  /* 0x000000a2b0a0723c */ /* 0x040fe20000041808 */
[----:B------:R-:W4:Y:S07]  /*88f0*/  LDSM.16.MT88.4 R8, [R248+0x3900] ;  /* 0x00390000f808783b */ /* 0x000f2e0000004200 */
[C---:B------:R-:W-:Y:S01]  /*8900*/  HMMA.16816.F32.BF16 R156, R176.reuse, R152, R12 ;  /* 0x00000098b09c723c */ /* 0x040fe2000004180c */
[----:B------:R-:W5:Y:S07]  /*8910*/  LDSM.16.MT88.4 R12, [R251+0x3900] ;  /* 0x00390000fb0c783b */ /* 0x000f6e0000004200 */
[C---:B------:R-:W-:Y:S01]  /*8920*/  HMMA.16816.F32.BF16 R152, R176.reuse, R154, R16 ;  /* 0x0000009ab098723c */ /* 0x040fe20000041810 */
[----:B------:R-:W4:Y:S07]  /*8930*/  LDSM.16.MT88.4 R16, [R250+0x3900] ;  /* 0x00390000fa10783b */ /* 0x000f2e0000004200 */
[C---:B---3--:R-:W-:Y:S08]  /*8940*/  HMMA.16816.F32.BF16 R148, R176.reuse, R144, R20 ;  /* 0x00000090b094723c */ /* 0x048ff00000041814 */
[C---:B------:R-:W-:Y:S08]  /*8950*/  HMMA.16816.F32.BF16 R144, R176.reuse, R146, R24 ;  /* 0x00000092b090723c */ /* 0x040ff00000041818 */
[C---:B-1----:R-:W-:Y:S08]  /*8960*/  HMMA.16816.F32.BF16 R140, R176.reuse, R136, R28 ;  /* 0x00000088b08c723c */ /* 0x042ff0000004181c */
[C---:B------:R-:W-:Y:S08]  /*8970*/  HMMA.16816.F32.BF16 R136, R176.reuse, R138, R32 ;  /* 0x0000008ab088723c */ /* 0x040ff00000041820 */
[C---:B--2---:R-:W-:Y:S08]  /*8980*/  HMMA.16816.F32.BF16 R36, R176.reuse, R4, R36 ;  /* 0x00000004b024723c */ /* 0x044ff00000041824 */
[C---:B------:R-:W-:Y:S01]  /*8990*/  HMMA.16816.F32.BF16 R40, R176.reuse, R6, R40 ;  /* 0x00000006b028723c */ /* 0x040fe20000041828 */
[----:B------:R-:W1:Y:S07]  /*89a0*/  LDSM.16.MT88.4 R4, [R135+0x5900] ;  /* 0x005900008704783b */ /* 0x000e6e0000004200 */
[C---:B----4-:R-:W-:Y:S08]  /*89b0*/  HMMA.16816.F32.BF16 R44, R176.reuse, R8, R44 ;  /* 0x00000008b02c723c */ /* 0x050ff0000004182c */
[C---:B------:R-:W-:Y:S01]  /*89c0*/  HMMA.16816.F32.BF16 R48, R176.reuse, R10, R48 ;  /* 0x0000000ab030723c */ /* 0x040fe20000041830 */
[----:B------:R-:W2:Y:S07]  /*89d0*/  LDSM.16.MT88.4 R8, [R248+0x5900] ;  /* 0x00590000f808783b */ /* 0x000eae0000004200 */
[C---:B-----5:R-:W-:Y:S08]  /*89e0*/  HMMA.16816.F32.BF16 R52, R176.reuse, R12, R52 ;  /* 0x0000000cb034723c */ /* 0x060ff00000041834 */
[C---:B------:R-:W-:Y:S01]  /*89f0*/  HMMA.16816.F32.BF16 R56, R176.reuse, R14, R56 ;  /* 0x0000000eb038723c */ /* 0x040fe20000041838 */
[----:B------:R-:W3:Y:S07]  /*8a00*/  LDSM.16.MT88.4 R12, [R251+0x5900] ;  /* 0x00590000fb0c783b */ /* 0x000eee0000004200 */
[C---:B------:R-:W-:Y:S08]  /*8a10*/  HMMA.16816.F32.BF16 R60, R176.reuse, R16, R60 ;  /* 0x00000010b03c723c */ /* 0x040ff0000004183c */
[C---:B------:R-:W-:Y:S01]  /*8a20*/  HMMA.16816.F32.BF16 R64, R176.reuse, R18, R64 ;  /* 0x00000012b040723c */ /* 0x040fe20000041840 */
[----:B------:R-:W4:Y:S07]  /*8a30*/  LDSM.16.MT88.4 R16, [R250+0x5900] ;  /* 0x00590000fa10783b */ /* 0x000f2e0000004200 */
[C---:B-1----:R-:W-:Y:S08]  /*8a40*/  HMMA.16816.F32.BF16 R68, R176.reuse, R4, R68 ;  /* 0x00000004b044723c */ /* 0x042ff00000041844 */
[C---:B------:R-:W-:Y:S01]  /*8a50*/  HMMA.16816.F32.BF16 R72, R176.reuse, R6, R72 ;  /* 0x00000006b048723c */ /* 0x040fe20000041848 */
[----:B------:R-:W1:Y:S07]  /*8a60*/  LDSM.16.MT88.4 R4, [R135+0x7900] ;  /* 0x007900008704783b */ /* 0x000e6e0000004200 */
[C---:B--2---:R-:W-:Y:S08]  /*8a70*/  HMMA.16816.F32.BF16 R76, R176.reuse, R8, R76 ;  /* 0x00000008b04c723c */ /* 0x044ff0000004184c */
[C---:B------:R-:W-:Y:S01]  /*8a80*/  HMMA.16816.F32.BF16 R80, R176.reuse, R10, R80 ;  /* 0x0000000ab050723c */ /* 0x040fe20000041850 */
[----:B------:R-:W2:Y:S07]  /*8a90*/  LDSM.16.MT88.4 R8, [R248+0x7900] ;  /* 0x00790000f808783b */ /* 0x000eae0000004200 */
[C---:B---3--:R-:W-:Y:S08]  /*8aa0*/  HMMA.16816.F32.BF16 R84, R176.reuse, R12, R84 ;  /* 0x0000000cb054723c */ /* 0x048ff00000041854 */
[C---:B------:R-:W-:Y:S01]  /*8ab0*/  HMMA.16816.F32.BF16 R88, R176.reuse, R14, R88 ;  /* 0x0000000eb058723c */ /* 0x040fe20000041858 */
[----:B------:R-:W3:Y:S07]  /*8ac0*/  LDSM.16.MT88.4 R12, [R251+0x7900] ;  /* 0x00790000fb0c783b */ /* 0x000eee0000004200 */
[C---:B----4-:R-:W-:Y:S08]  /*8ad0*/  HMMA.16816.F32.BF16 R92, R176.reuse, R16, R92 ;  /* 0x00000010b05c723c */ /* 0x050ff0000004185c */
[C---:B------:R-:W-:Y:S01]  /*8ae0*/  HMMA.16816.F32.BF16 R96, R176.reuse, R18, R96 ;  /* 0x00000012b060723c */ /* 0x040fe20000041860 */
[----:B------:R-:W4:Y:S07]  /*8af0*/  LDSM.16.MT88.4 R16, [R250+0x7900] ;  /* 0x00790000fa10783b */ /* 0x000f2e0000004200 */
[C---:B-1----:R-:W-:Y:S08]  /*8b00*/  HMMA.16816.F32.BF16 R100, R176.reuse, R4, R100 ;  /* 0x00000004b064723c */ /* 0x042ff00000041864 */
[C---:B------:R-:W-:Y:S08]  /*8b10*/  HMMA.16816.F32.BF16 R104, R176.reuse, R6, R104 ;  /* 0x00000006b068723c */ /* 0x040ff00000041868 */
[C---:B--2---:R-:W-:Y:S08]  /*8b20*/  HMMA.16816.F32.BF16 R108, R176.reuse, R8, R108 ;  /* 0x00000008b06c723c */ /* 0x044ff0000004186c */
[C---:B------:R-:W-:Y:S08]  /*8b30*/  HMMA.16816.F32.BF16 R112, R176.reuse, R10, R112 ;  /* 0x0000000ab070723c */ /* 0x040ff00000041870 */
[C---:B---3--:R-:W-:Y:S08]  /*8b40*/  HMMA.16816.F32.BF16 R116, R176.reuse, R12, R116 ;  /* 0x0000000cb074723c */ /* 0x048ff00000041874 */
[C---:B------:R-:W-:Y:S08]  /*8b50*/  HMMA.16816.F32.BF16 R120, R176.reuse, R14, R120 ;  /* 0x0000000eb078723c */ /* 0x040ff00000041878 */
[C---:B----4-:R-:W-:Y:S08]  /*8b60*/  HMMA.16816.F32.BF16 R124, R176.reuse, R16, R124 ;  /* 0x00000010b07c723c */ /* 0x050ff0000004187c */
[----:B------:R-:W-:Y:S01]  /*8b70*/  HMMA.16816.F32.BF16 R128, R176, R18, R128 ;  /* 0x00000012b080723c */ /* 0x000fe20000041880 */
[----:B------:R-:W-:-:S07]  /*8b80*/  @P0 BRA `(.L_x_3) ;  /* 0xffffce5000000947 */ /* 0x000fce000383ffff */
.L_x_2:
[----:B------:R-:W2:Y:S04]  /*8b90*/  LDL.LU R4, [R1+0x54] ;  /* 0x0000540001047983 */ /* 0x000ea80000300800 */
[----:B------:R-:W1:Y:S01]  /*8ba0*/  S2R R8, SR_TID.X ;  /* 0x0000000000087919 */ /* 0x000e620000002100 */
[----:B------:R-:W-:Y:S01]  /*8bb0*/  MOV R178, c[0x0][0x4e8] ;  /* 0x00013a0000b27a02 */ /* 0x000fe20000000f00 */
[----:B------:R-:W3:Y:S01]  /*8bc0*/  S2UR UR7, SR_CTAID.Y ;  /* 0x00000000000779c3 */ /* 0x000ee20000002600 */
[----:B------:R-:W-:Y:S01]  /*8bd0*/  ULDC.64 UR4, c[0x0][0x490] ;  /* 0x0001240000047ab9 */ /* 0x000fe20000000a00 */
[----:B------:R-:W4:Y:S04]  /*8be0*/  LDL.LU R3, [R1+0x70] ;  /* 0x0000700001037983 */ /* 0x000f280000300800 */
[----:B------:R-:W4:Y:S01]  /*8bf0*/  LDL.LU R9, [R1+0xa4] ;  /* 0x0000a40001097983 */ /* 0x000f220000300800 */
[----:B------:R-:W-:-:S03]  /*8c00*/  ISETP.NE.AND P4, PT, R178, 0x1, PT ;  /* 0x00000001b200780c */ /* 0x000fc60003f85270 */
[----:B------:R-:W4:Y:S01]  /*8c10*/  LDL.LU R179, [R1+0xa8] ;  /* 0x0000a80001b37983 */ /* 0x000f220000300800 */
[----:B-1----:R-:W-:-:S04]  /*8c20*/  SHF.R.S32.HI R5, RZ, 0x1f, R8 ;  /* 0x0000001fff057819 */ /* 0x002fc80000011408 */
[CC--:B------:R-:W-:Y:S02]  /*8c30*/  LEA.HI R177, R5.reuse, R8.reuse, RZ, 0x5 ;  /* 0x0000000805b17211 */ /* 0x0c0fe400078f28ff */
[----:B------:R-:W-:Y:S01]  /*8c40*/  LEA.HI R5, R5, R8, RZ, 0x2 ;  /* 0x0000000805057211 */ /* 0x000fe200078f10ff */
[----:B---3--:R-:W-:Y:S02]  /*8c50*/  USHF.R.S32.HI UR6, URZ, 0x1f, UR7 ;  /* 0x0000001f3f067899 */ /* 0x008fe40008011407 */
[----:B------:R-:W-:Y:S01]  /*8c60*/  UIMAD.WIDE.U32 UR10, UR7, UR4, URZ ;  /* 0x00000004070a72a5 */ /* 0x000fe2000f8e003f */
[----:B------:R-:W-:Y:S01]  /*8c70*/  LOP3.LUT R17, R5, 0xfffffffc, RZ, 0xc0, !PT ;  /* 0xfffffffc05117812 */ /* 0x000fe200078ec0ff */
[----:B------:R-:W-:-:S03]  /*8c80*/  UIMAD UR8, UR6, UR4, URZ ;  /* 0x00000004060872a4 */ /* 0x000fc6000f8e023f */
[----:B------:R-:W-:Y:S01]  /*8c90*/  IADD3 R17, -R17, R8, RZ ;  /* 0x0000000811117210 */ /* 0x000fe20007ffe1ff */
[----:B------:R-:W-:-:S03]  /*8ca0*/  UIMAD UR8, UR7, UR5, UR8 ;  /* 0x00000005070872a4 */ /* 0x000fc6000f8e0208 */
[----:B------:R-:W-:Y:S02]  /*8cb0*/  ULDC.64 UR4, c[0x0][0x3e8] ;  /* 0x0000fa0000047ab9 */ /* 0x000fe40000000a00 */
[----:B------:R-:W-:Y:S01]  /*8cc0*/  UIMAD.WIDE.U32 UR12, UR7, UR4, URZ ;  /* 0x00000004070c72a5 */ /* 0x000fe2000f8e003f */
[----:B------:R-:W-:Y:S06]  /*8cd0*/  BAR.SYNC.DEFER_BLOCKING 0x1, 0x100 ;  /* 0x0044000000007b1d */ /* 0x000fec0000010000 */
[----:B--2---:R-:W1:Y:S04]  /*8ce0*/  SHFL.BFLY PT, R11, R4, 0x2, 0x1f ;  /* 0x0c401f00040b7f89 */ /* 0x004e6800000e0000 */
[----:B----4-:R-:W2:Y:S01]  /*8cf0*/  SHFL.BFLY PT, R6, R3, 0x2, 0x1f ;  /* 0x0c401f0003067f89 */ /* 0x010ea200000e0000 */
[----:B------:R-:W-:Y:S01]  /*8d00*/  MOV R15, R9 ;  /* 0x00000009000f7202 */ /* 0x000fe20000000f00 */
[----:B-1----:R-:W-:Y:S01]  /*8d10*/  FADD.FTZ R11, R11, R4 ;  /* 0x000000040b0b7221 */ /* 0x002fe20000010000 */
[----:B------:R-:W-:-:S04]  /*8d20*/  LOP3.LUT R4, R177, 0xffffffe0, RZ, 0xc0, !PT ;  /* 0xffffffe0b1047812 */ /* 0x000fc800078ec0ff */
[----:B------:R-:W1:Y:S01]  /*8d30*/  SHFL.BFLY PT, R0, R11, 0x1, 0x1f ;  /* 0x0c201f000b007f89 */ /* 0x000e6200000e0000 */
[----:B--2---:R-:W-:-:S05]  /*8d40*/  FADD.FTZ R6, R6, R3 ;  /* 0x0000000306067221 */ /* 0x004fca0000010000 */
[----:B------:R-:W2:Y:S01]  /*8d50*/  SHFL.BFLY PT, R3, R6, 0x1, 0x1f ;  /* 0x0c201f0006037f89 */ /* 0x000ea200000e0000 */
[----:B-1----:R-:W-:Y:S01]  /*8d60*/  FADD.FTZ R11, R11, R0 ;  /* 0x000000000b0b7221 */ /* 0x002fe20000010000 */
[----:B------:R-:W-:-:S04]  /*8d70*/  MOV R0, RZ ;  /* 0x000000ff00007202 */ /* 0x000fc80000000f00 */
[----:B------:R-:W-:Y:S01]  /*8d80*/  FSETP.NE.FTZ.AND P1, PT, R11, RZ, PT ;  /* 0x000000ff0b00720b */ /* 0x000fe20003f35000 */
[----:B--2---:R-:W-:Y:S02]  /*8d90*/  FADD.FTZ R6, R6, R3 ;  /* 0x0000000306067221 */ /* 0x004fe40000010000 */
[----:B------:R-:W-:-:S03]  /*8da0*/  @P4 IMAD.HI.U32 R3, R9, c[0x0][0x4ec], RZ ;  /* 0x00013b0009034a27 */ /* 0x000fc600078e00ff */
[----:B------:R-:W-:Y:S02]  /*8db0*/  FSETP.NE.FTZ.AND P0, PT, R6, RZ, PT ;  /* 0x000000ff0600720b */ /* 0x000fe40003f15000 */
[----:B------:R-:W-:Y:S02]  /*8dc0*/  @P4 SHF.R.U32.HI R15, RZ, c[0x0][0x4f0], R3 ;  /* 0x00013c00ff0f4a19 */ /* 0x000fe40000011603 */
[----:B------:R-:W-:-:S03]  /*8dd0*/  IADD3 R3, -R4, R8, RZ ;  /* 0x0000000804037210 */ /* 0x000fc60007ffe1ff */
[----:B------:R-:W1:Y:S01]  /*8de0*/  @P1 MUFU.RCP R0, R11 ;  /* 0x0000000b00001308 */ /* 0x000e620000001000 */
[----:B------:R-:W-:Y:S02]  /*8df0*/  MOV R4, RZ ;  /* 0x000000ff00047202 */ /* 0x000fe40000000f00 */
[----:B------:R-:W-:Y:S02]  /*8e00*/  LOP3.LUT P3, RZ, R3, 0x3, RZ, 0xc0, !PT ;  /* 0x0000000303ff7812 */ /* 0x000fe4000786c0ff */
[----:B------:R-:W-:-:S03]  /*8e10*/  IADD3 R7, -R15, RZ, RZ ;  /* 0x000000ff0f077210 */ /* 0x000fc60007ffe1ff */
[----:B------:R-:W2:Y:S01]  /*8e20*/  @P0 MUFU.RCP R4, R6 ;  /* 0x0000000600040308 */ /* 0x000ea20000001000 */
[C---:B-1----:R-:W-:Y:S02]  /*8e30*/  FMUL.FTZ R85, R0.reuse, R85 ;  /* 0x0000005500557220 */ /* 0x042fe40000410000 */
[C---:B------:R-:W-:Y:S02]  /*8e40*/  FMUL.FTZ R84, R0.reuse, R84 ;  /* 0x0000005400547220 */ /* 0x040fe40000410000 */
[C---:B------:R-:W-:Y:S02]  /*8e50*/  FMUL.FTZ R176, R0.reuse, R165 ;  /* 0x000000a500b07220 */ /* 0x040fe40000410000 */
[----:B------:R-:W-:Y:S02]  /*8e60*/  FMUL.FTZ R14, R0, R164 ;  /* 0x000000a4000e7220 */ /* 0x000fe40000410000 */
[C---:B--2---:R-:W-:Y:S02]  /*8e70*/  FMUL.FTZ R87, R4.reuse, R87 ;  /* 0x0000005704577220 */ /* 0x044fe40000410000 */
[----:B------:R-:W-:-:S02]  /*8e80*/  FMUL.FTZ R30, R4, R86 ;  /* 0x00000056041e7220 */ /* 0x000fc40000410000 */
[C---:B------:R-:W-:Y:S02]  /*8e90*/  FMUL.FTZ R175, R0.reuse, R161 ;  /* 0x000000a100af7220 */ /* 0x040fe40000410000 */
[C---:B------:R-:W-:Y:S01]  /*8ea0*/  FMUL.FTZ R20, R0.reuse, R156 ;  /* 0x0000009c00147220 */ /* 0x040fe20000410000 */
[----:B------:R-:W-:Y:S01]  /*8eb0*/  F2FP.BF16.PACK_AB R30, R87, R30 ;  /* 0x0000001e571e723e */ /* 0x000fe200000010ff */
[C---:B------:R-:W-:Y:S01]  /*8ec0*/  FMUL.FTZ R173, R0.reuse, R153 ;  /* 0x0000009900ad7220 */ /* 0x040fe20000410000 */
[----:B------:R-:W2:Y:S01]  /*8ed0*/  LDL.LU R87, [R1+0xa0] ;  /* 0x0000a00001577983 */ /* 0x000ea20000300800 */
[C---:B------:R-:W-:Y:S02]  /*8ee0*/  FMUL.FTZ R22, R0.reuse, R152 ;  /* 0x0000009800167220 */ /* 0x040fe40000410000 */
[----:B------:R-:W-:Y:S01]  /*8ef0*/  FMUL.FTZ R172, R0, R149 ;  /* 0x0000009500ac7220 */ /* 0x000fe20000410000 */
[----:B------:R-:W3:Y:S01]  /*8f00*/  LDL R86, [R1+0x9c] ;  /* 0x00009c0001567983 */ /* 0x000ee20000100800 */
[----:B------:R-:W-:-:S02]  /*8f10*/  FMUL.FTZ R12, R4, R46 ;  /* 0x0000002e040c7220 */ /* 0x000fc40000410000 */
[C---:B------:R-:W-:Y:S02]  /*8f20*/  FMUL.FTZ R31, R4.reuse, R55 ;  /* 0x00000037041f7220 */ /* 0x040fe40000410000 */
[----:B------:R-:W-:Y:S02]  /*8f30*/  FMUL.FTZ R46, R4, R54 ;  /* 0x00000036042e7220 */ /* 0x000fe40000410000 */
[C---:B------:R-:W-:Y:S02]  /*8f40*/  FMUL.FTZ R24, R0.reuse, R148 ;  /* 0x0000009400187220 */ /* 0x040fe40000410000 */
[C---:B------:R-:W-:Y:S01]  /*8f50*/  FMUL.FTZ R26, R0.reuse, R144 ;  /* 0x00000090001a7220 */ /* 0x040fe20000410000 */
[----:B------:R-:W-:Y:S01]  /*8f60*/  F2FP.BF16.PACK_AB R46, R31, R46 ;  /* 0x0000002e1f2e723e */ /* 0x000fe200000010ff */
[C---:B------:R-:W-:Y:S01]  /*8f70*/  FMUL.FTZ R170, R0.reuse, R141 ;  /* 0x0000008d00aa7220 */ /* 0x040fe20000410000 */
[----:B------:R-:W-:Y:S01]  /*8f80*/  F2FP.BF16.PACK_AB R31, R85, R84 ;  /* 0x00000054551f723e */ /* 0x000fe200000010ff */
[C---:B------:R-:W-:Y:S01]  /*8f90*/  FMUL.FTZ R18, R0.reuse, R160 ;  /* 0x000000a000127220 */ /* 0x040fe20000410000 */
[----:B------:R1:W5:Y:S01]  /*8fa0*/  LDL R85, [R1+0x74] ;  /* 0x0000740001557983 */ /* 0x0003620000100800 */
[----:B------:R-:W-:-:S02]  /*8fb0*/  FMUL.FTZ R174, R0, R157 ;  /* 0x0000009d00ae7220 */ /* 0x000fc40000410000 */
[C---:B------:R-:W-:Y:S02]  /*8fc0*/  FMUL.FTZ R171, R0.reuse, R145 ;  /* 0x0000009100ab7220 */ /* 0x040fe40000410000 */
[C---:B------:R-:W-:Y:S02]  /*8fd0*/  FMUL.FTZ R144, R0.reuse, R140 ;  /* 0x0000008c00907220 */ /* 0x040fe40000410000 */
[C---:B------:R-:W-:Y:S02]  /*8fe0*/  FMUL.FTZ R169, R0.reuse, R137 ;  /* 0x0000008900a97220 */ /* 0x040fe40000410000 */
[C---:B------:R-:W-:Y:S02]  /*8ff0*/  FMUL.FTZ R141, R0.reuse, R136 ;  /* 0x00000088008d7220 */ /* 0x040fe40000410000 */
[C---:B------:R-:W-:Y:S02]  /*9000*/  FMUL.FTZ R168, R0.reuse, R37 ;  /* 0x0000002500a87220 */ /* 0x040fe40000410000 */
        /* <DEDUP_REMOVED lines=8> */
[C---:B------:R-:W-:Y:S01]  /*9090*/  FMUL.FTZ R148, R0.reuse, R77 ;  /* 0x0000004d00947220 */ /* 0x040fe20000410000 */
[----:B------:R-:W-:Y:S01]  /*90a0*/  SHF.R.S32.HI R3, RZ, 0x2, R5 ;  /* 0x00000002ff037819 */ /* 0x000fe20000011405 */
        /* <DEDUP_REMOVED lines=35> */
[----:B------:R-:W-:Y:S01]  /*92e0*/  FMUL.FTZ R128, R0, R128 ;  /* 0x0000008000807220 */ /* 0x000fe20000410000 */
[----:B------:R-:W-:Y:S01]  /*92f0*/  SHF.R.S32.HI R0, RZ, 0x1f, R5 ;  /* 0x0000001fff007819 */ /* 0x000fe20000011405 */
[C---:B------:R-:W-:Y:S01]  /*9300*/  FMUL.FTZ R39, R4.reuse, R39 ;  /* 0x0000002704277220 */ /* 0x040fe20000410000 */
[----:B------:R-:W4:Y:S01]  /*9310*/  @P0 MUFU.LG2 R6, R6 ;  /* 0x0000000600060308 */ /* 0x000f220000000c00 */
[----:B------:R-:W-:Y:S01]  /*9320*/  FMUL.FTZ R16, R4, R38 ;  /* 0x0000002604107220 */ /* 0x000fe20000410000 */
[----:B------:R-:W-:Y:S01]  /*9330*/  LEA.HI R0, R0, R3, RZ, 0x3 ;  /* 0x0000000300007211 */ /* 0x000fe200078f18ff */
[----:B------:R-:W-:-:S03]  /*9340*/  IMAD R133, R7, c[0x0][0x4e8], R9 ;  /* 0x00013a0007857a24 */ /* 0x000fc600078e0209 */
[----:B------:R-:W-:Y:S02]  /*9350*/  F2FP.BF16.PACK_AB R54, R39, R16 ;  /* 0x000000102736723e */ /* 0x000fe400000010ff */
[----:B------:R-:W-:Y:S01]  /*9360*/  LOP3.LUT R0, R0, 0xfffffff8, RZ, 0xc0, !PT ;  /* 0xfffffff800007812 */ /* 0x000fe200078ec0ff */
[----:B------:R-:W1:Y:S03]  /*9370*/  S2R R16, SR_CTAID.Z ;  /* 0x0000000000107919 */ /* 0x000e660000002700 */
[----:B------:R-:W-:Y:S02]  /*9380*/  IADD3 R10, R3, -R0, RZ ;  /* 0x80000000030a7210 */ /* 0x000fe40007ffe0ff */
[----:B------:R-:W-:Y:S02]  /*9390*/  @P1 MOV R3, 0x3f317218 ;  /* 0x3f31721800031802 */ /* 0x000fe40000000f00 */
[----:B------:R-:W-:-:S02]  /*93a0*/  @P0 MOV R0, 0x3f317218 ;  /* 0x3f31721800000802 */ /* 0x000fc40000000f00 */
[----:B------:R-:W-:Y:S01]  /*93b0*/  MOV R9, UR13 ;  /* 0x0000000d00097c02 */ /* 0x000fe20008000f00 */
[----:B------:R-:W-:Y:S01]  /*93c0*/  @P1 FMUL.FTZ R9, R3, c[0x0][0x2d0] ;  /* 0x0000b40003091a20 */ /* 0x000fe20000410000 */
[----:B------:R-:W1:Y:S01]  /*93d0*/  @P1 MUFU.LG2 R11, R11 ;  /* 0x0000000b000b1308 */ /* 0x000e620000000c00 */
[----:B----4-:R-:W-:Y:S02]  /*93e0*/  @P0 FMUL.FTZ R3, R6, 0.69314718246459960938 ;  /* 0x3f31721806030820 */ /* 0x010fe40000410000 */
[----:B------:R-:W-:Y:S01]  /*93f0*/  @P0 FMUL.FTZ R0, R0, c[0x0][0x2d0] ;  /* 0x0000b40000000a20 */ /* 0x000fe20000410000 */
[----:B------:R-:W-:Y:S01]  /*9400*/  UIMAD UR6, UR6, UR4, URZ ;  /* 0x00000004060672a4 */ /* 0x000fe2000f8e023f */
[----:B------:R-:W-:Y:S01]  /*9410*/  MOV R80, 0xff800000 ;  /* 0xff80000000507802 */ /* 0x000fe20000000f00 */
[----:B------:R-:W-:Y:S02]  /*9420*/  FMUL.FTZ R52, R4, R42 ;  /* 0x0000002a04347220 */ /* 0x000fe40000410000 */
[----:B------:R-:W-:Y:S01]  /*9430*/  @P0 FFMA.FTZ R80, R0, R2, R3 ;  /* 0x0000000200500223 */ /* 0x000fe20000010003 */
[----:B------:R-:W-:Y:S01]  /*9440*/  SHF.R.S32.HI R0, RZ, 0x5, R177 ;  /* 0x00000005ff007819 */ /* 0x000fe200000114b1 */
[----:B------:R-:W-:-:S02]  /*9450*/  FMUL.FTZ R42, R4, R62 ;  /* 0x0000003e042a7220 */ /* 0x000fc40000410000 */
[C---:B------:R-:W-:Y:S02]  /*9460*/  FMUL.FTZ R40, R4.reuse, R66 ;  /* 0x0000004204287220 */ /* 0x040fe40000410000 */
[C---:B------:R-:W-:Y:S02]  /*9470*/  FMUL.FTZ R38, R4.reuse, R70 ;  /* 0x0000004604267220 */ /* 0x040fe40000410000 */
[C---:B------:R-:W-:Y:S02]  /*9480*/  FMUL.FTZ R36, R4.reuse, R74 ;  /* 0x0000004a04247220 */ /* 0x040fe40000410000 */
[C---:B------:R-:W-:Y:S01]  /*9490*/  FMUL.FTZ R34, R4.reuse, R78 ;  /* 0x0000004e04227220 */ /* 0x040fe20000410000 */
[----:B------:R-:W-:Y:S01]  /*94a0*/  UIMAD UR5, UR7, UR5, UR6 ;  /* 0x00000005070572a4 */ /* 0x000fe2000f8e0206 */
        /* <DEDUP_REMOVED lines=50> */
[----:B------:R-:W-:Y:S01]  /*97d0*/  FMUL.FTZ R130, R4, R130 ;  /* 0x0000008204827220 */ /* 0x000fe20000410000 */
[----:B------:R-:W-:Y:S02]  /*97e0*/  MOV R4, UR10 ;  /* 0x0000000a00047c02 */ /* 0x000fe40008000f00 */
[----:B------:R-:W-:Y:S02]  /*97f0*/  MOV R8, UR12 ;  /* 0x0000000c00087c02 */ /* 0x000fe40008000f00 */
[----:B------:R-:W-:Y:S01]  /*9800*/  SHF.R.S32.HI R3, RZ, 0x1f, R0 ;  /* 0x0000001fff037819 */ /* 0x000fe20000011400 */
[----:B------:R-:W-:Y:S01]  /*9810*/  UIADD3 UR5, UR13, UR5, URZ ;  /* 0x000000050d057290 */ /* 0x000fe2000fffe03f */
[----:B------:R-:W-:Y:S01]  /*9820*/  MOV R6, R4 ;  /* 0x0000000400067202 */ /* 0x000fe20000000f00 */
[----:B------:R-:W4:Y:S01]  /*9830*/  S2R R84, SR_CTAID.X ;  /* 0x0000000000547919 */ /* 0x000f220000002500 */
[----:B------:R-:W-:Y:S02]  /*9840*/  MOV R4, R8 ;  /* 0x0000000800047202 */ /* 0x000fe40000000f00 */
[----:B------:R-:W-:-:S02]  /*9850*/  LEA.HI R3, R3, R0, RZ, 0x3 ;  /* 0x0000000003037211 */ /* 0x000fc400078f18ff */
[----:B-1----:R-:W-:Y:S02]  /*9860*/  SHF.R.S32.HI R8, RZ, 0x1f, R16 ;  /* 0x0000001fff087819 */ /* 0x002fe40000011410 */
[----:B------:R-:W-:Y:S01]  /*9870*/  LEA.HI R2, R17, R17, RZ, 0x1 ;  /* 0x0000001111027211 */ /* 0x000fe200078f08ff */
[----:B------:R-:W-:Y:S01]  /*9880*/  UIADD3 UR8, UR11, UR8, URZ ;  /* 0x000000080b087290 */ /* 0x000fe2000fffe03f */
[----:B------:R-:W-:Y:S01]  /*9890*/  MOV R5, UR11 ;  /* 0x0000000b00057c02 */ /* 0x000fe20008000f00 */
[----:B------:R-:W-:Y:S01]  /*98a0*/  @P1 FMUL.FTZ R11, R11, 0.69314718246459960938 ;  /* 0x3f3172180b0b1820 */ /* 0x000fe20000410000 */
[----:B------:R-:W-:Y:S01]  /*98b0*/  MOV R5, UR5 ;  /* 0x0000000500057c02 */ /* 0x000fe20008000f00 */
[----:B------:R-:W-:Y:S01]  /*98c0*/  IMAD R82, R8, c[0x0][0x3f0], RZ ;  /* 0x0000fc0008527a24 */ /* 0x000fe200078e02ff */
[----:B------:R-:W-:Y:S02]  /*98d0*/  LOP3.LUT R3, R3, 0xffffff8, RZ, 0xc0, !PT ;  /* 0x0ffffff803037812 */ /* 0x000fe400078ec0ff */
[----:B------:R-:W-:-:S02]  /*98e0*/  LOP3.LUT R2, R2, 0x1ffffffe, RZ, 0xc0, !PT ;  /* 0x1ffffffe02027812 */ /* 0x000fc400078ec0ff */
[----:B------:R-:W-:Y:S01]  /*98f0*/  MOV R81, 0xff800000 ;  /* 0xff80000000517802 */ /* 0x000fe20000000f00 */
[----:B------:R-:W-:Y:S01]  /*9900*/  @P1 FFMA.FTZ R81, R9, R132, R11 ;  /* 0x0000008409511223 */ /* 0x000fe2000001000b */
[----:B------:R-:W-:Y:S02]  /*9910*/  F2FP.BF16.PACK_AB R50, R47, R12 ;  /* 0x0000000c2f32723e */ /* 0x000fe400000010ff */
[----:B------:R-:W-:Y:S01]  /*9920*/  F2FP.BF16.PACK_AB R34, R79, R34 ;  /* 0x000000224f22723e */ /* 0x000fe200000010ff */
[----:B------:R-:W-:Y:S01]  /*9930*/  IMAD R79, R8, c[0x0][0x498], RZ ;  /* 0x00012600084f7a24 */ /* 0x000fe200078e02ff */
[----:B------:R-:W-:Y:S02]  /*9940*/  MOV R7, UR8 ;  /* 0x0000000800077c02 */ /* 0x000fe40008000f00 */
[C---:B------:R-:W-:Y:S02]  /*9950*/  IADD3 R9, R0.reuse, -R3, RZ ;  /* 0x8000000300097210 */ /* 0x040fe40007ffe0ff */
[----:B------:R-:W-:Y:S01]  /*9960*/  LEA R12, R0, R17, 0x9 ;  /* 0x00000011000c7211 */ /* 0x000fe200078e48ff */
[C---:B------:R-:W-:Y:S01]  /*9970*/  IMAD R0, R16.reuse, c[0x0][0x3f4], R82 ;  /* 0x0000fd0010007a24 */ /* 0x040fe200078e0252 */
[----:B------:R-:W-:Y:S01]  /*9980*/  IADD3 R11, R17, -R2, RZ ;  /* 0x80000002110b7210 */ /* 0x000fe20007ffe0ff */
[----:B------:R-:W-:Y:S01]  /*9990*/  IMAD.WIDE.U32 R2, R16, c[0x0][0x3f0], R4 ;  /* 0x0000fc0010027a25 */ /* 0x000fe200078e0004 */
[----:B------:R-:W-:-:S02]  /*99a0*/  SHF.L.U32 R4, R10, 0x6, RZ ;  /* 0x000000060a047819 */ /* 0x000fc400000006ff */
[----:B------:R-:W-:Y:S01]  /*99b0*/  SHF.R.S32.HI R8, RZ, 0x2, R179 ;  /* 0x00000002ff087819 */ /* 0x000fe200000114b3 */
[----:B------:R-:W-:Y:S01]  /*99c0*/  IMAD R79, R16, c[0x0][0x49c], R79 ;  /* 0x00012700104f7a24 */ /* 0x000fe200078e024f */
[----:B------:R-:W-:Y:S01]  /*99d0*/  LOP3.LUT R5, R10, 0x1, RZ, 0xc0, !PT ;  /* 0x000000010a057812 */ /* 0x000fe200078ec0ff */
[----:B------:R-:W-:Y:S01]  /*99e0*/  IMAD.WIDE.U32 R16, R16, c[0x0][0x498], R6 ;  /* 0x0001260010107a25 */ /* 0x000fe200078e0006 */
[----:B------:R-:W-:Y:S02]  /*99f0*/  IADD3 R3, R3, R0, RZ ;  /* 0x0000000003037210 */ /* 0x000fe40007ffe0ff */
[----:B------:R-:W-:Y:S02]  /*9a00*/  LOP3.LUT R7, R4, 0x1c0, RZ, 0xc0, !PT ;  /* 0x000001c004077812 */ /* 0x000fe400078ec0ff */
[----:B------:R-:W-:Y:S02]  /*9a10*/  LEA R0, R9, R8, 0x4 ;  /* 0x0000000809007211 */ /* 0x000fe400078e20ff */
[----:B------:R-:W-:-:S02]  /*9a20*/  R2P PR, R10, 0x6 ;  /* 0x000000060a007804 */ /* 0x000fc40000000000 */
[----:B------:R-:W-:Y:S02]  /*9a30*/  ISETP.NE.U32.AND P0, PT, R5, 0x1, PT ;  /* 0x000000010500780c */ /* 0x000fe40003f05070 */
[----:B------:R-:W-:Y:S02]  /*9a40*/  LEA.HI R7, R7, R7, RZ, 0x1d ;  /* 0x0000000707077211 */ /* 0x000fe400078fe8ff */
[----:B------:R-:W-:Y:S02]  /*9a50*/  SHF.R.S32.HI R5, RZ, 0x1f, R15 ;  /* 0x0000001fff057819 */ /* 0x000fe4000001140f */
[----:B------:R-:W-:Y:S02]  /*9a60*/  LEA R4, R11, R0, 0x3 ;  /* 0x000000000b047211 */ /* 0x000fe400078e18ff */
[----:B------:R-:W-:Y:S01]  /*9a70*/  F2FP.BF16.PACK_AB R32, R83, R32 ;  /* 0x000000205320723e */ /* 0x000fe200000010ff */
[----:B------:R-:W-:Y:S01]  /*9a80*/  IMAD R83, R178, c[0x0][0x388], RZ ;  /* 0x0000e200b2537a24 */ /* 0x000fe200078e02ff */
[----:B------:R-:W-:-:S02]  /*9a90*/  LEA R7, R12, R7, 0x1 ;  /* 0x000000070c077211 */ /* 0x000fc400078e08ff */
[C---:B----4-:R-:W-:Y:S01]  /*9aa0*/  LEA R12, R84.reuse, R4, 0x7 ;  /* 0x00000004540c7211 */ /* 0x050fe200078e38ff */
[----:B------:R-:W-:Y:S01]  /*9ab0*/  IMAD R4, R5, c[0x0][0x3e0], RZ ;  /* 0x0000f80005047a24 */ /* 0x000fe200078e02ff */
[----:B------:R-:W-:Y:S01]  /*9ac0*/  LEA R0, R84, R0, 0x7 ;  /* 0x0000000054007211 */ /* 0x000fe200078e38ff */
[----:B------:R-:W-:-:S03]  /*9ad0*/  IMAD.WIDE.U32 R2, R15, c[0x0][0x3e0], R2 ;  /* 0x0000f8000f027a25 */ /* 0x000fc600078e0002 */
[CC--:B------:R-:W-:Y:S01]  /*9ae0*/  ISETP.GE.OR P5, PT, R0.reuse, R83.reuse, P3 ;  /* 0x000000530000720c */ /* 0x0c0fe20001fa6670 */
[----:B------:R-:W-:Y:S01]  /*9af0*/  IMAD R4, R15, c[0x0][0x3e4], R4 ;  /* 0x0000f9000f047a24 */ /* 0x000fe200078e0204 */
[----:B------:R-:W-:Y:S01]  /*9b00*/  IADD3 R0, R0, 0x8, RZ ;  /* 0x0000000800007810 */ /* 0x000fe20007ffe0ff */
[----:B------:R-:W-:Y:S01]  /*9b10*/  @P4 IMAD.HI.U32 R8, R12, c[0x0][0x4ec], RZ ;  /* 0x00013b000c084a27 */ /* 0x000fe200078e00ff */
[----:B------:R-:W-:Y:S02]  /*9b20*/  F2FP.BF16.PACK_AB R14, R176, R14 ;  /* 0x0000000eb00e723e */ /* 0x000fe400000010ff */
[----:B------:R-:W-:Y:S02]  /*9b30*/  SHF.L.U32 R7, R7, 0x1, RZ ;  /* 0x0000000107077819 */ /* 0x000fe400000006ff */
[----:B------:R-:W-:Y:S02]  /*9b40*/  ISETP.GE.OR P3, PT, R0, R83, P3 ;  /* 0x000000530000720c */ /* 0x000fe40001f66670 */
[----:B------:R-:W-:-:S02]  /*9b50*/  IADD3 R3, R3, R4, RZ ;  /* 0x0000000403037210 */ /* 0x000fc40007ffe0ff */
[----:B------:R-:W-:Y:S02]  /*9b60*/  MOV R0, R12 ;  /* 0x0000000c00007202 */ /* 0x000fe40000000f00 */
[----:B------:R-:W-:Y:S01]  /*9b70*/  @P4 SHF.R.U32.HI R0, RZ, c[0x0][0x4f0], R8 ;  /* 0x00013c00ff004a19 */ /* 0x000fe20000011608 */
[----:B------:R1:W-:Y:S01]  /*9b80*/  STS [R7+0x80], R14 ;  /* 0x0000800e07007388 */ /* 0x0003e20000000800 */
[----:B------:R-:W-:Y:S02]  /*9b90*/  SHF.R.S32.HI R5, RZ, 0x1f, R133 ;  /* 0x0000001fff057819 */ /* 0x000fe40000011485 */
[----:B------:R-:W-:-:S03]  /*9ba0*/  IADD3 R9, R7, 0x80, RZ ;  /* 0x0000008007097810 */ /* 0x000fc60007ffe0ff */
[----:B------:R-:W-:Y:S01]  /*9bb0*/  IMAD R4, R5, c[0x0][0x3d8], RZ ;  /* 0x0000f60005047a24 */ /* 0x000fe200078e02ff */
[----:B------:R-:W-:Y:S02]  /*9bc0*/  MOV R5, 0x20 ;  /* 0x0000002000057802 */ /* 0x000fe40000000f00 */
[----:B------:R-:W-:Y:S01]  /*9bd0*/  IADD3 R6, R7, 0x70, RZ ;  /* 0x0000007007067810 */ /* 0x000fe20007ffe0ff */
[----:B------:R-:W-:Y:S01]  /*9be0*/  IMAD R82, R133, c[0x0][0x3dc], R4 ;  /* 0x0000f70085527a24 */ /* 0x000fe200078e0204 */
[----:B------:R-:W-:Y:S02]  /*9bf0*/  @P0 IADD3 R6, R9, 0x10, RZ ;  /* 0x0000001009060810 */ /* 0x000fe40007ffe0ff */
[----:B------:R-:W-:Y:S02]  /*9c00*/  SHF.R.S32.HI R4, RZ, 0x1f, R0 ;  /* 0x0000001fff047819 */ /* 0x000fe40000011400 */
[C---:B------:R-:W-:Y:S01]  /*9c10*/  IADD3 R10, P0, R0.reuse, R16, RZ ;  /* 0x00000010000a7210 */ /* 0x040fe20007f1e0ff */
[----:B-1----:R-:W-:Y:S01]  /*9c20*/  IMAD.WIDE.U32 R14, R133, c[0x0][0x3d8], R2 ;  /* 0x0000f600850e7a25 */ /* 0x002fe200078e0002 */
[----:B------:R-:W-:-:S05]  /*9c30*/  IADD3 R3, -R0, RZ, RZ ;  /* 0x000000ff00037210 */ /* 0x000fca0007ffe1ff */
[----:B------:R-:W-:Y:S01]  /*9c40*/  IMAD R3, R3, c[0x0][0x4e8], R12 ;  /* 0x00013a0003037a24 */ /* 0x000fe200078e020c */
[----:B------:R-:W-:-:S04]  /*9c50*/  SEL R2, R5, 0xffffffe0, !P1 ;  /* 0xffffffe005027807 */ /* 0x000fc80004800000 */
[----:B------:R-:W-:Y:S02]  /*9c60*/  SHF.R.S32.HI R5, RZ, 0x1f, R3 ;  /* 0x0000001fff057819 */ /* 0x000fe40000011403 */
[----:B------:R-:W-:Y:S02]  /*9c70*/  IADD3.X R11, R4, R17, R79, P0, !PT ;  /* 0x00000011040b7210 */ /* 0x000fe400007fe44f */
[----:B------:R-:W-:Y:S01]  /*9c80*/  MOV R4, 0x40 ;  /* 0x0000004000047802 */ /* 0x000fe20000000f00 */
[----:B------:R-:W-:Y:S01]  /*9c90*/  IMAD R5, R5, c[0x0][0x488], RZ ;  /* 0x0001220005057a24 */ /* 0x000fe200078e02ff */
[----:B------:R-:W-:Y:S01]  /*9ca0*/  F2FP.BF16.PACK_AB R13, R167, R13 ;  /* 0x0000000da70d723e */ /* 0x000fe200000010ff */
[----:B------:R-:W-:Y:S01]  /*9cb0*/  IMAD.WIDE.U32 R10, R3, c[0x0][0x488], R10 ;  /* 0x00012200030a7a25 */ /* 0x000fe200078e000a */
[----:B------:R-:W-:Y:S02]  /*9cc0*/  SEL R12, R4, 0xffffffc0, !P2 ;  /* 0xffffffc0040c7807 */ /* 0x000fe40005000000 */
[----:B------:R-:W-:Y:S01]  /*9cd0*/  F2FP.BF16.PACK_AB R18, R175, R18 ;  /* 0x00000012af12723e */ /* 0x000fe200000010ff */
[----:B------:R-:W-:Y:S01]  /*9ce0*/  IMAD R5, R3, c[0x0][0x48c], R5 ;  /* 0x0001230003057a24 */ /* 0x000fe200078e0205 */
[----:B------:R-:W-:-:S02]  /*9cf0*/  F2FP.BF16.PACK_AB R19, R163, R19 ;  /* 0x00000013a313723e */ /* 0x000fc400000010ff */
[----:B------:R-:W-:Y:S02]  /*9d00*/  F2FP.BF16.PACK_AB R20, R174, R20 ;  /* 0x00000014ae14723e */ /* 0x000fe400000010ff */
[----:B------:R-:W-:Y:S02]  /*9d10*/  F2FP.BF16.PACK_AB R23, R159, R23 ;  /* 0x000000179f17723e */ /* 0x000fe400000010ff */
[----:B------:R-:W-:Y:S02]  /*9d20*/  IADD3 R0, R7, R2, RZ ;  /* 0x0000000207007210 */ /* 0x000fe40007ffe0ff */
[----:B------:R-:W-:Y:S02]  /*9d30*/  F2FP.BF16.PACK_AB R22, R173, R22 ;  /* 0x00000016ad16723e */ /* 0x000fe400000010ff */
[----:B------:R-:W-:Y:S02]  /*9d40*/  F2FP.BF16.PACK_AB R21, R155, R21 ;  /* 0x000000159b15723e */ /* 0x000fe400000010ff */
[----:B------:R-:W-:Y:S01]  /*9d50*/  IADD3 R2, R2, R6, RZ ;  /* 0x0000000602027210 */ /* 0x000fe20007ffe0ff */
[----:B------:R-:W-:Y:S01]  /*9d60*/  STS [R7+0x480], R13 ;  /* 0x0004800d07007388 */ /* 0x000fe20000000800 */
[----:B------:R-:W-:-:S02]  /*9d70*/  F2FP.BF16.PACK_AB R24, R172, R24 ;  /* 0x00000018ac18723e */ /* 0x000fc400000010ff */
[----:B------:R-:W-:Y:S02]  /*9d80*/  F2FP.BF16.PACK_AB R25, R151, R25 ;  /* 0x000000199719723e */ /* 0x000fe400000010ff */
[----:B------:R-:W-:Y:S01]  /*9d90*/  IADD3 R4, R7, R12, RZ ;  /* 0x0000000c07047210 */ /* 0x000fe20007ffe0ff */
[----:B------:R-:W-:Y:S01]  /*9da0*/  STS [R6], R18 ;  /* 0x0000001206007388 */ /* 0x000fe20000000800 */
[----:B------:R-:W-:Y:S02]  /*9db0*/  F2FP.BF16.PACK_AB R26, R171, R26 ;  /* 0x0000001aab1a723e */ /* 0x000fe400000010ff */
[----:B------:R-:W-:Y:S01]  /*9dc0*/  F2FP.BF16.PACK_AB R27, R147, R27 ;  /* 0x0000001b931b723e */ /* 0x000fe200000010ff */
[----:B------:R-:W-:Y:S01]  /*9dd0*/  STS [R6+0x400], R19 ;  /* 0x0004001306007388 */ /* 0x000fe20000000800 */
[----:B------:R-:W-:Y:S02]  /*9de0*/  IADD3 R8, R12, R6, RZ ;  /* 0x000000060c087210 */ /* 0x000fe40007ffe0ff */
[----:B------:R-:W-:Y:S01]  /*9df0*/  F2FP.BF16.PACK_AB R59, R170, R144 ;  /* 0x00000090aa3b723e */ /* 0x000fe200000010ff */
[----:B------:R-:W-:Y:S01]  /*9e00*/  STS [R0+0x80], R20 ;  /* 0x0000801400007388 */ /* 0x000fe20000000800 */
[----:B------:R-:W-:-:S02]  /*9e10*/  F2FP.BF16.PACK_AB R58, R143, R142 ;  /* 0x0000008e8f3a723e */ /* 0x000fc400000010ff */
[----:B------:R-:W-:Y:S01]  /*9e20*/  IADD3 R3, R12, R0, RZ ;  /* 0x000000000c037210 */ /* 0x000fe20007ffe0ff */
[----:B------:R-:W-:Y:S01]  /*9e30*/  STS [R0+0x480], R23 ;  /* 0x0004801700007388 */ /* 0x000fe20000000800 */
[----:B------:R-:W-:Y:S02]  /*9e40*/  IADD3 R11, R11, R5, RZ ;  /* 0x000000050b0b7210 */ /* 0x000fe40007ffe0ff */
[----:B------:R-:W-:Y:S01]  /*9e50*/  F2FP.BF16.PACK_AB R57, R169, R141 ;  /* 0x0000008da939723e */ /* 0x000fe200000010ff */
[----:B------:R-:W-:Y:S01]  /*9e60*/  STS [R2], R22 ;  /* 0x0000001602007388 */ /* 0x000fe20000000800 */
[----:B------:R-:W-:Y:S02]  /*9e70*/  F2FP.BF16.PACK_AB R56, R139, R56 ;  /* 0x000000388b38723e */ /* 0x000fe400000010ff */
[----:B------:R-:W-:Y:S01]  /*9e80*/  IADD3 R5, R2, R12, RZ ;  /* 0x0000000c02057210 */ /* 0x000fe20007ffe0ff */
[----:B------:R-:W-:Y:S01]  /*9e90*/  STS [R2+0x400], R21 ;  /* 0x0004001502007388 */ /* 0x000fe20000000800 */
[----:B------:R-:W-:-:S02]  /*9ea0*/  F2FP.BF16.PACK_AB R55, R168, R140 ;  /* 0x0000008ca837723e */ /* 0x000fc400000010ff */
[----:B------:R-:W-:Y:S01]  /*9eb0*/  F2FP.BF16.PACK_AB R53, R165, R137 ;  /* 0x00000089a535723e */ /* 0x000fe200000010ff */
[----:B------:R-:W-:Y:S01]  /*9ec0*/  STS [R4+0x80], R24 ;  /* 0x0000801804007388 */ /* 0x000fe20000000800 */
[----:B------:R-:W-:Y:S02]  /*9ed0*/  F2FP.BF16.PACK_AB R52, R43, R52 ;  /* 0x000000342b34723e */ /* 0x000fe400000010ff */
[----:B------:R-:W-:Y:S01]  /*9ee0*/  F2FP.BF16.PACK_AB R51, R164, R136 ;  /* 0x00000088a433723e */ /* 0x000fe200000010ff */
[----:B------:R-:W-:Y:S01]  /*9ef0*/  STS [R4+0x480], R25 ;  /* 0x0004801904007388 */ /* 0x000fe20000000800 */
[----:B------:R-:W-:Y:S02]  /*9f00*/  F2FP.BF16.PACK_AB R49, R161, R49 ;  /* 0x00000031a131723e */ /* 0x000fe400000010ff */
[----:B------:R-:W-:Y:S01]  /*9f10*/  F2FP.BF16.PACK_AB R48, R33, R48 ;  /* 0x000000302130723e */ /* 0x000fe200000010ff */
[----:B------:R-:W-:Y:S01]  /*9f20*/  STS [R8], R26 ;  /* 0x0000001a08007388 */ /* 0x000fe20000000800 */
[----:B------:R-:W-:-:S03]  /*9f30*/  F2FP.BF16.PACK_AB R47, R160, R135 ;  /* 0x00000087a02f723e */ /* 0x000fc600000010ff */
[----:B------:R-:W-:Y:S01]  /*9f40*/  STS [R8+0x400], R27 ;  /* 0x0004001b08007388 */ /* 0x000fe20000000800 */
[----:B------:R-:W-:-:S03]  /*9f50*/  F2FP.BF16.PACK_AB R45, R157, R45 ;  /* 0x0000002d9d2d723e */ /* 0x000fc600000010ff */
[----:B------:R-:W-:Y:S01]  /*9f60*/  STS [R3+0x80], R59 ;  /* 0x0000803b03007388 */ /* 0x000fe20000000800 */
[----:B------:R-:W-:-:S03]  /*9f70*/  F2FP.BF16.PACK_AB R44, R29, R44 ;  /* 0x0000002c1d2c723e */ /* 0x000fc600000010ff */
[----:B------:R-:W-:Y:S01]  /*9f80*/  STS [R3+0x480], R58 ;  /* 0x0004803a03007388 */ /* 0x000fe20000000800 */
[----:B------:R-:W-:-:S03]  /*9f90*/  F2FP.BF16.PACK_AB R43, R156, R134 ;  /* 0x000000869c2b723e */ /* 0x000fc600000010ff */
        /* <DEDUP_REMOVED lines=18> */
[----:B------:R-:W-:Y:S04]  /*a0c0*/  STS [R2+0x4400], R48 ;  /* 0x0044003002007388 */ /* 0x000fe80000000800 */
[----:B------:R-:W-:Y:S04]  /*a0d0*/  STS [R4+0x4080], R47 ;  /* 0x0040802f04007388 */ /* 0x000fe80000000800 */
        /* <DEDUP_REMOVED lines=33> */
[----:B------:R-:W-:-:S03]  /*a2f0*/  LEA R9, P0, R10, c[0x0][0x450], 0x2 ;  /* 0x000114000a097a11 */ /* 0x000fc600078010ff */
        /* <DEDUP_REMOVED lines=13> */
[----:B------:R-:W-:-:S03]  /*a3d0*/  LEA.HI.X R11, R10, c[0x0][0x454], R11, 0x2, P0 ;  /* 0x000115000a0b7a11 */ /* 0x000fc600000f140b */
[----:B------:R-:W-:Y:S04]  /*a3e0*/  STS [R7+0xc480], R74 ;  /* 0x00c4804a07007388 */ /* 0x000fe80000000800 */
[----:B------:R-:W-:Y:S04]  /*a3f0*/  STS [R6+0xc000], R73 ;  /* 0x00c0004906007388 */ /* 0x000fe80000000800 */
[----:B------:R-:W-:Y:S04]  /*a400*/  STS [R6+0xc400], R72 ;  /* 0x00c4004806007388 */ /* 0x000fe80000000800 */
[----:B------:R-:W-:Y:S04]  /*a410*/  STS [R0+0xc080], R71 ;  /* 0x00c0804700007388 */ /* 0x000fe80000000800 */
[----:B------:R2:W-:Y:S04]  /*a420*/  STS [R0+0xc480], R70 ;  /* 0x00c4804600007388 */ /* 0x0005e80000000800 */
[----:B------:R-:W-:Y:S04]  /*a430*/  STS [R2+0xc000], R69 ;  /* 0x00c0004502007388 */ /* 0x000fe80000000800 */
        /* <DEDUP_REMOVED lines=9> */
[----:B------:R-:W-:Y:S04]  /*a4d0*/  SHFL.IDX PT, R12, R9, RZ, 0x1c1f ;  /* 0x001c1fff090c7589 */ /* 0x000fe800000e0000 */
[----:B------:R-:W1:Y:S04]  /*a4e0*/  SHFL.IDX PT, R13, R11, RZ, 0x1c1f ;  /* 0x001c1fff0b0d7589 */ /* 0x000e6800000e0000 */
[----:B------:R-:W-:Y:S06]  /*a4f0*/  BAR.SYNC.DEFER_BLOCKING 0x1, 0x100 ;  /* 0x0044000000007b1d */ /* 0x000fec0000010000 */
[----:B------:R-:W-:Y:S04]  /*a500*/  SHFL.IDX PT, R10, R9, 0x1, 0x1c1f ;  /* 0x003c1f00090a7f89 */ /* 0x000fe800000e0000 */
[----:B------:R-:W4:Y:S01]  /*a510*/  SHFL.IDX PT, R11, R11, 0x1, 0x1c1f ;  /* 0x003c1f000b0b7f89 */ /* 0x000f2200000e0000 */
[----:B--2---:R-:W-:-:S03]  /*a520*/  SHF.L.U32 R0, R87, 0x1, RZ ;  /* 0x0000000157007819 */ /* 0x004fc600000006ff */
[----:B-1----:R-:W-:Y:S04]  /*a530*/  @!P5 ST.E [R12.64], R81 ;  /* 0x000000510c00d985 */ /* 0x002fe8000c10190e */
[----:B----4-:R1:W-:Y:S04]  /*a540*/  @!P3 ST.E [R10.64], R80 ;  /* 0x000000500a00b985 */ /* 0x0103e8000c10190e */
[----:B------:R2:W4:Y:S04]  /*a550*/  LDS.128 R40, [R0+0x1080] ;  /* 0x0010800000287984 */ /* 0x0005280000000c00 */
[----:B------:R2:W1:Y:S04]  /*a560*/  LDS.128 R56, [R0+0x2080] ;  /* 0x0020800000387984 */ /* 0x0004680000000c00 */
[----:B------:R2:W2:Y:S04]  /*a570*/  LDS.128 R68, [R0+0x3080] ;  /* 0x0030800000447984 */ /* 0x0004a80000000c00 */
        /* <DEDUP_REMOVED lines=8> */
[----:B------:R2:W2:Y:S01]  /*a600*/  LDS.128 R72, [R0+0xf080] ;  /* 0x00f0800000487984 */ /* 0x0004a20000000c00 */
[----:B------:R-:W-:-:S02]  /*a610*/  IADD3 R2, R15, R82, RZ ;  /* 0x000000520f027210 */ /* 0x000fc40007ffe0ff */
[----:B-1----:R-:W-:-:S04]  /*a620*/  LEA R11, P0, R14, c[0x0][0x380], 0x1 ;  /* 0x0000e0000e0b7a11 */ /* 0x002fc800078008ff */
[----:B------:R-:W-:Y:S02]  /*a630*/  LEA.HI.X R10, R14, c[0x0][0x384], R2, 0x1, P0 ;  /* 0x0000e1000e0a7a11 */ /* 0x000fe400000f0c02 */
[----:B---3--:R-:W-:Y:S01]  /*a640*/  ISETP.GE.AND P0, PT, R86, R83, PT ;  /* 0x000000535600720c */ /* 0x008fe20003f06270 */
[----:B------:R1:W3:Y:S01]  /*a650*/  SHFL.IDX PT, R2, R11, RZ, 0x181f ;  /* 0x00181fff0b027589 */ /* 0x0002e200000e0000 */
[----:B------:R-:W-:Y:S03]  /*a660*/  BSSY B0, `(.L_x_6) ;  /* 0x000001f000007945 */ /* 0x000fe60003800000 */
[----:B------:R1:W1:Y:S08]  /*a670*/  SHFL.IDX PT, R3, R10, RZ, 0x181f ;  /* 0x00181fff0a037589 */ /* 0x00027000000e0000 */
[----:B------:R-:W-:Y:S05]  /*a680*/  @P0 BRA `(.L_x_7) ;  /* 0x000001c000000947 */ /* 0x000fea0003800000 */
[----:B----4-:R-:W4:Y:S01]  /*a690*/  LDS.128 R24, [R0+0x80] ;  /* 0x0000800000187984 */ /* 0x010f220000000c00 */
[----:B-----5:R-:W-:-:S02]  /*a6a0*/  IADD3 R6, R85, 0x40, RZ ;  /* 0x0000004055067810 */ /* 0x020fc40007ffe0ff */
[C---:B------:R-:W-:Y:S01]  /*a6b0*/  IADD3 R7, R85.reuse, 0x80, RZ ;  /* 0x0000008055077810 */ /* 0x040fe20007ffe0ff */
[----:B------:R-:W3:Y:S01]  /*a6c0*/  LDS.128 R20, [R0+0x4080] ;  /* 0x0040800000147984 */ /* 0x000ee20000000c00 */
[----:B------:R-:W-:Y:S02]  /*a6d0*/  IADD3 R8, R85, 0xc0, RZ ;  /* 0x000000c055087810 */ /* 0x000fe40007ffe0ff */
[----:B------:R-:W-:Y:S01]  /*a6e0*/  ISETP.GE.AND P2, PT, R6, c[0x0][0x3c8], PT ;  /* 0x0000f20006007a0c */ /* 0x000fe20003f46270 */
[----:B------:R-:W2:Y:S01]  /*a6f0*/  LDS.128 R16, [R0+0x8080] ;  /* 0x0080800000107984 */ /* 0x000ea20000000c00 */
[----:B------:R-:W-:Y:S02]  /*a700*/  ISETP.GE.AND P1, PT, R7, c[0x0][0x3c8], PT ;  /* 0x0000f20007007a0c */ /* 0x000fe40003f26270 */
[----:B------:R-:W-:Y:S01]  /*a710*/  ISETP.GE.AND P0, PT, R8, c[0x0][0x3c8], PT ;  /* 0x0000f20008007a0c */ /* 0x000fe20003f06270 */
[----:B------:R1:W2:Y:S01]  /*a720*/  LDS.128 R12, [R0+0xc080] ;  /* 0x00c08000000c7984 */ /* 0x0002a20000000c00 */
[----:B------:R-:W-:-:S07]  /*a730*/  ISETP.GE.AND P3, PT, R85, c[0x0][0x3c8], PT ;  /* 0x0000f20055007a0c */ /* 0x000fce0003f66270 */
[----:B------:R-:W-:-:S04]  /*a740*/  @!P2 SHF.R.S32.HI R4, RZ, 0x1f, R6 ;  /* 0x0000001fff04a819 */ /* 0x000fc80000011406 */
[----:B------:R-:W-:Y:S02]  /*a750*/  @!P0 SHF.R.S32.HI R5, RZ, 0x1f, R8 ;  /* 0x0000001fff058819 */ /* 0x000fe40000011408 */
[----:B------:R-:W-:-:S04]  /*a760*/  @!P2 LEA.HI R6, R4, R6, RZ, 0x3 ;  /* 0x000000060406a211 */ /* 0x000fc800078f18ff */
[----:B------:R-:W-:Y:S02]  /*a770*/  @!P2 LOP3.LUT R6, R6, 0xfffffff8, RZ, 0xc0, !PT ;  /* 0xfffffff80606a812 */ /* 0x000fe400078ec0ff */
[----:B-12---:R-:W-:-:S04]  /*a780*/  @!P1 SHF.R.S32.HI R0, RZ, 0x1f, R7 ;  /* 0x0000001fff009819 */ /* 0x006fc80000011407 */
[----:B------:R-:W-:Y:S01]  /*a790*/  @!P1 LEA.HI R4, R0, R7, RZ, 0x3 ;  /* 0x0000000700049211 */ /* 0x000fe200078f18ff */
[--C-:B---3--:R-:W-:Y:S01]  /*a7a0*/  @!P2 IMAD.WIDE R6, R6, 0x2, R2.reuse ;  /* 0x000000020606a825 */ /* 0x108fe200078e0202 */
[----:B------:R-:W-:Y:S02]  /*a7b0*/  @!P0 LEA.HI R0, R5, R8, RZ, 0x3 ;  /* 0x0000000805008211 */ /* 0x000fe400078f18ff */
[----:B------:R-:W-:Y:S01]  /*a7c0*/  @!P1 LOP3.LUT R4, R4, 0xfffffff8, RZ, 0xc0, !PT ;  /* 0xfffffff804049812 */ /* 0x000fe200078ec0ff */
[----:B------:R-:W-:Y:S01]  /*a7d0*/  @!P3 IMAD.WIDE R8, R85, 0x2, R2 ;  /* 0x000000025508b825 */ /* 0x000fe200078e0202 */
[----:B------:R-:W-:-:S03]  /*a7e0*/  @!P0 LOP3.LUT R0, R0, 0xfffffff8, RZ, 0xc0, !PT ;  /* 0xfffffff800008812 */ /* 0x000fc600078ec0ff */
[--C-:B------:R-:W-:Y:S01]  /*a7f0*/  @!P1 IMAD.WIDE R4, R4, 0x2, R2.reuse ;  /* 0x0000000204049825 */ /* 0x100fe200078e0202 */
[----:B----4-:R1:W-:Y:S03]  /*a800*/  @!P3 ST.E.128 [R8.64], R24 ;  /* 0x000000180800b985 */ /* 0x0103e6000c101d0e */
[----:B------:R-:W-:Y:S01]  /*a810*/  @!P0 IMAD.WIDE R2, R0, 0x2, R2 ;  /* 0x0000000200028825 */ /* 0x000fe200078e0202 */
[----:B------:R1:W-:Y:S04]  /*a820*/  @!P2 ST.E.128 [R6.64], R20 ;  /* 0x000000140600a985 */ /* 0x0003e8000c101d0e */
[----:B------:R1:W-:Y:S04]  /*a830*/  @!P1 ST.E.128 [R4.64], R16 ;  /* 0x0000001004009985 */ /* 0x0003e8000c101d0e */
[----:B------:R1:W-:Y:S02]  /*a840*/  @!P0 ST.E.128 [R2.64], R12 ;  /* 0x0000000c02008985 */ /* 0x0003e4000c101d0e */
.L_x_7:
[----:B----4-:R-:W-:Y:S05]  /*a850*/  BSYNC B0 ;  /* 0x0000000000007941 */ /* 0x010fea0003800000 */
.L_x_6:
[----:B--2---:R-:W-:Y:S01]  /*a860*/  IADD3 R0, R86, 0x20, RZ ;  /* 0x0000002056007810 */ /* 0x004fe20007ffe0ff */
[----:B-1----:R1:W2:Y:S01]  /*a870*/  SHFL.IDX PT, R3, R10, 0x1, 0x181f ;  /* 0x00381f000a037f89 */ /* 0x0022a200000e0000 */
[----:B------:R-:W-:Y:S02]  /*a880*/  BSSY B0, `(.L_x_8) ;  /* 0x000001c000007945 */ /* 0x000fe40003800000 */
[----:B------:R-:W-:Y:S01]  /*a890*/  ISETP.GE.AND P0, PT, R0, R83, PT ;  /* 0x000000530000720c */ /* 0x000fe20003f06270 */
[----:B---3--:R1:W3:-:S12]  /*a8a0*/  SHFL.IDX PT, R2, R11, 0x1, 0x181f ;  /* 0x00381f000b027f89 */ /* 0x0082d800000e0000 */
[----:B------:R-:W-:Y:S05]  /*a8b0*/  @P0 BRA `(.L_x_9) ;  /* 0x0000018000000947 */ /* 0x000fea0003800000 */
[C---:B-----5:R-:W-:Y:S02]  /*a8c0*/  IADD3 R6, R85.reuse, 0x40, RZ ;  /* 0x0000004055067810 */ /* 0x060fe40007ffe0ff */
[C---:B------:R-:W-:Y:S02]  /*a8d0*/  IADD3 R7, R85.reuse, 0x80, RZ ;  /* 0x0000008055077810 */ /* 0x040fe40007ffe0ff */
[----:B------:R-:W-:Y:S02]  /*a8e0*/  IADD3 R8, R85, 0xc0, RZ ;  /* 0x000000c055087810 */ /* 0x000fe40007ffe0ff */
[----:B------:R-:W-:Y:S02]  /*a8f0*/  ISETP.GE.AND P2, PT, R6, c[0x0][0x3c8], PT ;  /* 0x0000f20006007a0c */ /* 0x000fe40003f46270 */
[----:B------:R-:W-:Y:S02]  /*a900*/  ISETP.GE.AND P1, PT, R7, c[0x0][0x3c8], PT ;  /* 0x0000f20007007a0c */ /* 0x000fe40003f26270 */
[----:B------:R-:W-:-:S02]  /*a910*/  ISETP.GE.AND P0, PT, R8, c[0x0][0x3c8], PT ;  /* 0x0000f20008007a0c */ /* 0x000fc40003f06270 */
[----:B------:R-:W-:-:S07]  /*a920*/  ISETP.GE.AND P3, PT, R85, c[0x0][0x3c8], PT ;  /* 0x0000f20055007a0c */ /* 0x000fce0003f66270 */
[----:B------:R-:W-:Y:S02]  /*a930*/  @!P2 SHF.R.S32.HI R4, RZ, 0x1f, R6 ;  /* 0x0000001fff04a819 */ /* 0x000fe40000011406 */
[----:B------:R-:W-:Y:S02]  /*a940*/  @!P1 SHF.R.S32.HI R0, RZ, 0x1f, R7 ;  /* 0x0000001fff009819 */ /* 0x000fe40000011407 */
[----:B------:R-:W-:Y:S02]  /*a950*/  @!P0 SHF.R.S32.HI R5, RZ, 0x1f, R8 ;  /* 0x0000001fff058819 */ /* 0x000fe40000011408 */
[----:B------:R-:W-:Y:S02]  /*a960*/  @!P2 LEA.HI R6, R4, R6, RZ, 0x3 ;  /* 0x000000060406a211 */ /* 0x000fe400078f18ff */
[----:B------:R-:W-:Y:S02]  /*a970*/  @!P1 LEA.HI R4, R0, R7, RZ, 0x3 ;  /* 0x0000000700049211 */ /* 0x000fe400078f18ff */
[----:B------:R-:W-:Y:S01]  /*a980*/  @!P0 LEA.HI R0, R5, R8, RZ, 0x3 ;  /* 0x0000000805008211 */ /* 0x000fe200078f18ff */
[----:B--23--:R-:W-:Y:S01]  /*a990*/  @!P3 IMAD.WIDE R8, R85, 0x2, R2 ;  /* 0x000000025508b825 */ /* 0x00cfe200078e0202 */
[----:B------:R-:W-:-:S02]  /*a9a0*/  @!P2 LOP3.LUT R6, R6, 0xfffffff8, RZ, 0xc0, !PT ;  /* 0xfffffff80606a812 */ /* 0x000fc400078ec0ff */
[----:B------:R-:W-:Y:S02]  /*a9b0*/  @!P1 LOP3.LUT R4, R4, 0xfffffff8, RZ, 0xc0, !PT ;  /* 0xfffffff804049812 */ /* 0x000fe400078ec0ff */
[----:B------:R-:W-:Y:S01]  /*a9c0*/  @!P0 LOP3.LUT R0, R0, 0xfffffff8, RZ, 0xc0, !PT ;  /* 0xfffffff800008812 */ /* 0x000fe200078ec0ff */
[--C-:B------:R-:W-:Y:S01]  /*a9d0*/  @!P2 IMAD.WIDE R6, R6, 0x2, R2.reuse ;  /* 0x000000020606a825 */ /* 0x100fe200078e0202 */
[----:B------:R2:W-:Y:S03]  /*a9e0*/  @!P3 ST.E.128 [R8.64], R40 ;  /* 0x000000280800b985 */ /* 0x0005e6000c101d0e */
[--C-:B------:R-:W-:Y:S01]  /*a9f0*/  @!P1 IMAD.WIDE R4, R4, 0x2, R2.reuse ;  /* 0x0000000204049825 */ /* 0x100fe200078e0202 */
[----:B------:R2:W-:Y:S03]  /*aa00*/  @!P2 ST.E.128 [R6.64], R36 ;  /* 0x000000240600a985 */ /* 0x0005e6000c101d0e */
[----:B------:R-:W-:Y:S01]  /*aa10*/  @!P0 IMAD.WIDE R2, R0, 0x2, R2 ;  /* 0x0000000200028825 */ /* 0x000fe200078e0202 */
[----:B------:R2:W-:Y:S04]  /*aa20*/  @!P1 ST.E.128 [R4.64], R32 ;  /* 0x0000002004009985 */ /* 0x0005e8000c101d0e */
[----:B------:R2:W-:Y:S02]  /*aa30*/  @!P0 ST.E.128 [R2.64], R28 ;  /* 0x0000001c02008985 */ /* 0x0005e4000c101d0e */
.L_x_9:
[----:B------:R-:W-:Y:S05]  /*aa40*/  BSYNC B0 ;  /* 0x0000000000007941 */ /* 0x000fea0003800000 */
.L_x_8:
[----:B------:R-:W-:Y:S01]  /*aa50*/  IADD3 R0, R86, 0x40, RZ ;  /* 0x0000004056007810 */ /* 0x000fe20007ffe0ff */
[----:B--2---:R2:W4:Y:S01]  /*aa60*/  SHFL.IDX PT, R3, R10, 0x2, 0x181f ;  /* 0x00581f000a037f89 */ /* 0x00452200000e0000 */
        /* <DEDUP_REMOVED lines=17> */
[----:B---34-:R-:W-:Y:S01]  /*ab80*/  @!P3 IMAD.WIDE R8, R85, 0x2, R2 ;  /* 0x000000025508b825 */ /* 0x018fe200078e0202 */
        /* <DEDUP_REMOVED lines=10> */
.L_x_11:
[----:B------:R-:W-:Y:S05]  /*ac30*/  BSYNC B0 ;  /* 0x0000000000007941 */ /* 0x000fea0003800000 */
.L_x_10:
[----:B------:R-:W-:Y:S01]  /*ac40*/  IADD3 R0, R86, 0x60, RZ ;  /* 0x0000006056007810 */ /* 0x000fe20007ffe0ff */
[----:B---34-:R3:W4:Y:S03]  /*ac50*/  SHFL.IDX PT, R3, R10, 0x3, 0x181f ;  /* 0x00781f000a037f89 */ /* 0x01872600000e0000 */
[----:B------:R-:W-:Y:S01]  /*ac60*/  ISETP.GE.AND P0, PT, R0, R83, PT ;  /* 0x000000530000720c */ /* 0x000fe20003f06270 */
[----:B------:R3:W1:-:S12]  /*ac70*/  SHFL.IDX PT, R2, R11, 0x3, 0x181f ;  /* 0x00781f000b027f89 */ /* 0x00065800000e0000 */
[----:B------:R-:W-:Y:S05]  /*ac80*/  @P0 EXIT ;  /* 0x000000000000094d */ /* 0x000fea0003800000 */
[C---:B-----5:R-:W-:Y:S02]  /*ac90*/  IADD3 R5, R85.reuse, 0x40, RZ ;  /* 0x0000004055057810 */ /* 0x060fe40007ffe0ff */
[----:B------:R-:W-:Y:S02]  /*aca0*/  IADD3 R6, R85, 0x80, RZ ;  /* 0x0000008055067810 */ /* 0x000fe40007ffe0ff */
[----:B------:R-:W-:Y:S02]  /*acb0*/  ISETP.GE.AND P1, PT, R5, c[0x0][0x3c8], PT ;  /* 0x0000f20005007a0c */ /* 0x000fe40003f26270 */
[----:B------:R-:W-:Y:S02]  /*acc0*/  ISETP.GE.AND P0, PT, R6, c[0x0][0x3c8], PT ;  /* 0x0000f20006007a0c */ /* 0x000fe40003f06270 */
[----:B------:R-:W-:-:S09]  /*acd0*/  ISETP.GE.AND P2, PT, R85, c[0x0][0x3c8], PT ;  /* 0x0000f20055007a0c */ /* 0x000fd20003f46270 */
[----:B------:R-:W-:Y:S02]  /*ace0*/  @!P1 SHF.R.S32.HI R4, RZ, 0x1f, R5 ;  /* 0x0000001fff049819 */ /* 0x000fe40000011405 */
[----:B------:R-:W-:Y:S02]  /*acf0*/  @!P0 SHF.R.S32.HI R0, RZ, 0x1f, R6 ;  /* 0x0000001fff008819 */ /* 0x000fe40000011406 */
[----:B------:R-:W-:Y:S01]  /*ad00*/  @!P1 LEA.HI R4, R4, R5, RZ, 0x3 ;  /* 0x0000000504049211 */ /* 0x000fe200078f18ff */
[--C-:B-1--4-:R-:W-:Y:S01]  /*ad10*/  @!P2 IMAD.WIDE R8, R85, 0x2, R2.reuse ;  /* 0x000000025508a825 */ /* 0x112fe200078e0202 */
[----:B------:R-:W-:Y:S02]  /*ad20*/  @!P0 LEA.HI R0, R0, R6, RZ, 0x3 ;  /* 0x0000000600008211 */ /* 0x000fe400078f18ff */
[----:B------:R-:W-:Y:S02]  /*ad30*/  @!P1 LOP3.LUT R4, R4, 0xfffffff8, RZ, 0xc0, !PT ;  /* 0xfffffff804049812 */ /* 0x000fe400078ec0ff */
[----:B------:R-:W-:Y:S01]  /*ad40*/  @!P0 LOP3.LUT R0, R0, 0xfffffff8, RZ, 0xc0, !PT ;  /* 0xfffffff800008812 */ /* 0x000fe200078ec0ff */
[----:B------:R1:W-:Y:S02]  /*ad50*/  @!P2 ST.E.128 [R8.64], R68 ;  /* 0x000000440800a985 */ /* 0x0003e4000c101d0e */
[----:B------:R-:W-:-:S04]  /*ad60*/  @!P1 IMAD.WIDE R6, R4, 0x2, R2 ;  /* 0x0000000204069825 */ /* 0x000fc800078e0202 */
[----:B------:R-:W-:Y:S01]  /*ad70*/  @!P0 IMAD.WIDE R4, R0, 0x2, R2 ;  /* 0x0000000200048825 */ /* 0x000fe200078e0202 */
[----:B------:R-:W-:Y:S01]  /*ad80*/  IADD3 R0, R85, 0xc0, RZ ;  /* 0x000000c055007810 */ /* 0x000fe20007ffe0ff */
[----:B------:R1:W-:Y:S04]  /*ad90*/  @!P1 ST.E.128 [R6.64], R64 ;  /* 0x0000004006009985 */ /* 0x0003e8000c101d0e */
[----:B------:R1:W-:Y:S01]  /*ada0*/  @!P0 ST.E.128 [R4.64], R60 ;  /* 0x0000003c04008985 */ /* 0x0003e2000c101d0e */
[----:B------:R-:W-:-:S13]  /*adb0*/  ISETP.GE.AND P0, PT, R0, c[0x0][0x3c8], PT ;  /* 0x0000f20000007a0c */ /* 0x000fda0003f06270 */
[----:B------:R-:W-:Y:S05]  /*adc0*/  @P0 EXIT ;  /* 0x000000000000094d */ /* 0x000fea0003800000 */
[----:B-1----:R-:W-:-:S04]  /*add0*/  SHF.R.S32.HI R4, RZ, 0x1f, R0 ;  /* 0x0000001fff047819 */ /* 0x002fc80000011400 */
[----:B------:R-:W-:-:S04]  /*ade0*/  LEA.HI R0, R4, R0, RZ, 0x3 ;  /* 0x0000000004007211 */ /* 0x000fc800078f18ff */
[----:B------:R-:W-:-:S05]  /*adf0*/  LOP3.LUT R0, R0, 0xfffffff8, RZ, 0xc0, !PT ;  /* 0xfffffff800007812 */ /* 0x000fca00078ec0ff */
[----:B------:R-:W-:-:S05]  /*ae00*/  IMAD.WIDE R2, R0, 0x2, R2 ;  /* 0x0000000200027825 */ /* 0x000fca00078e0202 */
[----:B------:R-:W-:Y:S01]  /*ae10*/  ST.E.128 [R2.64], R72 ;  /* 0x0000004802007985 */ /* 0x000fe2000c101d0e */
[----:B------:R-:W-:Y:S05]  /*ae20*/  EXIT ;  /* 0x000000000000794d */ /* 0x000fea0003800000 */
.L_x_12:
[----:B------:R-:W-:-:S00]  /*ae30*/  BRA `(.L_x_12) ;  /* 0xfffffff000007947 */ /* 0x000fc0000383ffff */
[----:B------:R-:W-:-:S00]  /*ae40*/  NOP ;  /* 0x0000000000007918 */ /* 0x000fc00000000000 */
        /* <DEDUP_REMOVED lines=11> */
.L_x_1766:


//--------------------- .text._ZN7cutlass13device_kernelIN5flash19enable_sm80_to_sm89INS1_16FlashAttnFwdSm80INS1_25CollectiveMainloopFwdSm80ILi8ELi1ELb1EN4cute5tupleIJNS5_1CILi128EEENS7_ILi64EEENS7_ILi256EEEEEELi256ENS_10bfloat16_tEfNS_4arch4Sm80ELb0ELb0ELb0ELb1ELb1ELb0ELb1ELb0EEENS1_21CollectiveEpilogueFwdINS6_IJS8_SA_S9_EEENS6_IJNS7_ILi1EEESI_SI_EEESC_SE_Li256ELb1ELb1ELb0ELb0EEENS1_19SingleTileSchedulerILb1ELb0ELb1ELi128EEEEEEEEEvNT_6ParamsE --------------------------
	.section	.text._ZN7cutlass13device_kernelIN5flash19enable_sm80_to_sm89INS1_16FlashAttnFwdSm80INS1_25CollectiveMainloopFwdSm80ILi8ELi1ELb1EN4cute5tupleIJNS5_1CILi128EEENS7_ILi64EEENS7_ILi256EEEEEELi256ENS_10bfloat16_tEfNS_4arch4Sm80ELb0ELb0ELb0ELb1ELb1ELb0ELb1ELb0EEENS1_21CollectiveEpilogueFwdINS6_IJS8_SA_S9_EEENS6_IJNS7_ILi1EEESI_SI_EEESC_SE_Li256ELb1ELb1ELb0ELb0EEENS1_19SingleTileSchedulerILb1ELb0ELb1ELi128EEEEEEEEEvNT_6ParamsE,"ax",@progbits
	.sectioninfo	@"SHI_REGISTERS=255"
	.align	128
.text._ZN7cutlass13device_kernelIN5flash19enable_sm80_to_sm89INS1_16FlashAttnFwdSm80INS1_25CollectiveMainloopFwdSm80ILi8ELi1ELb1EN4cute5tupleIJNS5_1CILi128EEENS7_ILi64EEENS7_ILi256EEEEEELi256ENS_10bfloat16_tEfNS_4arch4Sm80ELb0ELb0ELb0ELb1ELb1ELb0ELb1ELb0EEENS1_21CollectiveEpilogueFwdINS6_IJS8_SA_S9_EEENS6_IJNS7_ILi1EEESI_SI_EEESC_SE_Li256ELb1ELb1ELb0ELb0EEENS1_19SingleTileSchedulerILb1ELb0ELb1ELi128EEEEEEEEEvNT_6ParamsE:
        .type           _ZN7cutlass13device_kernelIN5flash19enable_sm80_to_sm89INS1_16FlashAttnFwdSm80INS1_25CollectiveMainloopFwdSm80ILi8ELi1ELb1EN4cute5tupleIJNS5_1CILi128EEENS7_ILi64EEENS7_ILi256EEEEEELi256ENS_10bfloat16_tEfNS_4arch4Sm80ELb0ELb0ELb0ELb1ELb1ELb0ELb1ELb0EEENS1_21CollectiveEpilogueFwdINS6_IJS8_SA_S9_EEENS6_IJNS7_ILi1EEESI_SI_EEESC_SE_Li256ELb1ELb1ELb0ELb0EEENS1_19SingleTileSchedulerILb1ELb0ELb1ELi128EEEEEEEEEvNT_6ParamsE,@function
        .size           _ZN7cutlass13device_kernelIN5flash19enable_sm80_to_sm89INS1_16FlashAttnFwdSm80INS1_25CollectiveMainloopFwdSm80ILi8ELi1ELb1EN4cute5tupleIJNS5_1CILi128EEENS7_ILi64EEENS7_ILi256EEEEEELi256ENS_10bfloat16_tEfNS_4arch4Sm80ELb0ELb0ELb0ELb1ELb1ELb0ELb1ELb0EEENS1_21CollectiveEpilogueFwdINS6_IJS8_SA_S9_EEENS6_IJNS7_ILi1EEESI_SI_EEESC_SE_Li256ELb1ELb1ELb0ELb0EEENS1_19SingleTileSchedulerILb1ELb0ELb1ELi128EEEEEEEEEvNT_6ParamsE,(.L_x_1767 - _ZN7cutlass13device_kernelIN5flash19enable_sm80_to_sm89INS1_16FlashAttnFwdSm80INS1_25CollectiveMainloopFwdSm80ILi8ELi1ELb1EN4cute5tupleIJNS5_1CILi128EEENS7_ILi64EEENS7_ILi256EEEEEELi256ENS_10bfloat16_tEfNS_4arch4Sm80ELb0ELb0ELb0ELb1ELb1ELb0ELb1ELb0EEENS1_21CollectiveEpilogueFwdINS6_IJS8_SA_S9_EEENS6_IJNS7_ILi1EEESI_SI_EEESC_SE_Li256ELb1ELb1ELb0ELb0EEENS1_19SingleTileSchedulerILb1ELb0ELb1ELi128EEEEEEEEEvNT_6ParamsE)
        .other          _ZN7cutlass13device_kernelIN5flash19enable_sm80_to_sm89INS1_16FlashAttnFwdSm80INS1_25CollectiveMainloopFwdSm80ILi8ELi1ELb1EN4cute5tupleIJNS5_1CILi128EEENS7_ILi64EEENS7_ILi256EEEEEELi256ENS_10bfloat16_tEfNS_4arch4Sm80ELb0ELb0ELb0ELb1ELb1ELb0ELb1ELb0EEENS1_21CollectiveEpilogueFwdINS6_IJS8_SA_S9_EEENS6_IJNS7_ILi1EEESI_SI_EEESC_SE_Li256ELb1ELb1ELb0ELb0EEENS1_19SingleTileSchedulerILb1ELb0ELb1ELi128EEEEEEEEEvNT_6ParamsE,@"STO_CUDA_ENTRY STV_DEFAULT"
_ZN7cutlass13device_kernelIN5flash19enable_sm80_to_sm89INS1_16FlashAttnFwdSm80INS1_25CollectiveMainloopFwdSm80ILi8ELi1ELb1EN4cute5tupleIJNS5_1CILi128EEENS7_ILi64EEENS7_ILi256EEEEEELi256ENS_10bfloat16_tEfNS_4arch4Sm80ELb0ELb0ELb0ELb1ELb1ELb0ELb1ELb0EEENS1_21CollectiveEpilogueFwdINS6_IJS8_SA_S9_EEENS6_IJNS7_ILi1EEESI_SI_EEESC_SE_Li256ELb1ELb1ELb0ELb0EEENS1_19SingleTileSchedulerILb1ELb0ELb1ELi128EEEEEEEEEvNT_6ParamsE:
[----:B------:R-:W-:Y:S02]  /*0000*/  MOV R1, c[0x0][0x28] ;  /* 0x00000a0000017a02 */ /* 0x000fe40000000f00 */
[----:B------:R-:W1:Y:S01]  /*0010*/  S2R R89, SR_TID.X ;  /* 0x0000000000597919 */ /* 0x000e620000002100 */
[----:B------:R-:W2:Y:S01]  /*0020*/  S2UR UR11, SR_CTAID.Z ;  /* 0x00000000000b79c3 */ /* 0x000ea20000002700 */
[----:B------:R-:W-:Y:S01]  /*0030*/  UMOV UR14, 0x4 ;  /* 0x00000004000e7882 */ /* 0x000fe20000000000 */
[----:B------:R-:W-:Y:S01]  /*0040*/  IADD3 R1, R1, -0x98, RZ ;  /* 0xffffff6801017810 */ /* 0x000fe20007ffe0ff */
[----:B------:R-:W-:Y:S02]  /*0050*/  ULDC.64 UR6, c[0x0][0x568] ;  /* 0x00015a0000067ab9 */ /* 0x000fe40000000a00 */
[----:B------:R-:W-:-:S03]  /*0060*/  ULDC.64 UR12, c[0x0][0x118] ;  /* 0x00004600000c7ab9 */ /* 0x000fc60000000a00 */
[----:B------:R-:W3:Y:S01]  /*0070*/  S2UR UR5, SR_CTAID.X ;  /* 0x00000000000579c3 */ /* 0x000ee20000002500 */
[----:B-1----:R-:W-:Y:S01]  /*0080*/  SHF.R.U32.HI R0, RZ, 0x5, R89 ;  /* 0x00000005ff007819 */ /* 0x002fe20000011659 */
[----:B--2---:R-:W-:-:S05]  /*0090*/  UIMAD.WIDE UR6, UR11, UR14, UR6 ;  /* 0x0000000e0b0672a5 */ /* 0x004fca000f8e0206 */
[----:B------:R-:W1:Y:S02]  /*00a0*/  SHFL.IDX PT, R0, R0, RZ, 0x1f ;  /* 0x00001fff00007589 */ /* 0x000e6400000e0000 */
[----:B-1----:R-:W-:-:S13]  /*00b0*/  ISETP.NE.AND P0, PT, R0, RZ, PT ;  /* 0x000000ff0000720c */ /* 0x002fda0003f05270 */
[----:B---3--:R-:W-:Y:S05]  /*00c0*/  @!P0 BRA `(.L_x_13) ;  /* 0x000001c000008947 */ /* 0x008fea0003800000 */
[----:B------:R-:W-:-:S04]  /*00d0*/  ISETP.NE.U32.AND P0, PT, RZ, c[0x0][0x568], PT ;  /* 0x00015a00ff007a0c */ /* 0x000fc80003f05070 */
[----:B------:R-:W-:-:S13]  /*00e0*/  ISETP.NE.AND.EX P0, PT, RZ, c[0x0][0x56c], PT, P0 ;  /* 0x00015b00ff007a0c */ /* 0x000fda0003f05300 */
[----:B------:R-:W-:Y:S05]  /*00f0*/  @!P0 BRA `(.L_x_14) ;  /* 0x0000005000008947 */ /* 0x000fea0003800000 */
[----:B------:R-:W-:Y:S02]  /*0100*/  MOV R2, UR6 ;  /* 0x0000000600027c02 */ /* 0x000fe40008000f00 */
[----:B------:R-:W-:-:S05]  /*0110*/  MOV R3, UR7 ;  /* 0x0000000700037c02 */ /* 0x000fca0008000f00 */
[----:B------:R-:W2:Y:S02]  /*0120*/  LDG.E R0, [R2.64] ;  /* 0x0000000c02007981 */ /* 0x000ea4000c1e1900 */
[----:B--2---:R1:W2:Y:S02]  /*0130*/  R2UR UR6, R0 ;  /* 0x00000000000673c2 */ /* 0x0042a400000e0000 */
[----:B-12---:R-:W-:Y:S05]  /*0140*/  BRA `(.L_x_15) ;  /* 0x000000e000007947 */ /* 0x006fea0003800000 */
.L_x_14:
[----:B------:R-:W-:-:S04]  /*0150*/  ISETP.NE.U32.AND P0, PT, RZ, c[0x0][0x560], PT ;  /* 0x00015800ff007a0c */ /* 0x000fc80003f05070 */
[----:B------:R-:W-:-:S13]  /*0160*/  ISETP.NE.AND.EX P0, PT, RZ, c[0x0][0x564], PT, P0 ;  /* 0x00015900ff007a0c */ /* 0x000fda0003f05300 */
[----:B------:R-:W-:Y:S05]  /*0170*/  @!P0 BRA `(.L_x_16) ;  /* 0x000000a000008947 */ /* 0x000fea0003800000 */
[----:B------:R-:W-:Y:S02]  /*0180*/  ULDC.64 UR6, c[0x0][0x560] ;  /* 0x0001580000067ab9 */ /* 0x000fe40000000a00 */
[----:B------:R-:W-:-:S06]  /*0190*/  UIMAD.WIDE UR6, UR11, UR14, UR6 ;  /* 0x0000000e0b0672a5 */ /* 0x000fcc000f8e0206 */
[----:B------:R-:W-:Y:S02]  /*01a0*/  MOV R2, UR6 ;  /* 0x0000000600027c02 */ /* 0x000fe40008000f00 */
[----:B------:R-:W-:-:S05]  /*01b0*/  MOV R3, UR7 ;  /* 0x0000000700037c02 */ /* 0x000fca0008000f00 */
[----:B------:R1:W2:Y:S04]  /*01c0*/  LDG.E R0, [R2.64] ;  /* 0x0000000c02007981 */ /* 0x0002a8000c1e1900 */
[----:B-1----:R-:W3:Y:S01]  /*01d0*/  LDG.E R2, [R2.64+0x4] ;  /* 0x0000040c02027981 */ /* 0x002ee2000c1e1900 */
[----:B--2---:R-:W1:Y:S08]  /*01e0*/  R2UR UR4, R0 ;  /* 0x00000000000473c2 */ /* 0x004e7000000e0000 */
[----:B---3--:R-:W1:Y:S02]  /*01f0*/  R2UR UR6, R2 ;  /* 0x00000000020673c2 */ /* 0x008e6400000e0000 */
[----:B-1----:R-:W-:Y:S01]  /*0200*/  UIADD3 UR6, -UR4, UR6, URZ ;  /* 0x0000000604067290 */ /* 0x002fe2000fffe13f */
[----:B------:R-:W-:Y:S05]  /*0210*/  BRA `(.L_x_15) ;  /* 0x0000001000007947 */ /* 0x000fea0003800000 */
.L_x_16:
[----:B------:R-:W-:Y:S02]  /*0220*/  ULDC UR6, c[0x0][0x54c] ;  /* 0x0001530000067ab9 */ /* 0x000fe40000000800 */
.L_x_15:
[----:B------:R-:W-:Y:S02]  /*0230*/  ULDC UR4, c[0x0][0x548] ;  /* 0x0001520000047ab9 */ /* 0x000fe40000000800 */
[----:B------:R-:W-:-:S02]  /*0240*/  USHF.L.U32 UR5, UR5, 0x7, URZ ;  /* 0x0000000705057899 */ /* 0x000fc4000800063f */
[----:B------:R-:W-:-:S04]  /*0250*/  UIMAD UR4, UR6, UR4, URZ ;  /* 0x00000004060472a4 */ /* 0x000fc8000f8e023f */
[----:B------:R-:W-:-:S04]  /*0260*/  UISETP.GE.AND UP0, UPT, UR5, UR4, UPT ;  /* 0x000000040500728c */ /* 0x000fc8000bf06270 */
[----:B------:R-:W-:Y:S01]  /*0270*/  USEL UR11, UR11, 0xffffffff, !UP0 ;  /* 0xffffffff0b0b7887 */ /* 0x000fe2000c000000 */
[----:B------:R-:W-:Y:S05]  /*0280*/  BRA `(.L_x_17) ;  /* 0x000001b000007947 */ /* 0x000fea0003800000 */
.L_x_13:
        /* <DEDUP_REMOVED lines=8> */
.L_x_18:
        /* <DEDUP_REMOVED lines=13> */
.L_x_20:
[----:B------:R-:W-:Y:S02]  /*03e0*/  ULDC UR6, c[0x0][0x54c] ;  /* 0x0001530000067ab9 */ /* 0x000fe40000000800 */
.L_x_19:
[----:B------:R-:W-:Y:S02]  /*03f0*/  ULDC UR4, c[0x0][0x548] ;  /* 0x0001520000047ab9 */ /* 0x000fe40000000800 */
[----:B------:R-:W-:-:S02]  /*0400*/  USHF.L.U32 UR5, UR5, 0x7, URZ ;  /* 0x0000000705057899 */ /* 0x000fc4000800063f */
[----:B------:R-:W-:-:S04]  /*0410*/  UIMAD UR4, UR6, UR4, URZ ;  /* 0x00000004060472a4 */ /* 0x000fc8000f8e023f */
[----:B------:R-:W-:-:S04]  /*0420*/  UISETP.GE.AND UP0, UPT, UR5, UR4, UPT ;  /* 0x000000040500728c */ /* 0x000fc8000bf06270 */
[----:B------:R-:W-:-:S06]  /*0430*/  USEL UR11, UR11, 0xffffffff, !UP0 ;  /* 0xffffffff0b0b7887 */ /* 0x000fcc000c000000 */
.L_x_17:
[----:B------:R-:W-:-:S13]  /*0440*/  ISETP.LE.AND P0, PT, RZ, UR11, PT ;  /* 0x0000000bff007c0c */ /* 0x000fda000bf03270 */
[----:B------:R-:W-:Y:S05]  /*0450*/  @!P0 EXIT ;  /* 0x000000000000894d */ /* 0x000fea0003800000 */
[----:B------:R-:W-:Y:S02]  /*0460*/  ULDC.64 UR4, c[0x0][0x370] ;  /* 0x0000dc0000047ab9 */ /* 0x000fe40000000a00 */
[----:B------:R-:W-:Y:S02]  /*0470*/  UISETP.NE.U32.AND UP0, UPT, URZ, UR4, UPT ;  /* 0x000000043f00728c */ /* 0x000fe4000bf05070 */
[----:B------:R-:W-:Y:S02]  /*0480*/  ULDC.64 UR6, c[0x0][0x370] ;  /* 0x0000dc0000067ab9 */ /* 0x000fe40000000a00 */
[----:B------:R-:W-:-:S03]  /*0490*/  UISETP.NE.AND.EX UP0, UPT, URZ, UR5, UPT, UP0 ;  /* 0x000000053f00728c */ /* 0x000fc6000bf05300 */
[----:B------:R-:W-:Y:S02]  /*04a0*/  ULDC.64 UR4, c[0x0][0x348] ;  /* 0x0000d20000047ab9 */ /* 0x000fe40000000a00 */
[----:B------:R-:W-:Y:S01]  /*04b0*/  UISETP.NE.U32.AND UP1, UPT, URZ, UR4, UPT ;  /* 0x000000043f00728c */ /* 0x000fe2000bf25070 */
[----:B------:R-:W-:-:S03]  /*04c0*/  PLOP3.LUT P2, PT, PT, PT, UP0, 0x80, 0x0 ;  /* 0x000000000000781c */ /* 0x000fc60003f4f008 */
[----:B------:R-:W-:Y:S02]  /*04d0*/  UISETP.NE.AND.EX UP1, UPT, URZ, UR5, UPT, UP1 ;  /* 0x000000053f00728c */ /* 0x000fe4000bf25310 */
[----:B------:R-:W-:Y:S02]  /*04e0*/  @UP0 UIMAD.WIDE UR6, UR11, UR14, UR6 ;  /* 0x0000000e0b0602a5 */ /* 0x000fe4000f8e0206 */
[----:B------:R-:W-:Y:S02]  /*04f0*/  ULDC.64 UR4, c[0x0][0x348] ;  /* 0x0000d20000047ab9 */ /* 0x000fe40000000a00 */
[----:B------:R-:W-:Y:S01]  /*0500*/  UIMAD.WIDE UR4, UR11, UR14, UR4 ;  /* 0x0000000e0b0472a5 */ /* 0x000fe2000f8e0204 */
[----:B------:R-:W-:Y:S01]  /*0510*/  PLOP3.LUT P0, PT, PT, PT, UP1, 0x80, 0x0 ;  /* 0x000000000000781c */ /* 0x000fe20003f0f018 */
[----:B------:R-:W-:Y:S02]  /*0520*/  IMAD.U32 R2, RZ, RZ, UR6 ;  /* 0x00000006ff027e24 */ /* 0x000fe4000f8e00ff */
[----:B------:R-:W-:-:S02]  /*0530*/  IMAD.U32 R3, RZ, RZ, UR7 ;  /* 0x00000007ff037e24 */ /* 0x000fc4000f8e00ff */
[----:B------:R-:W-:Y:S01]  /*0540*/  MOV R6, UR4 ;  /* 0x0000000400067c02 */ /* 0x000fe20008000f00 */
[----:B------:R-:W-:Y:S01]  /*0550*/  IMAD.U32 R7, RZ, RZ, UR5 ;  /* 0x00000005ff077e24 */ /* 0x000fe2000f8e00ff */
[----:B------:R-:W-:Y:S01]  /*0560*/  ULDC.64 UR4, c[0x0][0x360] ;  /* 0x0000d80000047ab9 */ /* 0x000fe20000000a00 */
[----:B------:R-:W2:Y:S01]  /*0570*/  @P2 LDG.E R2, [R2.64] ;  /* 0x0000000c02022981 */ /* 0x000ea2000c1e1900 */
[----:B------:R-:W-:-:S04]  /*0580*/  UISETP.NE.U32.AND UP0, UPT, URZ, UR4, UPT ;  /* 0x000000043f00728c */ /* 0x000fc8000bf05070 */
[----:B------:R-:W-:Y:S01]  /*0590*/  UISETP.NE.AND.EX UP0, UPT, URZ, UR5, UPT, UP0 ;  /* 0x000000053f00728c */ /* 0x000fe2000bf05300 */
[----:B------:R-:W3:Y:S02]  /*05a0*/  @P0 LDG.E R0, [R6.64] ;  /* 0x0000000c06000981 */ /* 0x000ee4000c1e1900 */
[----:B------:R-:W-:-:S03]  /*05b0*/  ULDC.64 UR4, c[0x0][0x360] ;  /* 0x0000d80000047ab9 */ /* 0x000fc60000000a00 */
[----:B------:R-:W-:-:S05]  /*05c0*/  PLOP3.LUT P1, PT, PT, PT, UP0, 0x80, 0x0 ;  /* 0x000000000000781c */ /* 0x000fca0003f2f008 */
[----:B------:R-:W-:Y:S01]  /*05d0*/  @UP0 UIMAD.WIDE UR4, UR11, UR14, UR4 ;  /* 0x0000000e0b0402a5 */ /* 0x000fe2000f8e0204 */
[----:B------:R-:W-:-:S05]  /*05e0*/  MOV R13, c[0x0][0x168] ;  /* 0x00005a00000d7a02 */ /* 0x000fca0000000f00 */
[----:B------:R-:W-:Y:S01]  /*05f0*/  IMAD.U32 R4, RZ, RZ, UR4 ;  /* 0x00000004ff047e24 */ /* 0x000fe2000f8e00ff */
[----:B------:R-:W-:-:S05]  /*0600*/  MOV R5, UR5 ;  /* 0x0000000500057c02 */ /* 0x000fca0008000f00 */
[----:B------:R1:W5:Y:S01]  /*0610*/  @P1 LDG.E R13, [R4.64] ;  /* 0x0000000c040d1981 */ /* 0x000362000c1e1900 */
[----:B------:R-:W4:Y:S01]  /*0620*/  S2UR UR9, SR_CTAID.Y ;  /* 0x00000000000979c3 */ /* 0x000f220000002600 */
[----:B------:R-:W-:Y:S02]  /*0630*/  UMOV UR10, URZ ;  /* 0x0000003f000a7c82 */ /* 0x000fe40008000000 */
[----:B------:R-:W-:Y:S02]  /*0640*/  UMOV UR15, URZ ;  /* 0x0000003f000f7c82 */ /* 0x000fe40008000000 */
[----:B------:R-:W-:Y:S02]  /*0650*/  ULDC UR5, c[0x0][0x2ac] ;  /* 0x0000ab0000057ab9 */ /* 0x000fe40000000800 */
[----:B------:R-:W-:Y:S02]  /*0660*/  ULDC UR4, c[0x0][0x1d0] ;  /* 0x0000740000047ab9 */ /* 0x000fe40000000800 */
[----:B------:R-:W-:-:S02]  /*0670*/  UIMAD UR4, UR5, UR4, URZ ;  /* 0x00000004050472a4 */ /* 0x000fc4000f8e023f */
[----:B----4-:R-:W-:Y:S01]  /*0680*/  USHF.R.S32.HI UR8, URZ, 0x1f, UR9 ;  /* 0x0000001f3f087899 */ /* 0x010fe20008011409 */
[----:B--2---:R1:W2:Y:S08]  /*0690*/  @P2 R2UR UR10, R2 ;  /* 0x00000000020a23c2 */ /* 0x0042b000000e0000 */
[----:B---3--:R1:W3:Y:S02]  /*06a0*/  @P0 R2UR UR15, R0 ;  /* 0x00000000000f03c2 */ /* 0x0082e400000e0000 */
[----:B-123--:R-:W-:Y:S05]  /*06b0*/  @P1 BRA `(.L_x_21) ;  /* 0x0000004000001947 */ /* 0x00efea0003800000 */
[----:B------:R-:W-:Y:S05]  /*06c0*/  @!P0 BRA `(.L_x_21) ;  /* 0x0000003000008947 */ /* 0x000fea0003800000 */
[----:B------:R-:W2:Y:S04]  /*06d0*/  LDG.E R0, [R6.64] ;  /* 0x0000000c06007981 */ /* 0x000ea8000c1e1900 */
[----:B------:R-:W2:Y:S02]  /*06e0*/  LDG.E R2, [R6.64+0x4] ;  /* 0x0000040c06027981 */ /* 0x000ea4000c1e1900 */
[----:B--2--5:R-:W-:-:S02]  /*06f0*/  IADD3 R13, -R0, R2, RZ ;  /* 0x00000002000d7210 */ /* 0x024fc40007ffe1ff */
.L_x_21:
[----:B------:R-:W-:-:S04]  /*0700*/  ISETP.NE.U32.AND P0, PT, RZ, c[0x0][0x368], PT ;  /* 0x0000da00ff007a0c */ /* 0x000fc80003f05070 */
[----:B------:R-:W-:-:S13]  /*0710*/  ISETP.NE.AND.EX P0, PT, RZ, c[0x0][0x36c], PT, P0 ;  /* 0x0000db00ff007a0c */ /* 0x000fda0003f05300 */
[----:B------:R-:W-:Y:S05]  /*0720*/  @!P0 BRA `(.L_x_22) ;  /* 0x0000007000008947 */ /* 0x000fea0003800000 */
[----:B------:R-:W-:Y:S02]  /*0730*/  ULDC.64 UR4, c[0x0][0x368] ;  /* 0x0000da0000047ab9 */ /* 0x000fe40000000a00 */
[----:B------:R-:W-:-:S06]  /*0740*/  UIMAD.WIDE UR4, UR11, UR14, UR4 ;  /* 0x0000000e0b0472a5 */ /* 0x000fcc000f8e0204 */
[----:B------:R-:W-:Y:S02]  /*0750*/  MOV R2, UR4 ;  /* 0x0000000400027c02 */ /* 0x000fe40008000f00 */
[----:B------:R-:W-:-:S05]  /*0760*/  MOV R3, UR5 ;  /* 0x0000000500037c02 */ /* 0x000fca0008000f00 */
[----:B------:R-:W2:Y:S02]  /*0770*/  LDG.E R0, [R2.64] ;  /* 0x0000000c02007981 */ /* 0x000ea4000c1e1900 */
[----:B--2---:R1:W2:Y:S02]  /*0780*/  R2UR UR4, R0 ;  /* 0x00000000000473c2 */ /* 0x0042a400000e0000 */
[----:B-12---:R-:W-:Y:S05]  /*0790*/  BRA `(.L_x_23) ;  /* 0x000000c000007947 */ /* 0x006fea0003800000 */
.L_x_22:
[----:B------:R-:W-:-:S04]  /*07a0*/  ISETP.NE.U32.AND P0, PT, RZ, c[0x0][0x350], PT ;  /* 0x0000d400ff007a0c */ /* 0x000fc80003f05070 */
[----:B------:R-:W-:-:S13]  /*07b0*/  ISETP.NE.AND.EX P0, PT, RZ, c[0x0][0x354], PT, P0 ;  /* 0x0000d500ff007a0c */ /* 0x000fda0003f05300 */
[----:B------:R-:W-:Y:S05]  /*07c0*/  @!P0 BRA `(.L_x_23) ;  /* 0x0000009000008947 */ /* 0x000fea0003800000 */
[----:B------:R-:W-:Y:S02]  /*07d0*/  ULDC.64 UR4, c[0x0][0x350] ;  /* 0x0000d40000047ab9 */ /* 0x000fe40000000a00 */
[----:B------:R-:W-:-:S06]  /*07e0*/  UIMAD.WIDE UR4, UR11, UR14, UR4 ;  /* 0x0000000e0b0472a5 */ /* 0x000fcc000f8e0204 */
[----:B------:R-:W-:Y:S02]  /*07f0*/  MOV R2, UR4 ;  /* 0x0000000400027c02 */ /* 0x000fe40008000f00 */
[----:B------:R-:W-:-:S05]  /*0800*/  MOV R3, UR5 ;  /* 0x0000000500037c02 */ /* 0x000fca0008000f00 */
[----:B------:R-:W2:Y:S04]  /*0810*/  LDG.E R4, [R2.64] ;  /* 0x0000000c02047981 */ /* 0x000ea8000c1e1900 */
[----:B------:R-:W3:Y:S01]  /*0820*/  LDG.E R0, [R2.64+0x4] ;  /* 0x0000040c02007981 */ /* 0x000ee2000c1e1900 */
[----:B--2---:R-:W1:Y:S08]  /*0830*/  R2UR UR5, R4 ;  /* 0x00000000040573c2 */ /* 0x004e7000000e0000 */
[----:B---3--:R-:W1:Y:S02]  /*0840*/  R2UR UR4, R0 ;  /* 0x00000000000473c2 */ /* 0x008e6400000e0000 */
[----:B-1----:R-:W-:-:S06]  /*0850*/  UIADD3 UR4, -UR5, UR4, URZ ;  /* 0x0000000405047290 */ /* 0x002fcc000fffe13f */
.L_x_23:
[----:B------:R-:W-:Y:S01]  /*0860*/  UIADD3 UR7, -UR10, UR4, URZ ;  /* 0x000000040a077290 */ /* 0x000fe2000fffe13f */
[----:B------:R-:W-:Y:S01]  /*0870*/  PLOP3.LUT P2, PT, PT, PT, PT, 0x80, 0x0 ;  /* 0x000000000000781c */ /* 0x000fe20003f4f070 */
[----:B------:R-:W-:Y:S01]  /*0880*/  CS2R R10, SRZ ;  /* 0x00000000000a7805 */ /* 0x000fe2000001ff00 */
[----:B------:R-:W-:Y:S01]  /*0890*/  IMAD.MOV.U32 R130, RZ, RZ, RZ ;  /* 0x000000ffff827224 */ /* 0x000fe200078e00ff */
[----:B------:R-:W-:Y:S01]  /*08a0*/  UISETP.GE.AND UP0, UPT, UR7, 0x1, UPT ;  /* 0x000000010700788c */ /* 0x000fe2000bf06270 */
[----:B------:R-:W-:Y:S01]  /*08b0*/  CS2R R128, SRZ ;  /* 0x0000000000807805 */ /* 0x000fe2000001ff00 */
[----:B------:R-:W-:Y:S01]  /*08c0*/  UIADD3 UR4, UR7, 0x3f, URZ ;  /* 0x0000003f07047890 */ /* 0x000fe2000fffe03f */
[----:B------:R-:W-:Y:S01]  /*08d0*/  CS2R R14, SRZ ;  /* 0x00000000000e7805 */ /* 0x000fe2000001ff00 */
[----:B------:R-:W-:Y:S01]  /*08e0*/  IMAD.MOV.U32 R126, RZ, RZ, RZ ;  /* 0x000000ffff7e7224 */ /* 0x000fe200078e00ff */
[----:B------:R-:W-:Y:S01]  /*08f0*/  CS2R R124, SRZ ;  /* 0x00000000007c7805 */ /* 0x000fe2000001ff00 */
[----:B------:R-:W-:Y:S01]  /*0900*/  PLOP3.LUT P0, PT, PT, PT, UP0, 0x80, 0x0 ;  /* 0x000000000000781c */ /* 0x000fe20003f0f008 */
[----:B------:R-:W-:Y:S01]  /*0910*/  USHF.R.S32.HI UR6, URZ, 0x1f, UR4 ;  /* 0x0000001f3f067899 */ /* 0x000fe20008011404 */
[----:B------:R-:W-:Y:S01]  /*0920*/  MOV R122, RZ ;  /* 0x000000ff007a7202 */ /* 0x000fe20000000f00 */
[----:B------:R-:W-:Y:S01]  /*0930*/  CS2R R120, SRZ ;  /* 0x0000000000787805 */ /* 0x000fe2000001ff00 */
[----:B------:R-:W-:Y:S01]  /*0940*/  CS2R R118, SRZ ;  /* 0x0000000000767805 */ /* 0x000fe2000001ff00 */
[----:B------:R-:W-:Y:S01]  /*0950*/  ULEA.HI UR6, UR6, UR4, URZ, 0x6 ;  /* 0x0000000406067291 */ /* 0x000fe2000f8f303f */
[----:B------:R-:W-:Y:S01]  /*0960*/  CS2R R116, SRZ ;  /* 0x0000000000747805 */ /* 0x000fe2000001ff00 */
[----:B------:R-:W-:Y:S01]  /*0970*/  CS2R R16, SRZ ;  /* 0x0000000000107805 */ /* 0x000fe2000001ff00 */
[----:B------:R-:W-:Y:S01]  /*0980*/  IMAD.MOV.U32 R114, RZ, RZ, RZ ;  /* 0x000000ffff727224 */ /* 0x000fe200078e00ff */
[----:B------:R-:W-:Y:S01]  /*0990*/  CS2R R112, SRZ ;  /* 0x0000000000707805 */ /* 0x000fe2000001ff00 */
[----:B------:R-:W-:Y:S01]  /*09a0*/  CS2R R18, SRZ ;  /* 0x0000000000127805 */ /* 0x000fe2000001ff00 */
[----:B------:R-:W-:Y:S01]  /*09b0*/  MOV R110, RZ ;  /* 0x000000ff006e7202 */ /* 0x000fe20000000f00 */
[----:B------:R-:W-:Y:S01]  /*09c0*/  CS2R R108, SRZ ;  /* 0x00000000006c7805 */ /* 0x000fe2000001ff00 */
[----:B------:R-:W-:Y:S01]  /*09d0*/  CS2R R106, SRZ ;  /* 0x00000000006a7805 */ /* 0x000fe2000001ff00 */
[----:B------:R-:W-:Y:S01]  /*09e0*/  CS2R R20, SRZ ;  /* 0x0000000000147805 */ /* 0x000fe2000001ff00 */
[----:B------:R-:W-:Y:S01]  /*09f0*/  IMAD.MOV.U32 R104, RZ, RZ, RZ ;  /* 0x000000ffff687224 */ /* 0x000fe200078e00ff */
[----:B------:R-:W-:Y:S01]  /*0a00*/  CS2R R102, SRZ ;  /* 0x0000000000667805 */ /* 0x000fe2000001ff00 */
[----:B------:R-:W-:Y:S01]  /*0a10*/  MOV R23, RZ ;  /* 0x000000ff00177202 */ /* 0x000fe20000000f00 */
[----:B------:R-:W-:Y:S01]  /*0a20*/  IMAD.MOV.U32 R100, RZ, RZ, RZ ;  /* 0x000000ffff647224 */ /* 0x000fe200078e00ff */
[----:B------:R-:W-:Y:S01]  /*0a30*/  CS2R R98, SRZ ;  /* 0x0000000000627805 */ /* 0x000fe2000001ff00 */
[----:B------:R-:W-:Y:S01]  /*0a40*/  CS2R R24, SRZ ;  /* 0x0000000000187805 */ /* 0x000fe2000001ff00 */
[----:B------:R-:W-:Y:S01]  /*0a50*/  MOV R96, RZ ;  /* 0x000000ff00607202 */ /* 0x000fe20000000f00 */
[----:B------:R-:W-:Y:S01]  /*0a60*/  CS2R R94, SRZ ;  /* 0x00000000005e7805 */ /* 0x000fe2000001ff00 */
        /* <DEDUP_REMOVED lines=27> */
[----:B------:R-:W-:Y:S01]  /*0c20*/  CS2R R46, SRZ ;  /* 0x00000000002e7805 */ /* 0x000fe2000001ff00 */
[----:B------:R-:W-:Y:S01]  /*0c30*/  CS2R R8, SRZ ;  /* 0x0000000000087805 */ /* 0x000fe2000001ff00 */
[----:B------:R-:W-:Y:S01]  /*0c40*/  CS2R R42, SRZ ;  /* 0x00000000002a7805 */ /* 0x000fe2000001ff00 */
[----:B------:R-:W-:Y:S01]  /*0c50*/  IMAD.MOV.U32 R41, RZ, RZ, RZ ;  /* 0x000000ffff297224 */ /* 0x000fe200078e00ff */
        /* <DEDUP_REMOVED lines=19> */
[----:B------:R-:W-:Y:S05]  /*0d90*/  @!P0 BRA `(.L_x_24) ;  /* 0x00008d6000008947 */ /* 0x000fea0003800000 */
[----:B------:R-:W-:Y:S02]  /*0da0*/  ULDC.64 UR4, c[0x0][0x340] ;  /* 0x0000d00000047ab9 */ /* 0x000fe40000000a00 */
[----:B------:R-:W-:-:S04]  /*0db0*/  UISETP.NE.U32.AND UP0, UPT, URZ, UR4, UPT ;  /* 0x000000043f00728c */ /* 0x000fc8000bf05070 */
[----:B------:R-:W-:-:S03]  /*0dc0*/  UISETP.NE.AND.EX UP0, UPT, URZ, UR5, UPT, UP0 ;  /* 0x000000053f00728c */ /* 0x000fc6000bf05300 */
[----:B------:R-:W-:-:S03]  /*0dd0*/  ULDC.64 UR4, c[0x0][0x340] ;  /* 0x0000d00000047ab9 */ /* 0x000fc60000000a00 */
[----:B------:R-:W-:-:S05]  /*0de0*/  PLOP3.LUT P0, PT, PT, PT, UP0, 0x80, 0x0 ;  /* 0x000000000000781c */ /* 0x000fca0003f0f008 */
[----:B------:R-:W-:-:S06]  /*0df0*/  @UP0 UIMAD.WIDE UR4, UR11, UR14, UR4 ;  /* 0x0000000e0b0402a5 */ /* 0x000fcc000f8e0204 */
[----:B------:R-:W-:Y:S02]  /*0e00*/  IMAD.U32 R2, RZ, RZ, UR4 ;  /* 0x00000004ff027e24 */ /* 0x000fe4000f8e00ff */
[----:B------:R-:W-:Y:S01]  /*0e10*/  IMAD.U32 R3, RZ, RZ, UR5 ;  /* 0x00000005ff037e24 */ /* 0x000fe2000f8e00ff */
[----:B------:R-:W-:Y:S01]  /*0e20*/  SHF.R.S32.HI R32, RZ, 0x1f, R89 ;  /* 0x0000001fff207819 */ /* 0x000fe20000011459 */
[----:B------:R-:W-:Y:S01]  /*0e30*/  USHF.R.S32.HI UR6, URZ, 0x6, UR6 ;  /* 0x000000063f067899 */ /* 0x000fe20008011406 */
[----:B------:R-:W-:Y:S01]  /*0e40*/  IMAD.MOV.U32 R95, RZ, RZ, c[0x0][0x2b8] ;  /* 0x0000ae00ff5f7624 */ /* 0x000fe200078e00ff */
[----:B------:R-:W-:Y:S01]  /*0e50*/  ULDC.64 UR4, c[0x0][0x2b0] ;  /* 0x0000ac0000047ab9 */ /* 0x000fe20000000a00 */
[----:B------:R-:W-:Y:S01]  /*0e60*/  LEA.HI R18, R32, R89, RZ, 0x3 ;  /* 0x0000005920127211 */ /* 0x000fe200078f18ff */
[----:B------:R-:W2:Y:S01]  /*0e70*/  @P0 LDG.E R0, [R2.64] ;  /* 0x0000000c02000981 */ /* 0x000ea2000c1e1900 */
[----:B------:R-:W-:-:S03]  /*0e80*/  IMAD.MOV.U32 R19, RZ, RZ, RZ ;  /* 0x000000ffff137224 */ /* 0x000fc600078e00ff */
[----:B------:R-:W-:Y:S01]  /*0e90*/  BAR.SYNC.DEFER_BLOCKING 0x0 ;  /* 0x0000000000007b1d */ /* 0x000fe20000010000 */
[----:B------:R-:W-:Y:S02]  /*0ea0*/  SHF.R.S32.HI R21, RZ, 0x3, R18 ;  /* 0x00000003ff157819 */ /* 0x000fe40000011412 */
[----:B------:R-:W-:-:S03]  /*0eb0*/  ISETP.NE.AND P1, PT, R95, 0x1, PT ;  /* 0x000000015f00780c */ /* 0x000fc60003f25270 */
[----:B------:R-:W1:Y:S01]  /*0ec0*/  S2R R17, SR_CTAID.X ;  /* 0x0000000000117919 */ /* 0x000e620000002500 */
[----:B------:R-:W-:Y:S01]  /*0ed0*/  USEL UR19, UR11, URZ, !UP1 ;  /* 0x0000003f0b137287 */ /* 0x000fe2000c800000 */
[----:B-----5:R-:W-:Y:S01]  /*0ee0*/  IMAD R13, R13, c[0x0][0x2c4], RZ ;  /* 0x0000b1000d0d7a24 */ /* 0x020fe200078e02ff */
[----:B--2---:R2:W3:Y:S02]  /*0ef0*/  @P0 R2UR UR18, R0 ;  /* 0x00000000001203c2 */ /* 0x0044e400000e0000 */
[----:B---3--:R-:W-:Y:S02]  /*0f00*/  @!UP0 UMOV UR18, UR11 ;  /* 0x0000000b00128c82 */ /* 0x008fe40008000000 */
[----:B------:R-:W-:Y:S02]  /*0f10*/  USHF.R.S32.HI UR14, URZ, 0x1f, UR18 ;  /* 0x0000001f3f0e7899 */ /* 0x000fe40008011412 */
[----:B------:R-:W-:Y:S02]  /*0f20*/  UIMAD.WIDE.U32 UR16, UR18, UR4, URZ ;  /* 0x00000004121072a5 */ /* 0x000fe4000f8e003f */
[----:B------:R-:W-:-:S04]  /*0f30*/  UIMAD UR14, UR14, UR4, URZ ;  /* 0x000000040e0e72a4 */ /* 0x000fc8000f8e023f */
[----:B------:R-:W-:Y:S01]  /*0f40*/  UIMAD UR14, UR18, UR5, UR14 ;  /* 0x00000005120e72a4 */ /* 0x000fe2000f8e020e */
[----:B--2---:R-:W-:-:S03]  /*0f50*/  LOP3.LUT R0, R18, 0xfffffff8, RZ, 0xc0, !PT ;  /* 0xfffffff812007812 */ /* 0x004fc600078ec0ff */
[----:B------:R-:W-:Y:S02]  /*0f60*/  UIADD3 UR14, UR17, UR14, URZ ;  /* 0x0000000e110e7290 */ /* 0x000fe4000fffe03f */
[----:B------:R-:W-:Y:S01]  /*0f70*/  USHF.R.S32.HI UR18, URZ, 0x1f, UR15 ;  /* 0x0000001f3f127899 */ /* 0x000fe2000801140f */
[----:B------:R-:W-:Y:S01]  /*0f80*/  IMAD.IADD R20, R89, 0x1, -R0 ;  /* 0x0000000159147824 */ /* 0x000fe200078e0a00 */
[----:B------:R-:W-:Y:S01]  /*0f90*/  ULDC.64 UR4, c[0x0][0x178] ;  /* 0x00005e0000047ab9 */ /* 0x000fe20000000a00 */
[----:B------:R-:W-:Y:S02]  /*0fa0*/  IMAD.U32 R0, RZ, RZ, UR6 ;  /* 0x00000006ff007e24 */ /* 0x000fe4000f8e00ff */
[----:B------:R-:W-:-:S04]  /*0fb0*/  IMAD R94, R20, 0x20, R21 ;  /* 0x00000020145e7824 */ /* 0x000fc800078e0215 */
[--C-:B------:R-:W-:Y:S01]  /*0fc0*/  IMAD R0, R0, 0x40, R94.reuse ;  /* 0x0000004000007824 */ /* 0x100fe200078e025e */
[----:B------:R-:W-:Y:S02]  /*0fd0*/  UIMAD UR18, UR18, UR4, URZ ;  /* 0x00000004121272a4 */ /* 0x000fe4000f8e023f */
[----:B------:R-:W-:Y:S01]  /*0fe0*/  UIMAD.WIDE.U32 UR20, UR15, UR4, URZ ;  /* 0x000000040f1472a5 */ /* 0x000fe2000f8e003f */
[----:B-1----:R-:W-:Y:S01]  /*0ff0*/  IMAD R4, R17, 0x80, R94 ;  /* 0x0000008011047824 */ /* 0x002fe200078e025e */
[----:B------:R-:W-:Y:S01]  /*1000*/  IADD3 R0, R0, -0x40, RZ ;  /* 0xffffffc000007810 */ /* 0x000fe20007ffe0ff */
[----:B------:R-:W-:Y:S01]  /*1010*/  IMAD.SHL.U32 R133, R20, 0x8, RZ ;  /* 0x0000000814857824 */ /* 0x000fe200078e00ff */
[----:B------:R-:W-:Y:S02]  /*1020*/  STL [R1+0x78], R94 ;  /* 0x0000785e01007387 */ /* 0x000fe40000100800 */
[C---:B------:R-:W-:Y:S02]  /*1030*/  ISETP.GE.AND P0, PT, R0.reuse, UR7, PT ;  /* 0x0000000700007c0c */ /* 0x040fe4000bf06270 */
[----:B------:R-:W-:-:S02]  /*1040*/  IADD3 R16, R0, UR10, RZ ;  /* 0x0000000a00107c10 */ /* 0x000fc4000fffe0ff */
[----:B------:R-:W-:-:S03]  /*1050*/  ISETP.GT.OR P0, PT, R94, 0x3f, P0 ;  /* 0x0000003f5e00780c */ /* 0x000fc60000704670 */
[----:B------:R-:W-:-:S04]  /*1060*/  @P1 IMAD.HI.U32 R0, R16, c[0x0][0x2bc], RZ ;  /* 0x0000af0010001a27 */ /* 0x000fc800078e00ff */
[----:B------:R-:W-:Y:S01]  /*1070*/  IMAD.MOV.U32 R12, RZ, RZ, R16 ;  /* 0x000000ffff0c7224 */ /* 0x000fe200078e0010 */
[----:B------:R-:W-:-:S05]  /*1080*/  @P1 SHF.R.U32.HI R12, RZ, c[0x0][0x2c0], R0 ;  /* 0x0000b000ff0c1a19 */ /* 0x000fca0000011600 */
[----:B------:R-:W-:-:S04]  /*1090*/  @!P0 IADD3 R0, P2, R12, UR16, RZ ;  /* 0x000000100c008c10 */ /* 0x000fc8000ff5e0ff */
[----:B------:R-:W-:Y:S02]  /*10a0*/  @!P0 LEA R2, P1, R0, c[0x0][0x2a0], 0x2 ;  /* 0x0000a80000028a11 */ /* 0x000fe400078210ff */
[----:B------:R-:W-:-:S04]  /*10b0*/  @!P0 LEA.HI.X.SX32 R3, R12, UR14, 0x1, P2 ;  /* 0x0000000e0c038c11 */ /* 0x000fc800090f0eff */
[----:B------:R-:W-:-:S05]  /*10c0*/  @!P0 LEA.HI.X R3, R0, c[0x0][0x2a4], R3, 0x2, P1 ;  /* 0x0000a90000038a11 */ /* 0x000fca00008f1403 */
[----:B------:R1:W2:Y:S01]  /*10d0*/  @!P0 LDG.E R19, [R2.64] ;  /* 0x0000000c02138981 */ /* 0x0002a2000c1e1900 */
[----:B------:R-:W-:Y:S01]  /*10e0*/  IMAD.MOV.U32 R0, RZ, RZ, c[0x0][0x2c4] ;  /* 0x0000b100ff007624 */ /* 0x000fe200078e00ff */
[----:B------:R-:W-:Y:S01]  /*10f0*/  UIMAD UR18, UR15, UR5, UR18 ;  /* 0x000000050f1272a4 */ /* 0x000fe2000f8e0212 */
[----:B------:R-:W-:Y:S01]  /*1100*/  IMAD R17, R17, 0x80, R21 ;  /* 0x0000008011117824 */ /* 0x000fe200078e0215 */
[C---:B------:R-:W-:Y:S01]  /*1110*/  IADD3 R56, R133.reuse, 0x40, RZ ;  /* 0x0000004085387810 */ /* 0x040fe20007ffe0ff */
[----:B------:R-:W-:Y:S01]  /*1120*/  ULDC.64 UR4, c[0x0][0x1b8] ;  /* 0x00006e0000047ab9 */ /* 0x000fe20000000a00 */
[----:B------:R-:W-:Y:S01]  /*1130*/  ISETP.NE.AND P0, PT, R0, 0x1, PT ;  /* 0x000000010000780c */ /* 0x000fe20003f05270 */
[----:B------:R-:W-:Y:S01]  /*1140*/  UIADD3 UR21, UR21, UR18, URZ ;  /* 0x0000001215157290 */ /* 0x000fe2000fffe03f */
[----:B------:R-:W-:Y:S01]  /*1150*/  IMAD.MOV.U32 R0, RZ, RZ, R4 ;  /* 0x000000ffff007224 */ /* 0x000fe200078e0004 */
[----:B------:R-:W-:Y:S01]  /*1160*/  UIMAD UR15, UR8, UR4, URZ ;  /* 0x00000004080f72a4 */ /* 0x000fe2000f8e023f */
[C---:B------:R-:W-:Y:S01]  /*1170*/  IADD3 R57, R133.reuse, 0x80, RZ ;  /* 0x0000008085397810 */ /* 0x040fe20007ffe0ff */
[----:B------:R-:W-:Y:S01]  /*1180*/  USHF.R.S32.HI UR18, URZ, 0x1f, UR11 ;  /* 0x0000001f3f127899 */ /* 0x000fe2000801140b */
[C---:B------:R-:W-:Y:S01]  /*1190*/  IADD3 R23, R133.reuse, 0xc0, RZ ;  /* 0x000000c085177810 */ /* 0x040fe20007ffe0ff */
[----:B------:R-:W-:Y:S01]  /*11a0*/  UIMAD UR15, UR9, UR5, UR15 ;  /* 0x00000005090f72a4 */ /* 0x000fe2000f8e020f */
[----:B------:R-:W-:Y:S01]  /*11b0*/  ISETP.GE.AND P4, PT, R133, c[0x0][0x198], PT ;  /* 0x0000660085007a0c */ /* 0x000fe20003f86270 */
[----:B------:R-:W-:Y:S01]  /*11c0*/  UIMAD.WIDE.U32 UR20, UR9, UR4, UR20 ;  /* 0x00000004091472a5 */ /* 0x000fe2000f8e0014 */
[----:B------:R-:W-:Y:S01]  /*11d0*/  ISETP.GE.AND P3, PT, R56, c[0x0][0x198], PT ;  /* 0x0000660038007a0c */ /* 0x000fe20003f66270 */
[----:B------:R-:W-:Y:S01]  /*11e0*/  USEL UR18, UR18, URZ, !UP1 ;  /* 0x0000003f12127287 */ /* 0x000fe2000c800000 */
[----:B------:R-:W-:Y:S01]  /*11f0*/  ISETP.GE.AND P2, PT, R57, c[0x0][0x198], PT ;  /* 0x0000660039007a0c */ /* 0x000fe20003f46270 */
[----:B------:R-:W-:Y:S01]  /*1200*/  ULDC.64 UR4, c[0x0][0x1c0] ;  /* 0x0000700000047ab9 */ /* 0x000fe20000000a00 */
[----:B------:R-:W-:Y:S01]  /*1210*/  ISETP.GE.AND P5, PT, R23, c[0x0][0x198], PT ;  /* 0x0000660017007a0c */ /* 0x000fe20003fa6270 */
[----:B------:R-:W-:Y:S01]  /*1220*/  UIMAD UR18, UR18, UR4, URZ ;  /* 0x00000004121272a4 */ /* 0x000fe2000f8e023f */
[----:B------:R-:W-:Y:S01]  /*1230*/  LOP3.LUT P6, RZ, R20, 0x2, RZ, 0xc0, !PT ;  /* 0x0000000214ff7812 */ /* 0x000fe200078cc0ff */
[----:B------:R-:W-:Y:S01]  /*1240*/  UIADD3 UR21, UR21, UR15, URZ ;  /* 0x0000000f15157290 */ /* 0x000fe2000fffe03f */
[----:B------:R-:W-:Y:S01]  /*1250*/  LEA.HI R88, R32, R89, RZ, 0x5 ;  /* 0x0000005920587211 */ /* 0x000fe200078f28ff */
[----:B-1----:R-:W-:Y:S01]  /*1260*/  @P0 IMAD.HI.U32 R2, R4, c[0x0][0x2c8], RZ ;  /* 0x0000b20004020a27 */ /* 0x002fe200078e00ff */
[----:B------:R-:W-:Y:S01]  /*1270*/  UIMAD UR5, UR19, UR5, UR18 ;  /* 0x00000005130572a4 */ /* 0x000fe2000f8e0212 */
[----:B------:R-:W-:Y:S01]  /*1280*/  SHF.R.S32.HI R93, RZ, 0x1f, R133 ;  /* 0x0000001fff5d7819 */ /* 0x000fe20000011485 */
[----:B------:R-:W-:Y:S01]  /*1290*/  UIMAD.WIDE.U32 UR20, UR19, UR4, UR20 ;  /* 0x00000004131472a5 */ /* 0x000fe2000f8e0014 */
[----:B------:R-:W-:Y:S01]  /*12a0*/  IMAD.SHL.U32 R232, R88, 0x20, RZ ;  /* 0x0000002058e87824 */ /* 0x000fe200078e00ff */
[----:B------:R-:W-:Y:S01]  /*12b0*/  @P0 SHF.R.U32.HI R0, RZ, c[0x0][0x2cc], R2 ;  /* 0x0000b300ff000a19 */ /* 0x000fe20000011602 */
[----:B------:R-:W-:-:S02]  /*12c0*/  UISETP.GE.AND UP0, UPT, UR7, 0x41, UPT ;  /* 0x000000410700788c */ /* 0x000fc4000bf06270 */
[----:B------:R-:W-:Y:S01]  /*12d0*/  UIADD3 UR5, UR21, UR5, URZ ;  /* 0x0000000515057290 */ /* 0x000fe2000fffe03f */
[--C-:B------:R-:W-:Y:S01]  /*12e0*/  SHF.R.S32.HI R6, RZ, 0x1f, R0.reuse ;  /* 0x0000001fff067819 */ /* 0x100fe20000011400 */
[----:B------:R-:W-:Y:S01]  /*12f0*/  IMAD.MOV R5, RZ, RZ, -R0 ;  /* 0x000000ffff057224 */ /* 0x000fe200078e0a00 */
[----:B------:R-:W-:Y:S01]  /*1300*/  LOP3.LUT R232, R232, 0x7ffffc00, RZ, 0xc0, !PT ;  /* 0x7ffffc00e8e87812 */ /* 0x000fe200078ec0ff */
[----:B------:R-:W-:Y:S02]  /*1310*/  IMAD.U32 R3, RZ, RZ, UR21 ;  /* 0x00000015ff037e24 */ /* 0x000fe4000f8e00ff */
[----:B------:R-:W-:Y:S02]  /*1320*/  IMAD.U32 R2, RZ, RZ, UR20 ;  /* 0x00000014ff027e24 */ /* 0x000fe4000f8e00ff */
[----:B------:R-:W-:Y:S01]  /*1330*/  IMAD.U32 R3, RZ, RZ, UR5 ;  /* 0x00000005ff037e24 */ /* 0x000fe2000f8e00ff */
[----:B------:R-:W-:Y:S01]  /*1340*/  ULDC.64 UR4, c[0x0][0x1e8] ;  /* 0x00007a0000047ab9 */ /* 0x000fe20000000a00 */
[----:B------:R-:W-:Y:S01]  /*1350*/  IMAD R6, R6, c[0x0][0x1b0], RZ ;  /* 0x00006c0006067a24 */ /* 0x000fe200078e02ff */
[----:B------:R-:W-:Y:S01]  /*1360*/  UIMAD UR15, UR8, UR4, URZ ;  /* 0x00000004080f72a4 */ /* 0x000fe2000f8e023f */
[----:B------:R-:W-:Y:S01]  /*1370*/  IMAD R4, R5, c[0x0][0x2c4], R4 ;  /* 0x0000b10005047a24 */ /* 0x000fe200078e0204 */
[----:B------:R-:W-:Y:S01]  /*1380*/  UIMAD.WIDE.U32 UR18, UR9, UR4, URZ ;  /* 0x00000004091272a5 */ /* 0x000fe2000f8e003f */
[C---:B------:R-:W-:Y:S01]  /*1390*/  IMAD R5, R0.reuse, c[0x0][0x1b4], R6 ;  /* 0x00006d0000057a24 */ /* 0x040fe200078e0206 */
[----:B------:R-:W-:Y:S01]  /*13a0*/  UIMAD UR15, UR9, UR5, UR15 ;  /* 0x00000005090f72a4 */ /* 0x000fe2000f8e020f */
[----:B------:R-:W-:Y:S01]  /*13b0*/  IMAD.WIDE.U32 R2, R0, c[0x0][0x1b0], R2 ;  /* 0x00006c0000027a25 */ /* 0x000fe200078e0002 */
[----:B------:R-:W-:Y:S01]  /*13c0*/  SHF.R.S32.HI R0, RZ, 0x1f, R4 ;  /* 0x0000001fff007819 */ /* 0x000fe20000011404 */
[----:B------:R-:W-:-:S02]  /*13d0*/  ULDC.64 UR4, c[0x0][0x210] ;  /* 0x0000840000047ab9 */ /* 0x000fc40000000a00 */
[----:B------:R-:W-:Y:S01]  /*13e0*/  IMAD.IADD R3, R3, 0x1, R5 ;  /* 0x0000000103037824 */ /* 0x000fe200078e0205 */
[----:B------:R-:W-:Y:S01]  /*13f0*/  UIADD3 UR15, UR19, UR15, URZ ;  /* 0x0000000f130f7290 */ /* 0x000fe2000fffe03f */
[----:B------:R-:W-:Y:S01]  /*1400*/  IMAD R0, R0, c[0x0][0x1a8], RZ ;  /* 0x00006a0000007a24 */ /* 0x000fe200078e02ff */
[----:B------:R-:W-:Y:S01]  /*1410*/  UIMAD.WIDE.U32 UR20, UR9, UR4, URZ ;  /* 0x00000004091472a5 */ /* 0x000fe2000f8e003f */
[----:B------:R-:W-:Y:S01]  /*1420*/  IMAD.SHL.U32 R5, R21, 0x40, RZ ;  /* 0x0000004015057824 */ /* 0x000fe200078e00ff */
[----:B------:R-:W-:Y:S01]  /*1430*/  UIMAD UR4, UR8, UR4, URZ ;  /* 0x00000004080472a4 */ /* 0x000fe2000f8e023f */
[C---:B------:R-:W-:Y:S02]  /*1440*/  IMAD R6, R4.reuse, c[0x0][0x1ac], R0 ;  /* 0x00006b0004067a24 */ /* 0x040fe400078e0200 */
[----:B------:R-:W-:Y:S01]  /*1450*/  IMAD.WIDE.U32 R2, R4, c[0x0][0x1a8], R2 ;  /* 0x00006a0004027a25 */ /* 0x000fe200078e0002 */
[----:B------:R-:W-:Y:S01]  /*1460*/  LOP3.LUT R0, R5, 0x1c0, RZ, 0xc0, !PT ;  /* 0x000001c005007812 */ /* 0x000fe200078ec0ff */
[----:B------:R-:W-:-:S02]  /*1470*/  UIMAD UR5, UR9, UR5, UR4 ;  /* 0x00000005090572a4 */ /* 0x000fc4000f8e0204 */
[----:B------:R-:W-:Y:S01]  /*1480*/  ULEA UR4, UR6, 0xffffffc0, 0x6 ;  /* 0xffffffc006047891 */ /* 0x000fe2000f8e303f */
[----:B------:R-:W-:Y:S01]  /*1490*/  SHF.R.U32.HI R5, RZ, 0x3, R0 ;  /* 0x00000003ff057819 */ /* 0x000fe20000011600 */
[----:B------:R-:W-:Y:S01]  /*14a0*/  UIADD3 UR5, UR21, UR5, URZ ;  /* 0x0000000515057290 */ /* 0x000fe2000fffe03f */
[----:B------:R-:W-:Y:S01]  /*14b0*/  LOP3.LUT R4, R0, 0x38, R133, 0xf8, !PT ;  /* 0x0000003800047812 */ /* 0x000fe200078ef885 */
[----:B------:R-:W-:Y:S01]  /*14c0*/  IMAD.IADD R0, R3, 0x1, R6 ;  /* 0x0000000103007824 */ /* 0x000fe200078e0206 */
[----:B------:R-:W-:Y:S01]  /*14d0*/  LEA R15, P0, R2, c[0x0][0x160], 0x1 ;  /* 0x00005800020f7a11 */ /* 0x000fe200078008ff */
[----:B------:R-:W-:Y:S01]  /*14e0*/  UIADD3 UR4, UR7, -UR4, URZ ;  /* 0x8000000407047290 */ /* 0x000fe2000fffe03f */
[----:B------:R-:W-:Y:S02]  /*14f0*/  LEA.HI R3, R32, R89, RZ, 0x6 ;  /* 0x0000005920037211 */ /* 0x000fe400078f30ff */
[----:B------:R-:W-:Y:S02]  /*1500*/  LEA.HI.X R14, R2, c[0x0][0x164], R0, 0x1, P0 ;  /* 0x00005900020e7a11 */ /* 0x000fe400000f0c00 */
[----:B------:R-:W-:Y:S01]  /*1510*/  SHFL.IDX PT, R2, R15, RZ, 0x181f ;  /* 0x00181fff0f027589 */ /* 0x000fe200000e0000 */
[----:B------:R-:W-:Y:S01]  /*1520*/  IMAD.SHL.U32 R0, R3, 0x8, RZ ;  /* 0x0000000803007824 */ /* 0x000fe200078e00ff */
[----:B------:R-:W-:-:S02]  /*1530*/  LOP3.LUT R4, R4, R5, RZ, 0x3c, !PT ;  /* 0x0000000504047212 */ /* 0x000fc400078e3cff */
[----:B------:R-:W1:Y:S01]  /*1540*/  SHFL.IDX PT, R3, R14, RZ, 0x181f ;  /* 0x00181fff0e037589 */ /* 0x000e6200000e0000 */
[----:B------:R-:W-:Y:S02]  /*1550*/  ISETP.GE.AND P0, PT, R17, R13, PT ;  /* 0x0000000d1100720c */ /* 0x000fe40003f06270 */
[----:B------:R-:W-:Y:S02]  /*1560*/  LOP3.LUT R6, R4, 0xfffffe00, R0, 0xf8, !PT ;  /* 0xfffffe0004067812 */ /* 0x000fe400078ef800 */
[----:B------:R-:W-:Y:S02]  /*1570*/  SHF.R.S32.HI R5, RZ, 0x1f, R56 ;  /* 0x0000001fff057819 */ /* 0x000fe40000011438 */
[----:B------:R-:W-:Y:S01]  /*1580*/  SHF.R.S32.HI R4, RZ, 0x1f, R57 ;  /* 0x0000001fff047819 */ /* 0x000fe20000011439 */
[----:B------:R-:W-:Y:S01]  /*1590*/  IMAD.SHL.U32 R90, R6, 0x2, RZ ;  /* 0x00000002065a7824 */ /* 0x000fe200078e00ff */
[----:B------:R-:W-:Y:S02]  /*15a0*/  SHF.R.S32.HI R0, RZ, 0x1f, R23 ;  /* 0x0000001fff007819 */ /* 0x000fe40000011417 */
[----:B------:R-:W-:-:S02]  /*15b0*/  LEA.HI R5, R5, R56, RZ, 0x3 ;  /* 0x0000003805057211 */ /* 0x000fc400078f18ff */
[----:B------:R-:W-:Y:S02]  /*15c0*/  LEA.HI R4, R4, R57, RZ, 0x3 ;  /* 0x0000003904047211 */ /* 0x000fe400078f18ff */
[----:B------:R-:W-:Y:S02]  /*15d0*/  LEA.HI R0, R0, R23, RZ, 0x3 ;  /* 0x0000001700007211 */ /* 0x000fe400078f18ff */
[----:B------:R-:W-:Y:S02]  /*15e0*/  LOP3.LUT R176, R5, 0xfffffff8, RZ, 0xc0, !PT ;  /* 0xfffffff805b07812 */ /* 0x000fe400078ec0ff */
[----:B------:R-:W-:Y:S01]  /*15f0*/  LOP3.LUT R177, R4, 0xfffffff8, RZ, 0xc0, !PT ;  /* 0xfffffff804b17812 */ /* 0x000fe200078ec0ff */
[----:B------:R-:W-:Y:S01]  /*1600*/  SHFL.IDX PT, R5, R14, 0x1, 0x181f ;  /* 0x00381f000e057f89 */ /* 0x000fe200000e0000 */
[----:B------:R-:W-:Y:S02]  /*1610*/  LOP3.LUT R178, R0, 0xfffffff8, RZ, 0xc0, !PT ;  /* 0xfffffff800b27812 */ /* 0x000fe400078ec0ff */
[----:B------:R-:W-:Y:S01]  /*1620*/  IADD3 R0, R17, 0x20, RZ ;  /* 0x0000002011007810 */ /* 0x000fe20007ffe0ff */
[----:B------:R-:W3:Y:S01]  /*1630*/  SHFL.IDX PT, R4, R15, 0x1, 0x181f ;  /* 0x00381f000f047f89 */ /* 0x000ee200000e0000 */
[----:B-1----:R-:W-:Y:S01]  /*1640*/  @!P0 IMAD.WIDE R10, R133, 0x2, R2 ;  /* 0x00000002850a8825 */ /* 0x002fe200078e0202 */
[----:B------:R-:W-:-:S02]  /*1650*/  IADD3 R21, -R21, UR4, RZ ;  /* 0x0000000415157c10 */ /* 0x000fc4000fffe1ff */
[----:B------:R-:W-:Y:S01]  /*1660*/  SHF.R.S32.HI R179, RZ, 0x1f, R176 ;  /* 0x0000001fffb37819 */ /* 0x000fe200000114b0 */
[----:B------:R-:W-:Y:S01]  /*1670*/  @!P0 IMAD.WIDE R8, R176, 0x2, R2 ;  /* 0x00000002b0088825 */ /* 0x000fe200078e0202 */
[----:B------:R1:W-:Y:S01]  /*1680*/  @!P0 LDGSTS.E.BYPASS.LTC128B.128 [R90+0x100], [R10.64], !P4 ;  /* 0x001000000a5a8fae */ /* 0x0003e2000e101d4c */
[----:B------:R-:W-:Y:S02]  /*1690*/  SHF.R.S32.HI R92, RZ, 0x1f, R177 ;  /* 0x0000001fff5c7819 */ /* 0x000fe400000114b1 */
[----:B------:R-:W-:Y:S01]  /*16a0*/  @!P0 IMAD.WIDE R6, R177, 0x2, R2 ;  /* 0x00000002b1068825 */ /* 0x000fe200078e0202 */
[----:B------:R3:W-:Y:S01]  /*16b0*/  @!P0 LDGSTS.E.BYPASS.LTC128B.128 [R90+0x4100], [R8.64], !P3 ;  /* 0x04100000085a8fae */ /* 0x0007e2000d901d4c */
[----:B------:R-:W-:Y:S02]  /*16c0*/  SHF.R.S32.HI R91, RZ, 0x1f, R178 ;  /* 0x0000001fff5b7819 */ /* 0x000fe400000114b2 */
[----:B------:R-:W-:Y:S01]  /*16d0*/  @!P0 IMAD.WIDE R2, R178, 0x2, R2 ;  /* 0x00000002b2028825 */ /* 0x000fe200078e0202 */
[----:B------:R4:W-:Y:S04]  /*16e0*/  @!P0 LDGSTS.E.BYPASS.LTC128B.128 [R90+0x8100], [R6.64], !P2 ;  /* 0x08100000065a8fae */ /* 0x0009e8000d101d4c */
[----:B------:R4:W-:Y:S01]  /*16f0*/  @!P0 LDGSTS.E.BYPASS.LTC128B.128 [R90+0xc100], [R2.64], !P5 ;  /* 0x0c100000025a8fae */ /* 0x0009e2000e901d4c */
[----:B------:R-:W-:Y:S01]  /*1700*/  ISETP.GE.AND P0, PT, R0, R13, PT ;  /* 0x0000000d0000720c */ /* 0x000fe20003f06270 */
[----:B------:R-:W-:-:S04]  /*1710*/  IMAD.MOV R0, RZ, RZ, -R12 ;  /* 0x000000ffff007224 */ /* 0x000fc800078e0a0c */
[----:B------:R-:W-:Y:S01]  /*1720*/  IMAD R22, R0, c[0x0][0x2b8], R16 ;  /* 0x0000ae0000167a24 */ /* 0x000fe200078e0210 */
[----:B------:R-:W-:-:S04]  /*1730*/  IADD3 R0, R17, 0x40, RZ ;  /* 0x0000004011007810 */ /* 0x000fc80007ffe0ff */
[----:B-1----:R-:W-:-:S03]  /*1740*/  SHF.R.S32.HI R10, RZ, 0x1f, R22 ;  /* 0x0000001fff0a7819 */ /* 0x002fc60000011416 */
[----:B---3--:R-:W-:-:S04]  /*1750*/  @!P0 IMAD.WIDE R8, R176, 0x2, R4 ;  /* 0x00000002b0088825 */ /* 0x008fc800078e0204 */
[--C-:B----4-:R-:W-:Y:S01]  /*1760*/  @!P0 IMAD.WIDE R6, R133, 0x2, R4.reuse ;  /* 0x0000000285068825 */ /* 0x110fe200078e0204 */
[----:B------:R-:W-:Y:S04]  /*1770*/  SHFL.IDX PT, R2, R15, 0x2, 0x181f ;  /* 0x00581f000f027f89 */ /* 0x000fe800000e0000 */
[----:B------:R-:W1:Y:S04]  /*1780*/  SHFL.IDX PT, R3, R14, 0x2, 0x181f ;  /* 0x00581f000e037f89 */ /* 0x000e6800000e0000 */
[----:B------:R3:W-:Y:S04]  /*1790*/  @!P0 LDGSTS.E.BYPASS.LTC128B.128 [R90+0x1100], [R6.64], !P4 ;  /* 0x01100000065a8fae */ /* 0x0007e8000e101d4c */
[----:B------:R1:W-:Y:S01]  /*17a0*/  @!P0 LDGSTS.E.BYPASS.LTC128B.128 [R90+0x5100], [R8.64], !P3 ;  /* 0x05100000085a8fae */ /* 0x0003e2000d901d4c */
[----:B---3--:R-:W-:-:S04]  /*17b0*/  @!P0 IMAD.WIDE R6, R177, 0x2, R4 ;  /* 0x00000002b1068825 */ /* 0x008fc800078e0204 */
[----:B------:R-:W-:Y:S01]  /*17c0*/  @!P0 IMAD.WIDE R4, R178, 0x2, R4 ;  /* 0x00000002b2048825 */ /* 0x000fe200078e0204 */
[----:B------:R3:W-:Y:S04]  /*17d0*/  @!P0 LDGSTS.E.BYPASS.LTC128B.128 [R90+0x9100], [R6.64], !P2 ;  /* 0x09100000065a8fae */ /* 0x0007e8000d101d4c */
[----:B------:R4:W-:Y:S01]  /*17e0*/  @!P0 LDGSTS.E.BYPASS.LTC128B.128 [R90+0xd100], [R4.64], !P5 ;  /* 0x0d100000045a8fae */ /* 0x0009e2000e901d4c */
[----:B------:R-:W-:Y:S01]  /*17f0*/  ISETP.GE.AND P0, PT, R0, R13, PT ;  /* 0x0000000d0000720c */ /* 0x000fe20003f06270 */
[----:B------:R-:W-:-:S04]  /*1800*/  IMAD R0, R10, c[0x0][0x1e0], RZ ;  /* 0x000078000a007a24 */ /* 0x000fc800078e02ff */
[----:B------:R-:W-:-:S08]  /*1810*/  IMAD R0, R22, c[0x0][0x1e4], R0 ;  /* 0x0000790016007a24 */ /* 0x000fd000078e0200 */
[----:B-1----:R-:W-:-:S05]  /*1820*/  @!P0 IMAD.WIDE R8, R133, 0x2, R2 ;  /* 0x0000000285088825 */ /* 0x002fca00078e0202 */
[----:B------:R1:W-:Y:S01]  /*1830*/  @!P0 LDGSTS.E.BYPASS.LTC128B.128 [R90+0x2100], [R8.64], !P4 ;  /* 0x02100000085a8fae */ /* 0x0003e2000e101d4c */
[----:B---3--:R-:W-:-:S04]  /*1840*/  @!P0 IMAD.WIDE R6, R176, 0x2, R2 ;  /* 0x00000002b0068825 */ /* 0x008fc800078e0202 */
[----:B----4-:R-:W-:Y:S01]  /*1850*/  IMAD.WIDE.U32 R4, R22, c[0x0][0x1e0], RZ ;  /* 0x0000780016047a25 */ /* 0x010fe200078e00ff */
[----:B------:R3:W-:Y:S03]  /*1860*/  @!P0 LDGSTS.E.BYPASS.LTC128B.128 [R90+0x6100], [R6.64], !P3 ;  /* 0x06100000065a8fae */ /* 0x0007e6000d901d4c */
[----:B------:R-:W-:Y:S02]  /*1870*/  IMAD.IADD R5, R5, 0x1, R0 ;  /* 0x0000000105057824 */ /* 0x000fe400078e0200 */
[----:B-1----:R-:W-:-:S04]  /*1880*/  @!P0 IMAD.WIDE R8, R177, 0x2, R2 ;  /* 0x00000002b1088825 */ /* 0x002fc800078e0202 */
[----:B------:R-:W-:Y:S01]  /*1890*/  @!P0 IMAD.WIDE R2, R178, 0x2, R2 ;  /* 0x00000002b2028825 */ /* 0x000fe200078e0202 */
[----:B------:R1:W-:Y:S03]  /*18a0*/  @!P0 LDGSTS.E.BYPASS.LTC128B.128 [R90+0xa100], [R8.64], !P2 ;  /* 0x0a100000085a8fae */ /* 0x0003e6000d101d4c */
[----:B---3--:R-:W-:Y:S01]  /*18b0*/  IMAD R6, R10, c[0x0][0x208], RZ ;  /* 0x000082000a067a24 */ /* 0x008fe200078e02ff */
[----:B------:R3:W-:Y:S03]  /*18c0*/  @!P0 LDGSTS.E.BYPASS.LTC128B.128 [R90+0xe100], [R2.64], !P5 ;  /* 0x0e100000025a8fae */ /* 0x0007e6000e901d4c */
[----:B------:R-:W-:Y:S01]  /*18d0*/  IMAD R6, R22, c[0x0][0x20c], R6 ;  /* 0x0000830016067a24 */ /* 0x000fe200078e0206 */
[----:B-1----:R-:W-:-:S04]  /*18e0*/  IADD3 R8, R17, 0x60, RZ ;  /* 0x0000006011087810 */ /* 0x002fc80007ffe0ff */
[----:B------:R-:W-:Y:S01]  /*18f0*/  ISETP.GE.AND P1, PT, R8, R13, PT ;  /* 0x0000000d0800720c */ /* 0x000fe20003f26270 */
[----:B---3--:R-:W-:-:S04]  /*1900*/  IMAD.WIDE.U32 R2, R22, c[0x0][0x208], RZ ;  /* 0x0000820016027a25 */ /* 0x008fc800078e00ff */
[----:B------:R-:W-:Y:S02]  /*1910*/  IMAD.IADD R3, R3, 0x1, R6 ;  /* 0x0000000103037824 */ /* 0x000fe400078e0206 */
[----:B------:R-:W-:Y:S01]  /*1920*/  SHFL.IDX PT, R6, R15, 0x3, 0x181f ;  /* 0x00781f000f067f89 */ /* 0x000fe200000e0000 */
[----:B--2---:R-:W-:Y:S01]  /*1930*/  SHF.R.S32.HI R9, RZ, 0x1f, R19 ;  /* 0x0000001fff097819 */ /* 0x004fe20000011413 */
[----:B------:R-:W-:Y:S02]  /*1940*/  IMAD.WIDE.U32 R4, R19, c[0x0][0x1f0], R4 ;  /* 0x00007c0013047a25 */ /* 0x000fe400078e0004 */
[----:B------:R1:W-:Y:S02]  /*1950*/  STL [R1+0x44], R19 ;  /* 0x0000441301007387 */ /* 0x0003e40000100800 */
[----:B------:R-:W-:Y:S02]  /*1960*/  IMAD R0, R9, c[0x0][0x1f0], RZ ;  /* 0x00007c0009007a24 */ /* 0x000fe400078e02ff */
[----:B------:R-:W-:Y:S01]  /*1970*/  STL [R1+0x40], R90 ;  /* 0x0000405a01007387 */ /* 0x000fe20000100800 */
[----:B------:R-:W-:-:S03]  /*1980*/  IMAD.WIDE.U32 R2, R19, c[0x0][0x218], R2 ;  /* 0x0000860013027a25 */ /* 0x000fc600078e0002 */
[----:B------:R-:W-:Y:S01]  /*1990*/  STL [R1+0x48], R22 ;  /* 0x0000481601007387 */ /* 0x000fe20000100800 */
[----:B------:R-:W-:Y:S01]  /*19a0*/  IMAD R7, R19, c[0x0][0x1f4], R0 ;  /* 0x00007d0013077a24 */ /* 0x000fe200078e0200 */
[----:B------:R-:W-:-:S04]  /*19b0*/  IADD3 R0, P0, R4, UR18, RZ ;  /* 0x0000001204007c10 */ /* 0x000fc8000ff1e0ff */
[----:B------:R-:W-:Y:S02]  /*19c0*/  IADD3.X R4, R5, UR15, R7, P0, !PT ;  /* 0x0000000f05047c10 */ /* 0x000fe400087fe407 */
[----:B------:R-:W-:Y:S01]  /*19d0*/  LEA R13, P0, R0, c[0x0][0x1c8], 0x1 ;  /* 0x00007200000d7a11 */ /* 0x000fe200078008ff */
[----:B------:R-:W2:Y:S01]  /*19e0*/  SHFL.IDX PT, R7, R14, 0x3, 0x181f ;  /* 0x00781f000e077f89 */ /* 0x000ea200000e0000 */
[----:B------:R-:W-:Y:S02]  /*19f0*/  LEA.HI R5, R32, R89, RZ, 0x4 ;  /* 0x0000005920057211 */ /* 0x000fe400078f20ff */
[----:B------:R-:W-:Y:S01]  /*1a00*/  LEA.HI.X R12, R0, c[0x0][0x1cc], R4, 0x1, P0 ;  /* 0x00007300000c7a11 */ /* 0x000fe200000f0c04 */
[----:B------:R-:W-:Y:S01]  /*1a10*/  IMAD R4, R9, c[0x0][0x218], RZ ;  /* 0x0000860009047a24 */ /* 0x000fe200078e02ff */
[----:B------:R-:W-:Y:S01]  /*1a20*/  LOP3.LUT R0, R5, 0xfffffff0, RZ, 0xc0, !PT ;  /* 0xfffffff005007812 */ /* 0x000fe200078ec0ff */
[----:B------:R-:W-:Y:S01]  /*1a30*/  IMAD.SHL.U32 R9, R20, 0x40, RZ ;  /* 0x0000004014097824 */ /* 0x000fe200078e00ff */
[----:B------:R-:W-:Y:S01]  /*1a40*/  SHF.R.S32.HI R10, RZ, 0x4, R5 ;  /* 0x00000004ff0a7819 */ /* 0x000fe20000011405 */
[----:B------:R-:W-:Y:S01]  /*1a50*/  IMAD R4, R19, c[0x0][0x21c], R4 ;  /* 0x0000870013047a24 */ /* 0x000fe200078e0204 */
[----:B------:R-:W-:Y:S01]  /*1a60*/  IADD3 R8, P0, R2, UR20, RZ ;  /* 0x0000001402087c10 */ /* 0x000fe2000ff1e0ff */
[----:B------:R-:W-:Y:S01]  /*1a70*/  IMAD.IADD R2, R89, 0x1, -R0 ;  /* 0x0000000159027824 */ /* 0x000fe200078e0a00 */
[----:B------:R-:W-:-:S02]  /*1a80*/  LEA.HI R5, R5, R10, RZ, 0x1 ;  /* 0x0000000a05057211 */ /* 0x000fc400078f08ff */
[----:B------:R-:W-:Y:S02]  /*1a90*/  LOP3.LUT R0, R9, 0x1c0, RZ, 0xc0, !PT ;  /* 0x000001c009007812 */ /* 0x000fe400078ec0ff */
[----:B------:R-:W-:Y:S02]  /*1aa0*/  IADD3.X R9, R3, UR5, R4, P0, !PT ;  /* 0x0000000503097c10 */ /* 0x000fe400087fe404 */
[----:B------:R-:W-:Y:S02]  /*1ab0*/  LOP3.LUT R4, R5, 0xfffffffe, RZ, 0xc0, !PT ;  /* 0xfffffffe05047812 */ /* 0x000fe400078ec0ff */
[----:B------:R-:W-:Y:S02]  /*1ac0*/  LOP3.LUT R5, R0, 0x8, R18, 0xf8, !PT ;  /* 0x0000000800057812 */ /* 0x000fe400078ef812 */
[----:B------:R-:W-:Y:S01]  /*1ad0*/  SHF.R.U32.HI R0, RZ, 0x3, R0 ;  /* 0x00000003ff007819 */ /* 0x000fe20000011600 */
[----:B-1----:R-:W-:Y:S01]  /*1ae0*/  IMAD.IADD R19, R10, 0x1, -R4 ;  /* 0x000000010a137824 */ /* 0x002fe200078e0a04 */
[----:B------:R-:W-:-:S02]  /*1af0*/  LEA R3, P0, R8, c[0x0][0x1f8], 0x1 ;  /* 0x00007e0008037a11 */ /* 0x000fc400078008ff */
[----:B------:R-:W-:Y:S02]  /*1b00*/  SHF.R.S32.HI R11, RZ, 0x1f, R2 ;  /* 0x0000001fff0b7819 */ /* 0x000fe40000011402 */
[----:B------:R-:W-:Y:S01]  /*1b10*/  LOP3.LUT R5, R5, R0, RZ, 0x3c, !PT ;  /* 0x0000000005057212 */ /* 0x000fe200078e3cff */
[----:B------:R-:W1:Y:S01]  /*1b20*/  SHFL.IDX PT, R17, R3, RZ, 0x181f ;  /* 0x00181fff03117589 */ /* 0x000e6200000e0000 */
[----:B------:R-:W-:Y:S01]  /*1b30*/  LEA.HI.X R0, R8, c[0x0][0x1fc], R9, 0x1, P0 ;  /* 0x00007f0008007a11 */ /* 0x000fe200000f0c09 */
[--C-:B--2---:R-:W-:Y:S01]  /*1b40*/  @!P1 IMAD.WIDE R8, R133, 0x2, R6.reuse ;  /* 0x0000000285089825 */ /* 0x104fe200078e0206 */
[----:B------:R-:W-:Y:S01]  /*1b50*/  LEA.HI R22, R11, R2, RZ, 0x3 ;  /* 0x000000020b167211 */ /* 0x000fe200078f18ff */
[----:B------:R2:W-:Y:S01]  /*1b60*/  SHFL.IDX PT, R15, R3, 0x1, 0x181f ;  /* 0x00381f00030f7f89 */ /* 0x0005e200000e0000 */
[----:B------:R-:W-:Y:S01]  /*1b70*/  ISETP.GE.AND P0, PT, R21, 0x1, PT ;  /* 0x000000011500780c */ /* 0x000fe20003f06270 */
[----:B------:R-:W-:Y:S01]  /*1b80*/  @!P1 IMAD.WIDE R10, R177, 0x2, R6 ;  /* 0x00000002b10a9825 */ /* 0x000fe200078e0206 */
[----:B------:R-:W-:Y:S01]  /*1b90*/  LOP3.LUT R4, R22, 0xfffffff8, RZ, 0xc0, !PT ;  /* 0xfffffff816047812 */ /* 0x000fe200078ec0ff */
[----:B------:R-:W-:Y:S04]  /*1ba0*/  SHFL.IDX PT, R16, R0, RZ, 0x181f ;  /* 0x00181fff00107589 */ /* 0x000fe800000e0000 */
[----:B------:R3:W-:Y:S01]  /*1bb0*/  SHFL.IDX PT, R14, R0, 0x1, 0x181f ;  /* 0x00381f00000e7f89 */ /* 0x0007e200000e0000 */
[----:B------:R-:W-:-:S03]  /*1bc0*/  IMAD.IADD R18, R2, 0x1, -R4 ;  /* 0x0000000102127824 */ /* 0x000fc600078e0a04 */
[----:B------:R-:W-:Y:S04]  /*1bd0*/  SHFL.IDX PT, R4, R13, RZ, 0x181f ;  /* 0x00181fff0d047589 */ /* 0x000fe800000e0000 */
[----:B------:R4:W-:Y:S01]  /*1be0*/  @!P1 LDGSTS.E.BYPASS.LTC128B.128 [R90+0x3100], [R8.64], !P4 ;  /* 0x03100000085a9fae */ /* 0x0009e2000e101d4c */
[----:B------:R-:W-:Y:S01]  /*1bf0*/  ISETP.GE.AND P4, PT, R56, c[0x0][0x1d4], PT ;  /* 0x0000750038007a0c */ /* 0x000fe20003f86270 */
[----:B--2---:R-:W-:-:S04]  /*1c00*/  @!P1 IMAD.WIDE R2, R176, 0x2, R6 ;  /* 0x00000002b0029825 */ /* 0x004fc800078e0206 */
[----:B------:R-:W-:Y:S01]  /*1c10*/  @!P1 IMAD.WIDE R6, R178, 0x2, R6 ;  /* 0x00000002b2069825 */ /* 0x000fe200078e0206 */
[----:B------:R2:W-:Y:S03]  /*1c20*/  @!P1 LDGSTS.E.BYPASS.LTC128B.128 [R90+0x7100], [R2.64], !P3 ;  /* 0x07100000025a9fae */ /* 0x0005e6000d901d4c */
[----:B---3--:R-:W-:Y:S01]  /*1c30*/  IMAD R0, R19, 0x200, R5 ;  /* 0x0000020013007824 */ /* 0x008fe200078e0205 */
[----:B------:R3:W-:Y:S03]  /*1c40*/  @!P1 LDGSTS.E.BYPASS.LTC128B.128 [R90+0xb100], [R10.64], !P2 ;  /* 0x0b1000000a5a9fae */ /* 0x0007e6000d101d4c */
[----:B------:R-:W-:Y:S01]  /*1c50*/  IMAD.SHL.U32 R134, R0, 0x2, RZ ;  /* 0x0000000200867824 */ /* 0x000fe200078e00ff */
[----:B------:R-:W3:Y:S04]  /*1c60*/  SHFL.IDX PT, R5, R12, RZ, 0x181f ;  /* 0x00181fff0c057589 */ /* 0x000ee800000e0000 */
[----:B------:R4:W-:Y:S01]  /*1c70*/  @!P1 LDGSTS.E.BYPASS.LTC128B.128 [R90+0xf100], [R6.64], !P5 ;  /* 0x0f100000065a9fae */ /* 0x0009e2000e901d4c */
[----:B------:R-:W-:-:S02]  /*1c80*/  ISETP.GE.AND P5, PT, R133, c[0x0][0x1d4], PT ;  /* 0x0000750085007a0c */ /* 0x000fc40003fa6270 */
[C---:B------:R-:W-:Y:S01]  /*1c90*/  IADD3 R0, R134.reuse, 0x10100, RZ ;  /* 0x0001010086007810 */ /* 0x040fe20007ffe0ff */
[----:B------:R-:W0:Y:S01]  /*1ca0*/  LDGDEPBAR ;  /* 0x00000000000079af */ /* 0x000e220000000000 */
[----:B------:R-:W-:Y:S02]  /*1cb0*/  IADD3 R96, R134, 0x10120, RZ ;  /* 0x0001012086607810 */ /* 0x000fe40007ffe0ff */
[----:B------:R-:W-:Y:S01]  /*1cc0*/  @P6 IADD3 R96, R0, -0x20, RZ ;  /* 0xffffffe000606810 */ /* 0x000fe20007ffe0ff */
[----:B------:R-:W-:Y:S01]  /*1cd0*/  IMAD.SHL.U32 R0, R18, 0x40, RZ ;  /* 0x0000004012007824 */ /* 0x000fe200078e00ff */
[----:B------:R-:W-:-:S03]  /*1ce0*/  ISETP.GE.AND P6, PT, R133, c[0x0][0x1d4], PT ;  /* 0x0000750085007a0c */ /* 0x000fc60003fc6270 */
[----:B------:R-:W-:Y:S01]  /*1cf0*/  STL [R1], R96 ;  /* 0x0000006001007387 */ /* 0x000fe20000100800 */
[----:B------:R-:W-:Y:S01]  /*1d00*/  LOP3.LUT R0, R0, 0x1c0, RZ, 0xc0, !PT ;  /* 0x000001c000007812 */ /* 0x000fe200078ec0ff */
[----:B--2---:R-:W-:-:S05]  /*1d10*/  IMAD.WIDE R2, R133, 0x2, RZ ;  /* 0x0000000285027825 */ /* 0x004fca00078e02ff */
[----:B-1----:R-:W-:Y:S01]  /*1d20*/  IADD3 R30, P3, R17, R2, RZ ;  /* 0x00000002111e7210 */ /* 0x002fe20007f7e0ff */
[----:B---3--:R-:W-:Y:S01]  /*1d30*/  @P0 IMAD.WIDE R10, R176, 0x2, R4 ;  /* 0x00000002b00a0825 */ /* 0x008fe200078e0204 */
[----:B------:R-:W-:Y:S02]  /*1d40*/  IADD3 R28, P2, R2, R15, RZ ;  /* 0x0000000f021c7210 */ /* 0x000fe40007f5e0ff */
[----:B------:R-:W-:Y:S01]  /*1d50*/  SHFL.IDX PT, R2, R13, 0x1, 0x181f ;  /* 0x00381f000d027f89 */ /* 0x000fe200000e0000 */
[----:B------:R-:W-:Y:S01]  /*1d60*/  IMAD.X R31, R16, 0x1, R3, P3 ;  /* 0x00000001101f7824 */ /* 0x000fe200018e0603 */
[----:B------:R-:W-:Y:S01]  /*1d70*/  ISETP.GE.AND P3, PT, R57, c[0x0][0x1d4], PT ;  /* 0x0000750039007a0c */ /* 0x000fe20003f66270 */
[----:B------:R-:W-:Y:S01]  /*1d80*/  IMAD.X R29, R3, 0x1, R14, P2 ;  /* 0x00000001031d7824 */ /* 0x000fe200010e060e */
[----:B------:R-:W-:Y:S01]  /*1d90*/  ISETP.GE.AND P2, PT, R23, c[0x0][0x1d4], PT ;  /* 0x0000750017007a0c */ /* 0x000fe20003f46270 */
[----:B------:R1:W2:Y:S01]  /*1da0*/  SHFL.IDX PT, R3, R12, 0x1, 0x181f ;  /* 0x00381f000c037f89 */ /* 0x0002a200000e0000 */
[----:B----4-:R-:W-:-:S04]  /*1db0*/  @P0 IMAD.WIDE R8, R177, 0x2, R4 ;  /* 0x00000002b1080825 */ /* 0x010fc800078e0204 */
[----:B------:R-:W-:-:S05]  /*1dc0*/  IMAD.WIDE R6, R176, 0x2, RZ ;  /* 0x00000002b0067825 */ /* 0x000fca00078e02ff */
[----:B------:R-:W-:-:S05]  /*1dd0*/  IADD3 R26, P1, R17, R6, RZ ;  /* 0x00000006111a7210 */ /* 0x000fca0007f3e0ff */
[----:B------:R-:W-:Y:S01]  /*1de0*/  IMAD.X R27, R16, 0x1, R7, P1 ;  /* 0x00000001101b7824 */ /* 0x000fe200008e0607 */
[----:B------:R-:W-:-:S05]  /*1df0*/  IADD3 R24, P1, R6, R15, RZ ;  /* 0x0000000f06187210 */ /* 0x000fca0007f3e0ff */
[----:B------:R-:W-:Y:S02]  /*1e00*/  IMAD.X R25, R7, 0x1, R14, P1 ;  /* 0x0000000107197824 */ /* 0x000fe400008e060e */
[----:B-1----:R-:W-:-:S04]  /*1e10*/  @P0 IMAD.WIDE R12, R133, 0x2, R4 ;  /* 0x00000002850c0825 */ /* 0x002fc800078e0204 */
[----:B------:R-:W-:Y:S01]  /*1e20*/  @P0 IMAD.WIDE R4, R178, 0x2, R4 ;  /* 0x00000002b2040825 */ /* 0x000fe200078e0204 */
[----:B------:R1:W-:Y:S04]  /*1e30*/  @P0 LDGSTS.E.BYPASS.LTC128B.128 [R90+0x10100], [R12.64], !P5 ;  /* 0x101000000c5a0fae */ /* 0x0003e8000e901d4c */
[----:B------:R3:W-:Y:S04]  /*1e40*/  @P0 LDGSTS.E.BYPASS.LTC128B.128 [R90+0x12100], [R10.64], !P4 ;  /* 0x121000000a5a0fae */ /* 0x0007e8000e101d4c */
[----:B------:R4:W-:Y:S04]  /*1e50*/  @P0 LDGSTS.E.BYPASS.LTC128B.128 [R90+0x14100], [R8.64], !P3 ;  /* 0x14100000085a0fae */ /* 0x0009e8000d901d4c */
[----:B------:R1:W-:Y:S01]  /*1e60*/  @P0 LDGSTS.E.BYPASS.LTC128B.128 [R90+0x16100], [R4.64], !P2 ;  /* 0x16100000045a0fae */ /* 0x0003e2000d101d4c */
[----:B------:R-:W-:-:S13]  /*1e70*/  ISETP.GT.AND P0, PT, R21, 0x20, PT ;  /* 0x000000201500780c */ /* 0x000fda0003f04270 */
[----:B--2---:R-:W-:-:S05]  /*1e80*/  @P0 IMAD.WIDE R6, R133, 0x2, R2 ;  /* 0x0000000285060825 */ /* 0x004fca00078e0202 */
[----:B------:R2:W-:Y:S01]  /*1e90*/  @P0 LDGSTS.E.BYPASS.LTC128B.128 [R90+0x11100], [R6.64], !P5 ;  /* 0x11100000065a0fae */ /* 0x0005e2000e901d4c */
[----:B----4-:R-:W-:Y:S02]  /*1ea0*/  IMAD.SHL.U32 R8, R19, 0x8, RZ ;  /* 0x0000000813087824 */ /* 0x010fe400078e00ff */
[----:B-1----:R-:W-:-:S03]  /*1eb0*/  IMAD.WIDE R4, R177, 0x2, RZ ;  /* 0x00000002b1047825 */ /* 0x002fc600078e02ff */
[----:B------:R-:W-:Y:S02]  /*1ec0*/  LOP3.LUT R8, R0, 0x8, R8, 0xf8, !PT ;  /* 0x0000000800087812 */ /* 0x000fe400078ef808 */
[----:B------:R-:W-:Y:S02]  /*1ed0*/  SHF.R.U32.HI R0, RZ, 0x3, R0 ;  /* 0x00000003ff007819 */ /* 0x000fe40000011600 */
[----:B------:R-:W-:Y:S02]  /*1ee0*/  IADD3 R12, P1, R17, R4, RZ ;  /* 0x00000004110c7210 */ /* 0x000fe40007f3e0ff */
[----:B------:R-:W-:Y:S01]  /*1ef0*/  LOP3.LUT R0, R8, R0, RZ, 0x3c, !PT ;  /* 0x0000000008007212 */ /* 0x000fe200078e3cff */
[----:B------:R-:W-:-:S04]  /*1f00*/  @P0 IMAD.WIDE R8, R176, 0x2, R2 ;  /* 0x00000002b0080825 */ /* 0x000fc800078e0202 */
[----:B------:R-:W-:Y:S01]  /*1f10*/  IMAD.X R13, R16, 0x1, R5, P1 ;  /* 0x00000001100d7824 */ /* 0x000fe200008e0605 */
[----:B------:R1:W-:Y:S01]  /*1f20*/  @P0 LDGSTS.E.BYPASS.LTC128B.128 [R90+0x13100], [R8.64], !P4 ;  /* 0x13100000085a0fae */ /* 0x0003e2000e101d4c */
[----:B---3--:R-:W-:Y:S01]  /*1f30*/  IADD3 R10, P1, R4, R15, RZ ;  /* 0x0000000f040a7210 */ /* 0x008fe20007f3e0ff */
[----:B--2---:R-:W-:-:S04]  /*1f40*/  @P0 IMAD.WIDE R6, R177, 0x2, R2 ;  /* 0x00000002b1060825 */ /* 0x004fc800078e0202 */
[C---:B------:R-:W-:Y:S01]  /*1f50*/  @P0 IMAD.WIDE R2, R178.reuse, 0x2, R2 ;  /* 0x00000002b2020825 */ /* 0x040fe200078e0202 */
[----:B------:R2:W-:Y:S03]  /*1f60*/  @P0 LDGSTS.E.BYPASS.LTC128B.128 [R90+0x15100], [R6.64], !P3 ;  /* 0x15100000065a0fae */ /* 0x0005e6000d901d4c */
[----:B------:R-:W-:Y:S01]  /*1f70*/  IMAD.X R11, R5, 0x1, R14, P1 ;  /* 0x00000001050b7824 */ /* 0x000fe200008e060e */
[----:B------:R3:W-:Y:S01]  /*1f80*/  @P0 LDGSTS.E.BYPASS.LTC128B.128 [R90+0x17100], [R2.64], !P2 ;  /* 0x17100000025a0fae */ /* 0x0007e2000d101d4c */
[----:B------:R-:W-:-:S03]  /*1f90*/  IMAD.WIDE R4, R178, 0x2, RZ ;  /* 0x00000002b2047825 */ /* 0x000fc600078e02ff */
[----:B------:R-:W0:Y:S02]  /*1fa0*/  LDGDEPBAR ;  /* 0x00000000000079af */ /* 0x000e240000000000 */
[----:B-1----:R-:W-:-:S05]  /*1fb0*/  IADD3 R8, P1, R17, R4, RZ ;  /* 0x0000000411087210 */ /* 0x002fca0007f3e0ff */
[----:B------:R-:W-:Y:S01]  /*1fc0*/  IMAD.X R9, R16, 0x1, R5, P1 ;  /* 0x0000000110097824 */ /* 0x000fe200008e0605 */
[----:B------:R-:W-:Y:S02]  /*1fd0*/  LOP3.LUT P1, RZ, R18, 0x4, RZ, 0xc0, !PT ;  /* 0x0000000412ff7812 */ /* 0x000fe4000782c0ff */
[----:B--2---:R-:W-:Y:S01]  /*1fe0*/  IADD3 R6, P0, R4, R15, RZ ;  /* 0x0000000f04067210 */ /* 0x004fe20007f1e0ff */
[----:B------:R-:W-:Y:S02]  /*1ff0*/  IMAD.MOV.U32 R4, RZ, RZ, 0x10 ;  /* 0x00000010ff047424 */ /* 0x000fe400078e00ff */
[----:B---3--:R-:W-:Y:S01]  /*2000*/  IMAD.SHL.U32 R3, R22, 0x40, RZ ;  /* 0x0000004016037824 */ /* 0x008fe200078e00ff */
[----:B------:R-:W-:-:S04]  /*2010*/  DEPBAR.LE SB0, 0x1 ;  /* 0x000080400000791a */ /* 0x000fc80000000000 */
[----:B------:R-:W-:Y:S01]  /*2020*/  LOP3.LUT R3, R0, 0xfffffe00, R3, 0xf8, !PT ;  /* 0xfffffe0000037812 */ /* 0x000fe200078ef803 */
[----:B------:R-:W-:Y:S01]  /*2030*/  IMAD.X R7, R5, 0x1, R14, P0 ;  /* 0x0000000105077824 */ /* 0x000fe200000e060e */
[----:B------:R-:W-:Y:S01]  /*2040*/  BAR.SYNC.DEFER_BLOCKING 0x0 ;  /* 0x0000000000007b1d */ /* 0x000fe20000010000 */
[----:B------:R-:W-:Y:S01]  /*2050*/  LOP3.LUT P0, RZ, R18, 0x2, RZ, 0xc0, !PT ;  /* 0x0000000212ff7812 */ /* 0x000fe2000780c0ff */
[----:B------:R-:W-:Y:S01]  /*2060*/  IMAD.MOV.U32 R0, RZ, RZ, 0x20 ;  /* 0x00000020ff007424 */ /* 0x000fe200078e00ff */
[----:B------:R-:W-:Y:S01]  /*2070*/  IADD3 R5, R96, 0x1000, RZ ;  /* 0x0000100060057810 */ /* 0x000fe20007ffe0ff */
[----:B------:R-:W-:Y:S01]  /*2080*/  IMAD.IADD R232, R3, 0x1, R232 ;  /* 0x0000000103e87824 */ /* 0x000fe200078e02e8 */
[----:B------:R-:W-:Y:S01]  /*2090*/  SEL R4, R4, 0xfffffff0, !P0 ;  /* 0xfffffff004047807 */ /* 0x000fe20004000000 */
[----:B------:R-:W-:Y:S01]  /*20a0*/  IMAD.MOV.U32 R2, RZ, RZ, 0x40 ;  /* 0x00000040ff027424 */ /* 0x000fe200078e00ff */
[----:B------:R-:W-:Y:S02]  /*20b0*/  SEL R0, R0, 0xffffffe0, !P1 ;  /* 0xffffffe000007807 */ /* 0x000fe40004800000 */
[C---:B------:R-:W-:Y:S01]  /*20c0*/  LEA R240, R232.reuse, 0x100, 0x1 ;  /* 0x00000100e8f07811 */ /* 0x040fe200078e08ff */
[----:B------:R-:W-:Y:S01]  /*20d0*/  IMAD.SHL.U32 R232, R232, 0x2, RZ ;  /* 0x00000002e8e87824 */ /* 0x000fe200078e00ff */
[----:B------:R-:W-:-:S02]  /*20e0*/  ISETP.LT.OR P0, PT, R21, 0x1, P6 ;  /* 0x000000011500780c */ /* 0x000fc40003701670 */
[----:B------:R-:W-:Y:S01]  /*20f0*/  ISETP.GE.AND P1, PT, R56, c[0x0][0x1d4], PT ;  /* 0x0000750038007a0c */ /* 0x000fe20003f26270 */
[--C-:B------:R-:W-:Y:S01]  /*2100*/  IMAD R236, R4, 0x2, R240.reuse ;  /* 0x0000000204ec7824 */ /* 0x100fe200078e02f0 */
[----:B------:R-:W-:Y:S01]  /*2110*/  ISETP.GE.AND P6, PT, R57, c[0x0][0x1d4], PT ;  /* 0x0000750039007a0c */ /* 0x000fe20003fc6270 */
[C---:B------:R-:W-:Y:S02]  /*2120*/  IMAD R240, R0.reuse, 0x2, R240 ;  /* 0x0000000200f07824 */ /* 0x040fe400078e02f0 */
[----:B------:R-:W-:Y:S01]  /*2130*/  IMAD R244, R0, 0x2, R236 ;  /* 0x0000000200f47824 */ /* 0x000fe200078e02ec */
[----:B------:R-:W-:Y:S04]  /*2140*/  LDSM.16.M88.4 R168, [R232+0x100] ;  /* 0x00010000e8a8783b */ /* 0x000fe80000000200 */
[----:B------:R-:W-:Y:S04]  /*2150*/  LDSM.16.M88.4 R200, [R232+0x4100] ;  /* 0x00410000e8c8783b */ /* 0x000fe80000000200 */
[----:B------:R-:W-:Y:S04]  /*2160*/  LDSM.16.M88.4 R216, [R232+0x8100] ;  /* 0x00810000e8d8783b */ /* 0x000fe80000000200 */
[----:B------:R-:W-:Y:S04]  /*2170*/  LDSM.16.M88.4 R172, [R236] ;  /* 0x00000000ecac783b */ /* 0x000fe80000000200 */
        /* <DEDUP_REMOVED lines=8> */
[----:B------:R-:W-:Y:S04]  /*2200*/  LDSM.16.M88.4 R232, [R232+0xc100] ;  /* 0x00c10000e8e8783b */ /* 0x000fe80000000200 */
[----:B------:R-:W-:Y:S04]  /*2210*/  LDSM.16.M88.4 R236, [R236+0xc000] ;  /* 0x00c00000ecec783b */ /* 0x000fe80000000200 */
[----:B------:R-:W-:Y:S04]  /*2220*/  LDSM.16.M88.4 R240, [R240+0xc000] ;  /* 0x00c00000f0f0783b */ /* 0x000fe80000000200 */
[----:B------:R-:W-:Y:S04]  /*2230*/  LDSM.16.M88.4 R244, [R244+0xc000] ;  /* 0x00c00000f4f4783b */ /* 0x000fe80000000200 */
[----:B------:R-:W-:Y:S06]  /*2240*/  BAR.SYNC.DEFER_BLOCKING 0x0 ;  /* 0x0000000000007b1d */ /* 0x000fec0000010000 */
[----:B------:R-:W-:-:S04]  /*2250*/  DEPBAR.LE SB0, 0x0 ;  /* 0x000080000000791a */ /* 0x000fc80000000000 */
[----:B------:R-:W-:Y:S06]  /*2260*/  BAR.SYNC.DEFER_BLOCKING 0x0 ;  /* 0x0000000000007b1d */ /* 0x000fec0000010000 */
[----:B------:R-:W1:Y:S04]  /*2270*/  LDSM.16.M88.4 R32, [R134+0x10100] ;  /* 0x010100008620783b */ /* 0x000e680000000200 */
[----:B------:R-:W-:Y:S04]  /*2280*/  LDSM.16.M88.4 R40, [R134+0x10900] ;  /* 0x010900008628783b */ /* 0x000fe80000000200 */
[----:B------:R-:W-:Y:S04]  /*2290*/  LDSM.16.M88.4 R44, [R134+0x11100] ;  /* 0x01110000862c783b */ /* 0x000fe80000000200 */
[----:B------:R-:W-:Y:S04]  /*22a0*/  LDSM.16.M88.4 R48, [R134+0x11900] ;  /* 0x011900008630783b */ /* 0x000fe80000000200 */
[----:B------:R-:W2:Y:S04]  /*22b0*/  LDSM.16.M88.4 R36, [R96] ;  /* 0x000000006024783b */ /* 0x000ea80000000200 */
[----:B------:R-:W3:Y:S04]  /*22c0*/  LDSM.16.M88.4 R52, [R96+0x800] ;  /* 0x000800006034783b */ /* 0x000ee80000000200 */
[----:B------:R-:W4:Y:S04]  /*22d0*/  LDSM.16.M88.4 R72, [R96+0x1000] ;  /* 0x001000006048783b */ /* 0x000f280000000200 */
[----:B------:R-:W3:Y:S04]  /*22e0*/  LDSM.16.M88.4 R76, [R96+0x1800] ;  /* 0x00180000604c783b */ /* 0x000ee80000000200 */
[----:B------:R-:W-:Y:S01]  /*22f0*/  @!PT LDS RZ, [RZ] ;  /* 0x00000000fffff984 */ /* 0x000fe20000000800 */
[----:B------:R-:W-:Y:S01]  /*2300*/  @!PT LDS RZ, [RZ] ;  /* 0x00000000fffff984 */ /* 0x000fe20000000800 */
[----:B------:R-:W-:Y:S01]  /*2310*/  @!PT LDS RZ, [RZ] ;  /* 0x00000000fffff984 */ /* 0x000fe20000000800 */
[----:B------:R2:W-:Y:S01]  /*2320*/  LDGSTS.E.BYPASS.LTC128B.128 [R90+0x100], [R30.64], !P0 ;  /* 0x001000001e5a7fae */ /* 0x0005e2000c101d4c */
[C---:B------:R-:W-:Y:S01]  /*2330*/  ISETP.LT.OR P0, PT, R21.reuse, 0x1, P1 ;  /* 0x000000011500780c */ /* 0x040fe20000f01670 */
[----:B-1----:R-:W-:Y:S11]  /*2340*/  HMMA.16816.F32.BF16 R16, R168, R32, RZ ;  /* 0x00000020a810723c */ /* 0x002ff600000418ff */
[----:B------:R-:W-:Y:S01]  /*2350*/  @!UPT UIADD3 URZ, URZ, URZ, URZ ;  /* 0x0000003f3f3ff290 */ /* 0x000fe2000fffe03f */
[----:B------:R1:W-:Y:S01]  /*2360*/  LDGSTS.E.BYPASS.LTC128B.128 [R90+0x2100], [R26.64], !P0 ;  /* 0x021000001a5a7fae */ /* 0x0003e2000c101d4c */
[----:B------:R-:W-:Y:S02]  /*2370*/  ISETP.LT.OR P0, PT, R21, 0x1, P6 ;  /* 0x000000011500780c */ /* 0x000fe40003701670 */
[----:B------:R-:W-:-:S11]  /*2380*/  ISETP.GE.AND P6, PT, R23, c[0x0][0x1d4], PT ;  /* 0x0000750017007a0c */ /* 0x000fd60003fc6270 */
[----:B------:R1:W-:Y:S01]  /*2390*/  LDGSTS.E.BYPASS.LTC128B.128 [R90+0x4100], [R12.64], !P0 ;  /* 0x041000000c5a7fae */ /* 0x0003e2000c101d4c */
[----:B------:R-:W-:Y:S01]  /*23a0*/  ISETP.LT.OR P0, PT, R21, 0x1, P6 ;  /* 0x000000011500780c */ /* 0x000fe20003701670 */
[----:B--2---:R-:W-:Y:S08]  /*23b0*/  HMMA.16816.F32.BF16 R64, R172, R36, R16 ;  /* 0x00000024ac40723c */ /* 0x004ff00000041810 */
[----:B------:R-:W-:Y:S04]  /*23c0*/  HMMA.16816.F32.BF16 R16, R168, R40, RZ ;  /* 0x00000028a810723c */ /* 0x000fe800000418ff */
[----:B------:R2:W-:Y:S01]  /*23d0*/  LDGSTS.E.BYPASS.LTC128B.128 [R90+0x6100], [R8.64], !P0 ;  /* 0x06100000085a7fae */ /* 0x0005e2000c101d4c */
[----:B------:R-:W-:-:S04]  /*23e0*/  ISETP.GE.AND P0, PT, R133, c[0x0][0x1d4], PT ;  /* 0x0000750085007a0c */ /* 0x000fc80003f06270 */
[C---:B------:R-:W-:Y:S01]  /*23f0*/  ISETP.LT.OR P0, PT, R21.reuse, 0x21, P0 ;  /* 0x000000211500780c */ /* 0x040fe20000701670 */
[----:B-1----:R-:W-:Y:S11]  /*2400*/  HMMA.16816.F32.BF16 R12, R168, R34, RZ ;  /* 0x00000022a80c723c */ /* 0x002ff600000418ff */
[----:B------:R-:W-:Y:S01]  /*2410*/  @!UPT UIADD3 URZ, URZ, URZ, URZ ;  /* 0x0000003f3f3ff290 */ /* 0x000fe2000fffe03f */
[----:B------:R1:W-:Y:S01]  /*2420*/  LDGSTS.E.BYPASS.LTC128B.128 [R90+0x1100], [R28.64], !P0 ;  /* 0x011000001c5a7fae */ /* 0x0003e2000c101d4c */
[----:B------:R-:W-:Y:S02]  /*2430*/  ISETP.LT.OR P0, PT, R21, 0x21, P1 ;  /* 0x000000211500780c */ /* 0x000fe40000f01670 */
[----:B------:R-:W-:Y:S01]  /*2440*/  ISETP.GE.AND P1, PT, R57, c[0x0][0x1d4], PT ;  /* 0x0000750039007a0c */ /* 0x000fe20003f26270 */
[----:B---3--:R-:W-:Y:S03]  /*2450*/  HMMA.16816.F32.BF16 R60, R172, R52, R16 ;  /* 0x00000034ac3c723c */ /* 0x008fe60000041810 */
[----:B------:R-:W-:-:S07]  /*2460*/  ISETP.LT.OR P1, PT, R21, 0x21, P1 ;  /* 0x000000211500780c */ /* 0x000fce0000f21670 */
[----:B------:R3:W-:Y:S01]  /*2470*/  LDGSTS.E.BYPASS.LTC128B.128 [R90+0x3100], [R24.64], !P0 ;  /* 0x03100000185a7fae */ /* 0x0007e2000c101d4c */
[----:B------:R-:W-:-:S04]  /*2480*/  LOP3.LUT P0, RZ, R20, 0x4, RZ, 0xc0, !PT ;  /* 0x0000000414ff7812 */ /* 0x000fc8000780c0ff */
[----:B------:R-:W-:Y:S01]  /*2490*/  SEL R2, R2, 0xffffffc0, !P0 ;  /* 0xffffffc002027807 */ /* 0x000fe20004000000 */
[----:B------:R2:W-:Y:S01]  /*24a0*/  LDGSTS.E.BYPASS.LTC128B.128 [R90+0x5100], [R10.64], !P1 ;  /* 0x051000000a5a7fae */ /* 0x0005e2000c901d4c */
[----:B------:R-:W-:Y:S01]  /*24b0*/  ISETP.LT.OR P0, PT, R21, 0x21, P6 ;  /* 0x000000211500780c */ /* 0x000fe20003701670 */
[----:B------:R-:W-:Y:S01]  /*24c0*/  HMMA.16816.F32.BF16 R68, R172, R38, R12 ;  /* 0x00000026ac44723c */ /* 0x000fe2000004180c */
[----:B------:R-:W-:Y:S01]  /*24d0*/  ISETP.GT.AND P1, PT, R94, 0x3f, PT ;  /* 0x0000003f5e00780c */ /* 0x000fe20003f24270 */
[----:B------:R-:W-:Y:S02]  /*24e0*/  IMAD.IADD R252, R134, 0x1, R2 ;  /* 0x0000000186fc7824 */ /* 0x000fe400078e0202 */
[----:B------:R-:W-:Y:S01]  /*24f0*/  IMAD.IADD R249, R2, 0x1, R96 ;  /* 0x0000000102f97824 */ /* 0x000fe200078e0260 */
[----:B------:R-:W-:-:S03]  /*2500*/  IADD3 R2, R96, 0x800, RZ ;  /* 0x0000080060027810 */ /* 0x000fc60007ffe0ff */
[----:B------:R-:W-:Y:S04]  /*2510*/  HMMA.16816.F32.BF16 R20, R168, R44, RZ ;  /* 0x0000002ca814723c */ /* 0x000fe800000418ff */
[----:B------:R1:W-:Y:S01]  /*2520*/  LDGSTS.E.BYPASS.LTC128B.128 [R90+0x7100], [R6.64], !P0 ;  /* 0x07100000065a7fae */ /* 0x0003e2000c101d4c */
[----:B------:R-:W-:-:S03]  /*2530*/  PLOP3.LUT P0, PT, PT, PT, UP0, 0x40, 0x0 ;  /* 0x000000000000781c */ /* 0x000fc60003f0e808 */
[----:B------:R-:W4:Y:S01]  /*2540*/  LDSM.16.M88.4 R56, [R252+0x10100] ;  /* 0x01010000fc38783b */ /* 0x000f220000000200 */
[C---:B------:R-:W-:Y:S03]  /*2550*/  HMMA.16816.F32.BF16 R12, R168.reuse, R46, RZ ;  /* 0x0000002ea80c723c */ /* 0x040fe600000418ff */
[----:B------:R-:W-:Y:S04]  /*2560*/  LDSM.16.M88.4 R16, [R252+0x11100] ;  /* 0x01110000fc10783b */ /* 0x000fe80000000200 */
[----:B------:R-:W-:Y:S01]  /*2570*/  LDSM.16.M88.4 R44, [R249] ;  /* 0x00000000f92c783b */ /* 0x000fe20000000200 */
[C---:B---3--:R-:W-:Y:S03]  /*2580*/  HMMA.16816.F32.BF16 R24, R168.reuse, R42, RZ ;  /* 0x0000002aa818723c */ /* 0x048fe600000418ff */
[----:B------:R-:W3:Y:S04]  /*2590*/  LDSM.16.M88.4 R40, [R252+0x10900] ;  /* 0x01090000fc28783b */ /* 0x000ee80000000200 */
[----:B------:R-:W-:Y:S01]  /*25a0*/  LDSM.16.M88.4 R80, [R96+0x5800] ;  /* 0x005800006050783b */ /* 0x000fe20000000200 */
[----:B--2---:R-:W-:Y:S03]  /*25b0*/  HMMA.16816.F32.BF16 R8, R168, R48, RZ ;  /* 0x00000030a808723c */ /* 0x004fe600000418ff */
[----:B------:R-:W-:Y:S01]  /*25c0*/  LDSM.16.M88.4 R84, [R252+0x16100] ;  /* 0x01610000fc54783b */ /* 0x000fe20000000200 */
[----:B-1----:R-:W-:-:S03]  /*25d0*/  IADD3 R6, R90, 0x100, RZ ;  /* 0x000001005a067810 */ /* 0x002fc60007ffe0ff */
[----:B------:R-:W0:Y:S01]  /*25e0*/  LDGDEPBAR ;  /* 0x00000000000079af */ /* 0x000e220000000000 */
[----:B------:R-:W-:Y:S03]  /*25f0*/  HMMA.16816.F32.BF16 R28, R168, R50, RZ ;  /* 0x00000032a81c723c */ /* 0x000fe600000418ff */
[----:B------:R1:W-:Y:S04]  /*2600*/  STL [R1+0x50], R6 ;  /* 0x0000500601007387 */ /* 0x0003e80000100800 */
[----:B------:R2:W-:Y:S01]  /*2610*/  STL [R1+0x3c], R2 ;  /* 0x00003c0201007387 */ /* 0x0005e20000100800 */
[C---:B----4-:R-:W-:Y:S03]  /*2620*/  HMMA.16816.F32.BF16 R32, R172.reuse, R72, R20 ;  /* 0x00000048ac20723c */ /* 0x050fe60000041814 */
[----:B------:R-:W4:Y:S04]  /*2630*/  LDSM.16.M88.4 R20, [R252+0x11900] ;  /* 0x01190000fc14783b */ /* 0x000f280000000200 */
[----:B------:R3:W-:Y:S01]  /*2640*/  STL [R1+0x38], R5 ;  /* 0x0000380501007387 */ /* 0x0007e20000100800 */
[C---:B------:R-:W-:Y:S08]  /*2650*/  HMMA.16816.F32.BF16 R36, R172.reuse, R54, R24 ;  /* 0x00000036ac24723c */ /* 0x040ff00000041818 */
[----:B------:R-:W-:Y:S01]  /*2660*/  HMMA.16816.F32.BF16 R12, R172, R74, R12 ;  /* 0x0000004aac0c723c */ /* 0x000fe2000004180c */
[----:B------:R-:W4:Y:S01]  /*2670*/  LDSM.16.M88.4 R72, [R249+0x800] ;  /* 0x00080000f948783b */ /* 0x000f220000000200 */
[----:B-1----:R-:W-:-:S06]  /*2680*/  IADD3 R6, R96, 0x2000, RZ ;  /* 0x0000200060067810 */ /* 0x002fcc0007ffe0ff */
[----:B------:R-:W-:Y:S01]  /*2690*/  HMMA.16816.F32.BF16 R8, R172, R76, R8 ;  /* 0x0000004cac08723c */ /* 0x000fe20000041808 */
[----:B--2---:R-:W-:-:S05]  /*26a0*/  IADD3 R2, R96, 0x1800, RZ ;  /* 0x0000180060027810 */ /* 0x004fca0007ffe0ff */
[----:B------:R1:W-:Y:S02]  /*26b0*/  STL [R1+0x34], R2 ;  /* 0x0000340201007387 */ /* 0x0003e40000100800 */
[----:B------:R-:W-:Y:S01]  /*26c0*/  HMMA.16816.F32.BF16 R24, R172, R78, R28 ;  /* 0x0000004eac18723c */ /* 0x000fe2000004181c */
[C---:B---3--:R-:W-:Y:S01]  /*26d0*/  IADD3 R5, R96.reuse, 0x2800, RZ ;  /* 0x0000280060057810 */ /* 0x048fe20007ffe0ff */
[----:B------:R-:W-:Y:S04]  /*26e0*/  LDSM.16.M88.4 R76, [R249+0x2800] ;  /* 0x00280000f94c783b */ /* 0x000fe80000000200 */
[----:B------:R2:W-:Y:S02]  /*26f0*/  STL [R1+0x30], R6 ;  /* 0x0000300601007387 */ /* 0x0005e40000100800 */
[C---:B------:R-:W-:Y:S02]  /*2700*/  HMMA.16816.F32.BF16 R28, R192.reuse, R56, R64 ;  /* 0x00000038c01c723c */ /* 0x040fe40000041840 */
[----:B------:R-:W-:Y:S04]  /*2710*/  LDSM.16.M88.4 R64, [R249+0x1800] ;  /* 0x00180000f940783b */ /* 0x000fe80000000200 */
[----:B------:R3:W-:Y:S02]  /*2720*/  STL [R1+0x2c], R5 ;  /* 0x00002c0501007387 */ /* 0x0007e40000100800 */
[C---:B------:R-:W-:Y:S02]  /*2730*/  HMMA.16816.F32.BF16 R48, R192.reuse, R58, R68 ;  /* 0x0000003ac030723c */ /* 0x040fe40000041844 */
[----:B------:R-:W4:Y:S04]  /*2740*/  LDSM.16.M88.4 R68, [R249+0x1000] ;  /* 0x00100000f944783b */ /* 0x000f280000000200 */
[----:B------:R-:W-:Y:S01]  /*2750*/  LDSM.16.M88.4 R56, [R134+0x12900] ;  /* 0x012900008638783b */ /* 0x000fe20000000200 */
[C---:B-1----:R-:W-:Y:S01]  /*2760*/  IADD3 R2, R96.reuse, 0x3000, RZ ;  /* 0x0000300060027810 */ /* 0x042fe20007ffe0ff */
[C---:B------:R-:W-:Y:S02]  /*2770*/  HMMA.16816.F32.BF16 R52, R192.reuse, R40, R60 ;  /* 0x00000028c034723c */ /* 0x040fe4000004183c */
[----:B------:R-:W1:Y:S04]  /*2780*/  LDSM.16.M88.4 R60, [R134+0x12100] ;  /* 0x01210000863c783b */ /* 0x000e680000000200 */
[----:B------:R4:W-:Y:S01]  /*2790*/  STL [R1+0x28], R2 ;  /* 0x0000280201007387 */ /* 0x0009e20000100800 */
[C---:B--2---:R-:W-:Y:S01]  /*27a0*/  IADD3 R6, R96.reuse, 0x3800, RZ ;  /* 0x0000380060067810 */ /* 0x044fe20007ffe0ff */
[----:B------:R-:W-:Y:S04]  /*27b0*/  HMMA.16816.F32.BF16 R40, R192, R42, R36 ;  /* 0x0000002ac028723c */ /* 0x000fe80000041824 */
[----:B------:R2:W-:Y:S01]  /*27c0*/  STL [R1+0x24], R6 ;  /* 0x0000240601007387 */ /* 0x0005e20000100800 */
[----:B---3--:R-:W-:-:S03]  /*27d0*/  IADD3 R5, R96, 0x4000, RZ ;  /* 0x0000400060057810 */ /* 0x008fc60007ffe0ff */
[C---:B------:R-:W-:Y:S02]  /*27e0*/  HMMA.16816.F32.BF16 R12, R192.reuse, R18, R12 ;  /* 0x00000012c00c723c */ /* 0x040fe4000004180c */
[----:B------:R3:W-:Y:S06]  /*27f0*/  STL [R1+0x20], R5 ;  /* 0x0000200501007387 */ /* 0x0007ec0000100800 */
[----:B----4-:R-:W-:Y:S01]  /*2800*/  HMMA.16816.F32.BF16 R8, R192, R20, R8 ;  /* 0x00000014c008723c */ /* 0x010fe20000041808 */
[----:B------:R-:W-:-:S07]  /*2810*/  IADD3 R2, R96, 0x4800, RZ ;  /* 0x0000480060027810 */ /* 0x000fce0007ffe0ff */
[----:B------:R-:W-:Y:S01]  /*2820*/  HMMA.16816.F32.BF16 R20, R192, R22, R24 ;  /* 0x00000016c014723c */ /* 0x000fe20000041818 */
[----:B------:R4:W-:Y:S01]  /*2830*/  STL [R1+0x1c], R2 ;  /* 0x00001c0201007387 */ /* 0x0009e20000100800 */
[----:B--2---:R-:W-:-:S06]  /*2840*/  IADD3 R6, R96, 0x5000, RZ ;  /* 0x0000500060067810 */ /* 0x004fcc0007ffe0ff */
[----:B------:R-:W-:Y:S01]  /*2850*/  HMMA.16816.F32.BF16 R24, R196, R44, R28 ;  /* 0x0000002cc418723c */ /* 0x000fe2000004181c */
[----:B------:R2:W-:Y:S01]  /*2860*/  STL [R1+0x18], R6 ;  /* 0x0000180601007387 */ /* 0x0005e20000100800 */
[----:B---3--:R-:W-:-:S06]  /*2870*/  IADD3 R5, R96, 0x5800, RZ ;  /* 0x0000580060057810 */ /* 0x008fcc0007ffe0ff */
[----:B------:R-:W-:Y:S01]  /*2880*/  HMMA.16816.F32.BF16 R28, R196, R46, R48 ;  /* 0x0000002ec41c723c */ /* 0x000fe20000041830 */
[----:B------:R-:W-:Y:S04]  /*2890*/  LDSM.16.M88.4 R48, [R134+0x13900] ;  /* 0x013900008630783b */ /* 0x000fe80000000200 */
[----:B------:R3:W-:Y:S03]  /*28a0*/  STL [R1+0x14], R5 ;  /* 0x0000140501007387 */ /* 0x0007e60000100800 */
[----:B------:R-:W-:Y:S01]  /*28b0*/  HMMA.16816.F32.BF16 R32, R192, R16, R32 ;  /* 0x00000010c020723c */ /* 0x000fe20000041820 */
[----:B----4-:R-:W-:-:S07]  /*28c0*/  IADD3 R2, R96, 0x6000, RZ ;  /* 0x0000600060027810 */ /* 0x010fce0007ffe0ff */
[----:B------:R-:W-:Y:S01]  /*28d0*/  HMMA.16816.F32.BF16 R36, R196, R72, R52 ;  /* 0x00000048c424723c */ /* 0x000fe20000041834 */
[----:B------:R-:W4:Y:S01]  /*28e0*/  LDSM.16.M88.4 R52, [R134+0x13100] ;  /* 0x013100008634783b */ /* 0x000f220000000200 */
[----:B--2---:R-:W-:-:S03]  /*28f0*/  IADD3 R6, R96, 0x6800, RZ ;  /* 0x0000680060067810 */ /* 0x004fc60007ffe0ff */
[----:B------:R2:W-:Y:S03]  /*2900*/  STL [R1+0x10], R2 ;  /* 0x0000100201007387 */ /* 0x0005e60000100800 */
[C---:B------:R-:W-:Y:S01]  /*2910*/  HMMA.16816.F32.BF16 R44, R196.reuse, R74, R40 ;  /* 0x0000004ac42c723c */ /* 0x040fe20000041828 */
[----:B------:R-:W4:Y:S04]  /*2920*/  LDSM.16.M88.4 R40, [R96+0x2000] ;  /* 0x002000006028783b */ /* 0x000f280000000200 */
[----:B------:R-:W4:Y:S01]  /*2930*/  LDSM.16.M88.4 R72, [R96+0x2800] ;  /* 0x002800006048783b */ /* 0x000f220000000200 */
[C---:B---3--:R-:W-:Y:S02]  /*2940*/  IADD3 R5, R96.reuse, 0x7000, RZ ;  /* 0x0000700060057810 */ /* 0x048fe40007ffe0ff */
[C---:B------:R-:W-:Y:S01]  /*2950*/  HMMA.16816.F32.BF16 R16, R196.reuse, R70, R12 ;  /* 0x00000046c410723c */ /* 0x040fe2000004180c */
[----:B------:R-:W-:Y:S07]  /*2960*/  STL [R1+0xc], R6 ;  /* 0x00000c0601007387 */ /* 0x000fee0000100800 */
[----:B------:R-:W-:Y:S01]  /*2970*/  HMMA.16816.F32.BF16 R12, R196, R64, R8 ;  /* 0x00000040c40c723c */ /* 0x000fe20000041808 */
[----:B--2---:R-:W-:-:S07]  /*2980*/  IADD3 R2, R96, 0x7800, RZ ;  /* 0x0000780060027810 */ /* 0x004fce0007ffe0ff */
[----:B------:R-:W-:Y:S01]  /*2990*/  HMMA.16816.F32.BF16 R8, R196, R66, R20 ;  /* 0x00000042c408723c */ /* 0x000fe20000041814 */
[----:B------:R-:W-:Y:S04]  /*29a0*/  LDSM.16.M88.4 R64, [R96+0x3800] ;  /* 0x003800006040783b */ /* 0x000fe80000000200 */
[----:B------:R-:W-:Y:S03]  /*29b0*/  STL [R1+0x4], R2 ;  /* 0x0000040201007387 */ /* 0x000fe60000100800 */
[C---:B-1----:R-:W-:Y:S01]  /*29c0*/  HMMA.16816.F32.BF16 R24, R200.reuse, R60, R24 ;  /* 0x0000003cc818723c */ /* 0x042fe20000041818 */
[----:B------:R-:W-:Y:S07]  /*29d0*/  STL [R1+0x8], R5 ;  /* 0x0000080501007387 */ /* 0x000fee0000100800 */
[----:B------:R-:W-:Y:S01]  /*29e0*/  HMMA.16816.F32.BF16 R28, R200, R62, R28 ;  /* 0x0000003ec81c723c */ /* 0x000fe2000004181c */
[----:B------:R-:W-:Y:S07]  /*29f0*/  LDSM.16.M88.4 R60, [R252+0x12100] ;  /* 0x01210000fc3c783b */ /* 0x000fee0000000200 */
[----:B------:R-:W-:Y:S01]  /*2a00*/  HMMA.16816.F32.BF16 R32, R196, R68, R32 ;  /* 0x00000044c420723c */ /* 0x000fe20000041820 */
[----:B------:R-:W1:Y:S07]  /*2a10*/  LDSM.16.M88.4 R68, [R96+0x3000] ;  /* 0x003000006044783b */ /* 0x000e6e0000000200 */
[C---:B------:R-:W-:Y:S08]  /*2a20*/  HMMA.16816.F32.BF16 R36, R200.reuse, R56, R36 ;  /* 0x00000038c824723c */ /* 0x040ff00000041824 */
[C---:B------:R-:W-:Y:S01]  /*2a30*/  HMMA.16816.F32.BF16 R44, R200.reuse, R58, R44 ;  /* 0x0000003ac82c723c */ /* 0x040fe2000004182c */
[----:B------:R-:W2:Y:S07]  /*2a40*/  LDSM.16.M88.4 R56, [R252+0x12900] ;  /* 0x01290000fc38783b */ /* 0x000eae0000000200 */
[C---:B----4-:R-:W-:Y:S08]  /*2a50*/  HMMA.16816.F32.BF16 R20, R200.reuse, R54, R16 ;  /* 0x00000036c814723c */ /* 0x050ff00000041810 */
[C---:B------:R-:W-:Y:S08]  /*2a60*/  HMMA.16816.F32.BF16 R16, R200.reuse, R48, R12 ;  /* 0x00000030c810723c */ /* 0x040ff0000004180c */
[----:B------:R-:W-:Y:S01]  /*2a70*/  HMMA.16816.F32.BF16 R12, R200, R50, R8 ;  /* 0x00000032c80c723c */ /* 0x000fe20000041808 */
[----:B------:R-:W-:Y:S07]  /*2a80*/  LDSM.16.M88.4 R48, [R252+0x13900] ;  /* 0x01390000fc30783b */ /* 0x000fee0000000200 */
[C---:B------:R-:W-:Y:S08]  /*2a90*/  HMMA.16816.F32.BF16 R8, R204.reuse, R40, R24 ;  /* 0x00000028cc08723c */ /* 0x040ff00000041818 */
[----:B------:R-:W-:Y:S01]  /*2aa0*/  HMMA.16816.F32.BF16 R28, R204, R42, R28 ;  /* 0x0000002acc1c723c */ /* 0x000fe2000004181c */
[----:B------:R-:W-:Y:S07]  /*2ab0*/  LDSM.16.M88.4 R40, [R249+0x2000] ;  /* 0x00200000f928783b */ /* 0x000fee0000000200 */
[----:B------:R-:W-:Y:S01]  /*2ac0*/  HMMA.16816.F32.BF16 R32, R200, R52, R32 ;  /* 0x00000034c820723c */ /* 0x000fe20000041820 */
[----:B------:R-:W3:Y:S07]  /*2ad0*/  LDSM.16.M88.4 R52, [R252+0x13100] ;  /* 0x01310000fc34783b */ /* 0x000eee0000000200 */
[C---:B------:R-:W-:Y:S08]  /*2ae0*/  HMMA.16816.F32.BF16 R36, R204.reuse, R72, R36 ;  /* 0x00000048cc24723c */ /* 0x040ff00000041824 */
[C---:B------:R-:W-:Y:S01]  /*2af0*/  HMMA.16816.F32.BF16 R44, R204.reuse, R74, R44 ;  /* 0x0000004acc2c723c */ /* 0x040fe2000004182c */
[----:B------:R-:W4:Y:S07]  /*2b00*/  LDSM.16.M88.4 R72, [R249+0x3000] ;  /* 0x00300000f948783b */ /* 0x000f2e0000000200 */
[C---:B-1----:R-:W-:Y:S08]  /*2b10*/  HMMA.16816.F32.BF16 R24, R204.reuse, R70, R20 ;  /* 0x00000046cc18723c */ /* 0x042ff00000041814 */
[C---:B------:R-:W-:Y:S08]  /*2b20*/  HMMA.16816.F32.BF16 R20, R204.reuse, R64, R16 ;  /* 0x00000040cc14723c */ /* 0x040ff00000041810 */
[----:B------:R-:W-:Y:S01]  /*2b30*/  HMMA.16816.F32.BF16 R16, R204, R66, R12 ;  /* 0x00000042cc10723c */ /* 0x000fe2000004180c */
[----:B------:R-:W-:Y:S07]  /*2b40*/  LDSM.16.M88.4 R64, [R134+0x14900] ;  /* 0x014900008640783b */ /* 0x000fee0000000200 */
[C---:B------:R-:W-:Y:S08]  /*2b50*/  HMMA.16816.F32.BF16 R12, R208.reuse, R60, R8 ;  /* 0x0000003cd00c723c */ /* 0x040ff00000041808 */
[----:B------:R-:W-:Y:S01]  /*2b60*/  HMMA.16816.F32.BF16 R8, R208, R62, R28 ;  /* 0x0000003ed008723c */ /* 0x000fe2000004181c */
[----:B------:R-:W1:Y:S07]  /*2b70*/  LDSM.16.M88.4 R60, [R249+0x3800] ;  /* 0x00380000f93c783b */ /* 0x000e6e0000000200 */
[----:B------:R-:W-:Y:S01]  /*2b80*/  HMMA.16816.F32.BF16 R32, R204, R68, R32 ;  /* 0x00000044cc20723c */ /* 0x000fe20000041820 */
[----:B------:R-:W1:Y:S07]  /*2b90*/  LDSM.16.M88.4 R68, [R134+0x14100] ;  /* 0x014100008644783b */ /* 0x000e6e0000000200 */
[C---:B--2---:R-:W-:Y:S08]  /*2ba0*/  HMMA.16816.F32.BF16 R36, R208.reuse, R56, R36 ;  /* 0x00000038d024723c */ /* 0x044ff00000041824 */
[C---:B------:R-:W-:Y:S01]  /*2bb0*/  HMMA.16816.F32.BF16 R44, R208.reuse, R58, R44 ;  /* 0x0000003ad02c723c */ /* 0x040fe2000004182c */
[----:B------:R-:W2:Y:S07]  /*2bc0*/  LDSM.16.M88.4 R56, [R134+0x15100] ;  /* 0x015100008638783b */ /* 0x000eae0000000200 */
[C---:B---3--:R-:W-:Y:S08]  /*2bd0*/  HMMA.16816.F32.BF16 R28, R208.reuse, R54, R24 ;  /* 0x00000036d01c723c */ /* 0x048ff00000041818 */
[C---:B------:R-:W-:Y:S08]  /*2be0*/  HMMA.16816.F32.BF16 R24, R208.reuse, R48, R20 ;  /* 0x00000030d018723c */ /* 0x040ff00000041814 */
[----:B------:R-:W-:Y:S08]  /*2bf0*/  HMMA.16816.F32.BF16 R20, R208, R50, R16 ;  /* 0x00000032d014723c */ /* 0x000ff00000041810 */
[C---:B------:R-:W-:Y:S08]  /*2c00*/  HMMA.16816.F32.BF16 R16, R212.reuse, R40, R12 ;  /* 0x00000028d410723c */ /* 0x040ff0000004180c */
[----:B------:R-:W-:Y:S08]  /*2c10*/  HMMA.16816.F32.BF16 R12, R212, R42, R8 ;  /* 0x0000002ad40c723c */ /* 0x000ff00000041808 */
[----:B------:R-:W-:Y:S01]  /*2c20*/  HMMA.16816.F32.BF16 R32, R208, R52, R32 ;  /* 0x00000034d020723c */ /* 0x000fe20000041820 */
[----:B------:R-:W3:Y:S07]  /*2c30*/  LDSM.16.M88.4 R52, [R134+0x15900] ;  /* 0x015900008634783b */ /* 0x000eee0000000200 */
[C---:B------:R-:W-:Y:S08]  /*2c40*/  HMMA.16816.F32.BF16 R8, R212.reuse, R76, R36 ;  /* 0x0000004cd408723c */ /* 0x040ff00000041824 */
[C---:B------:R-:W-:Y:S01]  /*2c50*/  HMMA.16816.F32.BF16 R44, R212.reuse, R78, R44 ;  /* 0x0000004ed42c723c */ /* 0x040fe2000004182c */
[----:B------:R-:W-:Y:S07]  /*2c60*/  LDSM.16.M88.4 R76, [R252+0x14100] ;  /* 0x01410000fc4c783b */ /* 0x000fee0000000200 */
[C---:B----4-:R-:W-:Y:S08]  /*2c70*/  HMMA.16816.F32.BF16 R36, R212.reuse, R74, R28 ;  /* 0x0000004ad424723c */ /* 0x050ff0000004181c */
[----:B-1----:R-:W-:Y:S08]  /*2c80*/  HMMA.16816.F32.BF16 R48, R212, R60, R24 ;  /* 0x0000003cd430723c */ /* 0x002ff00000041818 */
[C---:B------:R-:W-:Y:S08]  /*2c90*/  HMMA.16816.F32.BF16 R28, R216.reuse, R68, R16 ;  /* 0x00000044d81c723c */ /* 0x040ff00000041810 */
[----:B------:R-:W-:Y:S01]  /*2ca0*/  HMMA.16816.F32.BF16 R24, R216, R70, R12 ;  /* 0x00000046d818723c */ /* 0x000fe2000004180c */
[----:B------:R-:W1:Y:S07]  /*2cb0*/  LDSM.16.M88.4 R68, [R96+0x4800] ;  /* 0x004800006044783b */ /* 0x000e6e0000000200 */
[C---:B------:R-:W-:Y:S01]  /*2cc0*/  HMMA.16816.F32.BF16 R40, R212.reuse, R72, R32 ;  /* 0x00000048d428723c */ /* 0x040fe20000041820 */
[----:B------:R-:W-:Y:S07]  /*2cd0*/  LDSM.16.M88.4 R72, [R252+0x14900] ;  /* 0x01490000fc48783b */ /* 0x000fee0000000200 */
[----:B------:R-:W-:Y:S01]  /*2ce0*/  HMMA.16816.F32.BF16 R32, R212, R62, R20 ;  /* 0x0000003ed420723c */ /* 0x000fe20000041814 */
[----:B------:R-:W4:Y:S07]  /*2cf0*/  LDSM.16.M88.4 R60, [R96+0x4000] ;  /* 0x00400000603c783b */ /* 0x000f2e0000000200 */
[C---:B------:R-:W-:Y:S08]  /*2d00*/  HMMA.16816.F32.BF16 R20, R216.reuse, R64, R8 ;  /* 0x00000040d814723c */ /* 0x040ff00000041808 */
[C---:B------:R-:W-:Y:S01]  /*2d10*/  HMMA.16816.F32.BF16 R16, R216.reuse, R66, R44 ;  /* 0x00000042d810723c */ /* 0x040fe2000004182c */
[----:B------:R-:W4:Y:S07]  /*2d20*/  LDSM.16.M88.4 R64, [R96+0x5000] ;  /* 0x005000006040783b */ /* 0x000f2e0000000200 */
[C---:B--2---:R-:W-:Y:S08]  /*2d30*/  HMMA.16816.F32.BF16 R12, R216.reuse, R56, R40 ;  /* 0x00000038d80c723c */ /* 0x044ff00000041828 */
[C---:B------:R-:W-:Y:S08]  /*2d40*/  HMMA.16816.F32.BF16 R8, R216.reuse, R58, R36 ;  /* 0x0000003ad808723c */ /* 0x040ff00000041824 */
[C---:B---3--:R-:W-:Y:S08]  /*2d50*/  HMMA.16816.F32.BF16 R48, R216.reuse, R52, R48 ;  /* 0x00000034d830723c */ /* 0x048ff00000041830 */
[----:B------:R-:W-:Y:S08]  /*2d60*/  HMMA.16816.F32.BF16 R44, R216, R54, R32 ;  /* 0x00000036d82c723c */ /* 0x000ff00000041820 */
[C---:B-1----:R-:W-:Y:S01]  /*2d70*/  HMMA.16816.F32.BF16 R56, R220.reuse, R68, R20 ;  /* 0x00000044dc38723c */ /* 0x042fe20000041814 */
[----:B------:R-:W-:Y:S07]  /*2d80*/  LDSM.16.M88.4 R20, [R249+0x4000] ;  /* 0x00400000f914783b */ /* 0x000fee0000000200 */
[C---:B------:R-:W-:Y:S01]  /*2d90*/  HMMA.16816.F32.BF16 R52, R220.reuse, R70, R16 ;  /* 0x00000046dc34723c */ /* 0x040fe20000041810 */
[----:B------:R-:W1:Y:S07]  /*2da0*/  LDSM.16.M88.4 R68, [R252+0x15100] ;  /* 0x01510000fc44783b */ /* 0x000e6e0000000200 */
[C---:B----4-:R-:W-:Y:S08]  /*2db0*/  HMMA.16816.F32.BF16 R40, R220.reuse, R60, R28 ;  /* 0x0000003cdc28723c */ /* 0x050ff0000004181c */
[C---:B------:R-:W-:Y:S08]  /*2dc0*/  HMMA.16816.F32.BF16 R60, R220.reuse, R62, R24 ;  /* 0x0000003edc3c723c */ /* 0x040ff00000041818 */
[C---:B------:R-:W-:Y:S08]  /*2dd0*/  HMMA.16816.F32.BF16 R36, R220.reuse, R64, R12 ;  /* 0x00000040dc24723c */ /* 0x040ff0000004180c */
[C---:B------:R-:W-:Y:S01]  /*2de0*/  HMMA.16816.F32.BF16 R32, R220.reuse, R66, R8 ;  /* 0x00000042dc20723c */ /* 0x040fe20000041808 */
[----:B------:R-:W2:Y:S07]  /*2df0*/  LDSM.16.M88.4 R64, [R252+0x15900] ;  /* 0x01590000fc40783b */ /* 0x000eae0000000200 */
[C---:B------:R-:W-:Y:S08]  /*2e00*/  HMMA.16816.F32.BF16 R28, R220.reuse, R80, R48 ;  /* 0x00000050dc1c723c */ /* 0x040ff00000041830 */
[----:B------:R-:W-:Y:S01]  /*2e10*/  HMMA.16816.F32.BF16 R24, R220, R82, R44 ;  /* 0x00000052dc18723c */ /* 0x000fe2000004182c */
[----:B------:R-:W3:Y:S07]  /*2e20*/  LDSM.16.M88.4 R80, [R249+0x4800] ;  /* 0x00480000f950783b */ /* 0x000eee0000000200 */
[C---:B------:R-:W-:Y:S08]  /*2e30*/  HMMA.16816.F32.BF16 R16, R224.reuse, R76, R40 ;  /* 0x0000004ce010723c */ /* 0x040ff00000041828 */
[C---:B------:R-:W-:Y:S01]  /*2e40*/  HMMA.16816.F32.BF16 R12, R224.reuse, R78, R60 ;  /* 0x0000004ee00c723c */ /* 0x040fe2000004183c */
[----:B------:R-:W4:Y:S04]  /*2e50*/  LDSM.16.M88.4 R76, [R249+0x5000] ;  /* 0x00500000f94c783b */ /* 0x000f280000000200 */
[----:B------:R-:W-:Y:S03]  /*2e60*/  LDSM.16.M88.4 R60, [R134+0x16900] ;  /* 0x01690000863c783b */ /* 0x000fe60000000200 */
[C---:B------:R-:W-:Y:S08]  /*2e70*/  HMMA.16816.F32.BF16 R8, R224.reuse, R72, R56 ;  /* 0x00000048e008723c */ /* 0x040ff00000041838 */
[C---:B------:R-:W-:Y:S01]  /*2e80*/  HMMA.16816.F32.BF16 R48, R224.reuse, R74, R52 ;  /* 0x0000004ae030723c */ /* 0x040fe20000041834 */
[----:B------:R-:W3:Y:S07]  /*2e90*/  LDSM.16.M88.4 R72, [R249+0x5800] ;  /* 0x00580000f948783b */ /* 0x000eee0000000200 */
[C---:B-1----:R-:W-:Y:S08]  /*2ea0*/  HMMA.16816.F32.BF16 R44, R224.reuse, R68, R36 ;  /* 0x00000044e02c723c */ /* 0x042ff00000041824 */
[C---:B------:R-:W-:Y:S01]  /*2eb0*/  HMMA.16816.F32.BF16 R40, R224.reuse, R70, R32 ;  /* 0x00000046e028723c */ /* 0x040fe20000041820 */
[----:B------:R-:W1:Y:S07]  /*2ec0*/  LDSM.16.M88.4 R68, [R134+0x16100] ;  /* 0x016100008644783b */ /* 0x000e6e0000000200 */
[----:B--2---:R-:W-:Y:S08]  /*2ed0*/  HMMA.16816.F32.BF16 R32, R224, R64, R28 ;  /* 0x00000040e020723c */ /* 0x004ff0000004181c */
[C---:B------:R-:W-:Y:S08]  /*2ee0*/  HMMA.16816.F32.BF16 R52, R228.reuse, R20, R16 ;  /* 0x00000014e434723c */ /* 0x040ff00000041810 */
[----:B------:R-:W-:Y:S08]  /*2ef0*/  HMMA.16816.F32.BF16 R36, R228, R22, R12 ;  /* 0x00000016e424723c */ /* 0x000ff0000004180c */
[----:B------:R-:W-:Y:S01]  /*2f00*/  HMMA.16816.F32.BF16 R56, R224, R66, R24 ;  /* 0x00000042e038723c */ /* 0x000fe20000041818 */
[----:B------:R-:W2:Y:S07]  /*2f10*/  LDSM.16.M88.4 R64, [R134+0x17100] ;  /* 0x017100008640783b */ /* 0x000eae0000000200 */
[C---:B---3--:R-:W-:Y:S08]  /*2f20*/  HMMA.16816.F32.BF16 R24, R228.reuse, R82, R48 ;  /* 0x00000052e418723c */ /* 0x048ff00000041830 */
[C---:B------:R-:W-:Y:S01]  /*2f30*/  HMMA.16816.F32.BF16 R28, R228.reuse, R80, R8 ;  /* 0x00000050e41c723c */ /* 0x040fe20000041808 */
[----:B------:R-:W-:Y:S07]  /*2f40*/  LDSM.16.M88.4 R80, [R96+0x7800] ;  /* 0x007800006050783b */ /* 0x000fee0000000200 */
[C---:B----4-:R-:W-:Y:S08]  /*2f50*/  HMMA.16816.F32.BF16 R20, R228.reuse, R76, R44 ;  /* 0x0000004ce414723c */ /* 0x050ff0000004182c */
[C---:B------:R-:W-:Y:S01]  /*2f60*/  HMMA.16816.F32.BF16 R16, R228.reuse, R78, R40 ;  /* 0x0000004ee410723c */ /* 0x040fe20000041828 */
[----:B------:R-:W-:Y:S07]  /*2f70*/  LDSM.16.M88.4 R76, [R252+0x17100] ;  /* 0x01710000fc4c783b */ /* 0x000fee0000000200 */
[----:B------:R-:W-:Y:S01]  /*2f80*/  HMMA.16816.F32.BF16 R12, R228, R72, R32 ;  /* 0x00000048e40c723c */ /* 0x000fe20000041820 */
[----:B------:R-:W3:Y:S07]  /*2f90*/  LDSM.16.M88.4 R32, [R134+0x17900] ;  /* 0x017900008620783b */ /* 0x000eee0000000200 */
[C---:B-1----:R-:W-:Y:S08]  /*2fa0*/  HMMA.16816.F32.BF16 R52, R232.reuse, R68, R52 ;  /* 0x00000044e834723c */ /* 0x042ff00000041834 */
[----:B------:R-:W-:Y:S01]  /*2fb0*/  HMMA.16816.F32.BF16 R48, R232, R70, R36 ;  /* 0x00000046e830723c */ /* 0x000fe20000041824 */
[----:B------:R-:W1:Y:S07]  /*2fc0*/  LDSM.16.M88.4 R68, [R96+0x6800] ;  /* 0x006800006044783b */ /* 0x000e6e0000000200 */
[----:B------:R-:W-:Y:S01]  /*2fd0*/  HMMA.16816.F32.BF16 R8, R228, R74, R56 ;  /* 0x0000004ae408723c */ /* 0x000fe20000041838 */
[----:B------:R-:W4:Y:S04]  /*2fe0*/  LDSM.16.M88.4 R72, [R96+0x7000] ;  /* 0x007000006048783b */ /* 0x000f280000000200 */
[----:B------:R-:W1:Y:S03]  /*2ff0*/  LDSM.16.M88.4 R56, [R96+0x6000] ;  /* 0x006000006038783b */ /* 0x000e660000000200 */
[C---:B------:R-:W-:Y:S08]  /*3000*/  HMMA.16816.F32.BF16 R24, R232.reuse, R62, R24 ;  /* 0x0000003ee818723c */ /* 0x040ff00000041818 */
[C---:B------:R-:W-:Y:S08]  /*3010*/  HMMA.16816.F32.BF16 R44, R232.reuse, R60, R28 ;  /* 0x0000003ce82c723c */ /* 0x040ff0000004181c */
[C---:B--2---:R-:W-:Y:S08]  /*3020*/  HMMA.16816.F32.BF16 R60, R232.reuse, R64, R20 ;  /* 0x00000040e83c723c */ /* 0x044ff00000041814 */
[C---:B------:R-:W-:Y:S08]  /*3030*/  HMMA.16816.F32.BF16 R40, R232.reuse, R66, R16 ;  /* 0x00000042e828723c */ /* 0x040ff00000041810 */
[C---:B---3--:R-:W-:Y:S08]  /*3040*/  HMMA.16816.F32.BF16 R36, R232.reuse, R32, R12 ;  /* 0x00000020e824723c */ /* 0x048ff0000004180c */
[----:B------:R-:W-:Y:S08]  /*3050*/  HMMA.16816.F32.BF16 R28, R232, R34, R8 ;  /* 0x00000022e81c723c */ /* 0x000ff00000041808 */
[C---:B-1----:R-:W-:Y:S01]  /*3060*/  HMMA.16816.F32.BF16 R8, R236.reuse, R70, R24 ;  /* 0x00000046ec08723c */ /* 0x042fe20000041818 */
[----:B------:R-:W1:Y:S07]  /*3070*/  LDSM.16.M88.4 R24, [R252+0x16900] ;  /* 0x01690000fc18783b */ /* 0x000e6e0000000200 */
[C---:B------:R-:W-:Y:S08]  /*3080*/  HMMA.16816.F32.BF16 R12, R236.reuse, R68, R44 ;  /* 0x00000044ec0c723c */ /* 0x040ff0000004182c */
[C---:B----4-:R-:W-:Y:S08]  /*3090*/  HMMA.16816.F32.BF16 R68, R236.reuse, R72, R60 ;  /* 0x00000048ec44723c */ /* 0x050ff0000004183c */
[C---:B------:R-:W-:Y:S01]  /*30a0*/  HMMA.16816.F32.BF16 R64, R236.reuse, R74, R40 ;  /* 0x0000004aec40723c */ /* 0x040fe20000041828 */
[----:B------:R-:W2:Y:S04]  /*30b0*/  LDSM.16.M88.4 R72, [R252+0x17900] ;  /* 0x01790000fc48783b */ /* 0x000ea80000000200 */
[----:B------:R-:W-:Y:S03]  /*30c0*/  LDSM.16.M88.4 R40, [R249+0x7000] ;  /* 0x00700000f928783b */ /* 0x000fe60000000200 */
[C---:B------:R-:W-:Y:S01]  /*30d0*/  HMMA.16816.F32.BF16 R20, R236.reuse, R56, R52 ;  /* 0x00000038ec14723c */ /* 0x040fe20000041834 */
[----:B------:R-:W3:Y:S07]  /*30e0*/  LDSM.16.M88.4 R52, [R249+0x6000] ;  /* 0x00600000f934783b */ /* 0x000eee0000000200 */
[C---:B------:R-:W-:Y:S01]  /*30f0*/  HMMA.16816.F32.BF16 R16, R236.reuse, R58, R48 ;  /* 0x0000003aec10723c */ /* 0x040fe20000041830 */
[----:B------:R-:W4:Y:S07]  /*3100*/  LDSM.16.M88.4 R48, [R249+0x6800] ;  /* 0x00680000f930783b */ /* 0x000f2e0000000200 */
[C---:B------:R-:W-:Y:S08]  /*3110*/  HMMA.16816.F32.BF16 R60, R236.reuse, R80, R36 ;  /* 0x00000050ec3c723c */ /* 0x040ff00000041824 */
[----:B------:R-:W-:Y:S01]  /*3120*/  HMMA.16816.F32.BF16 R56, R236, R82, R28 ;  /* 0x00000052ec38723c */ /* 0x000fe2000004181c */
[----:B------:R-:W2:Y:S01]  /*3130*/  LDSM.16.M88.4 R28, [R249+0x7800] ;  /* 0x00780000f91c783b */ /* 0x000ea20000000200 */
[----:B------:R-:W-:-:S06]  /*3140*/  DEPBAR.LE SB0, 0x0 ;  /* 0x000080000000791a */ /* 0x000fcc0000000000 */
[C---:B------:R-:W-:Y:S08]  /*3150*/  HMMA.16816.F32.BF16 R44, R240.reuse, R84, R20 ;  /* 0x00000054f02c723c */ /* 0x040ff00000041814 */
[C---:B------:R-:W-:Y:S08]  /*3160*/  HMMA.16816.F32.BF16 R36, R240.reuse, R86, R16 ;  /* 0x00000056f024723c */ /* 0x040ff00000041810 */
[C---:B-1----:R-:W-:Y:S08]  /*3170*/  HMMA.16816.F32.BF16 R32, R240.reuse, R24, R12 ;  /* 0x00000018f020723c */ /* 0x042ff0000004180c */
[C---:B------:R-:W-:Y:S08]  /*3180*/  HMMA.16816.F32.BF16 R24, R240.reuse, R26, R8 ;  /* 0x0000001af018723c */ /* 0x040ff00000041808 */
[C---:B------:R-:W-:Y:S08]  /*3190*/  HMMA.16816.F32.BF16 R20, R240.reuse, R76, R68 ;  /* 0x0000004cf014723c */ /* 0x040ff00000041844 */
[C---:B------:R-:W-:Y:S08]  /*31a0*/  HMMA.16816.F32.BF16 R16, R240.reuse, R78, R64 ;  /* 0x0000004ef010723c */ /* 0x040ff00000041840 */
[C---:B--2---:R-:W-:Y:S08]  /*31b0*/  HMMA.16816.F32.BF16 R12, R240.reuse, R72, R60 ;  /* 0x00000048f00c723c */ /* 0x044ff0000004183c */
[----:B------:R-:W-:Y:S08]  /*31c0*/  HMMA.16816.F32.BF16 R8, R240, R74, R56 ;  /* 0x0000004af008723c */ /* 0x000ff00000041838 */
[C---:B---3--:R-:W-:Y:S08]  /*31d0*/  HMMA.16816.F32.BF16 R60, R244.reuse, R52, R44 ;  /* 0x00000034f43c723c */ /* 0x048ff0000004182c */
[C---:B------:R-:W-:Y:S08]  /*31e0*/  HMMA.16816.F32.BF16 R56, R244.reuse, R54, R36 ;  /* 0x00000036f438723c */ /* 0x040ff00000041824 */
[C---:B----4-:R-:W-:Y:S08]  /*31f0*/  HMMA.16816.F32.BF16 R52, R244.reuse, R48, R32 ;  /* 0x00000030f434723c */ /* 0x050ff00000041820 */
[C---:B------:R-:W-:Y:S08]  /*3200*/  HMMA.16816.F32.BF16 R44, R244.reuse, R40, R20 ;  /* 0x00000028f42c723c */ /* 0x040ff00000041814 */
[C---:B------:R-:W-:Y:S08]  /*3210*/  HMMA.16816.F32.BF16 R48, R244.reuse, R50, R24 ;  /* 0x00000032f430723c */ /* 0x040ff00000041818 */
        /* <DEDUP_REMOVED lines=20> */
[C---:B------:R-:W-:Y:S01]  /*3360*/  IMAD.SHL.U32 R13, R133.reuse, 0x2, RZ ;  /* 0x00000002850d7824 */ /* 0x040fe200078e00ff */
[----:B------:R-:W-:Y:S01]  /*3370*/  SEL R27, RZ, 0x10, P4 ;  /* 0x00000010ff1b7807 */ /* 0x000fe20002000000 */
[----:B------:R-:W-:Y:S01]  /*3380*/  IMAD R10, R2, c[0x0][0x2b8], R5 ;  /* 0x0000ae00020a7a24 */ /* 0x000fe200078e0205 */
[----:B------:R-:W-:Y:S01]  /*3390*/  SEL R26, RZ, 0x10, P3 ;  /* 0x00000010ff1a7807 */ /* 0x000fe20001800000 */
[----:B------:R-:W-:Y:S01]  /*33a0*/  IMAD.SHL.U32 R22, R178, 0x2, RZ ;  /* 0x00000002b2167824 */ /* 0x000fe200078e00ff */
[----:B------:R-:W-:Y:S02]  /*33b0*/  SHF.L.U64.HI R8, R133, 0x1, R93 ;  /* 0x0000000185087819 */ /* 0x000fe4000001025d */
[----:B------:R-:W-:Y:S01]  /*33c0*/  SHF.R.S32.HI R2, RZ, 0x1f, R10 ;  /* 0x0000001fff027819 */ /* 0x000fe2000001140a */
[----:B------:R3:W-:Y:S01]  /*33d0*/  STL [R1+0x48], R10 ;  /* 0x0000480a01007387 */ /* 0x0007e20000100800 */
[----:B------:R-:W-:-:S02]  /*33e0*/  IADD3 R12, -R26, 0x10, RZ ;  /* 0x000000101a0c7810 */ /* 0x000fc40007ffe1ff */
[----:B------:R-:W-:Y:S01]  /*33f0*/  SEL R25, RZ, 0x10, P2 ;  /* 0x00000010ff197807 */ /* 0x000fe20001000000 */
[----:B------:R-:W-:Y:S01]  /*3400*/  IMAD R2, R2, c[0x0][0x1e0], RZ ;  /* 0x0000780002027a24 */ /* 0x000fe200078e02ff */
[----:B------:R-:W-:Y:S02]  /*3410*/  SHF.L.U64.HI R11, R176, 0x1, R179 ;  /* 0x00000001b00b7819 */ /* 0x000fe400000102b3 */
[----:B------:R-:W-:Y:S01]  /*3420*/  LOP3.LUT R12, R12, 0xf, RZ, 0xc0, !PT ;  /* 0x0000000f0c0c7812 */ /* 0x000fe200078ec0ff */
[----:B------:R-:W-:Y:S01]  /*3430*/  IMAD R2, R10, c[0x0][0x1e4], R2 ;  /* 0x000079000a027a24 */ /* 0x000fe200078e0202 */
[----:B------:R-:W-:Y:S02]  /*3440*/  IADD3 R14, -R25, 0x10, RZ ;  /* 0x00000010190e7810 */ /* 0x000fe40007ffe1ff */
[----:B------:R-:W-:Y:S02]  /*3450*/  SHF.L.U64.HI R23, R177, 0x1, R92 ;  /* 0x00000001b1177819 */ /* 0x000fe4000001025c */
[----:B------:R-:W-:Y:S01]  /*3460*/  LOP3.LUT R14, R14, 0xf, RZ, 0xc0, !PT ;  /* 0x0000000f0e0e7812 */ /* 0x000fe200078ec0ff */
[----:B-1----:R-:W-:Y:S01]  /*3470*/  IMAD.WIDE.U32 R6, R10, c[0x0][0x1e0], RZ ;  /* 0x000078000a067a25 */ /* 0x002fe200078e00ff */
[----:B------:R-:W-:-:S03]  /*3480*/  SHF.L.U64.HI R24, R178, 0x1, R91 ;  /* 0x00000001b2187819 */ /* 0x000fc6000001025b */
[----:B------:R-:W-:Y:S02]  /*3490*/  IMAD.IADD R7, R7, 0x1, R2 ;  /* 0x0000000107077824 */ /* 0x000fe400078e0202 */
[----:B---3--:R-:W-:Y:S01]  /*34a0*/  IMAD.SHL.U32 R10, R176, 0x2, RZ ;  /* 0x00000002b00a7824 */ /* 0x008fe200078e00ff */
[----:B--2---:R-:W-:Y:S01]  /*34b0*/  SHF.R.S32.HI R2, RZ, 0x1f, R9 ;  /* 0x0000001fff027819 */ /* 0x004fe20000011409 */
[----:B------:R-:W-:Y:S01]  /*34c0*/  IMAD.WIDE.U32 R6, R9, c[0x0][0x1f0], R6 ;  /* 0x00007c0009067a25 */ /* 0x000fe200078e0006 */
[----:B------:R1:W-:Y:S03]  /*34d0*/  STL [R1+0x44], R9 ;  /* 0x0000440901007387 */ /* 0x0003e60000100800 */
[----:B------:R-:W-:-:S04]  /*34e0*/  IMAD R2, R2, c[0x0][0x1f0], RZ ;  /* 0x00007c0002027a24 */ /* 0x000fc800078e02ff */
[----:B------:R-:W-:Y:S01]  /*34f0*/  IMAD R5, R9, c[0x0][0x1f4], R2 ;  /* 0x00007d0009057a24 */ /* 0x000fe200078e0202 */
[----:B------:R-:W-:-:S04]  /*3500*/  IADD3 R2, P0, R6, UR18, RZ ;  /* 0x0000001206027c10 */ /* 0x000fc8000ff1e0ff */
[----:B------:R-:W-:Y:S02]  /*3510*/  IADD3.X R6, R7, UR15, R5, P0, !PT ;  /* 0x0000000f07067c10 */ /* 0x000fe400087fe405 */
[----:B------:R-:W-:-:S04]  /*3520*/  LEA R7, P0, R2, c[0x0][0x1c8], 0x1 ;  /* 0x0000720002077a11 */ /* 0x000fc800078008ff */
[----:B------:R-:W-:Y:S02]  /*3530*/  LEA.HI.X R6, R2, c[0x0][0x1cc], R6, 0x1, P0 ;  /* 0x0000730002067a11 */ /* 0x000fe400000f0c06 */
[----:B------:R-:W2:Y:S04]  /*3540*/  SHFL.IDX PT, R2, R7, 0x1, 0x181f ;  /* 0x00381f0007027f89 */ /* 0x000ea800000e0000 */
[----:B------:R-:W3:Y:S01]  /*3550*/  SHFL.IDX PT, R5, R6, 0x1, 0x181f ;  /* 0x00381f0006057f89 */ /* 0x000ee200000e0000 */
[----:B-1----:R-:W-:-:S04]  /*3560*/  IADD3 R9, -R28, 0x10, RZ ;  /* 0x000000101c097810 */ /* 0x002fc80007ffe1ff */
[----:B------:R-:W-:-:S04]  /*3570*/  LOP3.LUT R9, R9, 0xf, RZ, 0xc0, !PT ;  /* 0x0000000f09097812 */ /* 0x000fc800078ec0ff */
[----:B--2---:R-:W-:Y:S02]  /*3580*/  IADD3 R20, P6, P0, R9, R2, R13 ;  /* 0x0000000209147210 */ /* 0x004fe400078de00d */
[----:B------:R-:W-:Y:S02]  /*3590*/  IADD3 R9, -R27, 0x10, RZ ;  /* 0x000000101b097810 */ /* 0x000fe40007ffe1ff */
[----:B---3--:R-:W-:Y:S02]  /*35a0*/  IADD3.X R21, RZ, R5, R8, P6, P0 ;  /* 0x00000005ff157210 */ /* 0x008fe400037e0408 */
[----:B------:R-:W-:-:S04]  /*35b0*/  LOP3.LUT R9, R9, 0xf, RZ, 0xc0, !PT ;  /* 0x0000000f09097812 */ /* 0x000fc800078ec0ff */
[----:B------:R-:W-:Y:S01]  /*35c0*/  IADD3 R18, P6, P0, R9, R2, R10 ;  /* 0x0000000209127210 */ /* 0x000fe200078de00a */
[----:B------:R-:W-:-:S03]  /*35d0*/  IMAD.SHL.U32 R9, R177, 0x2, RZ ;  /* 0x00000002b1097824 */ /* 0x000fc600078e00ff */
[----:B------:R-:W-:Y:S02]  /*35e0*/  IADD3.X R19, RZ, R5, R11, P6, P0 ;  /* 0x00000005ff137210 */ /* 0x000fe400037e040b */
[----:B------:R-:W-:-:S04]  /*35f0*/  IADD3 R16, P6, P0, R12, R2, R9 ;  /* 0x000000020c107210 */ /* 0x000fc800078de009 */
[-C--:B------:R-:W-:Y:S02]  /*3600*/  IADD3.X R17, RZ, R5.reuse, R23, P6, P0 ;  /* 0x00000005ff117210 */ /* 0x080fe400037e0417 */
[----:B------:R-:W-:Y:S02]  /*3610*/  IADD3 R14, P6, P0, R14, R2, R22 ;  /* 0x000000020e0e7210 */ /* 0x000fe400078de016 */
[----:B------:R-:W1:Y:S02]  /*3620*/  SHFL.IDX PT, R2, R7, RZ, 0x181f ;  /* 0x00181fff07027589 */ /* 0x000e6400000e0000 */
[----:B------:R-:W-:Y:S02]  /*3630*/  IADD3.X R15, RZ, R5, R24, P6, P0 ;  /* 0x00000005ff0f7210 */ /* 0x000fe400037e0418 */
[----:B------:R-:W2:Y:S01]  /*3640*/  SHFL.IDX PT, R5, R6, RZ, 0x181f ;  /* 0x00181fff06057589 */ /* 0x000ea200000e0000 */
[----:B-1----:R-:W-:-:S05]  /*3650*/  IADD3 R12, P0, R2, R13, RZ ;  /* 0x0000000d020c7210 */ /* 0x002fca0007f1e0ff */
[----:B--2---:R-:W-:Y:S01]  /*3660*/  IMAD.X R13, R5, 0x1, R8, P0 ;  /* 0x00000001050d7824 */ /* 0x004fe200000e0608 */
[----:B------:R-:W-:-:S04]  /*3670*/  IADD3 R10, P0, R2, R10, RZ ;  /* 0x0000000a020a7210 */ /* 0x000fc80007f1e0ff */
[----:B------:R1:W-:Y:S01]  /*3680*/  LDGSTS.E.BYPASS.LTC128B.128 [R90+0x10100], [R12.64], !P5 ;  /* 0x101000000c5a7fae */ /* 0x0003e2000e901d4c */
[----:B------:R-:W-:Y:S01]  /*3690*/  IMAD.X R11, R5, 0x1, R11, P0 ;  /* 0x00000001050b7824 */ /* 0x000fe200000e060b */
[----:B------:R-:W-:-:S04]  /*36a0*/  IADD3 R8, P0, R2, R9, RZ ;  /* 0x0000000902087210 */ /* 0x000fc80007f1e0ff */
[----:B------:R1:W-:Y:S01]  /*36b0*/  LDGSTS.E.BYPASS.LTC128B.128 [R90+0x12100], [R10.64], !P4 ;  /* 0x121000000a5a7fae */ /* 0x0003e2000e101d4c */
[----:B------:R-:W-:Y:S01]  /*36c0*/  IMAD.X R9, R5, 0x1, R23, P0 ;  /* 0x0000000105097824 */ /* 0x000fe200000e0617 */
[----:B------:R-:W-:-:S04]  /*36d0*/  IADD3 R6, P0, R2, R22, RZ ;  /* 0x0000001602067210 */ /* 0x000fc80007f1e0ff */
[----:B------:R1:W-:Y:S01]  /*36e0*/  LDGSTS.E.BYPASS.LTC128B.128 [R90+0x14100], [R8.64], !P3 ;  /* 0x14100000085a7fae */ /* 0x0003e2000d901d4c */
[----:B------:R-:W-:Y:S01]  /*36f0*/  IMAD.X R7, R5, 0x1, R24, P0 ;  /* 0x0000000105077824 */ /* 0x000fe200000e0618 */
[----:B------:R-:W-:-:S04]  /*3700*/  ISETP.NE.U32.AND P0, PT, R28, RZ, PT ;  /* 0x000000ff1c00720c */ /* 0x000fc80003f05070 */
[----:B------:R1:W-:Y:S09]  /*3710*/  LDGSTS.E.BYPASS.LTC128B.128 [R90+0x16100], [R6.64], !P2 ;  /* 0x16100000065a7fae */ /* 0x0003f2000d101d4c */
[----:B------:R1:W-:Y:S01]  /*3720*/  LDGSTS.E.BYPASS.LTC128B.128.ZFILL [R90+0x11100], [R20.64], P0 ;  /* 0x11100000145a7fae */ /* 0x0003e20008141d4c */
[----:B------:R-:W-:-:S13]  /*3730*/  ISETP.NE.U32.AND P0, PT, R27, RZ, PT ;  /* 0x000000ff1b00720c */ /* 0x000fda0003f05070 */
[----:B------:R1:W-:Y:S01]  /*3740*/  LDGSTS.E.BYPASS.LTC128B.128.ZFILL [R90+0x13100], [R18.64], P0 ;  /* 0x13100000125a7fae */ /* 0x0003e20008141d4c */
[----:B------:R-:W-:-:S13]  /*3750*/  ISETP.NE.U32.AND P0, PT, R26, RZ, PT ;  /* 0x000000ff1a00720c */ /* 0x000fda0003f05070 */
[----:B------:R1:W-:Y:S01]  /*3760*/  LDGSTS.E.BYPASS.LTC128B.128.ZFILL [R90+0x15100], [R16.64], P0 ;  /* 0x15100000105a7fae */ /* 0x0003e20008141d4c */
[----:B------:R-:W-:-:S13]  /*3770*/  ISETP.NE.U32.AND P0, PT, R25, RZ, PT ;  /* 0x000000ff1900720c */ /* 0x000fda0003f05070 */
[----:B------:R1:W-:Y:S02]  /*3780*/  LDGSTS.E.BYPASS.LTC128B.128.ZFILL [R90+0x17100], [R14.64], P0 ;  /* 0x171000000e5a7fae */ /* 0x0003e40008141d4c */
.L_x_25:
[----:B------:R-:W-:Y:S01]  /*3790*/  LOP3.LUT R2, R88, 0xffffffe0, RZ, 0xc0, !PT ;  /* 0xffffffe058027812 */ /* 0x000fe200078ec0ff */
[----:B-1----:R-:W-:Y:S01]  /*37a0*/  IMAD.U32 R6, RZ, RZ, UR4 ;  /* 0x00000004ff067e24 */ /* 0x002fe2000f8e00ff */
[----:B------:R-:W0:Y:S01]  /*37b0*/  LDGDEPBAR ;  /* 0x00000000000079af */ /* 0x000e220000000000 */
[----:B------:R-:W-:Y:S02]  /*37c0*/  IMAD.SHL.U32 R135, R3, 0x2, RZ ;  /* 0x0000000203877824 */ /* 0x000fe400078e00ff */
[----:B------:R-:W-:Y:S02]  /*37d0*/  IMAD.IADD R2, R89, 0x1, -R2 ;  /* 0x0000000159027824 */ /* 0x000fe400078e0a02 */
[----:B------:R-:W-:Y:S01]  /*37e0*/  IMAD R248, R4, 0x2, R135 ;  /* 0x0000000204f87824 */ /* 0x000fe200078e0287 */
[C---:B------:R-:W-:Y:S02]  /*37f0*/  LEA R251, R0.reuse, R135, 0x1 ;  /* 0x0000008700fb7211 */ /* 0x040fe400078e08ff */
[----:B------:R-:W-:Y:S01]  /*3800*/  SHF.R.S32.HI R5, RZ, 0x1f, R2 ;  /* 0x0000001fff057819 */ /* 0x000fe20000011402 */
[----:B------:R-:W-:Y:S01]  /*3810*/  IMAD R250, R0, 0x2, R248 ;  /* 0x0000000200fa7824 */ /* 0x000fe200078e02f8 */
[----:B------:R-:W-:Y:S02]  /*3820*/  LDSM.16.MT88.4 R80, [R248+0x2100] ;  /* 0x00210000f850783b */ /* 0x000fe40000004200 */
[----:B------:R-:W-:-:S02]  /*3830*/  LEA.HI R5, R5, R2, RZ, 0x2 ;  /* 0x0000000205057211 */ /* 0x000fc400078f10ff */
[----:B------:R-:W-:Y:S02]  /*3840*/  LDSM.16.MT88.4 R24, [R251+0x100] ;  /* 0x00010000fb18783b */ /* 0x000fe40000004200 */
[----:B------:R-:W-:Y:S02]  /*3850*/  LOP3.LUT R5, R5, 0x7ffffffc, RZ, 0xc0, !PT ;  /* 0x7ffffffc05057812 */ /* 0x000fe400078ec0ff */
[----:B------:R-:W-:Y:S02]  /*3860*/  LDSM.16.MT88.4 R28, [R248+0x100] ;  /* 0x00010000f81c783b */ /* 0x000fe40000004200 */
[----:B------:R-:W-:Y:S02]  /*3870*/  IADD3 R2, R2, -R5, RZ ;  /* 0x8000000502027210 */ /* 0x000fe40007ffe0ff */
[----:B------:R-:W-:Y:S03]  /*3880*/  LDSM.16.MT88.4 R84, [R248+0x2900] ;  /* 0x00290000f854783b */ /* 0x000fe60000004200 */
[----:B------:R-:W-:Y:S01]  /*3890*/  IMAD R2, R2, -0x2, R6 ;  /* 0xfffffffe02027824 */ /* 0x000fe200078e0206 */
[----:B------:R-:W-:Y:S04]  /*38a0*/  LDSM.16.MT88.4 R76, [R248+0x900] ;  /* 0x00090000f84c783b */ /* 0x000fe80000004200 */
[----:B------:R-:W-:Y:S01]  /*38b0*/  ISETP.GT.AND P0, PT, R2, RZ, PT ;  /* 0x000000ff0200720c */ /* 0x000fe20003f04270 */
[----:B------:R-:W-:Y:S03]  /*38c0*/  LDSM.16.MT88.4 R68, [R251+0x900] ;  /* 0x00090000fb44783b */ /* 0x000fe60000004200 */
[----:B------:R-:W-:Y:S01]  /*38d0*/  FSEL R15, R62, -INF , P0 ;  /* 0xff8000003e0f7808 */ /* 0x000fe20000000000 */
[----:B------:R-:W-:Y:S01]  /*38e0*/  LDSM.16.MT88.4 R64, [R250+0x900] ;  /* 0x00090000fa40783b */ /* 0x000fe20000004200 */
[----:B------:R-:W-:-:S02]  /*38f0*/  FSEL R10, R60, -INF , P0 ;  /* 0xff8000003c0a7808 */ /* 0x000fc40000000000 */
[----:B------:R-:W-:-:S04]  /*3900*/  ISETP.GT.AND P0, PT, R2, 0x1, PT ;  /* 0x000000010200780c */ /* 0x000fc80003f04270 */
        /* <DEDUP_REMOVED lines=53> */
[----:B------:R-:W-:Y:S01]  /*3c60*/  FMNMX.FTZ R13, R19, R13, !PT ;  /* 0x0000000d130d7209 */ /* 0x000fe20007810000 */
[----:B------:R-:W-:Y:S01]  /*3c70*/  LDSM.16.MT88.4 R32, [R135+0x900] ;  /* 0x000900008720783b */ /* 0x000fe20000004200 */
[----:B------:R-:W-:Y:S02]  /*3c80*/  ISETP.GT.AND P0, PT, R2, 0x38, PT ;  /* 0x000000380200780c */ /* 0x000fe40003f04270 */
[----:B------:R-:W-:Y:S02]  /*3c90*/  FMNMX.FTZ R5, R106, R5, !PT ;  /* 0x000000056a057209 */ /* 0x000fe40007810000 */
[----:B------:R-:W-:-:S02]  /*3ca0*/  FMNMX.FTZ R13, R18, R13, !PT ;  /* 0x0000000d120d7209 */ /* 0x000fc40007810000 */
[----:B------:R-:W-:Y:S02]  /*3cb0*/  FSEL R108, R38, -INF , P0 ;  /* 0xff800000266c7808 */ /* 0x000fe40000000000 */
[----:B------:R-:W-:Y:S02]  /*3cc0*/  FSEL R104, R36, -INF , P0 ;  /* 0xff80000024687808 */ /* 0x000fe40000000000 */
[----:B------:R-:W-:Y:S02]  /*3cd0*/  ISETP.GT.AND P0, PT, R2, 0x39, PT ;  /* 0x000000390200780c */ /* 0x000fe40003f04270 */
[----:B------:R-:W-:Y:S02]  /*3ce0*/  FMNMX.FTZ R2, R105, R5, !PT ;  /* 0x0000000569027209 */ /* 0x000fe40007810000 */
[----:B------:R-:W-:Y:S02]  /*3cf0*/  FMNMX.FTZ R5, R17, R13, !PT ;  /* 0x0000000d11057209 */ /* 0x000fe40007810000 */
[----:B------:R-:W-:-:S02]  /*3d00*/  FSEL R102, R37, -INF , P0 ;  /* 0xff80000025667808 */ /* 0x000fc40000000000 */
[----:B------:R-:W-:Y:S02]  /*3d10*/  FMNMX.FTZ R5, R16, R5, !PT ;  /* 0x0000000510057209 */ /* 0x000fe40007810000 */
[----:B------:R-:W-:Y:S02]  /*3d20*/  FMNMX.FTZ R2, R104, R2, !PT ;  /* 0x0000000268027209 */ /* 0x000fe40007810000 */
[----:B------:R-:W-:Y:S02]  /*3d30*/  FMNMX.FTZ R5, R21, R5, !PT ;  /* 0x0000000515057209 */ /* 0x000fe40007810000 */
[----:B------:R-:W-:Y:S02]  /*3d40*/  FMNMX.FTZ R2, R102, R2, !PT ;  /* 0x0000000266027209 */ /* 0x000fe40007810000 */
[----:B------:R-:W-:Y:S02]  /*3d50*/  FMNMX.FTZ R5, R22, R5, !PT ;  /* 0x0000000516057209 */ /* 0x000fe40007810000 */
        /* <DEDUP_REMOVED lines=11> */
[----:B------:R-:W1:Y:S01]  /*3e10*/  SHFL.BFLY PT, R132, R2, 0x1, 0x1f ;  /* 0x0c201f0002847f89 */ /* 0x000e6200000e0000 */
[----:B------:R-:W-:-:S05]  /*3e20*/  FMNMX.FTZ R5, R101, R5, !PT ;  /* 0x0000000565057209 */ /* 0x000fca0007810000 */
[----:B------:R-:W2:Y:S01]  /*3e30*/  SHFL.BFLY PT, R23, R5, 0x2, 0x1f ;  /* 0x0c401f0005177f89 */ /* 0x000ea200000e0000 */
[----:B-1----:R-:W-:-:S04]  /*3e40*/  FMNMX.FTZ R132, R2, R132, !PT ;  /* 0x0000008402847209 */ /* 0x002fc80007810000 */
[C---:B------:R-:W-:Y:S01]  /*3e50*/  FSETP.NEU.FTZ.AND P0, PT, R132.reuse, -INF , PT ;  /* 0xff8000008400780b */ /* 0x040fe20003f1d000 */
[----:B------:R-:W-:Y:S01]  /*3e60*/  FMUL.FTZ R13, R132, c[0x0][0x2d0] ;  /* 0x0000b400840d7a20 */ /* 0x000fe20000410000 */
[----:B--2---:R-:W-:-:S04]  /*3e70*/  FMNMX.FTZ R2, R5, R23, !PT ;  /* 0x0000001705027209 */ /* 0x004fc80007810000 */
[----:B------:R-:W-:Y:S01]  /*3e80*/  FSEL R13, R13, RZ, P0 ;  /* 0x000000ff0d0d7208 */ /* 0x000fe20000000000 */
[----:B------:R-:W1:Y:S04]  /*3e90*/  SHFL.BFLY PT, R5, R2, 0x1, 0x1f ;  /* 0x0c201f0002057f89 */ /* 0x000e6800000e0000 */
[--C-:B------:R-:W-:Y:S02]  /*3ea0*/  FFMA.FTZ R12, R12, c[0x0][0x2d0], -R13.reuse ;  /* 0x0000b4000c0c7a23 */ /* 0x100fe4000001080d */
[--C-:B------:R-:W-:Y:S02]  /*3eb0*/  FFMA.FTZ R14, R14, c[0x0][0x2d0], -R13.reuse ;  /* 0x0000b4000e0e7a23 */ /* 0x100fe4000001080d */
[----:B------:R2:W-:Y:S01]  /*3ec0*/  MUFU.EX2 R98, R12 ;  /* 0x0000000c00627308 */ /* 0x0005e20000000800 */
[----:B------:R-:W-:-:S02]  /*3ed0*/  FFMA.FTZ R10, R10, c[0x0][0x2d0], -R13 ;  /* 0x0000b4000a0a7a23 */ /* 0x000fc4000001080d */
[--C-:B------:R-:W-:Y:S02]  /*3ee0*/  FFMA.FTZ R9, R9, c[0x0][0x2d0], -R13.reuse ;  /* 0x0000b40009097a23 */ /* 0x100fe4000001080d */
[--C-:B------:R-:W-:Y:S02]  /*3ef0*/  FFMA.FTZ R8, R8, c[0x0][0x2d0], -R13.reuse ;  /* 0x0000b40008087a23 */ /* 0x100fe4000001080d */
[--C-:B------:R-:W-:Y:S01]  /*3f00*/  FFMA.FTZ R7, R7, c[0x0][0x2d0], -R13.reuse ;  /* 0x0000b40007077a23 */ /* 0x100fe2000001080d */
[----:B------:R-:W-:Y:S01]  /*3f10*/  MUFU.EX2 R100, R14 ;  /* 0x0000000e00647308 */ /* 0x000fe20000000800 */
[--C-:B------:R-:W-:Y:S02]  /*3f20*/  FFMA.FTZ R11, R11, c[0x0][0x2d0], -R13.reuse ;  /* 0x0000b4000b0b7a23 */ /* 0x100fe4000001080d */
[----:B------:R-:W-:Y:S01]  /*3f30*/  FFMA.FTZ R6, R6, c[0x0][0x2d0], -R13 ;  /* 0x0000b40006067a23 */ /* 0x000fe2000001080d */
[----:B-1----:R-:W-:-:S04]  /*3f40*/  FMNMX.FTZ R2, R5, R2, !PT ;  /* 0x0000000205027209 */ /* 0x002fc80007810000 */
[----:B------:R-:W-:Y:S01]  /*3f50*/  MUFU.EX2 R91, R10 ;  /* 0x0000000a005b7308 */ /* 0x000fe20000000800 */
[C---:B------:R-:W-:Y:S01]  /*3f60*/  FSETP.NEU.FTZ.AND P0, PT, R2.reuse, -INF , PT ;  /* 0xff8000000200780b */ /* 0x040fe20003f1d000 */
[----:B--2---:R-:W-:-:S06]  /*3f70*/  FMUL.FTZ R12, R2, c[0x0][0x2d0] ;  /* 0x0000b400020c7a20 */ /* 0x004fcc0000410000 */
[----:B------:R-:W1:Y:S01]  /*3f80*/  MUFU.EX2 R90, R9 ;  /* 0x00000009005a7308 */ /* 0x000e620000000800 */
[----:B------:R-:W-:Y:S02]  /*3f90*/  FSEL R12, R12, RZ, P0 ;  /* 0x000000ff0c0c7208 */ /* 0x000fe40000000000 */
[----:B------:R-:W-:-:S03]  /*3fa0*/  PLOP3.LUT P0, PT, PT, PT, UP0, 0x40, 0x0 ;  /* 0x000000000000781c */ /* 0x000fc60003f0e808 */
[--C-:B------:R-:W-:Y:S02]  /*3fb0*/  FFMA.FTZ R3, R19, c[0x0][0x2d0], -R12.reuse ;  /* 0x0000b40013037a23 */ /* 0x100fe4000001080c */
[--C-:B------:R-:W-:Y:S01]  /*3fc0*/  FFMA.FTZ R15, R15, c[0x0][0x2d0], -R12.reuse ;  /* 0x0000b4000f0f7a23 */ /* 0x100fe2000001080c */
[----:B------:R1:W-:Y:S01]  /*3fd0*/  MUFU.EX2 R93, R8 ;  /* 0x00000008005d7308 */ /* 0x0003e20000000800 */
[----:B------:R-:W-:-:S07]  /*3fe0*/  FFMA.FTZ R20, R20, c[0x0][0x2d0], -R12 ;  /* 0x0000b40014147a23 */ /* 0x000fce000001080c */
[----:B------:R2:W-:Y:S08]  /*3ff0*/  MUFU.EX2 R14, R3 ;  /* 0x00000003000e7308 */ /* 0x0005f00000000800 */
[----:B------:R-:W-:Y:S01]  /*4000*/  MUFU.EX2 R88, R15 ;  /* 0x0000000f00587308 */ /* 0x000fe20000000800 */
[----:B-1----:R-:W-:Y:S01]  /*4010*/  F2FP.BF16.PACK_AB R8, R90, R91 ;  /* 0x0000005b5a08723e */ /* 0x002fe200000010ff */
[----:B--2---:R-:W-:-:S06]  /*4020*/  FFMA.FTZ R3, R18, c[0x0][0x2d0], -R12 ;  /* 0x0000b40012037a23 */ /* 0x004fcc000001080c */
[----:B------:R-:W1:Y:S08]  /*4030*/  MUFU.EX2 R92, R7 ;  /* 0x00000007005c7308 */ /* 0x000e700000000800 */
[----:B------:R-:W2:Y:S08]  /*4040*/  MUFU.EX2 R15, R20 ;  /* 0x00000014000f7308 */ /* 0x000eb00000000800 */
[----:B------:R3:W4:Y:S01]  /*4050*/  MUFU.EX2 R89, R3 ;  /* 0x0000000300597308 */ /* 0x0007220000000800 */
[----:B-1----:R-:W-:-:S07]  /*4060*/  F2FP.BF16.PACK_AB R10, R92, R93 ;  /* 0x0000005d5c0a723e */ /* 0x002fce00000010ff */
[----:B------:R4:W-:Y:S01]  /*4070*/  MUFU.EX2 R99, R11 ;  /* 0x0000000b00637308 */ /* 0x0009e20000000800 */
[----:B--2---:R-:W-:Y:S01]  /*4080*/  F2FP.BF16.PACK_AB R9, R15, R88 ;  /* 0x000000580f09723e */ /* 0x004fe200000010ff */
[----:B---3--:R-:W-:-:S06]  /*4090*/  FFMA.FTZ R3, R17, c[0x0][0x2d0], -R12 ;  /* 0x0000b40011037a23 */ /* 0x008fcc000001080c */
[----:B------:R-:W1:Y:S01]  /*40a0*/  MUFU.EX2 R96, R6 ;  /* 0x0000000600607308 */ /* 0x000e620000000800 */
[----:B----4-:R-:W-:-:S07]  /*40b0*/  F2FP.BF16.PACK_AB R11, R89, R14 ;  /* 0x0000000e590b723e */ /* 0x010fce00000010ff */
[----:B------:R2:W-:Y:S01]  /*40c0*/  MUFU.EX2 R94, R3 ;  /* 0x00000003005e7308 */ /* 0x0005e20000000800 */
[----:B------:R-:W-:Y:S01]  /*40d0*/  HMMA.16816.F32.BF16 R40, R8, R24, RZ ;  /* 0x000000180828723c */ /* 0x000fe200000418ff */
[----:B-1----:R-:W-:Y:S02]  /*40e0*/  F2FP.BF16.PACK_AB R4, R98, R96 ;  /* 0x000000606204723e */ /* 0x002fe400000010ff */
[----:B------:R-:W-:-:S05]  /*40f0*/  F2FP.BF16.PACK_AB R6, R100, R99 ;  /* 0x000000636406723e */ /* 0x000fca00000010ff */
[----:B------:R-:W-:Y:S01]  /*4100*/  HMMA.16816.F32.BF16 R56, R8, R28, RZ ;  /* 0x0000001c0838723c */ /* 0x000fe200000418ff */
[----:B--2---:R-:W-:-:S04]  /*4110*/  FFMA.FTZ R3, R16, c[0x0][0x2d0], -R12 ;  /* 0x0000b40010037a23 */ /* 0x004fc8000001080c */
[----:B------:R1:W2:Y:S03]  /*4120*/  MUFU.EX2 R95, R3 ;  /* 0x00000003005f7308 */ /* 0x0002a60000000800 */
[C---:B------:R-:W-:Y:S08]  /*4130*/  HMMA.16816.F32.BF16 R16, R8.reuse, R38, RZ ;  /* 0x000000260810723c */ /* 0x040ff000000418ff */
[----:B------:R-:W-:Y:S01]  /*4140*/  HMMA.16816.F32.BF16 R44, R8, R30, RZ ;  /* 0x0000001e082c723c */ /* 0x000fe200000418ff */
[----:B-1----:R-:W-:Y:S01]  /*4150*/  FFMA.FTZ R3, R21, c[0x0][0x2d0], -R12 ;  /* 0x0000b40015037a23 */ /* 0x002fe2000001080c */
[----:B--2---:R-:W-:-:S06]  /*4160*/  F2FP.BF16.PACK_AB R5, R95, R94 ;  /* 0x0000005e5f05723e */ /* 0x004fcc00000010ff */
[----:B------:R-:W-:Y:S01]  /*4170*/  HMMA.16816.F32.BF16 R28, R8, R50, RZ ;  /* 0x00000032081c723c */ /* 0x000fe200000418ff */
[----:B------:R1:W-:Y:S02]  /*4180*/  MUFU.EX2 R97, R3 ;  /* 0x0000000300617308 */ /* 0x0003e40000000800 */
[----:B-1----:R-:W-:-:S05]  /*4190*/  FFMA.FTZ R3, R22, c[0x0][0x2d0], -R12 ;  /* 0x0000b40016037a23 */ /* 0x002fca000001080c */
[C---:B------:R-:W-:Y:S01]  /*41a0*/  HMMA.16816.F32.BF16 R20, R8.reuse, R36, RZ ;  /* 0x000000240814723c */ /* 0x040fe200000418ff */
[----:B------:R-:W1:Y:S07]  /*41b0*/  MUFU.EX2 R103, R3 ;  /* 0x0000000300677308 */ /* 0x000e6e0000000800 */
[C---:B------:R-:W-:Y:S08]  /*41c0*/  HMMA.16816.F32.BF16 R36, R8.reuse, R26, RZ ;  /* 0x0000001a0824723c */ /* 0x040ff000000418ff */
[----:B------:R-:W-:Y:S01]  /*41d0*/  HMMA.16816.F32.BF16 R24, R8, R52, RZ ;  /* 0x000000340818723c */ /* 0x000fe200000418ff */
[----:B-1----:R-:W-:-:S07]  /*41e0*/  F2FP.BF16.PACK_AB R7, R103, R97 ;  /* 0x000000616707723e */ /* 0x002fce00000010ff */
[----:B------:R-:W-:Y:S08]  /*41f0*/  HMMA.16816.F32.BF16 R72, R4, R34, R16 ;  /* 0x000000220448723c */ /* 0x000ff00000041810 */
[----:B------:R-:W-:Y:S08]  /*4200*/  HMMA.16816.F32.BF16 R16, R8, R80, RZ ;  /* 0x000000500810723c */ /* 0x000ff000000418ff */
[----:B------:R-:W-:Y:S08]  /*4210*/  HMMA.16816.F32.BF16 R164, R4, R32, R20 ;  /* 0x0000002004a4723c */ /* 0x000ff00000041814 */
[----:B------:R-:W-:Y:S01]  /*4220*/  HMMA.16816.F32.BF16 R32, R8, R48, RZ ;  /* 0x000000300820723c */ /* 0x000fe200000418ff */
[----:B------:R-:W1:Y:S01]  /*4230*/  LDSM.16.MT88.4 R48, [R251+0x2100] ;  /* 0x00210000fb30783b */ /* 0x000e620000004200 */
[----:B------:R-:W-:Y:S01]  /*4240*/  IMAD.MOV.U32 R130, RZ, RZ, R74 ;  /* 0x000000ffff827224 */ /* 0x000fe200078e004a */
[----:B------:R-:W-:Y:S01]  /*4250*/  MOV R129, R75 ;  /* 0x0000004b00817202 */ /* 0x000fe20000000f00 */
[----:B------:R-:W-:-:S02]  /*4260*/  IMAD.MOV.U32 R128, RZ, RZ, R72 ;  /* 0x000000ffff807224 */ /* 0x000fc400078e0048 */
[----:B------:R-:W-:Y:S02]  /*4270*/  IMAD.MOV.U32 R127, RZ, RZ, R73 ;  /* 0x000000ffff7f7224 */ /* 0x000fe400078e0049 */
[C---:B------:R-:W-:Y:S01]  /*4280*/  HMMA.16816.F32.BF16 R24, R4.reuse, R60, R24 ;  /* 0x0000003c0418723c */ /* 0x040fe20000041818 */
[----:B------:R-:W2:Y:S07]  /*4290*/  LDSM.16.MT88.4 R72, [R250+0x2100] ;  /* 0x00210000fa48783b */ /* 0x000eae0000004200 */
[C---:B------:R-:W-:Y:S08]  /*42a0*/  HMMA.16816.F32.BF16 R16, R4.reuse, R84, R16 ;  /* 0x000000540410723c */ /* 0x040ff00000041810 */
[----:B------:R-:W-:Y:S01]  /*42b0*/  HMMA.16816.F32.BF16 R148, R4, R78, R44 ;  /* 0x0000004e0494723c */ /* 0x000fe2000004182c */
[----:B------:R-:W-:Y:S07]  /*42c0*/  LDSM.16.MT88.4 R44, [R135+0x4100] ;  /* 0x00410000872c783b */ /* 0x000fee0000004200 */
[----:B------:R-:W-:Y:S01]  /*42d0*/  MOV R145, R25 ;  /* 0x0000001900917202 */ /* 0x000fe20000000f00 */
[----:B------:R-:W-:Y:S01]  /*42e0*/  IMAD.MOV.U32 R144, RZ, RZ, R26 ;  /* 0x000000ffff907224 */ /* 0x000fe200078e001a */
[----:B------:R-:W-:Y:S01]  /*42f0*/  MOV R138, R24 ;  /* 0x00000018008a7202 */ /* 0x000fe20000000f00 */
[----:B------:R-:W-:Y:S01]  /*4300*/  IMAD.MOV.U32 R139, RZ, RZ, R27 ;  /* 0x000000ffff8b7224 */ /* 0x000fe200078e001b */
[----:B------:R-:W-:Y:S01]  /*4310*/  HMMA.16816.F32.BF16 R20, R8, R54, RZ ;  /* 0x000000360814723c */ /* 0x000fe200000418ff */
[----:B------:R-:W3:Y:S03]  /*4320*/  LDSM.16.MT88.4 R24, [R251+0x2900] ;  /* 0x00290000fb18783b */ /* 0x000ee60000004200 */
[----:B------:R-:W-:Y:S01]  /*4330*/  IMAD.MOV.U32 R137, RZ, RZ, R19 ;  /* 0x000000ffff897224 */ /* 0x000fe200078e0013 */
[----:B------:R-:W-:Y:S01]  /*4340*/  MOV R131, R17 ;  /* 0x0000001100837202 */ /* 0x000fe20000000f00 */
[----:B------:R-:W-:Y:S01]  /*4350*/  IMAD.MOV.U32 R136, RZ, RZ, R18 ;  /* 0x000000ffff887224 */ /* 0x000fe200078e0012 */
[----:B------:R-:W-:Y:S01]  /*4360*/  LDSM.16.MT88.4 R52, [R248+0x4100] ;  /* 0x00410000f834783b */ /* 0x000fe20000004200 */
[----:B------:R-:W-:Y:S01]  /*4370*/  HMMA.16816.F32.BF16 R120, R4, R68, R40 ;  /* 0x000000440478723c */ /* 0x000fe20000041828 */
[----:B------:R-:W-:-:S02]  /*4380*/  IMAD.MOV.U32 R80, RZ, RZ, R16 ;  /* 0x000000ffff507224 */ /* 0x000fc400078e0010 */
[----:B------:R-:W4:Y:S05]  /*4390*/  LDSM.16.MT88.4 R40, [R250+0x2900] ;  /* 0x00290000fa28783b */ /* 0x000f2a0000004200 */
[C---:B------:R-:W-:Y:S08]  /*43a0*/  HMMA.16816.F32.BF16 R28, R4.reuse, R66, R28 ;  /* 0x00000042041c723c */ /* 0x040ff0000004181c */
[----:B------:R-:W-:Y:S08]  /*43b0*/  HMMA.16816.F32.BF16 R32, R4, R64, R32 ;  /* 0x000000400420723c */ /* 0x000ff00000041820 */
[----:B-1----:R-:W-:Y:S01]  /*43c0*/  HMMA.16816.F32.BF16 R16, R8, R48, RZ ;  /* 0x000000300810723c */ /* 0x002fe200000418ff */
[----:B------:R-:W-:Y:S01]  /*43d0*/  IMAD.MOV.U32 R124, RZ, RZ, R120 ;  /* 0x000000ffff7c7224 */ /* 0x000fe200078e0078 */
[----:B------:R-:W-:Y:S01]  /*43e0*/  MOV R126, R122 ;  /* 0x0000007a007e7202 */ /* 0x000fe20000000f00 */
[----:B------:R-:W-:Y:S01]  /*43f0*/  IMAD.MOV.U32 R125, RZ, RZ, R123 ;  /* 0x000000ffff7d7224 */ /* 0x000fe200078e007b */
[----:B------:R-:W-:-:S04]  /*4400*/  MOV R123, R121 ;  /* 0x00000079007b7202 */ /* 0x000fc80000000f00 */
[C---:B------:R-:W-:Y:S01]  /*4410*/  HMMA.16816.F32.BF16 R156, R4.reuse, R76, R56 ;  /* 0x0000004c049c723c */ /* 0x040fe20000041838 */
[----:B------:R-:W1:Y:S01]  /*4420*/  LDSM.16.MT88.4 R56, [R135+0x4900] ;  /* 0x004900008738783b */ /* 0x000e620000004200 */
[----:B------:R-:W-:Y:S01]  /*4430*/  IMAD.MOV.U32 R153, RZ, RZ, R29 ;  /* 0x000000ffff997224 */ /* 0x000fe200078e001d */
[----:B------:R-:W-:Y:S01]  /*4440*/  MOV R152, R30 ;  /* 0x0000001e00987202 */ /* 0x000fe20000000f00 */
[----:B------:R-:W-:Y:S02]  /*4450*/  IMAD.MOV.U32 R147, RZ, RZ, R31 ;  /* 0x000000ffff937224 */ /* 0x000fe400078e001f */
[----:B------:R-:W-:Y:S02]  /*4460*/  IMAD.MOV.U32 R146, RZ, RZ, R28 ;  /* 0x000000ffff927224 */ /* 0x000fe400078e001c */
[----:B------:R-:W-:Y:S01]  /*4470*/  HMMA.16816.F32.BF16 R140, R4, R70, R36 ;  /* 0x00000046048c723c */ /* 0x000fe20000041824 */
[----:B------:R-:W-:Y:S01]  /*4480*/  IMAD.MOV.U32 R120, RZ, RZ, R32 ;  /* 0x000000ffff787224 */ /* 0x000fe200078e0020 */
[----:B------:R-:W-:Y:S01]  /*4490*/  MOV R118, R34 ;  /* 0x0000002200767202 */ /* 0x000fe20000000f00 */
[----:B------:R-:W-:-:S02]  /*44a0*/  IMAD.MOV.U32 R81, RZ, RZ, R33 ;  /* 0x000000ffff517224 */ /* 0x000fc400078e0021 */
[----:B------:R-:W-:-:S03]  /*44b0*/  IMAD.MOV.U32 R119, RZ, RZ, R35 ;  /* 0x000000ffff777224 */ /* 0x000fc600078e0023 */
[----:B------:R-:W-:Y:S01]  /*44c0*/  HMMA.16816.F32.BF16 R64, R4, R62, R20 ;  /* 0x0000003e0440723c */ /* 0x000fe20000041814 */
[----:B------:R-:W5:Y:S07]  /*44d0*/  LDSM.16.MT88.4 R60, [R251+0x4100] ;  /* 0x00410000fb3c783b */ /* 0x000f6e0000004200 */
[C---:B------:R-:W-:Y:S08]  /*44e0*/  HMMA.16816.F32.BF16 R20, R8.reuse, R82, RZ ;  /* 0x000000520814723c */ /* 0x040ff000000418ff */
[C---:B------:R-:W-:Y:S01]  /*44f0*/  HMMA.16816.F32.BF16 R36, R8.reuse, R50, RZ ;  /* 0x000000320824723c */ /* 0x040fe200000418ff */
[----:B------:R-:W1:Y:S07]  /*4500*/  LDSM.16.MT88.4 R48, [R248+0x4900] ;  /* 0x00490000f830783b */ /* 0x000e6e0000004200 */
[C---:B--2---:R-:W-:Y:S08]  /*4510*/  HMMA.16816.F32.BF16 R28, R8.reuse, R74, RZ ;  /* 0x0000004a081c723c */ /* 0x044ff000000418ff */
[----:B------:R-:W-:Y:S08]  /*4520*/  HMMA.16816.F32.BF16 R32, R8, R72, RZ ;  /* 0x000000480820723c */ /* 0x000ff000000418ff */
[----:B---3--:R-:W-:Y:S08]  /*4530*/  HMMA.16816.F32.BF16 R72, R4, R24, R16 ;  /* 0x000000180448723c */ /* 0x008ff00000041810 */
[----:B------:R-:W-:Y:S07]  /*4540*/  HMMA.16816.F32.BF16 R16, R8, R44, RZ ;  /* 0x0000002c0810723c */ /* 0x000fee00000418ff */
[----:B------:R-:W-:Y:S01]  /*4550*/  IMAD.MOV.U32 R44, RZ, RZ, R130 ;  /* 0x000000ffff2c7224 */ /* 0x000fe200078e0082 */
[----:B------:R-:W-:Y:S01]  /*4560*/  HMMA.16816.F32.BF16 R68, R4, R86, R20 ;  /* 0x000000560444723c */ /* 0x000fe20000041814 */
[----:B------:R-:W-:-:S07]  /*4570*/  IMAD.MOV.U32 R45, RZ, RZ, R129 ;  /* 0x000000ffff2d7224 */ /* 0x000fce00078e0081 */
[C---:B------:R-:W-:Y:S01]  /*4580*/  HMMA.16816.F32.BF16 R76, R4.reuse, R26, R36 ;  /* 0x0000001a044c723c */ /* 0x040fe20000041824 */
[----:B------:R-:W2:Y:S07]  /*4590*/  LDSM.16.MT88.4 R36, [R251+0x4900] ;  /* 0x00490000fb24783b */ /* 0x000eae0000004200 */
[C---:B----4-:R-:W-:Y:S08]  /*45a0*/  HMMA.16816.F32.BF16 R160, R4.reuse, R42, R28 ;  /* 0x0000002a04a0723c */ /* 0x050ff0000004181c */
[----:B------:R-:W-:Y:S01]  /*45b0*/  HMMA.16816.F32.BF16 R84, R4, R40, R32 ;  /* 0x000000280454723c */ /* 0x000fe20000041820 */
[----:B------:R-:W3:Y:S07]  /*45c0*/  LDSM.16.MT88.4 R40, [R250+0x4100] ;  /* 0x00410000fa28783b */ /* 0x000eee0000004200 */
[----:B------:R-:W-:Y:S07]  /*45d0*/  HMMA.16816.F32.BF16 R24, R8, R54, RZ ;  /* 0x000000360818723c */ /* 0x000fee00000418ff */
[----:B------:R-:W-:Y:S01]  /*45e0*/  MOV R54, R144 ;  /* 0x0000009000367202 */ /* 0x000fe20000000f00 */
[----:B-1----:R-:W-:Y:S01]  /*45f0*/  HMMA.16816.F32.BF16 R16, R4, R56, R16 ;  /* 0x000000380410723c */ /* 0x002fe20000041810 */
[----:B------:R-:W-:Y:S01]  /*4600*/  IMAD.MOV.U32 R122, RZ, RZ, R163 ;  /* 0x000000ffff7a7224 */ /* 0x000fe200078e00a3 */
[----:B------:R-:W-:Y:S01]  /*4610*/  MOV R121, R161 ;  /* 0x000000a100797202 */ /* 0x000fe20000000f00 */
[----:B------:R-:W-:-:S02]  /*4620*/  IMAD.MOV.U32 R83, RZ, RZ, R162 ;  /* 0x000000ffff537224 */ /* 0x000fc400078e00a2 */
[----:B------:R-:W-:Y:S02]  /*4630*/  IMAD.MOV.U32 R82, RZ, RZ, R160 ;  /* 0x000000ffff527224 */ /* 0x000fe400078e00a0 */
[----:B------:R-:W-:Y:S01]  /*4640*/  IMAD.MOV.U32 R55, RZ, RZ, R139 ;  /* 0x000000ffff377224 */ /* 0x000fe200078e008b */
[C---:B-----5:R-:W-:Y:S07]  /*4650*/  HMMA.16816.F32.BF16 R20, R8.reuse, R60, RZ ;  /* 0x0000003c0814723c */ /* 0x060fee00000418ff */
[----:B------:R-:W-:Y:S01]  /*4660*/  IMAD.MOV.U32 R61, RZ, RZ, R153 ;  /* 0x000000ffff3d7224 */ /* 0x000fe200078e0099 */
[----:B------:R-:W-:Y:S01]  /*4670*/  HMMA.16816.F32.BF16 R28, R8, R52, RZ ;  /* 0x00000034081c723c */ /* 0x000fe200000418ff */
[----:B------:R-:W-:-:S06]  /*4680*/  IMAD.MOV.U32 R60, RZ, RZ, R146 ;  /* 0x000000ffff3c7224 */ /* 0x000fcc00078e0092 */
[----:B------:R-:W-:Y:S01]  /*4690*/  IMAD.MOV.U32 R53, RZ, RZ, R145 ;  /* 0x000000ffff357224 */ /* 0x000fe200078e0091 */
[----:B------:R-:W-:Y:S01]  /*46a0*/  HMMA.16816.F32.BF16 R160, R4, R50, R24 ;  /* 0x0000003204a0723c */ /* 0x000fe20000041818 */
[----:B------:R-:W1:Y:S01]  /*46b0*/  LDSM.16.MT88.4 R24, [R250+0x4900] ;  /* 0x00490000fa18783b */ /* 0x000e620000004200 */
[----:B------:R-:W-:Y:S01]  /*46c0*/  MOV R57, R19 ;  /* 0x0000001300397202 */ /* 0x000fe20000000f00 */
[----:B------:R-:W-:Y:S01]  /*46d0*/  IMAD.MOV.U32 R56, RZ, RZ, R17 ;  /* 0x000000ffff387224 */ /* 0x000fe200078e0011 */
[----:B------:R-:W-:Y:S01]  /*46e0*/  MOV R3, R16 ;  /* 0x0000001000037202 */ /* 0x000fe20000000f00 */
[----:B------:R-:W-:Y:S02]  /*46f0*/  IMAD.MOV.U32 R0, RZ, RZ, R18 ;  /* 0x000000ffff007224 */ /* 0x000fe400078e0012 */
[----:B------:R-:W-:Y:S01]  /*4700*/  IMAD.MOV.U32 R52, RZ, RZ, R138 ;  /* 0x000000ffff347224 */ /* 0x000fe200078e008a */
[----:B------:R-:W-:Y:S01]  /*4710*/  HMMA.16816.F32.BF16 R16, R8, R62, RZ ;  /* 0x0000003e0810723c */ /* 0x000fe200000418ff */
[----:B------:R-:W-:Y:S01]  /*4720*/  IMAD.MOV.U32 R50, RZ, RZ, R136 ;  /* 0x000000ffff327224 */ /* 0x000fe200078e0088 */
[----:B------:R-:W-:-:S05]  /*4730*/  MOV R51, R122 ;  /* 0x0000007a00337202 */ /* 0x000fca0000000f00 */
[----:B------:R-:W-:Y:S01]  /*4740*/  IMAD.MOV.U32 R62, RZ, RZ, R152 ;  /* 0x000000ffff3e7224 */ /* 0x000fe200078e0098 */
[----:B--2---:R-:W-:Y:S01]  /*4750*/  HMMA.16816.F32.BF16 R184, R4, R36, R20 ;  /* 0x0000002404b8723c */ /* 0x004fe20000041814 */
[----:B------:R-:W-:-:S06]  /*4760*/  MOV R63, R147 ;  /* 0x00000093003f7202 */ /* 0x000fcc0000000f00 */
[----:B------:R-:W-:Y:S01]  /*4770*/  MOV R36, R80 ;  /* 0x0000005000247202 */ /* 0x000fe20000000f00 */
[----:B------:R-:W-:Y:S01]  /*4780*/  HMMA.16816.F32.BF16 R188, R4, R48, R28 ;  /* 0x0000003004bc723c */ /* 0x000fe2000004181c */
[----:B------:R-:W2:Y:S01]  /*4790*/  LDSM.16.MT88.4 R28, [R135+0x6100] ;  /* 0x00610000871c783b */ /* 0x000ea20000004200 */
[----:B------:R-:W-:Y:S01]  /*47a0*/  IMAD.MOV.U32 R37, RZ, RZ, R131 ;  /* 0x000000ffff257224 */ /* 0x000fe200078e0083 */
[----:B------:R-:W-:-:S04]  /*47b0*/  MOV R80, R128 ;  /* 0x0000008000507202 */ /* 0x000fc80000000f00 */
[----:B------:R-:W-:Y:S01]  /*47c0*/  MOV R49, R137 ;  /* 0x0000008900317202 */ /* 0x000fe20000000f00 */
[----:B---3--:R-:W-:Y:S01]  /*47d0*/  HMMA.16816.F32.BF16 R20, R8, R40, RZ ;  /* 0x000000280814723c */ /* 0x008fe200000418ff */
[----:B------:R-:W-:-:S06]  /*47e0*/  IMAD.MOV.U32 R48, RZ, RZ, R123 ;  /* 0x000000ffff307224 */ /* 0x000fcc00078e007b */
[----:B------:R-:W-:Y:S01]  /*47f0*/  MOV R40, R57 ;  /* 0x0000003900287202 */ /* 0x000fe20000000f00 */
[----:B------:R-:W-:Y:S01]  /*4800*/  HMMA.16816.F32.BF16 R152, R4, R38, R16 ;  /* 0x000000260498723c */ /* 0x000fe20000041810 */
[----:B------:R-:W-:Y:S01]  /*4810*/  MOV R41, R82 ;  /* 0x0000005200297202 */ /* 0x000fe20000000f00 */
[----:B------:R-:W-:-:S05]  /*4820*/  FFMA.FTZ R82, R105, c[0x0][0x2d0], -R13 ;  /* 0x0000b40069527a23 */ /* 0x000fca000001080d */
[----:B------:R-:W-:Y:S01]  /*4830*/  IMAD.MOV.U32 R38, RZ, RZ, R121 ;  /* 0x000000ffff267224 */ /* 0x000fe200078e0079 */
[----:B------:R-:W-:Y:S01]  /*4840*/  HMMA.16816.F32.BF16 R16, R8, R42, RZ ;  /* 0x0000002a0810723c */ /* 0x000fe200000418ff */
[----:B------:R-:W-:Y:S02]  /*4850*/  IMAD.MOV.U32 R39, RZ, RZ, R83 ;  /* 0x000000ffff277224 */ /* 0x000fe400078e0053 */
[----:B------:R-:W-:-:S04]  /*4860*/  FFMA.FTZ R83, R106, c[0x0][0x2d0], -R13 ;  /* 0x0000b4006a537a23 */ /* 0x000fc8000001080d */
[----:B------:R-:W-:Y:S01]  /*4870*/  IMAD.MOV.U32 R42, RZ, RZ, R56 ;  /* 0x000000ffff2a7224 */ /* 0x000fe200078e0038 */
[----:B-1----:R-:W-:Y:S01]  /*4880*/  HMMA.16816.F32.BF16 R144, R4, R24, R20 ;  /* 0x000000180490723c */ /* 0x002fe20000041814 */
[----:B------:R-:W1:Y:S01]  /*4890*/  LDSM.16.MT88.4 R20, [R135+0x6900] ;  /* 0x006900008714783b */ /* 0x000e620000004200 */
[----:B------:R-:W-:Y:S02]  /*48a0*/  IMAD.MOV.U32 R43, RZ, RZ, R0 ;  /* 0x000000ffff2b7224 */ /* 0x000fe400078e0000 */
[----:B------:R-:W-:Y:S01]  /*48b0*/  FADD.FTZ R0, R91, R90 ;  /* 0x0000005a5b007221 */ /* 0x000fe20000010000 */
[----:B------:R-:W-:Y:S01]  /*48c0*/  MOV R90, R3 ;  /* 0x00000003005a7202 */ /* 0x000fe20000000f00 */
[----:B------:R-:W-:Y:S01]  /*48d0*/  FADD.FTZ R3, R88, R15 ;  /* 0x0000000f58037221 */ /* 0x000fe20000010000 */
[----:B------:R-:W-:Y:S01]  /*48e0*/  MOV R106, R43 ;  /* 0x0000002b006a7202 */ /* 0x000fe20000000f00 */
[----:B------:R-:W-:Y:S01]  /*48f0*/  HMMA.16816.F32.BF16 R32, R8, R46, RZ ;  /* 0x0000002e0820723c */ /* 0x000fe200000418ff */
[----:B------:R-:W-:-:S02]  /*4900*/  IMAD.MOV.U32 R91, RZ, RZ, R51 ;  /* 0x000000ffff5b7224 */ /* 0x000fc400078e0033 */
[----:B------:R-:W-:Y:S02]  /*4910*/  FADD.FTZ R3, R14, R3 ;  /* 0x000000030e037221 */ /* 0x000fe40000010000 */
[----:B------:R-:W-:Y:S02]  /*4920*/  IMAD.MOV.U32 R105, RZ, RZ, R42 ;  /* 0x000000ffff697224 */ /* 0x000fe400078e002a */
[----:B------:R-:W-:Y:S01]  /*4930*/  IMAD.MOV.U32 R47, RZ, RZ, R127 ;  /* 0x000000ffff2f7224 */ /* 0x000fe200078e007f */
[----:B------:R-:W-:Y:S01]  /*4940*/  HMMA.16816.F32.BF16 R136, R4, R26, R16 ;  /* 0x0000001a0488723c */ /* 0x000fe20000041810 */
[----:B------:R-:W3:Y:S01]  /*4950*/  LDSM.16.MT88.4 R24, [R248+0x6100] ;  /* 0x00610000f818783b */ /* 0x000ee20000004200 */
[----:B------:R-:W-:Y:S02]  /*4960*/  IMAD.MOV.U32 R46, RZ, RZ, R124 ;  /* 0x000000ffff2e7224 */ /* 0x000fe400078e007c */
[----:B------:R-:W-:Y:S01]  /*4970*/  FADD.FTZ R3, R89, R3 ;  /* 0x0000000359037221 */ /* 0x000fe20000010000 */
[----:B------:R-:W-:Y:S01]  /*4980*/  MOV R89, R38 ;  /* 0x0000002600597202 */ /* 0x000fe20000000f00 */
[----:B------:R-:W-:Y:S01]  /*4990*/  IMAD.MOV.U32 R88, RZ, RZ, R41 ;  /* 0x000000ffff587224 */ /* 0x000fe200078e0029 */
[----:B------:R-:W-:Y:S01]  /*49a0*/  MOV R51, R46 ;  /* 0x0000002e00337202 */ /* 0x000fe20000000f00 */
[----:B--2---:R-:W-:Y:S01]  /*49b0*/  HMMA.16816.F32.BF16 R16, R8, R28, RZ ;  /* 0x0000001c0810723c */ /* 0x004fe200000418ff */
[----:B------:R-:W-:-:S02]  /*49c0*/  FADD.FTZ R3, R94, R3 ;  /* 0x000000035e037221 */ /* 0x000fc40000010000 */
[----:B------:R-:W-:Y:S02]  /*49d0*/  IMAD.MOV.U32 R46, RZ, RZ, R80 ;  /* 0x000000ffff2e7224 */ /* 0x000fe400078e0050 */
[----:B------:R-:W-:Y:S02]  /*49e0*/  FADD.FTZ R3, R95, R3 ;  /* 0x000000035f037221 */ /* 0x000fe40000010000 */
[----:B------:R-:W-:Y:S01]  /*49f0*/  IMAD.MOV.U32 R95, RZ, RZ, R49 ;  /* 0x000000ffff5f7224 */ /* 0x000fe200078e0031 */
[----:B------:R-:W-:Y:S01]  /*4a00*/  HMMA.16816.F32.BF16 R180, R4, R58, R32 ;  /* 0x0000003a04b4723c */ /* 0x000fe20000041820 */
[--C-:B------:R-:W-:Y:S02]  /*4a10*/  FFMA.FTZ R28, R116, c[0x0][0x2d0], -R12.reuse ;  /* 0x0000b400741c7a23 */ /* 0x100fe4000001080c */
[----:B------:R-:W-:Y:S01]  /*4a20*/  FFMA.FTZ R49, R113, c[0x0][0x2d0], -R12 ;  /* 0x0000b40071317a23 */ /* 0x000fe2000001080c */
[----:B------:R-:W-:Y:S01]  /*4a30*/  MOV R113, R48 ;  /* 0x0000003000717202 */ /* 0x000fe20000000f00 */
[----:B------:R-:W-:-:S02]  /*4a40*/  IMAD.MOV.U32 R94, RZ, RZ, R50 ;  /* 0x000000ffff5e7224 */ /* 0x000fc400078e0032 */
[----:B------:R-:W-:Y:S01]  /*4a50*/  IMAD.MOV.U32 R34, RZ, RZ, R126 ;  /* 0x000000ffff227224 */ /* 0x000fe200078e007e */
[----:B------:R-:W-:Y:S01]  /*4a60*/  MOV R35, R125 ;  /* 0x0000007d00237202 */ /* 0x000fe20000000f00 */
[----:B------:R-:W-:Y:S02]  /*4a70*/  IMAD.MOV.U32 R32, RZ, RZ, R120 ;  /* 0x000000ffff207224 */ /* 0x000fe400078e0078 */
[----:B------:R-:W-:Y:S02]  /*4a80*/  IMAD.MOV.U32 R33, RZ, RZ, R81 ;  /* 0x000000ffff217224 */ /* 0x000fe400078e0051 */
[--C-:B------:R-:W-:Y:S01]  /*4a90*/  FFMA.FTZ R29, R110, c[0x0][0x2d0], -R13.reuse ;  /* 0x0000b4006e1d7a23 */ /* 0x100fe2000001080d */
[----:B------:R-:W-:Y:S01]  /*4aa0*/  MOV R116, R32 ;  /* 0x0000002000747202 */ /* 0x000fe20000000f00 */
[--C-:B------:R-:W-:Y:S01]  /*4ab0*/  FFMA.FTZ R81, R104, c[0x0][0x2d0], -R13.reuse ;  /* 0x0000b40068517a23 */ /* 0x100fe2000001080d */
[----:B-1----:R-:W-:Y:S01]  /*4ac0*/  HMMA.16816.F32.BF16 R128, R4, R20, R16 ;  /* 0x000000140480723c */ /* 0x002fe20000041810 */
[----:B------:R-:W-:-:S02]  /*4ad0*/  FFMA.FTZ R80, R102, c[0x0][0x2d0], -R13 ;  /* 0x0000b40066507a23 */ /* 0x000fc4000001080d */
[--C-:B------:R-:W-:Y:S02]  /*4ae0*/  FFMA.FTZ R32, R115, c[0x0][0x2d0], -R12.reuse ;  /* 0x0000b40073207a23 */ /* 0x100fe4000001080c */
[--C-:B------:R-:W-:Y:S01]  /*4af0*/  FFMA.FTZ R48, R111, c[0x0][0x2d0], -R12.reuse ;  /* 0x0000b4006f307a23 */ /* 0x100fe2000001080c */
[----:B------:R-:W-:Y:S01]  /*4b00*/  MOV R111, R45 ;  /* 0x0000002d006f7202 */ /* 0x000fe20000000f00 */
[----:B------:R-:W-:Y:S01]  /*4b10*/  FFMA.FTZ R50, R108, c[0x0][0x2d0], -R12 ;  /* 0x0000b4006c327a23 */ /* 0x000fe2000001080c */
[----:B------:R-:W-:Y:S01]  /*4b20*/  HMMA.16816.F32.BF16 R16, R8, R30, RZ ;  /* 0x0000001e0810723c */ /* 0x000fe200000418ff */
[----:B------:R-:W-:Y:S01]  /*4b30*/  MOV R108, R46 ;  /* 0x0000002e006c7202 */ /* 0x000fe20000000f00 */
[----:B------:R-:W-:Y:S02]  /*4b40*/  IMAD.MOV.U32 R110, RZ, RZ, R44 ;  /* 0x000000ffff6e7224 */ /* 0x000fe400078e002c */
[----:B------:R-:W-:Y:S01]  /*4b50*/  FADD.FTZ R0, R93, R0 ;  /* 0x000000005d007221 */ /* 0x000fe20000010000 */
[----:B------:R-:W-:Y:S01]  /*4b60*/  MOV R93, R37 ;  /* 0x00000025005d7202 */ /* 0x000fe20000000f00 */
[----:B------:R-:W-:-:S02]  /*4b70*/  IMAD.MOV.U32 R104, RZ, RZ, R90 ;  /* 0x000000ffff687224 */ /* 0x000fc400078e005a */
[--C-:B------:R-:W-:Y:S02]  /*4b80*/  FFMA.FTZ R30, R109, c[0x0][0x2d0], -R13.reuse ;  /* 0x0000b4006d1e7a23 */ /* 0x100fe4000001080d */
[----:B------:R-:W-:Y:S02]  /*4b90*/  FFMA.FTZ R31, R107, c[0x0][0x2d0], -R13 ;  /* 0x0000b4006b1f7a23 */ /* 0x000fe4000001080d */
[----:B------:R-:W-:Y:S02]  /*4ba0*/  IMAD.MOV.U32 R109, RZ, RZ, R47 ;  /* 0x000000ffff6d7224 */ /* 0x000fe400078e002f */
[----:B------:R-:W-:Y:S02]  /*4bb0*/  IMAD.MOV.U32 R107, RZ, RZ, R40 ;  /* 0x000000ffff6b7224 */ /* 0x000fe400078e0028 */
[----:B------:R-:W-:Y:S02]  /*4bc0*/  FADD.FTZ R0, R92, R0 ;  /* 0x000000005c007221 */ /* 0x000fe40000010000 */
[----:B------:R-:W-:-:S02]  /*4bd0*/  IMAD.MOV.U32 R90, RZ, RZ, R39 ;  /* 0x000000ffff5a7224 */ /* 0x000fc400078e0027 */
[----:B------:R-:W-:Y:S02]  /*4be0*/  FADD.FTZ R0, R96, R0 ;  /* 0x0000000060007221 */ /* 0x000fe40000010000 */
[----:B------:R-:W-:Y:S02]  /*4bf0*/  IMAD.MOV.U32 R92, RZ, RZ, R36 ;  /* 0x000000ffff5c7224 */ /* 0x000fe400078e0024 */
[----:B------:R-:W-:Y:S01]  /*4c00*/  HMMA.16816.F32.BF16 R124, R4, R22, R16 ;  /* 0x00000016047c723c */ /* 0x000fe20000041810 */
[----:B------:R-:W1:Y:S01]  /*4c10*/  LDSM.16.MT88.4 R20, [R248+0x6900] ;  /* 0x00690000f814783b */ /* 0x000e620000004200 */
[----:B------:R-:W-:Y:S02]  /*4c20*/  FADD.FTZ R0, R98, R0 ;  /* 0x0000000062007221 */ /* 0x000fe40000010000 */
[----:B------:R-:W-:Y:S02]  /*4c30*/  IMAD.MOV.U32 R115, RZ, RZ, R35 ;  /* 0x000000ffff737224 */ /* 0x000fe400078e0023 */
[----:B------:R-:W-:-:S02]  /*4c40*/  FADD.FTZ R0, R99, R0 ;  /* 0x0000000063007221 */ /* 0x000fc40000010000 */
[----:B---3--:R-:W-:Y:S07]  /*4c50*/  HMMA.16816.F32.BF16 R16, R8, R24, RZ ;  /* 0x000000180810723c */ /* 0x008fee00000418ff */
[--C-:B------:R-:W-:Y:S02]  /*4c60*/  FFMA.FTZ R25, R117, c[0x0][0x2d0], -R12.reuse ;  /* 0x0000b40075197a23 */ /* 0x100fe4000001080c */
[----:B------:R-:W-:Y:S02]  /*4c70*/  IMAD.MOV.U32 R117, RZ, RZ, R33 ;  /* 0x000000ffff757224 */ /* 0x000fe400078e0021 */
[----:B------:R-:W-:-:S02]  /*4c80*/  FFMA.FTZ R33, R114, c[0x0][0x2d0], -R12 ;  /* 0x0000b40072217a23 */ /* 0x000fc4000001080c */
[----:B------:R-:W-:Y:S02]  /*4c90*/  FADD.FTZ R24, R100, R0 ;  /* 0x0000000064187221 */ /* 0x000fe40000010000 */
[----:B------:R-:W-:Y:S01]  /*4ca0*/  MUFU.EX2 R0, R29 ;  /* 0x0000001d00007308 */ /* 0x000fe20000000800 */
[----:B------:R-:W-:-:S08]  /*4cb0*/  IMAD.MOV.U32 R114, RZ, RZ, R34 ;  /* 0x000000ffff727224 */ /* 0x000fd000078e0022 */
[----:B-1----:R-:W-:Y:S08]  /*4cc0*/  HMMA.16816.F32.BF16 R120, R4, R20, R16 ;  /* 0x000000140478723c */ /* 0x002ff00000041810 */
[----:B------:R-:W-:Y:S07]  /*4cd0*/  HMMA.16816.F32.BF16 R16, R8, R26, RZ ;  /* 0x0000001a0810723c */ /* 0x000fee00000418ff */
[----:B------:R-:W-:-:S02]  /*4ce0*/  FFMA.FTZ R26, R112, c[0x0][0x2d0], -R13 ;  /* 0x0000b400701a7a23 */ /* 0x000fc4000001080d */
[----:B------:R-:W-:Y:S02]  /*4cf0*/  IMAD.MOV.U32 R112, RZ, RZ, R51 ;  /* 0x000000ffff707224 */ /* 0x000fe400078e0033 */
[----:B------:R-:W-:Y:S02]  /*4d00*/  FFMA.FTZ R51, R101, c[0x0][0x2d0], -R12 ;  /* 0x0000b40065337a23 */ /* 0x000fe4000001080c */
[----:B------:R-:W-:Y:S02]  /*4d10*/  FADD.FTZ R27, R97, R3 ;  /* 0x00000003611b7221 */ /* 0x000fe40000010000 */
[----:B------:R-:W1:Y:S09]  /*4d20*/  MUFU.EX2 R3, R26 ;  /* 0x0000001a00037308 */ /* 0x000e720000000800 */
[----:B------:R-:W-:Y:S01]  /*4d30*/  HMMA.16816.F32.BF16 R56, R4, R22, R16 ;  /* 0x000000160438723c */ /* 0x000fe20000041810 */
[----:B------:R-:W2:Y:S04]  /*4d40*/  LDSM.16.MT88.4 R20, [R251+0x6100] ;  /* 0x00610000fb14783b */ /* 0x000ea80000004200 */
[----:B------:R-:W3:Y:S03]  /*4d50*/  LDSM.16.MT88.4 R16, [R251+0x6900] ;  /* 0x00690000fb10783b */ /* 0x000ee60000004200 */
[----:B--2---:R-:W-:Y:S11]  /*4d60*/  HMMA.16816.F32.BF16 R12, R8, R20, RZ ;  /* 0x00000014080c723c */ /* 0x004ff600000418ff */
[----:B------:R-:W-:Y:S11]  /*4d70*/  @!UPT UIADD3 URZ, URZ, URZ, URZ ;  /* 0x0000003f3f3ff290 */ /* 0x000ff6000fffe03f */
[----:B------:R-:W-:Y:S02]  /*4d80*/  @!UPT UIADD3 URZ, URZ, URZ, URZ ;  /* 0x0000003f3f3ff290 */ /* 0x000fe4000fffe03f */
[----:B---3--:R-:W-:Y:S08]  /*4d90*/  HMMA.16816.F32.BF16 R44, R4, R16, R12 ;  /* 0x00000010042c723c */ /* 0x008ff0000004180c */
[----:B------:R-:W-:Y:S11]  /*4da0*/  HMMA.16816.F32.BF16 R12, R8, R22, RZ ;  /* 0x00000016080c723c */ /* 0x000ff600000418ff */
[----:B------:R-:W-:Y:S11]  /*4db0*/  @!UPT UIADD3 URZ, URZ, URZ, URZ ;  /* 0x0000003f3f3ff290 */ /* 0x000ff6000fffe03f */
[----:B------:R-:W-:Y:S02]  /*4dc0*/  @!UPT UIADD3 URZ, URZ, URZ, URZ ;  /* 0x0000003f3f3ff290 */ /* 0x000fe4000fffe03f */
[----:B------:R-:W-:Y:S01]  /*4dd0*/  HMMA.16816.F32.BF16 R40, R4, R18, R12 ;  /* 0x000000120428723c */ /* 0x000fe2000004180c */
[----:B------:R-:W2:Y:S07]  /*4de0*/  LDSM.16.MT88.4 R12, [R250+0x6100] ;  /* 0x00610000fa0c783b */ /* 0x000eae0000004200 */
[C---:B--2---:R-:W-:Y:S08]  /*4df0*/  HMMA.16816.F32.BF16 R16, R8.reuse, R12, RZ ;  /* 0x0000000c0810723c */ /* 0x044ff000000418ff */
[----:B------:R-:W-:Y:S01]  /*4e00*/  HMMA.16816.F32.BF16 R8, R8, R14, RZ ;  /* 0x0000000e0808723c */ /* 0x000fe200000418ff */
[----:B------:R-:W2:Y:S11]  /*4e10*/  LDSM.16.MT88.4 R12, [R250+0x6900] ;  /* 0x00690000fa0c783b */ /* 0x000eb60000004200 */
[----:B------:R-:W-:Y:S04]  /*4e20*/  @!UPT UIADD3 URZ, URZ, URZ, URZ ;  /* 0x0000003f3f3ff290 */ /* 0x000fe8000fffe03f */
[C---:B--2---:R-:W-:Y:S01]  /*4e30*/  HMMA.16816.F32.BF16 R36, R4.reuse, R12, R16 ;  /* 0x0000000c0424723c */ /* 0x044fe20000041810 */
[----:B------:R-:W-:Y:S07]  /*4e40*/  MUFU.EX2 R12, R33 ;  /* 0x00000021000c7308 */ /* 0x000fee0000000800 */
[----:B------:R-:W-:Y:S01]  /*4e50*/  HMMA.16816.F32.BF16 R20, R4, R14, R8 ;  /* 0x0000000e0414723c */ /* 0x000fe20000041808 */
[----:B------:R-:W2:Y:S06]  /*4e60*/  MUFU.EX2 R5, R30 ;  /* 0x0000001e00057308 */ /* 0x000eac0000000800 */
[----:B-1----:R-:W-:-:S02]  /*4e70*/  FADD.FTZ R4, R3, R24 ;  /* 0x0000001803047221 */ /* 0x002fc40000010000 */
[----:B------:R-:W1:Y:S01]  /*4e80*/  MUFU.EX2 R6, R31 ;  /* 0x0000001f00067308 */ /* 0x000e620000000800 */
[----:B------:R-:W-:Y:S02]  /*4e90*/  FADD.FTZ R10, R103, R27 ;  /* 0x0000001b670a7221 */ /* 0x000fe40000010000 */
[C---:B------:R-:W-:Y:S01]  /*4ea0*/  FADD.FTZ R9, R0.reuse, R4 ;  /* 0x0000000400097221 */ /* 0x040fe20000010000 */
[----:B------:R-:W-:-:S04]  /*4eb0*/  F2FP.BF16.PACK_AB R4, R0, R3 ;  /* 0x000000030004723e */ /* 0x000fc800000010ff */
[----:B------:R-:W3:Y:S01]  /*4ec0*/  MUFU.EX2 R8, R25 ;  /* 0x0000001900087308 */ /* 0x000ee20000000800 */
[----:B--2---:R-:W-:-:S07]  /*4ed0*/  FADD.FTZ R0, R5, R9 ;  /* 0x0000000905007221 */ /* 0x004fce0000010000 */
[----:B------:R-:W2:Y:S01]  /*4ee0*/  MUFU.EX2 R7, R28 ;  /* 0x0000001c00077308 */ /* 0x000ea20000000800 */
[C---:B-1----:R-:W-:Y:S01]  /*4ef0*/  FADD.FTZ R14, R6.reuse, R0 ;  /* 0x00000000060e7221 */ /* 0x042fe20000010000 */
[----:B------:R-:W-:Y:S01]  /*4f00*/  F2FP.BF16.PACK_AB R6, R6, R5 ;  /* 0x000000050606723e */ /* 0x000fe200000010ff */
[----:B---3--:R-:W-:-:S05]  /*4f10*/  FADD.FTZ R3, R8, R10 ;  /* 0x0000000a08037221 */ /* 0x008fca0000010000 */
[----:B------:R-:W1:Y:S01]  /*4f20*/  MUFU.EX2 R0, R32 ;  /* 0x0000002000007308 */ /* 0x000e620000000800 */
[C---:B--2---:R-:W-:Y:S01]  /*4f30*/  F2FP.BF16.PACK_AB R5, R7.reuse, R8 ;  /* 0x000000080705723e */ /* 0x044fe200000010ff */
[----:B------:R-:W-:Y:S01]  /*4f40*/  FADD.FTZ R3, R7, R3 ;  /* 0x0000000307037221 */ /* 0x000fe20000010000 */
[----:B------:R-:W2:Y:S01]  /*4f50*/  LDSM.16.MT88.4 R8, [R135+0x1100] ;  /* 0x001100008708783b */ /* 0x000ea20000004200 */
[----:B-1----:R-:W-:Y:S02]  /*4f60*/  F2FP.BF16.PACK_AB R7, R12, R0 ;  /* 0x000000000c07723e */ /* 0x002fe400000010ff */
[----:B------:R-:W-:-:S05]  /*4f70*/  FADD.FTZ R13, R0, R3 ;  /* 0x00000003000d7221 */ /* 0x000fca0000010000 */
[C---:B--2---:R-:W-:Y:S08]  /*4f80*/  HMMA.16816.F32.BF16 R164, R4.reuse, R8, R164 ;  /* 0x0000000804a4723c */ /* 0x044ff000000418a4 */
[C---:B------:R-:W-:Y:S01]  /*4f90*/  HMMA.16816.F32.BF16 R16, R4.reuse, R10, R108 ;  /* 0x0000000a0410723c */ /* 0x040fe2000004186c */
[----:B------:R-:W1:Y:S07]  /*4fa0*/  LDSM.16.MT88.4 R8, [R248+0x1100] ;  /* 0x00110000f808783b */ /* 0x000e6e0000004200 */
[C---:B-1----:R-:W-:Y:S08]  /*4fb0*/  HMMA.16816.F32.BF16 R156, R4.reuse, R8, R156 ;  /* 0x00000008049c723c */ /* 0x042ff0000004189c */
        /* <DEDUP_REMOVED lines=25> */
[----:B------:R-:W1:Y:S04]  /*5150*/  LDSM.16.MT88.4 R8, [R251+0x5100] ;  /* 0x00510000fb08783b */ /* 0x000e680000004200 */
[----:B------:R-:W-:Y:S03]  /*5160*/  LDSM.16.MT88.4 R160, [R135+0x1900] ;  /* 0x0019000087a0783b */ /* 0x000fe60000004200 */
[C---:B-1----:R-:W-:Y:S11]  /*5170*/  HMMA.16816.F32.BF16 R112, R4.reuse, R8, R184 ;  /* 0x000000080470723c */ /* 0x042ff600000418b8 */
[----:B------:R-:W-:Y:S11]  /*5180*/  @!UPT UIADD3 URZ, URZ, URZ, URZ ;  /* 0x0000003f3f3ff290 */ /* 0x000ff6000fffe03f */
[----:B------:R-:W-:Y:S02]  /*5190*/  @!UPT UIADD3 URZ, URZ, URZ, URZ ;  /* 0x0000003f3f3ff290 */ /* 0x000fe4000fffe03f */
[----:B------:R-:W-:Y:S01]  /*51a0*/  MOV R9, R115 ;  /* 0x0000007300097202 */ /* 0x000fe20000000f00 */
[----:B------:R-:W-:Y:S02]  /*51b0*/  IMAD.MOV.U32 R8, RZ, RZ, R112 ;  /* 0x000000ffff087224 */ /* 0x000fe400078e0070 */
[----:B------:R-:W-:Y:S02]  /*51c0*/  IMAD.MOV.U32 R110, RZ, RZ, R113 ;  /* 0x000000ffff6e7224 */ /* 0x000fe400078e0071 */
[----:B------:R-:W-:Y:S02]  /*51d0*/  IMAD.MOV.U32 R109, RZ, RZ, R114 ;  /* 0x000000ffff6d7224 */ /* 0x000fe400078e0072 */
[C---:B------:R-:W-:Y:S07]  /*51e0*/  HMMA.16816.F32.BF16 R112, R4.reuse, R10, R152 ;  /* 0x0000000a0470723c */ /* 0x040fee0000041898 */
[----:B------:R-:W-:Y:S01]  /*51f0*/  IMAD.MOV.U32 R155, RZ, RZ, R9 ;  /* 0x000000ffff9b7224 */ /* 0x000fe200078e0009 */
[----:B------:R-:W-:Y:S01]  /*5200*/  MOV R152, R8 ;  /* 0x0000000800987202 */ /* 0x000fe20000000f00 */
[----:B------:R-:W-:Y:S01]  /*5210*/  IMAD.MOV.U32 R154, RZ, RZ, R109 ;  /* 0x000000ffff9a7224 */ /* 0x000fe200078e006d */
[----:B------:R-:W1:Y:S01]  /*5220*/  LDSM.16.MT88.4 R8, [R250+0x5100] ;  /* 0x00510000fa08783b */ /* 0x000e620000004200 */
[----:B------:R-:W-:Y:S11]  /*5230*/  MOV R153, R110 ;  /* 0x0000006e00997202 */ /* 0x000ff60000000f00 */
[----:B------:R-:W-:Y:S02]  /*5240*/  @!UPT UIADD3 URZ, URZ, URZ, URZ ;  /* 0x0000003f3f3ff290 */ /* 0x000fe4000fffe03f */
[----:B------:R-:W-:Y:S01]  /*5250*/  IMAD.MOV.U32 R108, RZ, RZ, R113 ;  /* 0x000000ffff6c7224 */ /* 0x000fe200078e0071 */
[----:B------:R-:W-:Y:S01]  /*5260*/  MOV R15, R114 ;  /* 0x00000072000f7202 */ /* 0x000fe20000000f00 */
[----:B------:R-:W-:Y:S02]  /*5270*/  IMAD.MOV.U32 R3, RZ, RZ, R115 ;  /* 0x000000ffff037224 */ /* 0x000fe400078e0073 */
[----:B------:R-:W-:Y:S01]  /*5280*/  IMAD.MOV.U32 R0, RZ, RZ, R112 ;  /* 0x000000ffff007224 */ /* 0x000fe200078e0070 */
[C---:B-1----:R-:W-:Y:S07]  /*5290*/  HMMA.16816.F32.BF16 R188, R4.reuse, R8, R144 ;  /* 0x0000000804bc723c */ /* 0x042fee0000041890 */
[----:B------:R-:W-:Y:S01]  /*52a0*/  IMAD.MOV.U32 R145, RZ, RZ, R108 ;  /* 0x000000ffff917224 */ /* 0x000fe200078e006c */
[C---:B------:R-:W-:Y:S01]  /*52b0*/  HMMA.16816.F32.BF16 R112, R4.reuse, R10, R136 ;  /* 0x0000000a0470723c */ /* 0x040fe20000041888 */
[----:B------:R-:W1:Y:S01]  /*52c0*/  LDSM.16.MT88.4 R8, [R135+0x7100] ;  /* 0x007100008708783b */ /* 0x000e620000004200 */
[----:B------:R-:W-:Y:S01]  /*52d0*/  IMAD.MOV.U32 R146, RZ, RZ, R15 ;  /* 0x000000ffff927224 */ /* 0x000fe200078e000f */
[----:B------:R-:W-:Y:S01]  /*52e0*/  MOV R147, R3 ;  /* 0x0000000300937202 */ /* 0x000fe20000000f00 */
[----:B------:R-:W-:Y:S01]  /*52f0*/  IMAD.MOV.U32 R144, RZ, RZ, R0 ;  /* 0x000000ffff907224 */ /* 0x000fe200078e0000 */
[----:B------:R-:W-:Y:S01]  /*5300*/  MUFU.EX2 R3, R83 ;  /* 0x0000005300037308 */ /* 0x000fe20000000800 */
[----:B------:R-:W-:Y:S07]  /*5310*/  LDSM.16.MT88.4 R136, [R250+0x1900] ;  /* 0x00190000fa88783b */ /* 0x000fee0000004200 */
[----:B------:R-:W2:Y:S01]  /*5320*/  MUFU.EX2 R0, R82 ;  /* 0x0000005200007308 */ /* 0x000ea20000000800 */
[C---:B-1----:R-:W-:Y:S07]  /*5330*/  HMMA.16816.F32.BF16 R108, R4.reuse, R8, R128 ;  /* 0x00000008046c723c */ /* 0x042fee0000041880 */
[----:B--2---:R-:W-:Y:S01]  /*5340*/  F2FP.BF16.PACK_AB R128, R0, R3 ;  /* 0x000000030080723e */ /* 0x004fe200000010ff */
[C---:B------:R-:W-:Y:S01]  /*5350*/  HMMA.16816.F32.BF16 R124, R4.reuse, R10, R124 ;  /* 0x0000000a047c723c */ /* 0x040fe2000004187c */
[----:B------:R-:W1:Y:S07]  /*5360*/  LDSM.16.MT88.4 R8, [R248+0x7100] ;  /* 0x00710000f808783b */ /* 0x000e6e0000004200 */
[C---:B-1----:R-:W-:Y:S08]  /*5370*/  HMMA.16816.F32.BF16 R116, R4.reuse, R8, R120 ;  /* 0x000000080474723c */ /* 0x042ff00000041878 */
[----:B------:R-:W-:Y:S11]  /*5380*/  HMMA.16816.F32.BF16 R8, R4, R10, R56 ;  /* 0x0000000a0408723c */ /* 0x000ff60000041838 */
[----:B------:R-:W-:Y:S05]  /*5390*/  @!UPT UIADD3 URZ, URZ, URZ, URZ ;  /* 0x0000003f3f3ff290 */ /* 0x000fea000fffe03f */
[----:B------:R-:W-:Y:S01]  /*53a0*/  IMAD.MOV.U32 R123, RZ, RZ, R116 ;  /* 0x000000ffff7b7224 */ /* 0x000fe200078e0074 */
[----:B------:R-:W-:Y:S01]  /*53b0*/  MOV R122, R117 ;  /* 0x00000075007a7202 */ /* 0x000fe20000000f00 */
[----:B------:R-:W-:Y:S02]  /*53c0*/  IMAD.MOV.U32 R121, RZ, RZ, R118 ;  /* 0x000000ffff797224 */ /* 0x000fe400078e0076 */
[----:B------:R-:W-:-:S04]  /*53d0*/  IMAD.MOV.U32 R120, RZ, RZ, R119 ;  /* 0x000000ffff787224 */ /* 0x000fc800078e0077 */
[----:B------:R-:W-:Y:S01]  /*53e0*/  MOV R58, R8 ;  /* 0x00000008003a7202 */ /* 0x000fe20000000f00 */
[----:B------:R-:W-:Y:S01]  /*53f0*/  IMAD.MOV.U32 R57, RZ, RZ, R9 ;  /* 0x000000ffff397224 */ /* 0x000fe200078e0009 */
[----:B------:R-:W-:Y:S01]  /*5400*/  MOV R15, R11 ;  /* 0x0000000b000f7202 */ /* 0x000fe20000000f00 */
[----:B------:R-:W-:Y:S02]  /*5410*/  IMAD.MOV.U32 R56, RZ, RZ, R10 ;  /* 0x000000ffff387224 */ /* 0x000fe400078e000a */
[----:B------:R-:W1:Y:S02]  /*5420*/  LDSM.16.MT88.4 R8, [R251+0x7100] ;  /* 0x00710000fb08783b */ /* 0x000e640000004200 */
[C---:B-1----:R-:W-:Y:S08]  /*5430*/  HMMA.16816.F32.BF16 R116, R4.reuse, R8, R44 ;  /* 0x000000080474723c */ /* 0x042ff0000004182c */
[C---:B------:R-:W-:Y:S01]  /*5440*/  HMMA.16816.F32.BF16 R184, R4.reuse, R10, R40 ;  /* 0x0000000a04b8723c */ /* 0x040fe20000041828 */
[----:B------:R-:W1:Y:S04]  /*5450*/  LDSM.16.MT88.4 R8, [R250+0x7100] ;  /* 0x00710000fa08783b */ /* 0x000e680000004200 */
[----:B------:R-:W2:Y:S03]  /*5460*/  LDSM.16.MT88.4 R40, [R135+0x3900] ;  /* 0x003900008728783b */ /* 0x000ea60000004200 */
[C---:B-1----:R-:W-:Y:S01]  /*5470*/  HMMA.16816.F32.BF16 R180, R4.reuse, R8, R36 ;  /* 0x0000000804b4723c */ /* 0x042fe20000041824 */
[----:B------:R-:W-:Y:S06]  /*5480*/  MUFU.EX2 R8, R50 ;  /* 0x0000003200087308 */ /* 0x000fec0000000800 */
[----:B------:R-:W-:Y:S01]  /*5490*/  FADD.FTZ R9, R3, R14 ;  /* 0x0000000e03097221 */ /* 0x000fe20000010000 */
[----:B------:R-:W-:Y:S01]  /*54a0*/  HMMA.16816.F32.BF16 R20, R4, R10, R20 ;  /* 0x0000000a0414723c */ /* 0x000fe20000041814 */
[----:B------:R-:W1:Y:S01]  /*54b0*/  MUFU.EX2 R7, R49 ;  /* 0x0000003100077308 */ /* 0x000e620000000800 */
[----:B------:R-:W-:Y:S01]  /*54c0*/  MOV R14, R56 ;  /* 0x00000038000e7202 */ /* 0x000fe20000000f00 */
[----:B------:R-:W-:-:S04]  /*54d0*/  FADD.FTZ R9, R0, R9 ;  /* 0x0000000900097221 */ /* 0x000fc80000010000 */
[----:B------:R-:W-:Y:S02]  /*54e0*/  FADD.FTZ R10, R12, R13 ;  /* 0x0000000d0c0a7221 */ /* 0x000fe40000010000 */
[----:B------:R-:W3:Y:S01]  /*54f0*/  MUFU.EX2 R6, R48 ;  /* 0x0000003000067308 */ /* 0x000ee20000000800 */
[----:B------:R-:W-:Y:S02]  /*5500*/  IMAD.MOV.U32 R12, RZ, RZ, R58 ;  /* 0x000000ffff0c7224 */ /* 0x000fe400078e003a */
[----:B------:R-:W-:Y:S02]  /*5510*/  IMAD.MOV.U32 R13, RZ, RZ, R57 ;  /* 0x000000ffff0d7224 */ /* 0x000fe400078e0039 */
[----:B------:R-:W4:Y:S03]  /*5520*/  LDSM.16.MT88.4 R56, [R251+0x3900] ;  /* 0x00390000fb38783b */ /* 0x000f260000004200 */
[----:B------:R5:W2:Y:S01]  /*5530*/  MUFU.EX2 R11, R51 ;  /* 0x00000033000b7308 */ /* 0x000aa20000000800 */
[----:B-1----:R-:W-:-:S07]  /*5540*/  FADD.FTZ R3, R7, R10 ;  /* 0x0000000a07037221 */ /* 0x002fce0000010000 */
[----:B------:R-:W1:Y:S01]  /*5550*/  MUFU.EX2 R5, R81 ;  /* 0x0000005100057308 */ /* 0x000e620000000800 */
[----:B---3--:R-:W-:Y:S02]  /*5560*/  F2FP.BF16.PACK_AB R129, R6, R7 ;  /* 0x000000070681723e */ /* 0x008fe400000010ff */
[----:B------:R-:W-:Y:S01]  /*5570*/  MOV R7, R155 ;  /* 0x0000009b00077202 */ /* 0x000fe20000000f00 */
[----:B-----5:R-:W3:Y:S04]  /*5580*/  LDSM.16.MT88.4 R48, [R248+0x3900] ;  /* 0x00390000f830783b */ /* 0x020ee80000004200 */
[----:B------:R-:W5:Y:S01]  /*5590*/  MUFU.EX2 R4, R80 ;  /* 0x0000005000047308 */ /* 0x000f620000000800 */
[----:B--2---:R-:W-:Y:S01]  /*55a0*/  F2FP.BF16.PACK_AB R131, R11, R8 ;  /* 0x000000080b83723e */ /* 0x004fe200000010ff */
[----:B-1----:R-:W-:Y:S01]  /*55b0*/  FADD.FTZ R0, R5, R9 ;  /* 0x0000000905007221 */ /* 0x002fe20000010000 */
[C---:B-----5:R-:W-:Y:S01]  /*55c0*/  F2FP.BF16.PACK_AB R130, R4.reuse, R5 ;  /* 0x000000050482723e */ /* 0x060fe200000010ff */
[----:B------:R-:W-:Y:S02]  /*55d0*/  LDSM.16.MT88.4 R80, [R248+0x5900] ;  /* 0x00590000f850783b */ /* 0x000fe40000004200 */
[----:B------:R-:W-:Y:S01]  /*55e0*/  FADD.FTZ R0, R4, R0 ;  /* 0x0000000004007221 */ /* 0x000fe20000010000 */
[----:B------:R-:W-:Y:S01]  /*55f0*/  MOV R5, R153 ;  /* 0x0000009900057202 */ /* 0x000fe20000000f00 */
[----:B------:R-:W-:-:S02]  /*5600*/  IMAD.MOV.U32 R4, RZ, RZ, R152 ;  /* 0x000000ffff047224 */ /* 0x000fc400078e0098 */
[C---:B------:R-:W-:Y:S01]  /*5610*/  HMMA.16816.F32.BF16 R36, R128.reuse, R40, R52 ;  /* 0x000000288024723c */ /* 0x040fe20000041834 */
[----:B------:R1:W-:Y:S07]  /*5620*/  STL [R1+0x4c], R0 ;  /* 0x00004c0001007387 */ /* 0x0003ee0000100800 */
[C---:B----4-:R-:W-:Y:S01]  /*5630*/  HMMA.16816.F32.BF16 R52, R128.reuse, R56, R72 ;  /* 0x000000388034723c */ /* 0x050fe20000041848 */
[----:B------:R-:W2:Y:S07]  /*5640*/  LDSM.16.MT88.4 R72, [R135+0x5900] ;  /* 0x005900008748783b */ /* 0x000eae0000004200 */
[C---:B---3--:R-:W-:Y:S01]  /*5650*/  HMMA.16816.F32.BF16 R44, R128.reuse, R48, R64 ;  /* 0x00000030802c723c */ /* 0x048fe20000041840 */
[----:B------:R-:W3:Y:S07]  /*5660*/  LDSM.16.MT88.4 R64, [R250+0x3900] ;  /* 0x00390000fa40783b */ /* 0x000eee0000004200 */
[----:B------:R-:W-:Y:S01]  /*5670*/  HMMA.16816.F32.BF16 R40, R128, R42, R60 ;  /* 0x0000002a8028723c */ /* 0x000fe2000004183c */
[----:B-1----:R-:W-:-:S02]  /*5680*/  FADD.FTZ R0, R6, R3 ;  /* 0x0000000306007221 */ /* 0x002fc40000010000 */
[----:B------:R-:W-:Y:S02]  /*5690*/  IMAD.MOV.U32 R6, RZ, RZ, R154 ;  /* 0x000000ffff067224 */ /* 0x000fe400078e009a */
[----:B------:R-:W1:Y:S01]  /*56a0*/  LDSM.16.MT88.4 R152, [R248+0x1900] ;  /* 0x00190000f898783b */ /* 0x000e620000004200 */
[----:B------:R-:W-:Y:S02]  /*56b0*/  FADD.FTZ R0, R8, R0 ;  /* 0x0000000008007221 */ /* 0x000fe40000010000 */
[----:B------:R-:W-:Y:S02]  /*56c0*/  HMMA.16816.F32.BF16 R48, R128, R50, R68 ;  /* 0x000000328030723c */ /* 0x000fe40000041844 */
[----:B------:R-:W-:-:S06]  /*56d0*/  FADD.FTZ R0, R11, R0 ;  /* 0x000000000b007221 */ /* 0x000fcc0000010000 */
[C---:B------:R-:W-:Y:S01]  /*56e0*/  HMMA.16816.F32.BF16 R164, R128.reuse, R160, R164 ;  /* 0x000000a080a4723c */ /* 0x040fe200000418a4 */
[----:B------:R-:W-:Y:S07]  /*56f0*/  STL [R1+0x74], R0 ;  /* 0x0000740001007387 */ /* 0x000fee0000100800 */
[C---:B------:R-:W-:Y:S07]  /*5700*/  HMMA.16816.F32.BF16 R160, R128.reuse, R162, R16 ;  /* 0x000000a280a0723c */ /* 0x040fee0000041810 */
[----:B------:R-:W-:Y:S01]  /*5710*/  IMAD.MOV.U32 R16, RZ, RZ, R123 ;  /* 0x000000ffff107224 */ /* 0x000fe200078e007b */
[C---:B--2---:R-:W-:Y:S01]  /*5720*/  HMMA.16816.F32.BF16 R68, R128.reuse, R72, R92 ;  /* 0x000000488044723c */ /* 0x044fe2000004185c */
[----:B------:R-:W-:Y:S01]  /*5730*/  MOV R17, R122 ;  /* 0x0000007a00117202 */ /* 0x000fe20000000f00 */
[----:B------:R-:W-:Y:S01]  /*5740*/  IMAD.MOV.U32 R18, RZ, RZ, R121 ;  /* 0x000000ffff127224 */ /* 0x000fe200078e0079 */
[----:B------:R-:W-:Y:S01]  /*5750*/  MOV R19, R120 ;  /* 0x0000007800137202 */ /* 0x000fe20000000f00 */
[----:B------:R-:W-:Y:S01]  /*5760*/  IMAD.MOV.U32 R120, RZ, RZ, R144 ;  /* 0x000000ffff787224 */ /* 0x000fe200078e0090 */
[----:B------:R-:W-:Y:S01]  /*5770*/  MOV R121, R145 ;  /* 0x0000009100797202 */ /* 0x000fe20000000f00 */
[----:B------:R-:W-:Y:S01]  /*5780*/  IMAD.MOV.U32 R122, RZ, RZ, R146 ;  /* 0x000000ffff7a7224 */ /* 0x000fe200078e0092 */
[----:B------:R-:W-:Y:S01]  /*5790*/  MOV R123, R147 ;  /* 0x00000093007b7202 */ /* 0x000fe20000000f00 */
[C---:B---3--:R-:W-:Y:S01]  /*57a0*/  HMMA.16816.F32.BF16 R60, R128.reuse, R64, R84 ;  /* 0x00000040803c723c */ /* 0x048fe20000041854 */
[----:B------:R-:W-:Y:S07]  /*57b0*/  LDSM.16.MT88.4 R144, [R251+0x1900] ;  /* 0x00190000fb90783b */ /* 0x000fee0000004200 */
[C---:B------:R-:W-:Y:S01]  /*57c0*/  HMMA.16816.F32.BF16 R64, R128.reuse, R66, R88 ;  /* 0x000000428040723c */ /* 0x040fe20000041858 */
[----:B------:R-:W2:Y:S07]  /*57d0*/  LDSM.16.MT88.4 R88, [R251+0x5900] ;  /* 0x00590000fb58783b */ /* 0x000eae0000004200 */
[C---:B------:R-:W-:Y:S01]  /*57e0*/  HMMA.16816.F32.BF16 R72, R128.reuse, R74, R96 ;  /* 0x0000004a8048723c */ /* 0x040fe20000041860 */
[----:B------:R-:W3:Y:S07]  /*57f0*/  LDSM.16.MT88.4 R96, [R250+0x5900] ;  /* 0x00590000fa60783b */ /* 0x000eee0000004200 */
[C---:B------:R-:W-:Y:S08]  /*5800*/  HMMA.16816.F32.BF16 R56, R128.reuse, R58, R76 ;  /* 0x0000003a8038723c */ /* 0x040ff0000004184c */
[C---:B------:R-:W-:Y:S08]  /*5810*/  HMMA.16816.F32.BF16 R76, R128.reuse, R80, R100 ;  /* 0x00000050804c723c */ /* 0x040ff00000041864 */
[C---:B------:R-:W-:Y:S01]  /*5820*/  HMMA.16816.F32.BF16 R80, R128.reuse, R82, R104 ;  /* 0x000000528050723c */ /* 0x040fe20000041868 */
[----:B------:R-:W4:Y:S07]  /*5830*/  LDSM.16.MT88.4 R104, [R135+0x7900] ;  /* 0x007900008768783b */ /* 0x000f2e0000004200 */
[C---:B-1----:R-:W-:Y:S08]  /*5840*/  HMMA.16816.F32.BF16 R156, R128.reuse, R152, R156 ;  /* 0x00000098809c723c */ /* 0x042ff0000004189c */
[C---:B--2---:R-:W-:Y:S01]  /*5850*/  HMMA.16816.F32.BF16 R84, R128.reuse, R88, R4 ;  /* 0x000000588054723c */ /* 0x044fe20000041804 */
[----:B------:R-:W-:Y:S07]  /*5860*/  LDSM.16.MT88.4 R4, [R250+0x7900] ;  /* 0x00790000fa04783b */ /* 0x000fee0000004200 */
[C---:B---3--:R-:W-:Y:S08]  /*5870*/  HMMA.16816.F32.BF16 R92, R128.reuse, R96, R188 ;  /* 0x00000060805c723c */ /* 0x048ff000000418bc */
[C---:B------:R-:W-:Y:S01]  /*5880*/  HMMA.16816.F32.BF16 R88, R128.reuse, R90, R120 ;  /* 0x0000005a8058723c */ /* 0x040fe20000041878 */
[----:B------:R-:W1:Y:S07]  /*5890*/  LDSM.16.MT88.4 R120, [R251+0x7900] ;  /* 0x00790000fb78783b */ /* 0x000e6e0000004200 */
[C---:B------:R-:W-:Y:S01]  /*58a0*/  HMMA.16816.F32.BF16 R96, R128.reuse, R98, R112 ;  /* 0x000000628060723c */ /* 0x040fe20000041870 */
[----:B------:R-:W2:Y:S07]  /*58b0*/  LDSM.16.MT88.4 R112, [R248+0x7900] ;  /* 0x00790000f870783b */ /* 0x000eae0000004200 */
[C---:B----4-:R-:W-:Y:S08]  /*58c0*/  HMMA.16816.F32.BF16 R100, R128.reuse, R104, R108 ;  /* 0x000000688064723c */ /* 0x050ff0000004186c */
[C---:B------:R-:W-:Y:S08]  /*58d0*/  HMMA.16816.F32.BF16 R148, R128.reuse, R144, R148 ;  /* 0x000000908094723c */ /* 0x040ff00000041894 */
[C---:B------:R-:W-:Y:S08]  /*58e0*/  HMMA.16816.F32.BF16 R140, R128.reuse, R136, R140 ;  /* 0x00000088808c723c */ /* 0x040ff0000004188c */
[C---:B------:R-:W-:Y:S08]  /*58f0*/  HMMA.16816.F32.BF16 R104, R128.reuse, R106, R124 ;  /* 0x0000006a8068723c */ /* 0x040ff0000004187c */
[C---:B-1----:R-:W-:Y:S08]  /*5900*/  HMMA.16816.F32.BF16 R116, R128.reuse, R120, R116 ;  /* 0x000000788074723c */ /* 0x042ff00000041874 */
[C---:B--2---:R-:W-:Y:S08]  /*5910*/  HMMA.16816.F32.BF16 R108, R128.reuse, R112, R16 ;  /* 0x00000070806c723c */ /* 0x044ff00000041810 */
[C---:B------:R-:W-:Y:S08]  /*5920*/  HMMA.16816.F32.BF16 R152, R128.reuse, R154, R24 ;  /* 0x0000009a8098723c */ /* 0x040ff00000041818 */
[C---:B------:R-:W-:Y:S08]  /*5930*/  HMMA.16816.F32.BF16 R144, R128.reuse, R146, R28 ;  /* 0x000000928090723c */ /* 0x040ff0000004181c */
[C---:B------:R-:W-:Y:S08]  /*5940*/  HMMA.16816.F32.BF16 R136, R128.reuse, R138, R32 ;  /* 0x0000008a8088723c */ /* 0x040ff00000041820 */
[C---:B------:R-:W-:Y:S08]  /*5950*/  HMMA.16816.F32.BF16 R112, R128.reuse, R114, R12 ;  /* 0x000000728070723c */ /* 0x040ff0000004180c */
[C---:B------:R-:W-:Y:S08]  /*5960*/  HMMA.16816.F32.BF16 R120, R128.reuse, R122, R184 ;  /* 0x0000007a8078723c */ /* 0x040ff000000418b8 */
[C---:B------:R-:W-:Y:S08]  /*5970*/  HMMA.16816.F32.BF16 R124, R128.reuse, R4, R180 ;  /* 0x00000004807c723c */ /* 0x040ff000000418b4 */
[----:B------:R-:W-:Y:S01]  /*5980*/  HMMA.16816.F32.BF16 R128, R128, R6, R20 ;  /* 0x000000068080723c */ /* 0x000fe20000041814 */
[----:B------:R-:W-:Y:S07]  /*5990*/  @P0 BRA `(.L_x_26) ;  /* 0x0000379000000947 */ /* 0x000fee0003800000 */
[----:B------:R-:W-:Y:S01]  /*59a0*/  SHF.R.S32.HI R15, RZ, 0x1f, R133 ;  /* 0x0000001fff0f7819 */ /* 0x000fe20000011485 */
[C---:B------:R-:W-:Y:S01]  /*59b0*/  IMAD.SHL.U32 R0, R133.reuse, 0x2, RZ ;  /* 0x0000000285007824 */ /* 0x040fe200078e00ff */
[----:B------:R-:W-:Y:S01]  /*59c0*/  UIADD3 UR6, UR6, -0x2, URZ ;  /* 0xfffffffe06067890 */ /* 0x000fe2000fffe03f */
[----:B------:R-:W-:Y:S01]  /*59d0*/  IMAD.SHL.U32 R4, R176, 0x2, RZ ;  /* 0x00000002b0047824 */ /* 0x000fe200078e00ff */
[----:B------:R-:W-:Y:S01]  /*59e0*/  SHF.L.U64.HI R3, R133, 0x1, R15 ;  /* 0x0000000185037819 */ /* 0x000fe2000001020f */
[----:B------:R-:W-:Y:S01]  /*59f0*/  IMAD.MOV.U32 R133, RZ, RZ, R2 ;  /* 0x000000ffff857224 */ /* 0x000fe200078e0002 */
[----:B------:R-:W-:Y:S01]  /*5a00*/  SHF.R.S32.HI R15, RZ, 0x1f, R177 ;  /* 0x0000001fff0f7819 */ /* 0x000fe200000114b1 */
[----:B------:R-:W-:-:S02]  /*5a10*/  IMAD.SHL.U32 R2, R178, 0x2, RZ ;  /* 0x00000002b2027824 */ /* 0x000fc400078e00ff */
[----:B------:R1:W-:Y:S04]  /*5a20*/  STL [R1+0x70], R3 ;  /* 0x0000700301007387 */ /* 0x0003e80000100800 */
[----:B------:R2:W-:Y:S01]  /*5a30*/  STL [R1+0x6c], R0 ;  /* 0x00006c0001007387 */ /* 0x0005e20000100800 */
[----:B-1----:R-:W-:Y:S02]  /*5a40*/  SHF.L.U64.HI R3, R176, 0x1, R179 ;  /* 0x00000001b0037819 */ /* 0x002fe400000102b3 */
[----:B--2---:R-:W-:-:S03]  /*5a50*/  SHF.L.U64.HI R0, R177, 0x1, R15 ;  /* 0x00000001b1007819 */ /* 0x004fc6000001020f */
[----:B------:R1:W-:Y:S01]  /*5a60*/  STL [R1+0x68], R3 ;  /* 0x0000680301007387 */ /* 0x0003e20000100800 */
[----:B------:R-:W-:-:S03]  /*5a70*/  SHF.R.S32.HI R15, RZ, 0x1f, R178 ;  /* 0x0000001fff0f7819 */ /* 0x000fc600000114b2 */
[----:B------:R-:W-:Y:S04]  /*5a80*/  STL [R1+0x64], R4 ;  /* 0x0000640401007387 */ /* 0x000fe80000100800 */
[----:B------:R2:W-:Y:S01]  /*5a90*/  STL [R1+0x60], R0 ;  /* 0x0000600001007387 */ /* 0x0005e20000100800 */
[----:B-1----:R-:W-:-:S05]  /*5aa0*/  IMAD.SHL.U32 R3, R177, 0x2, RZ ;  /* 0x00000002b1037824 */ /* 0x002fca00078e00ff */
[----:B------:R1:W-:Y:S01]  /*5ab0*/  STL [R1+0x5c], R3 ;  /* 0x00005c0301007387 */ /* 0x0003e20000100800 */
[----:B--2---:R-:W-:-:S03]  /*5ac0*/  IMAD.MOV.U32 R0, RZ, RZ, R132 ;  /* 0x000000ffff007224 */ /* 0x004fc600078e0084 */
[----:B------:R2:W-:Y:S01]  /*5ad0*/  STL [R1+0x54], R2 ;  /* 0x0000540201007387 */ /* 0x0005e20000100800 */
[----:B-1----:R-:W-:-:S05]  /*5ae0*/  SHF.L.U64.HI R3, R178, 0x1, R15 ;  /* 0x00000001b2037819 */ /* 0x002fca000001020f */
[----:B------:R2:W-:Y:S01]  /*5af0*/  STL [R1+0x58], R3 ;  /* 0x0000580301007387 */ /* 0x0005e20000100800 */
[----:B------:R-:W-:Y:S05]  /*5b00*/  BRA `(.L_x_27) ;  /* 0x0000047000007947 */ /* 0x000fea0003800000 */
.L_x_29:
[----:B------:R-:W2:Y:S01]  /*5b10*/  LDL R2, [R1+0x78] ;  /* 0x0000780001027983 */ /* 0x000ea20000100800 */
[----:B------:R-:W-:Y:S01]  /*5b20*/  IMAD.MOV.U32 R3, RZ, RZ, c[0x0][0x2b8] ;  /* 0x0000ae00ff037624 */ /* 0x000fe200078e00ff */
[----:B------:R-:W-:Y:S01]  /*5b30*/  ULEA UR4, UR6, UR10, 0x6 ;  /* 0x0000000a06047291 */ /* 0x000fe2000f8e303f */
[----:B------:R-:W-:Y:S01]  /*5b40*/  IMAD.MOV.U32 R178, RZ, RZ, RZ ;  /* 0x000000ffffb27224 */ /* 0x000fe200078e00ff */
[----:B------:R-:W3:Y:S02]  /*5b50*/  LDL R181, [R1+0x6c] ;  /* 0x00006c0001b57983 */ /* 0x000ee40000100800 */
        /* <DEDUP_REMOVED lines=35> */
[----:B------:R-:W-:Y:S01]  /*5d90*/  LEA.HI.X R180, R2, c[0x0][0x1cc], R180, 0x1, P0 ;  /* 0x0000730002b47a11 */ /* 0x000fe200000f0cb4 */
[----:B------:R-:W3:Y:S04]  /*5da0*/  SHFL.IDX PT, R132, R177, RZ, 0x181f ;  /* 0x00181fffb1847589 */ /* 0x000ee800000e0000 */
[----:B------:R-:W4:Y:S01]  /*5db0*/  SHFL.IDX PT, R176, R180, RZ, 0x181f ;  /* 0x00181fffb4b07589 */ /* 0x000f2200000e0000 */
[----:B---3--:R-:W-:Y:S05]  /*5dc0*/  IADD3 R2, P0, R132, R181, RZ ;  /* 0x000000b584027210 */ /* 0x008fea0007f1e0ff */
[----:B----4-:R-:W-:Y:S01]  /*5dd0*/  IMAD.X R3, R176, 0x1, R186, P0 ;  /* 0x00000001b0037824 */ /* 0x010fe200000e06ba */
[----:B-----5:R-:W-:Y:S04]  /*5de0*/  IADD3 R178, P0, R132, R187, RZ ;  /* 0x000000bb84b27210 */ /* 0x020fe80007f1e0ff */
[----:B------:R-:W-:Y:S01]  /*5df0*/  @!PT LDS RZ, [RZ] ;  /* 0x00000000fffff984 */ /* 0x000fe20000000800 */
[----:B------:R1:W-:Y:S01]  /*5e00*/  LDGSTS.E.BYPASS.LTC128B.128 [R189+0x10100], [R2.64], !P5 ;  /* 0x1010000002bd7fae */ /* 0x0003e2000e901d4c */
[-C--:B------:R-:W-:Y:S05]  /*5e10*/  IADD3.X R179, R176, R184.reuse, RZ, P0, !PT ;  /* 0x000000b8b0b37210 */ /* 0x080fea00007fe4ff */
[----:B------:R2:W-:Y:S04]  /*5e20*/  LDGSTS.E.BYPASS.LTC128B.128 [R189+0x12100], [R178.64], !P4 ;  /* 0x12100000b2bd7fae */ /* 0x0005e8000e101d4c */
[----:B-1----:R-:W1:Y:S04]  /*5e30*/  SHFL.IDX PT, R2, R177, 0x1, 0x181f ;  /* 0x00381f00b1027f89 */ /* 0x002e6800000e0000 */
[----:B------:R-:W3:Y:S01]  /*5e40*/  SHFL.IDX PT, R3, R180, 0x1, 0x181f ;  /* 0x00381f00b4037f89 */ /* 0x000ee200000e0000 */
[----:B--2---:R-:W-:Y:S05]  /*5e50*/  IADD3 R178, P0, R132, R185, RZ ;  /* 0x000000b984b27210 */ /* 0x004fea0007f1e0ff */
[----:B------:R-:W-:Y:S05]  /*5e60*/  IMAD.X R179, R176, 0x1, R190, P0 ;  /* 0x00000001b0b37824 */ /* 0x000fea00000e06be */
[----:B------:R2:W-:Y:S02]  /*5e70*/  LDGSTS.E.BYPASS.LTC128B.128 [R189+0x14100], [R178.64], !P3 ;  /* 0x14100000b2bd7fae */ /* 0x0005e4000d901d4c */
[----:B--2---:R-:W-:Y:S05]  /*5e80*/  IADD3 R178, P0, R132, R191, RZ ;  /* 0x000000bf84b27210 */ /* 0x004fea0007f1e0ff */
[----:B------:R-:W-:Y:S01]  /*5e90*/  IMAD.X R179, R176, 0x1, R188, P0 ;  /* 0x00000001b0b37824 */ /* 0x000fe200000e06bc */
[C---:B-1----:R-:W-:Y:S04]  /*5ea0*/  IADD3 R176, P0, R2.reuse, R181, RZ ;  /* 0x000000b502b07210 */ /* 0x042fe80007f1e0ff */
[----:B------:R1:W-:Y:S01]  /*5eb0*/  LDGSTS.E.BYPASS.LTC128B.128 [R189+0x16100], [R178.64], !P2 ;  /* 0x16100000b2bd7fae */ /* 0x0003e2000d101d4c */
[C---:B---3--:R-:W-:Y:S05]  /*5ec0*/  IMAD.X R177, R3.reuse, 0x1, R186, P0 ;  /* 0x0000000103b17824 */ /* 0x048fea00000e06ba */
[----:B------:R2:W-:Y:S02]  /*5ed0*/  LDGSTS.E.BYPASS.LTC128B.128 [R189+0x11100], [R176.64], !P5 ;  /* 0x11100000b0bd7fae */ /* 0x0005e4000e901d4c */
[C---:B--2---:R-:W-:Y:S04]  /*5ee0*/  IADD3 R176, P0, R2.reuse, R187, RZ ;  /* 0x000000bb02b07210 */ /* 0x044fe80007f1e0ff */
[C---:B------:R-:W-:Y:S05]  /*5ef0*/  IADD3.X R177, R3.reuse, R184, RZ, P0, !PT ;  /* 0x000000b803b17210 */ /* 0x040fea00007fe4ff */
[----:B------:R2:W-:Y:S02]  /*5f00*/  LDGSTS.E.BYPASS.LTC128B.128 [R189+0x13100], [R176.64], !P4 ;  /* 0x13100000b0bd7fae */ /* 0x0005e4000e101d4c */
[C---:B--2---:R-:W-:Y:S05]  /*5f10*/  IADD3 R176, P0, R2.reuse, R185, RZ ;  /* 0x000000b902b07210 */ /* 0x044fea0007f1e0ff */
[C---:B------:R-:W-:Y:S01]  /*5f20*/  IMAD.X R177, R3.reuse, 0x1, R190, P0 ;  /* 0x0000000103b17824 */ /* 0x040fe200000e06be */
[----:B------:R-:W-:Y:S04]  /*5f30*/  IADD3 R2, P0, R2, R191, RZ ;  /* 0x000000bf02027210 */ /* 0x000fe80007f1e0ff */
[----:B------:R1:W-:Y:S01]  /*5f40*/  LDGSTS.E.BYPASS.LTC128B.128 [R189+0x15100], [R176.64], !P3 ;  /* 0x15100000b0bd7fae */ /* 0x0003e2000d901d4c */
[----:B------:R-:W-:Y:S05]  /*5f50*/  IMAD.X R3, R3, 0x1, R188, P0 ;  /* 0x0000000103037824 */ /* 0x000fea00000e06bc */
[----:B------:R1:W-:Y:S01]  /*5f60*/  LDGSTS.E.BYPASS.LTC128B.128 [R189+0x17100], [R2.64], !P2 ;  /* 0x1710000002bd7fae */ /* 0x0003e2000d101d4c */
[----:B------:R-:W-:-:S05]  /*5f70*/  BRA `(.L_x_28) ;  /* 0x000011c000007947 */ /* 0x000fca0003800000 */
.L_x_27:
[----:B------:R-:W3:Y:S01]  /*5f80*/  LDL R5, [R1+0x48] ;  /* 0x0000480001057983 */ /* 0x000ee20000100800 */
[----:B------:R-:W-:Y:S04]  /*5f90*/  DEPBAR.LE SB0, 0x0 ;  /* 0x000080000000791a */ /* 0x000fe80000000000 */
[----:B------:R-:W4:Y:S01]  /*5fa0*/  LDL R7, [R1+0x44] ;  /* 0x0000440001077983 */ /* 0x000f220000100800 */
[----:B------:R-:W-:Y:S03]  /*5fb0*/  UISETP.GE.AND UP0, UPT, UR6, 0x1, UPT ;  /* 0x000000010600788c */ /* 0x000fe6000bf06270 */
[----:B------:R1:W-:Y:S04]  /*5fc0*/  STL [R1+0x90], R40 ;  /* 0x0000902801007387 */ /* 0x0003e80000100800 */
[----:B------:R2:W-:Y:S04]  /*5fd0*/  STL [R1+0x8c], R39 ;  /* 0x00008c2701007387 */ /* 0x0005e80000100800 */
[----:B------:R2:W-:Y:S04]  /*5fe0*/  STL [R1+0x88], R38 ;  /* 0x0000882601007387 */ /* 0x0005e80000100800 */
[----:B------:R2:W-:Y:S04]  /*5ff0*/  STL [R1+0x84], R37 ;  /* 0x0000842501007387 */ /* 0x0005e80000100800 */
[----:B------:R2:W-:Y:S04]  /*6000*/  STL [R1+0x80], R36 ;  /* 0x0000802401007387 */ /* 0x0005e80000100800 */
[----:B------:R2:W-:Y:S04]  /*6010*/  STL [R1+0x7c], R0 ;  /* 0x00007c0001007387 */ /* 0x0005e80000100800 */
[----:B------:R-:W4:Y:S04]  /*6020*/  LDL R6, [R1] ;  /* 0x0000000001067983 */ /* 0x000f280000100800 */
[----:B-1----:R-:W4:Y:S04]  /*6030*/  LDL R40, [R1+0x6c] ;  /* 0x00006c0001287983 */ /* 0x002f280000100800 */
[----:B--2---:R-:W2:Y:S04]  /*6040*/  LDL R39, [R1+0x70] ;  /* 0x0000700001277983 */ /* 0x004ea80000100800 */
[----:B------:R-:W2:Y:S04]  /*6050*/  LDL R30, [R1+0x3c] ;  /* 0x00003c00011e7983 */ /* 0x000ea80000100800 */
[----:B------:R-:W2:Y:S04]  /*6060*/  LDL R23, [R1+0x38] ;  /* 0x0000380001177983 */ /* 0x000ea80000100800 */
[----:B------:R-:W2:Y:S04]  /*6070*/  LDL R22, [R1+0x34] ;  /* 0x0000340001167983 */ /* 0x000ea80000100800 */
[----:B------:R-:W2:Y:S04]  /*6080*/  LDL R29, [R1+0x50] ;  /* 0x00005000011d7983 */ /* 0x000ea80000100800 */
[----:B------:R-:W-:Y:S06]  /*6090*/  BAR.SYNC.DEFER_BLOCKING 0x0 ;  /* 0x0000000000007b1d */ /* 0x000fec0000010000 */
[----:B------:R-:W1:Y:S04]  /*60a0*/  LDSM.16.M88.4 R8, [R134+0x10100] ;  /* 0x010100008608783b */ /* 0x000e680000000200 */
[----:B------:R-:W-:Y:S04]  /*60b0*/  LDSM.16.M88.4 R16, [R134+0x10900] ;  /* 0x010900008610783b */ /* 0x000fe80000000200 */
[----:B------:R-:W-:Y:S04]  /*60c0*/  LDSM.16.M88.4 R24, [R134+0x11100] ;  /* 0x011100008618783b */ /* 0x000fe80000000200 */
[----:B------:R-:W-:Y:S04]  /*60d0*/  LDSM.16.M88.4 R32, [R134+0x11900] ;  /* 0x011900008620783b */ /* 0x000fe80000000200 */
[----:B------:R-:W2:Y:S04]  /*60e0*/  LDL R38, [R1+0x64] ;  /* 0x0000640001267983 */ /* 0x000ea80000100800 */
[----:B------:R-:W2:Y:S04]  /*60f0*/  LDL R37, [R1+0x68] ;  /* 0x0000680001257983 */ /* 0x000ea80000100800 */
[----:B------:R-:W2:Y:S04]  /*6100*/  LDL R36, [R1+0x5c] ;  /* 0x00005c0001247983 */ /* 0x000ea80000100800 */
[----:B------:R-:W2:Y:S04]  /*6110*/  LDL R0, [R1+0x60] ;  /* 0x0000600001007983 */ /* 0x000ea80000100800 */
[----:B------:R-:W2:Y:S04]  /*6120*/  LDL R21, [R1+0x54] ;  /* 0x0000540001157983 */ /* 0x000ea80000100800 */
[----:B------:R-:W2:Y:S01]  /*6130*/  LDL R132, [R1+0x58] ;  /* 0x0000580001847983 */ /* 0x000ea20000100800 */
        /* <DEDUP_REMOVED lines=11> */
[C---:B------:R-:W-:Y:S01]  /*61f0*/  LEA R20, P0, R2.reuse, c[0x0][0x1f8], 0x1 ;  /* 0x00007e0002147a11 */ /* 0x040fe200078008ff */
[----:B------:R1:W-:Y:S03]  /*6200*/  LDSM.16.M88.4 R176, [R6] ;  /* 0x0000000006b0783b */ /* 0x0003e60000000200 */
[----:B------:R-:W-:Y:S02]  /*6210*/  LEA.HI.X R28, R2, c[0x0][0x1fc], R28, 0x1, P0 ;  /* 0x00007f00021c7a11 */ /* 0x000fe400000f0c1c */
[----:B------:R-:W3:Y:S04]  /*6220*/  SHFL.IDX PT, R2, R20, RZ, 0x181f ;  /* 0x00181fff14027589 */ /* 0x000ee800000e0000 */
[----:B------:R-:W4:Y:S04]  /*6230*/  SHFL.IDX PT, R3, R28, RZ, 0x181f ;  /* 0x00181fff1c037589 */ /* 0x000f2800000e0000 */
[----:B--2---:R-:W-:Y:S04]  /*6240*/  LDSM.16.M88.4 R180, [R30] ;  /* 0x000000001eb4783b */ /* 0x004fe80000000200 */
[----:B------:R-:W-:Y:S04]  /*6250*/  LDSM.16.M88.4 R184, [R23] ;  /* 0x0000000017b8783b */ /* 0x000fe80000000200 */
[----:B------:R2:W-:Y:S01]  /*6260*/  LDSM.16.M88.4 R188, [R22] ;  /* 0x0000000016bc783b */ /* 0x0005e20000000200 */
[C---:B-1----:R-:W-:Y:S03]  /*6270*/  HMMA.16816.F32.BF16 R4, R168.reuse, R8, RZ ;  /* 0x00000008a804723c */ /* 0x042fe600000418ff */
[----:B------:R-:W1:Y:S01]  /*6280*/  SHFL.IDX PT, R20, R20, 0x1, 0x181f ;  /* 0x00381f0014147f89 */ /* 0x000e6200000e0000 */
[C---:B---3--:R-:W-:Y:S03]  /*6290*/  IADD3 R12, P0, R2.reuse, R40, RZ ;  /* 0x00000028020c7210 */ /* 0x048fe60007f1e0ff */
[----:B------:R-:W3:Y:S01]  /*62a0*/  SHFL.IDX PT, R28, R28, 0x1, 0x181f ;  /* 0x00381f001c1c7f89 */ /* 0x000ee200000e0000 */
[C---:B------:R-:W-:Y:S01]  /*62b0*/  HMMA.16816.F32.BF16 R8, R168.reuse, R10, RZ ;  /* 0x0000000aa808723c */ /* 0x040fe200000418ff */
[C---:B----4-:R-:W-:Y:S05]  /*62c0*/  IMAD.X R13, R3.reuse, 0x1, R39, P0 ;  /* 0x00000001030d7824 */ /* 0x050fea00000e0627 */
[----:B------:R-:W-:Y:S01]  /*62d0*/  @!PT LDS RZ, [RZ] ;  /* 0x00000000fffff984 */ /* 0x000fe20000000800 */
[----:B------:R4:W-:Y:S04]  /*62e0*/  LDGSTS.E.BYPASS.LTC128B.128 [R29], [R12.64], !P5 ;  /* 0x000000000c1d7fae */ /* 0x0009e8000e901d4c */
[----:B----4-:R-:W4:Y:S02]  /*62f0*/  LDL R13, [R1+0x40] ;  /* 0x00004000010d7983 */ /* 0x010f240000100800 */
[C---:B------:R-:W-:Y:S05]  /*6300*/  IADD3 R14, P0, R2.reuse, R38, RZ ;  /* 0x00000026020e7210 */ /* 0x040fea0007f1e0ff */
[C---:B------:R-:W-:Y:S01]  /*6310*/  IMAD.X R15, R3.reuse, 0x1, R37, P0 ;  /* 0x00000001030f7824 */ /* 0x040fe200000e0625 */
[C---:B--2---:R-:W-:Y:S05]  /*6320*/  IADD3 R22, P0, R2.reuse, R36, RZ ;  /* 0x0000002402167210 */ /* 0x044fea0007f1e0ff */
[C---:B------:R-:W-:Y:S01]  /*6330*/  IMAD.X R23, R3.reuse, 0x1, R0, P0 ;  /* 0x0000000103177824 */ /* 0x040fe200000e0600 */
[----:B------:R-:W-:Y:S05]  /*6340*/  IADD3 R30, P0, R2, R21, RZ ;  /* 0x00000015021e7210 */ /* 0x000fea0007f1e0ff */
[--C-:B------:R-:W-:Y:S01]  /*6350*/  IMAD.X R31, R3, 0x1, R132.reuse, P0 ;  /* 0x00000001031f7824 */ /* 0x100fe200000e0684 */
[----:B-1----:R-:W-:Y:S02]  /*6360*/  IADD3 R2, P0, R20, R40, RZ ;  /* 0x0000002814027210 */ /* 0x002fe40007f1e0ff */
[----:B------:R1:W5:Y:S04]  /*6370*/  LDL.LU R40, [R1+0x90] ;  /* 0x0000900001287983 */ /* 0x0003680000300800 */
[----:B----4-:R2:W-:Y:S01]  /*6380*/  LDGSTS.E.BYPASS.LTC128B.128 [R13+0x2100], [R14.64], !P4 ;  /* 0x021000000e0d7fae */ /* 0x0105e2000e101d4c */
[----:B------:R-:W-:Y:S05]  /*6390*/  MOV R3, R13 ;  /* 0x0000000d00037202 */ /* 0x000fea0000000f00 */
[----:B------:R3:W-:Y:S01]  /*63a0*/  LDGSTS.E.BYPASS.LTC128B.128 [R3+0x4100], [R22.64], !P3 ;  /* 0x0410000016037fae */ /* 0x0007e2000d901d4c */
[C---:B--2---:R-:W-:Y:S07]  /*63b0*/  HMMA.16816.F32.BF16 R12, R168.reuse, R16, RZ ;  /* 0x00000010a80c723c */ /* 0x044fee00000418ff */
[----:B------:R-:W-:Y:S02]  /*63c0*/  IMAD.MOV.U32 R17, RZ, RZ, R3 ;  /* 0x000000ffff117224 */ /* 0x000fe400078e0003 */
[----:B---3--:R-:W-:Y:S02]  /*63d0*/  IMAD.X R3, R28, 0x1, R39, P0 ;  /* 0x000000011c037824 */ /* 0x008fe400000e0627 */
[----:B------:R1:W5:Y:S01]  /*63e0*/  LDL.LU R39, [R1+0x8c] ;  /* 0x00008c0001277983 */ /* 0x0003620000300800 */
[----:B------:R-:W-:Y:S03]  /*63f0*/  IADD3 R22, P0, R20, R38, RZ ;  /* 0x0000002614167210 */ /* 0x000fe60007f1e0ff */
[----:B------:R2:W-:Y:S02]  /*6400*/  LDGSTS.E.BYPASS.LTC128B.128 [R17+0x6100], [R30.64], !P2 ;  /* 0x061000001e117fae */ /* 0x0005e4000d101d4c */
[----:B------:R-:W-:Y:S02]  /*6410*/  IMAD.X R23, R28, 0x1, R37, P0 ;  /* 0x000000011c177824 */ /* 0x000fe400000e0625 */
[----:B------:R3:W-:Y:S04]  /*6420*/  LDGSTS.E.BYPASS.LTC128B.128 [R29+0x1000], [R2.64], !P5 ;  /* 0x01000000021d7fae */ /* 0x0007e8000e901d4c */
[----:B------:R4:W-:Y:S04]  /*6430*/  LDGSTS.E.BYPASS.LTC128B.128 [R29+0x3000], [R22.64], !P4 ;  /* 0x03000000161d7fae */ /* 0x0009e8000e101d4c */
[----:B------:R1:W5:Y:S04]  /*6440*/  LDL.LU R38, [R1+0x88] ;  /* 0x0000880001267983 */ /* 0x0003680000300800 */
[----:B------:R1:W5:Y:S01]  /*6450*/  LDL.LU R37, [R1+0x84] ;  /* 0x0000840001257983 */ /* 0x0003620000300800 */
[C---:B--2---:R-:W-:Y:S01]  /*6460*/  HMMA.16816.F32.BF16 R16, R168.reuse, R18, RZ ;  /* 0x00000012a810723c */ /* 0x044fe200000418ff */
[----:B---3--:R-:W-:Y:S02]  /*6470*/  IADD3 R2, P0, R20, R36, RZ ;  /* 0x0000002414027210 */ /* 0x008fe40007f1e0ff */
[----:B------:R1:W5:Y:S02]  /*6480*/  LDL.LU R36, [R1+0x80] ;  /* 0x0000800001247983 */ /* 0x0003640000300800 */
[----:B------:R-:W-:Y:S02]  /*6490*/  IADD3.X R3, R28, R0, RZ, P0, !PT ;  /* 0x000000001c037210 */ /* 0x000fe400007fe4ff */
[----:B------:R1:W5:Y:S01]  /*64a0*/  LDL.LU R0, [R1+0x7c] ;  /* 0x00007c0001007983 */ /* 0x0003620000300800 */
[----:B------:R-:W-:Y:S02]  /*64b0*/  IADD3 R30, P0, R20, R21, RZ ;  /* 0x00000015141e7210 */ /* 0x000fe40007f1e0ff */
[C---:B----4-:R-:W-:Y:S01]  /*64c0*/  HMMA.16816.F32.BF16 R20, R168.reuse, R24, RZ ;  /* 0x00000018a814723c */ /* 0x050fe200000418ff */
[----:B------:R2:W-:Y:S02]  /*64d0*/  LDGSTS.E.BYPASS.LTC128B.128 [R29+0x5000], [R2.64], !P3 ;  /* 0x05000000021d7fae */ /* 0x0005e4000d901d4c */
[----:B------:R-:W-:Y:S01]  /*64e0*/  IMAD.X R31, R28, 0x1, R132, P0 ;  /* 0x000000011c1f7824 */ /* 0x000fe200000e0684 */
[----:B------:R-:W-:Y:S01]  /*64f0*/  PLOP3.LUT P0, PT, PT, PT, UP0, 0x80, 0x0 ;  /* 0x000000000000781c */ /* 0x000fe20003f0f008 */
[----:B------:R-:W3:Y:S03]  /*6500*/  LDL R132, [R1+0x2c] ;  /* 0x00002c0001847983 */ /* 0x000ee60000100800 */
[C---:B------:R-:W-:Y:S01]  /*6510*/  HMMA.16816.F32.BF16 R24, R168.reuse, R26, RZ ;  /* 0x0000001aa818723c */ /* 0x040fe200000418ff */
[----:B------:R4:W-:Y:S04]  /*6520*/  LDGSTS.E.BYPASS.LTC128B.128 [R29+0x7000], [R30.64], !P2 ;  /* 0x070000001e1d7fae */ /* 0x0009e8000d101d4c */
[----:B------:R-:W0:Y:S04]  /*6530*/  LDGDEPBAR ;  /* 0x00000000000079af */ /* 0x000e280000000000 */
[----:B--2---:R-:W2:Y:S04]  /*6540*/  LDL R3, [R1+0x28] ;  /* 0x0000280001037983 */ /* 0x004ea80000100800 */
[----:B------:R-:W2:Y:S01]  /*6550*/  LDL R2, [R1+0x24] ;  /* 0x0000240001027983 */ /* 0x000ea20000100800 */
[C---:B----4-:R-:W-:Y:S08]  /*6560*/  HMMA.16816.F32.BF16 R28, R168.reuse, R32, RZ ;  /* 0x00000020a81c723c */ /* 0x050ff000000418ff */
[----:B------:R-:W-:Y:S08]  /*6570*/  HMMA.16816.F32.BF16 R32, R168, R34, RZ ;  /* 0x00000022a820723c */ /* 0x000ff000000418ff */
[C---:B------:R-:W-:Y:S08]  /*6580*/  HMMA.16816.F32.BF16 R4, R172.reuse, R176, R4 ;  /* 0x000000b0ac04723c */ /* 0x040ff00000041804 */
[C---:B------:R-:W-:Y:S01]  /*6590*/  HMMA.16816.F32.BF16 R8, R172.reuse, R178, R8 ;  /* 0x000000b2ac08723c */ /* 0x040fe20000041808 */
[----:B------:R-:W4:Y:S07]  /*65a0*/  LDSM.16.M88.4 R176, [R252+0x10100] ;  /* 0x01010000fcb0783b */ /* 0x000f2e0000000200 */
[C---:B------:R-:W-:Y:S08]  /*65b0*/  HMMA.16816.F32.BF16 R12, R172.reuse, R180, R12 ;  /* 0x000000b4ac0c723c */ /* 0x040ff0000004180c */
[C---:B------:R-:W-:Y:S01]  /*65c0*/  HMMA.16816.F32.BF16 R16, R172.reuse, R182, R16 ;  /* 0x000000b6ac10723c */ /* 0x040fe20000041810 */
[----:B------:R-:W1:Y:S07]  /*65d0*/  LDSM.16.M88.4 R180, [R252+0x10900] ;  /* 0x01090000fcb4783b */ /* 0x000e6e0000000200 */
[C---:B------:R-:W-:Y:S08]  /*65e0*/  HMMA.16816.F32.BF16 R20, R172.reuse, R184, R20 ;  /* 0x000000b8ac14723c */ /* 0x040ff00000041814 */
[C---:B------:R-:W-:Y:S01]  /*65f0*/  HMMA.16816.F32.BF16 R24, R172.reuse, R186, R24 ;  /* 0x000000baac18723c */ /* 0x040fe20000041818 */
[----:B------:R-:W-:Y:S07]  /*6600*/  LDSM.16.M88.4 R184, [R252+0x11900] ;  /* 0x01190000fcb8783b */ /* 0x000fee0000000200 */
[C---:B------:R-:W-:Y:S01]  /*6610*/  HMMA.16816.F32.BF16 R28, R172.reuse, R188, R28 ;  /* 0x000000bcac1c723c */ /* 0x040fe2000004181c */
[----:B------:R-:W2:Y:S04]  /*6620*/  LDL R189, [R1+0x30] ;  /* 0x0000300001bd7983 */ /* 0x000ea80000100800 */
[----:B------:R-:W2:Y:S03]  /*6630*/  LDL R188, [R1+0x20] ;  /* 0x0000200001bc7983 */ /* 0x000ea60000100800 */
[----:B------:R-:W-:Y:S08]  /*6640*/  HMMA.16816.F32.BF16 R32, R172, R190, R32 ;  /* 0x000000beac20723c */ /* 0x000ff00000041820 */
[C---:B----4-:R-:W-:Y:S08]  /*6650*/  HMMA.16816.F32.BF16 R4, R192.reuse, R176, R4 ;  /* 0x000000b0c004723c */ /* 0x050ff00000041804 */
[C---:B------:R-:W-:Y:S01]  /*6660*/  HMMA.16816.F32.BF16 R8, R192.reuse, R178, R8 ;  /* 0x000000b2c008723c */ /* 0x040fe20000041808 */
[----:B------:R-:W4:Y:S07]  /*6670*/  LDSM.16.M88.4 R176, [R252+0x11100] ;  /* 0x01110000fcb0783b */ /* 0x000f2e0000000200 */
[C---:B-1----:R-:W-:Y:S08]  /*6680*/  HMMA.16816.F32.BF16 R12, R192.reuse, R180, R12 ;  /* 0x000000b4c00c723c */ /* 0x042ff0000004180c */
[C---:B------:R-:W-:Y:S01]  /*6690*/  HMMA.16816.F32.BF16 R16, R192.reuse, R182, R16 ;  /* 0x000000b6c010723c */ /* 0x040fe20000041810 */
[----:B------:R-:W1:Y:S07]  /*66a0*/  LDSM.16.M88.4 R180, [R249] ;  /* 0x00000000f9b4783b */ /* 0x000e6e0000000200 */
[C---:B----4-:R-:W-:Y:S08]  /*66b0*/  HMMA.16816.F32.BF16 R20, R192.reuse, R176, R20 ;  /* 0x000000b0c014723c */ /* 0x050ff00000041814 */
[C---:B------:R-:W-:Y:S01]  /*66c0*/  HMMA.16816.F32.BF16 R24, R192.reuse, R178, R24 ;  /* 0x000000b2c018723c */ /* 0x040fe20000041818 */
[----:B------:R-:W4:Y:S07]  /*66d0*/  LDSM.16.M88.4 R176, [R249+0x800] ;  /* 0x00080000f9b0783b */ /* 0x000f2e0000000200 */
[C---:B------:R-:W-:Y:S08]  /*66e0*/  HMMA.16816.F32.BF16 R28, R192.reuse, R184, R28 ;  /* 0x000000b8c01c723c */ /* 0x040ff0000004181c */
[----:B------:R-:W-:Y:S01]  /*66f0*/  HMMA.16816.F32.BF16 R32, R192, R186, R32 ;  /* 0x000000bac020723c */ /* 0x000fe20000041820 */
[----:B------:R-:W4:Y:S07]  /*6700*/  LDSM.16.M88.4 R184, [R249+0x1000] ;  /* 0x00100000f9b8783b */ /* 0x000f2e0000000200 */
[C---:B-1----:R-:W-:Y:S08]  /*6710*/  HMMA.16816.F32.BF16 R4, R196.reuse, R180, R4 ;  /* 0x000000b4c404723c */ /* 0x042ff00000041804 */
[C---:B------:R-:W-:Y:S01]  /*6720*/  HMMA.16816.F32.BF16 R8, R196.reuse, R182, R8 ;  /* 0x000000b6c408723c */ /* 0x040fe20000041808 */
[----:B------:R-:W1:Y:S07]  /*6730*/  LDSM.16.M88.4 R180, [R249+0x1800] ;  /* 0x00180000f9b4783b */ /* 0x000e6e0000000200 */
[C---:B----4-:R-:W-:Y:S08]  /*6740*/  HMMA.16816.F32.BF16 R12, R196.reuse, R176, R12 ;  /* 0x000000b0c40c723c */ /* 0x050ff0000004180c */
[C---:B------:R-:W-:Y:S01]  /*6750*/  HMMA.16816.F32.BF16 R16, R196.reuse, R178, R16 ;  /* 0x000000b2c410723c */ /* 0x040fe20000041810 */
[----:B------:R-:W4:Y:S07]  /*6760*/  LDSM.16.M88.4 R176, [R134+0x12100] ;  /* 0x0121000086b0783b */ /* 0x000f2e0000000200 */
[C---:B------:R-:W-:Y:S08]  /*6770*/  HMMA.16816.F32.BF16 R20, R196.reuse, R184, R20 ;  /* 0x000000b8c414723c */ /* 0x040ff00000041814 */
[C---:B------:R-:W-:Y:S01]  /*6780*/  HMMA.16816.F32.BF16 R24, R196.reuse, R186, R24 ;  /* 0x000000bac418723c */ /* 0x040fe20000041818 */
[----:B------:R-:W4:Y:S07]  /*6790*/  LDSM.16.M88.4 R184, [R134+0x12900] ;  /* 0x0129000086b8783b */ /* 0x000f2e0000000200 */
[C---:B-1----:R-:W-:Y:S08]  /*67a0*/  HMMA.16816.F32.BF16 R28, R196.reuse, R180, R28 ;  /* 0x000000b4c41c723c */ /* 0x042ff0000004181c */
[----:B------:R-:W-:Y:S01]  /*67b0*/  HMMA.16816.F32.BF16 R32, R196, R182, R32 ;  /* 0x000000b6c420723c */ /* 0x000fe20000041820 */
[----:B------:R-:W1:Y:S07]  /*67c0*/  LDSM.16.M88.4 R180, [R134+0x13100] ;  /* 0x0131000086b4783b */ /* 0x000e6e0000000200 */
[C---:B----4-:R-:W-:Y:S08]  /*67d0*/  HMMA.16816.F32.BF16 R4, R200.reuse, R176, R4 ;  /* 0x000000b0c804723c */ /* 0x050ff00000041804 */
[C---:B------:R-:W-:Y:S01]  /*67e0*/  HMMA.16816.F32.BF16 R8, R200.reuse, R178, R8 ;  /* 0x000000b2c808723c */ /* 0x040fe20000041808 */
[----:B------:R-:W4:Y:S07]  /*67f0*/  LDSM.16.M88.4 R176, [R134+0x13900] ;  /* 0x0139000086b0783b */ /* 0x000f2e0000000200 */
[C---:B------:R-:W-:Y:S08]  /*6800*/  HMMA.16816.F32.BF16 R12, R200.reuse, R184, R12 ;  /* 0x000000b8c80c723c */ /* 0x040ff0000004180c */
[C---:B------:R-:W-:Y:S08]  /*6810*/  HMMA.16816.F32.BF16 R16, R200.reuse, R186, R16 ;  /* 0x000000bac810723c */ /* 0x040ff00000041810 */
[C---:B-1----:R-:W-:Y:S08]  /*6820*/  HMMA.16816.F32.BF16 R20, R200.reuse, R180, R20 ;  /* 0x000000b4c814723c */ /* 0x042ff00000041814 */
[C---:B------:R-:W-:Y:S01]  /*6830*/  HMMA.16816.F32.BF16 R24, R200.reuse, R182, R24 ;  /* 0x000000b6c818723c */ /* 0x040fe20000041818 */
[----:B---3--:R1:W-:Y:S07]  /*6840*/  LDSM.16.M88.4 R180, [R132] ;  /* 0x0000000084b4783b */ /* 0x0083ee0000000200 */
[C---:B----4-:R-:W-:Y:S08]  /*6850*/  HMMA.16816.F32.BF16 R28, R200.reuse, R176, R28 ;  /* 0x000000b0c81c723c */ /* 0x050ff0000004181c */
[----:B------:R-:W-:Y:S01]  /*6860*/  HMMA.16816.F32.BF16 R32, R200, R178, R32 ;  /* 0x000000b2c820723c */ /* 0x000fe20000041820 */
[----:B--2---:R2:W-:Y:S04]  /*6870*/  LDSM.16.M88.4 R176, [R3] ;  /* 0x0000000003b0783b */ /* 0x0045e80000000200 */
[----:B-1----:R-:W3:Y:S04]  /*6880*/  LDL R132, [R1+0x1c] ;  /* 0x00001c0001847983 */ /* 0x002ee80000100800 */
[----:B--2---:R-:W2:Y:S04]  /*6890*/  LDL R3, [R1+0x18] ;  /* 0x0000180001037983 */ /* 0x004ea80000100800 */
[----:B------:R-:W1:Y:S02]  /*68a0*/  LDSM.16.M88.4 R184, [R189] ;  /* 0x00000000bdb8783b */ /* 0x000e640000000200 */
[C---:B-1----:R-:W-:Y:S08]  /*68b0*/  HMMA.16816.F32.BF16 R4, R204.reuse, R184, R4 ;  /* 0x000000b8cc04723c */ /* 0x042ff00000041804 */
[C---:B------:R-:W-:Y:S01]  /*68c0*/  HMMA.16816.F32.BF16 R8, R204.reuse, R186, R8 ;  /* 0x000000bacc08723c */ /* 0x040fe20000041808 */
[----:B------:R1:W4:Y:S07]  /*68d0*/  LDSM.16.M88.4 R184, [R2] ;  /* 0x0000000002b8783b */ /* 0x00032e0000000200 */
[C---:B------:R-:W-:Y:S08]  /*68e0*/  HMMA.16816.F32.BF16 R12, R204.reuse, R180, R12 ;  /* 0x000000b4cc0c723c */ /* 0x040ff0000004180c */
[C---:B------:R-:W-:Y:S01]  /*68f0*/  HMMA.16816.F32.BF16 R16, R204.reuse, R182, R16 ;  /* 0x000000b6cc10723c */ /* 0x040fe20000041810 */
[----:B------:R-:W4:Y:S07]  /*6900*/  LDSM.16.M88.4 R180, [R252+0x12100] ;  /* 0x01210000fcb4783b */ /* 0x000f2e0000000200 */
[C---:B------:R-:W-:Y:S01]  /*6910*/  HMMA.16816.F32.BF16 R20, R204.reuse, R176, R20 ;  /* 0x000000b0cc14723c */ /* 0x040fe20000041814 */
[----:B-1----:R-:W2:Y:S07]  /*6920*/  LDL R2, [R1+0x14] ;  /* 0x0000140001027983 */ /* 0x002eae0000100800 */
[C---:B------:R-:W-:Y:S01]  /*6930*/  HMMA.16816.F32.BF16 R24, R204.reuse, R178, R24 ;  /* 0x000000b2cc18723c */ /* 0x040fe20000041818 */
[----:B------:R-:W1:Y:S07]  /*6940*/  LDSM.16.M88.4 R176, [R252+0x12900] ;  /* 0x01290000fcb0783b */ /* 0x000e6e0000000200 */
[C---:B----4-:R-:W-:Y:S08]  /*6950*/  HMMA.16816.F32.BF16 R28, R204.reuse, R184, R28 ;  /* 0x000000b8cc1c723c */ /* 0x050ff0000004181c */
[----:B------:R-:W-:Y:S01]  /*6960*/  HMMA.16816.F32.BF16 R32, R204, R186, R32 ;  /* 0x000000bacc20723c */ /* 0x000fe20000041820 */
[----:B------:R-:W4:Y:S07]  /*6970*/  LDSM.16.M88.4 R184, [R252+0x13100] ;  /* 0x01310000fcb8783b */ /* 0x000f2e0000000200 */
[C---:B------:R-:W-:Y:S08]  /*6980*/  HMMA.16816.F32.BF16 R4, R208.reuse, R180, R4 ;  /* 0x000000b4d004723c */ /* 0x040ff00000041804 */
[C---:B------:R-:W-:Y:S01]  /*6990*/  HMMA.16816.F32.BF16 R8, R208.reuse, R182, R8 ;  /* 0x000000b6d008723c */ /* 0x040fe20000041808 */
        /* <DEDUP_REMOVED lines=18> */
[----:B------:R-:W3:Y:S07]  /*6ac0*/  LDSM.16.M88.4 R180, [R134+0x14900] ;  /* 0x0149000086b4783b */ /* 0x000eee0000000200 */
[C---:B-1----:R-:W-:Y:S08]  /*6ad0*/  HMMA.16816.F32.BF16 R28, R212.reuse, R176, R28 ;  /* 0x000000b0d41c723c */ /* 0x042ff0000004181c */
[----:B------:R-:W-:Y:S01]  /*6ae0*/  HMMA.16816.F32.BF16 R32, R212, R178, R32 ;  /* 0x000000b2d420723c */ /* 0x000fe20000041820 */
[----:B------:R-:W1:Y:S07]  /*6af0*/  LDSM.16.M88.4 R176, [R134+0x15100] ;  /* 0x0151000086b0783b */ /* 0x000e6e0000000200 */
[C---:B----4-:R-:W-:Y:S08]  /*6b00*/  HMMA.16816.F32.BF16 R4, R216.reuse, R184, R4 ;  /* 0x000000b8d804723c */ /* 0x050ff00000041804 */
[C---:B------:R-:W-:Y:S01]  /*6b10*/  HMMA.16816.F32.BF16 R8, R216.reuse, R186, R8 ;  /* 0x000000bad808723c */ /* 0x040fe20000041808 */
[----:B------:R-:W4:Y:S07]  /*6b20*/  LDSM.16.M88.4 R184, [R134+0x15900] ;  /* 0x0159000086b8783b */ /* 0x000f2e0000000200 */
[C---:B---3--:R-:W-:Y:S08]  /*6b30*/  HMMA.16816.F32.BF16 R12, R216.reuse, R180, R12 ;  /* 0x000000b4d80c723c */ /* 0x048ff0000004180c */
[C---:B------:R-:W-:Y:S01]  /*6b40*/  HMMA.16816.F32.BF16 R16, R216.reuse, R182, R16 ;  /* 0x000000b6d810723c */ /* 0x040fe20000041810 */
[----:B------:R3:W2:Y:S07]  /*6b50*/  LDSM.16.M88.4 R180, [R188] ;  /* 0x00000000bcb4783b */ /* 0x0006ae0000000200 */
[C---:B-1----:R-:W-:Y:S08]  /*6b60*/  HMMA.16816.F32.BF16 R20, R216.reuse, R176, R20 ;  /* 0x000000b0d814723c */ /* 0x042ff00000041814 */
[C---:B------:R-:W-:Y:S01]  /*6b70*/  HMMA.16816.F32.BF16 R24, R216.reuse, R178, R24 ;  /* 0x000000b2d818723c */ /* 0x040fe20000041818 */
[----:B------:R1:W2:Y:S04]  /*6b80*/  LDSM.16.M88.4 R176, [R132] ;  /* 0x0000000084b0783b */ /* 0x0002a80000000200 */
[----:B---3--:R-:W3:Y:S03]  /*6b90*/  LDL R188, [R1+0x10] ;  /* 0x0000100001bc7983 */ /* 0x008ee60000100800 */
[C---:B----4-:R-:W-:Y:S08]  /*6ba0*/  HMMA.16816.F32.BF16 R28, R216.reuse, R184, R28 ;  /* 0x000000b8d81c723c */ /* 0x050ff0000004181c */
[----:B------:R-:W-:Y:S01]  /*6bb0*/  HMMA.16816.F32.BF16 R32, R216, R186, R32 ;  /* 0x000000bad820723c */ /* 0x000fe20000041820 */
[----:B--2---:R2:W4:Y:S04]  /*6bc0*/  LDSM.16.M88.4 R184, [R3] ;  /* 0x0000000003b8783b */ /* 0x0045280000000200 */
[----:B-1----:R-:W3:Y:S03]  /*6bd0*/  LDL R132, [R1+0xc] ;  /* 0x00000c0001847983 */ /* 0x002ee60000100800 */
[C---:B------:R-:W-:Y:S08]  /*6be0*/  HMMA.16816.F32.BF16 R4, R220.reuse, R180, R4 ;  /* 0x000000b4dc04723c */ /* 0x040ff00000041804 */
[C---:B------:R-:W-:Y:S08]  /*6bf0*/  HMMA.16816.F32.BF16 R8, R220.reuse, R182, R8 ;  /* 0x000000b6dc08723c */ /* 0x040ff00000041808 */
[C---:B------:R-:W-:Y:S01]  /*6c00*/  HMMA.16816.F32.BF16 R12, R220.reuse, R176, R12 ;  /* 0x000000b0dc0c723c */ /* 0x040fe2000004180c */
[----:B--2---:R-:W2:Y:S07]  /*6c10*/  LDL R3, [R1+0x8] ;  /* 0x0000080001037983 */ /* 0x004eae0000100800 */
[C---:B------:R-:W-:Y:S01]  /*6c20*/  HMMA.16816.F32.BF16 R16, R220.reuse, R178, R16 ;  /* 0x000000b2dc10723c */ /* 0x040fe20000041810 */
[----:B------:R-:W-:Y:S07]  /*6c30*/  LDSM.16.M88.4 R176, [R252+0x14100] ;  /* 0x01410000fcb0783b */ /* 0x000fee0000000200 */
[C---:B----4-:R-:W-:Y:S08]  /*6c40*/  HMMA.16816.F32.BF16 R20, R220.reuse, R184, R20 ;  /* 0x000000b8dc14723c */ /* 0x050ff00000041814 */
[C---:B------:R-:W-:Y:S01]  /*6c50*/  HMMA.16816.F32.BF16 R24, R220.reuse, R186, R24 ;  /* 0x000000badc18723c */ /* 0x040fe20000041818 */
[----:B------:R-:W-:Y:S04]  /*6c60*/  LDSM.16.M88.4 R184, [R252+0x14900] ;  /* 0x01490000fcb8783b */ /* 0x000fe80000000200 */
[----:B------:R1:W4:Y:S04]  /*6c70*/  LDSM.16.M88.4 R180, [R2] ;  /* 0x0000000002b4783b */ /* 0x0003280000000200 */
[----:B-1----:R-:W2:Y:S01]  /*6c80*/  LDL R2, [R1+0x4] ;  /* 0x0000040001027983 */ /* 0x002ea20000100800 */
[C---:B----4-:R-:W-:Y:S08]  /*6c90*/  HMMA.16816.F32.BF16 R28, R220.reuse, R180, R28 ;  /* 0x000000b4dc1c723c */ /* 0x050ff0000004181c */
[----:B------:R-:W-:Y:S01]  /*6ca0*/  HMMA.16816.F32.BF16 R32, R220, R182, R32 ;  /* 0x000000b6dc20723c */ /* 0x000fe20000041820 */
[----:B------:R-:W1:Y:S07]  /*6cb0*/  LDSM.16.M88.4 R180, [R252+0x15100] ;  /* 0x01510000fcb4783b */ /* 0x000e6e0000000200 */
[C---:B------:R-:W-:Y:S08]  /*6cc0*/  HMMA.16816.F32.BF16 R4, R224.reuse, R176, R4 ;  /* 0x000000b0e004723c */ /* 0x040ff00000041804 */
[C---:B------:R-:W-:Y:S01]  /*6cd0*/  HMMA.16816.F32.BF16 R8, R224.reuse, R178, R8 ;  /* 0x000000b2e008723c */ /* 0x040fe20000041808 */
        /* <DEDUP_REMOVED lines=21> */
[----:B------:R-:W3:Y:S07]  /*6e30*/  LDSM.16.M88.4 R184, [R134+0x17100] ;  /* 0x0171000086b8783b */ /* 0x000eee0000000200 */
[C---:B-1----:R-:W-:Y:S08]  /*6e40*/  HMMA.16816.F32.BF16 R4, R232.reuse, R180, R4 ;  /* 0x000000b4e804723c */ /* 0x042ff00000041804 */
[C---:B------:R-:W-:Y:S01]  /*6e50*/  HMMA.16816.F32.BF16 R8, R232.reuse, R182, R8 ;  /* 0x000000b6e808723c */ /* 0x040fe20000041808 */
[----:B------:R-:W1:Y:S07]  /*6e60*/  LDSM.16.M88.4 R180, [R134+0x17900] ;  /* 0x0179000086b4783b */ /* 0x000e6e0000000200 */
[C---:B----4-:R-:W-:Y:S08]  /*6e70*/  HMMA.16816.F32.BF16 R12, R232.reuse, R176, R12 ;  /* 0x000000b0e80c723c */ /* 0x050ff0000004180c */
[C---:B------:R-:W-:Y:S01]  /*6e80*/  HMMA.16816.F32.BF16 R16, R232.reuse, R178, R16 ;  /* 0x000000b2e810723c */ /* 0x040fe20000041810 */
[----:B---3--:R-:W3:Y:S07]  /*6e90*/  LDSM.16.M88.4 R176, [R188] ;  /* 0x00000000bcb0783b */ /* 0x008eee0000000200 */
[C---:B------:R-:W-:Y:S08]  /*6ea0*/  HMMA.16816.F32.BF16 R20, R232.reuse, R184, R20 ;  /* 0x000000b8e814723c */ /* 0x040ff00000041814 */
[C---:B------:R-:W-:Y:S01]  /*6eb0*/  HMMA.16816.F32.BF16 R24, R232.reuse, R186, R24 ;  /* 0x000000bae818723c */ /* 0x040fe20000041818 */
[----:B------:R-:W4:Y:S07]  /*6ec0*/  LDSM.16.M88.4 R184, [R132] ;  /* 0x0000000084b8783b */ /* 0x000f2e0000000200 */
[C---:B-1----:R-:W-:Y:S08]  /*6ed0*/  HMMA.16816.F32.BF16 R28, R232.reuse, R180, R28 ;  /* 0x000000b4e81c723c */ /* 0x042ff0000004181c */
[----:B------:R-:W-:Y:S01]  /*6ee0*/  HMMA.16816.F32.BF16 R32, R232, R182, R32 ;  /* 0x000000b6e820723c */ /* 0x000fe20000041820 */
[----:B--2---:R-:W1:Y:S07]  /*6ef0*/  LDSM.16.M88.4 R180, [R3] ;  /* 0x0000000003b4783b */ /* 0x004e6e0000000200 */
[C---:B---3--:R-:W-:Y:S08]  /*6f00*/  HMMA.16816.F32.BF16 R4, R236.reuse, R176, R4 ;  /* 0x000000b0ec04723c */ /* 0x048ff00000041804 */
[C---:B------:R-:W-:Y:S08]  /*6f10*/  HMMA.16816.F32.BF16 R8, R236.reuse, R178, R8 ;  /* 0x000000b2ec08723c */ /* 0x040ff00000041808 */
[C---:B----4-:R-:W-:Y:S08]  /*6f20*/  HMMA.16816.F32.BF16 R12, R236.reuse, R184, R12 ;  /* 0x000000b8ec0c723c */ /* 0x050ff0000004180c */
[C---:B------:R-:W-:Y:S01]  /*6f30*/  HMMA.16816.F32.BF16 R16, R236.reuse, R186, R16 ;  /* 0x000000baec10723c */ /* 0x040fe20000041810 */
[----:B------:R-:W-:Y:S07]  /*6f40*/  LDSM.16.M88.4 R184, [R252+0x16100] ;  /* 0x01610000fcb8783b */ /* 0x000fee0000000200 */
[C---:B-1----:R-:W-:Y:S08]  /*6f50*/  HMMA.16816.F32.BF16 R20, R236.reuse, R180, R20 ;  /* 0x000000b4ec14723c */ /* 0x042ff00000041814 */
[C---:B------:R-:W-:Y:S01]  /*6f60*/  HMMA.16816.F32.BF16 R24, R236.reuse, R182, R24 ;  /* 0x000000b6ec18723c */ /* 0x040fe20000041818 */
[----:B------:R-:W-:Y:S04]  /*6f70*/  LDSM.16.M88.4 R180, [R252+0x16900] ;  /* 0x01690000fcb4783b */ /* 0x000fe80000000200 */
[----:B------:R-:W1:Y:S03]  /*6f80*/  LDSM.16.M88.4 R176, [R2] ;  /* 0x0000000002b0783b */ /* 0x000e660000000200 */
        /* <DEDUP_REMOVED lines=26> */
[----:B-----5:R-:W-:-:S07]  /*7130*/  @P0 BRA `(.L_x_29) ;  /* 0xffffe9d000000947 */ /* 0x020fce000383ffff */
.L_x_28:
[----:B-1----:R-:W2:Y:S01]  /*7140*/  LDL.LU R176, [R1+0x4c] ;  /* 0x00004c0001b07983 */ /* 0x002ea20000300800 */
[----:B------:R-:W-:Y:S02]  /*7150*/  FMNMX.FTZ R2, R4, R0, !PT ;  /* 0x0000000004027209 */ /* 0x000fe40007810000 */
[----:B------:R-:W-:Y:S01]  /*7160*/  ISETP.LT.AND P0, PT, RZ, UR6, PT ;  /* 0x00000006ff007c0c */ /* 0x000fe2000bf01270 */
[----:B------:R-:W0:Y:S01]  /*7170*/  LDGDEPBAR ;  /* 0x00000000000079af */ /* 0x000e220000000000 */
[----:B------:R-:W-:Y:S01]  /*7180*/  FMNMX.FTZ R2, R5, R2, !PT ;  /* 0x0000000205027209 */ /* 0x000fe20007810000 */
[----:B------:R-:W-:Y:S03]  /*7190*/  UIADD3 UR6, UR6, -0x1, URZ ;  /* 0xffffffff06067890 */ /* 0x000fe6000fffe03f */
        /* <DEDUP_REMOVED lines=44> */
[C---:B------:R-:W-:Y:S01]  /*7460*/  FMUL.FTZ R16, R3.reuse, R152 ;  /* 0x0000009803107220 */ /* 0x040fe20000410000 */
[----:B------:R-:W-:Y:S01]  /*7470*/  MOV R152, R28 ;  /* 0x0000001c00987202 */ /* 0x000fe20000000f00 */
        /* <DEDUP_REMOVED lines=98> */
[--C-:B------:R-:W-:Y:S01]  /*7aa0*/  FFMA.FTZ R26, R26, c[0x0][0x2d0], -R4.reuse ;  /* 0x0000b4001a1a7a23 */ /* 0x100fe20000010804 */
[----:B------:R-:W-:Y:S01]  /*7ab0*/  MOV R18, R25 ;  /* 0x0000001900127202 */ /* 0x000fe20000000f00 */
[--C-:B------:R-:W-:Y:S02]  /*7ac0*/  FFMA.FTZ R27, R27, c[0x0][0x2d0], -R4.reuse ;  /* 0x0000b4001b1b7a23 */ /* 0x100fe40000010804 */
[--C-:B------:R-:W-:Y:S01]  /*7ad0*/  FFMA.FTZ R30, R30, c[0x0][0x2d0], -R4.reuse ;  /* 0x0000b4001e1e7a23 */ /* 0x100fe20000010804 */
[----:B------:R-:W1:Y:S01]  /*7ae0*/  MUFU.EX2 R7, R7 ;  /* 0x0000000700077308 */ /* 0x000e620000000800 */
[--C-:B------:R-:W-:Y:S02]  /*7af0*/  FFMA.FTZ R31, R31, c[0x0][0x2d0], -R4.reuse ;  /* 0x0000b4001f1f7a23 */ /* 0x100fe40000010804 */
[--C-:B------:R-:W-:Y:S01]  /*7b00*/  FFMA.FTZ R179, R10, c[0x0][0x2d0], -R4.reuse ;  /* 0x0000b4000ab37a23 */ /* 0x100fe20000010804 */
[----:B------:R-:W-:Y:S01]  /*7b10*/  MOV R10, R33 ;  /* 0x00000021000a7202 */ /* 0x000fe20000000f00 */
[--C-:B------:R-:W-:Y:S01]  /*7b20*/  FFMA.FTZ R184, R19, c[0x0][0x2d0], -R4.reuse ;  /* 0x0000b40013b87a23 */ /* 0x100fe20000010804 */
[----:B------:R-:W-:Y:S01]  /*7b30*/  MOV R19, R32 ;  /* 0x0000002000137202 */ /* 0x000fe20000000f00 */
[----:B------:R-:W-:Y:S01]  /*7b40*/  FFMA.FTZ R191, R22, c[0x0][0x2d0], -R4 ;  /* 0x0000b40016bf7a23 */ /* 0x000fe20000010804 */
[----:B------:R-:W-:Y:S01]  /*7b50*/  MOV R22, R29 ;  /* 0x0000001d00167202 */ /* 0x000fe20000000f00 */
[C---:B------:R-:W-:Y:S01]  /*7b60*/  FMUL.FTZ R32, R3.reuse, R136 ;  /* 0x0000008803207220 */ /* 0x040fe20000410000 */
[----:B------:R-:W-:Y:S01]  /*7b70*/  MOV R157, R19 ;  /* 0x00000013009d7202 */ /* 0x000fe20000000f00 */
[C---:B------:R-:W-:Y:S01]  /*7b80*/  FMUL.FTZ R33, R3.reuse, R137 ;  /* 0x0000008903217220 */ /* 0x040fe20000410000 */
[----:B------:R-:W2:Y:S01]  /*7b90*/  MUFU.EX2 R179, R179 ;  /* 0x000000b300b37308 */ /* 0x000ea20000000800 */
[C---:B------:R-:W-:Y:S01]  /*7ba0*/  FMUL.FTZ R21, R3.reuse, R149 ;  /* 0x0000009503157220 */ /* 0x040fe20000410000 */
[----:B------:R-:W-:Y:S01]  /*7bb0*/  MOV R149, R11 ;  /* 0x0000000b00957202 */ /* 0x000fe20000000f00 */
[C---:B---3--:R-:W-:Y:S01]  /*7bc0*/  FFMA.FTZ R4, R0.reuse, R12, R6 ;  /* 0x0000000c00047223 */ /* 0x048fe20000010006 */
[----:B------:R-:W-:Y:S01]  /*7bd0*/  MOV R161, R30 ;  /* 0x0000001e00a17202 */ /* 0x000fe20000000f00 */
[C---:B------:R-:W-:Y:S01]  /*7be0*/  FMUL.FTZ R34, R0.reuse, R138 ;  /* 0x0000008a00227220 */ /* 0x040fe20000410000 */
[----:B------:R-:W-:Y:S01]  /*7bf0*/  MOV R160, R31 ;  /* 0x0000001f00a07202 */ /* 0x000fe20000000f00 */
[C---:B------:R-:W-:Y:S02]  /*7c00*/  FMUL.FTZ R19, R0.reuse, R155 ;  /* 0x0000009b00137220 */ /* 0x040fe40000410000 */
[----:B------:R-:W-:Y:S01]  /*7c10*/  FMUL.FTZ R12, R3, R156 ;  /* 0x0000009c030c7220 */ /* 0x000fe20000410000 */
[----:B------:R-:W3:Y:S01]  /*7c20*/  MUFU.EX2 R155, R180 ;  /* 0x000000b4009b7308 */ /* 0x000ee20000000800 */
[----:B------:R-:W-:Y:S01]  /*7c30*/  MOV R156, R10 ;  /* 0x0000000a009c7202 */ /* 0x000fe20000000f00 */
[C---:B-1----:R-:W-:Y:S01]  /*7c40*/  FADD.FTZ R133, R7.reuse, R4 ;  /* 0x0000000407857221 */ /* 0x042fe20000010000 */
[----:B------:R-:W-:Y:S01]  /*7c50*/  F2FP.BF16.PACK_AB R177, R7, R6 ;  /* 0x0000000607b1723e */ /* 0x000fe200000010ff */
[----:B------:R-:W-:Y:S01]  /*7c60*/  FMUL.FTZ R4, R3, R164 ;  /* 0x000000a403047220 */ /* 0x000fe20000410000 */
[----:B------:R-:W-:Y:S01]  /*7c70*/  MOV R164, R35 ;  /* 0x0000002300a47202 */ /* 0x000fe20000000f00 */
[C---:B------:R-:W-:Y:S02]  /*7c80*/  FMUL.FTZ R35, R0.reuse, R139 ;  /* 0x0000008b00237220 */ /* 0x040fe40000410000 */
[----:B------:R-:W1:Y:S01]  /*7c90*/  LDSM.16.MT88.4 R136, [R135+0x100] ;  /* 0x000100008788783b */ /* 0x000e620000004200 */
[C---:B------:R-:W-:Y:S01]  /*7ca0*/  FMUL.FTZ R6, R0.reuse, R166 ;  /* 0x000000a600067220 */ /* 0x040fe20000410000 */
[----:B------:R-:W-:Y:S01]  /*7cb0*/  MOV R166, R22 ;  /* 0x0000001600a67202 */ /* 0x000fe20000000f00 */
[C---:B------:R-:W-:Y:S01]  /*7cc0*/  FMUL.FTZ R7, R0.reuse, R167 ;  /* 0x000000a700077220 */ /* 0x040fe20000410000 */
[----:B------:R-:W-:Y:S01]  /*7cd0*/  MOV R167, R27 ;  /* 0x0000001b00a77202 */ /* 0x000fe20000000f00 */
[C---:B------:R-:W-:Y:S01]  /*7ce0*/  FMUL.FTZ R10, R0.reuse, R162 ;  /* 0x000000a2000a7220 */ /* 0x040fe20000410000 */
[----:B------:R-:W-:Y:S01]  /*7cf0*/  MOV R162, R26 ;  /* 0x0000001a00a27202 */ /* 0x000fe20000000f00 */
[----:B--2---:R-:W-:Y:S01]  /*7d00*/  FADD.FTZ R153, R179, R133 ;  /* 0x00000085b3997221 */ /* 0x004fe20000010000 */
[----:B------:R-:W-:Y:S01]  /*7d10*/  MUFU.EX2 R149, R149 ;  /* 0x0000009500957308 */ /* 0x000fe20000000800 */
[C---:B------:R-:W-:Y:S01]  /*7d20*/  FMUL.FTZ R11, R0.reuse, R163 ;  /* 0x000000a3000b7220 */ /* 0x040fe20000410000 */
[----:B------:R-:W-:Y:S01]  /*7d30*/  MOV R163, R14 ;  /* 0x0000000e00a37202 */ /* 0x000fe20000000f00 */
[C---:B------:R-:W-:Y:S01]  /*7d40*/  FMUL.FTZ R14, R0.reuse, R158 ;  /* 0x0000009e000e7220 */ /* 0x040fe20000410000 */
[----:B------:R-:W-:Y:S01]  /*7d50*/  MOV R158, R15 ;  /* 0x0000000f009e7202 */ /* 0x000fe20000000f00 */
[C---:B------:R-:W-:Y:S02]  /*7d60*/  FMUL.FTZ R15, R0.reuse, R159 ;  /* 0x0000009f000f7220 */ /* 0x040fe40000410000 */
[----:B------:R-:W-:Y:S01]  /*7d70*/  FMUL.FTZ R20, R3, R148 ;  /* 0x0000009403147220 */ /* 0x000fe20000410000 */
[----:B---3--:R-:W-:Y:S01]  /*7d80*/  F2FP.BF16.PACK_AB R179, R155, R179 ;  /* 0x000000b39bb3723e */ /* 0x008fe200000010ff */
        /* <DEDUP_REMOVED lines=8> */
[----:B------:R-:W-:Y:S01]  /*7e10*/  MUFU.EX2 R148, R148 ;  /* 0x0000009400947308 */ /* 0x000fe20000000800 */
[C---:B------:R-:W-:Y:S02]  /*7e20*/  FMUL.FTZ R31, R0.reuse, R143 ;  /* 0x0000008f001f7220 */ /* 0x040fe40000410000 */
[----:B------:R-:W-:Y:S01]  /*7e30*/  LDSM.16.MT88.4 R140, [R135+0x900] ;  /* 0x00090000878c783b */ /* 0x000fe20000004200 */
[C---:B------:R-:W-:Y:S02]  /*7e40*/  FMUL.FTZ R18, R0.reuse, R154 ;  /* 0x0000009a00127220 */ /* 0x040fe40000410000 */
[C---:B------:R-:W-:Y:S02]  /*7e50*/  FMUL.FTZ R24, R3.reuse, R144 ;  /* 0x0000009003187220 */ /* 0x040fe40000410000 */
[----:B------:R-:W-:Y:S02]  /*7e60*/  FMUL.FTZ R25, R3, R145 ;  /* 0x0000009103197220 */ /* 0x000fe40000410000 */
[----:B------:R-:W-:Y:S01]  /*7e70*/  MUFU.EX2 R145, R186 ;  /* 0x000000ba00917308 */ /* 0x000fe20000000800 */
[C---:B------:R-:W-:Y:S01]  /*7e80*/  FMUL.FTZ R38, R0.reuse, R38 ;  /* 0x0000002600267220 */ /* 0x040fe20000410000 */
[C---:B-1----:R-:W-:Y:S05]  /*7e90*/  HMMA.16816.F32.BF16 R4, R176.reuse, R136, R4 ;  /* 0x00000088b004723c */ /* 0x042fea0000041804 */
        /* <DEDUP_REMOVED lines=24> */
[C---:B------:R-:W-:Y:S01]  /*8020*/  FMUL.FTZ R75, R0.reuse, R75 ;  /* 0x0000004b004b7220 */ /* 0x040fe20000410000 */
[C---:B-1----:R-:W-:Y:S02]  /*8030*/  HMMA.16816.F32.BF16 R12, R176.reuse, R136, R12 ;  /* 0x00000088b00c723c */ /* 0x042fe4000004180c */
[----:B------:R-:W-:Y:S01]  /*8040*/  MUFU.EX2 R181, R161 ;  /* 0x000000a100b57308 */ /* 0x000fe20000000800 */
[C---:B------:R-:W-:Y:S02]  /*8050*/  FMUL.FTZ R78, R0.reuse, R78 ;  /* 0x0000004e004e7220 */ /* 0x040fe40000410000 */
[C---:B------:R-:W-:Y:S02]  /*8060*/  FMUL.FTZ R79, R0.reuse, R79 ;  /* 0x0000004f004f7220 */ /* 0x040fe40000410000 */
[C---:B------:R-:W-:Y:S01]  /*8070*/  FMUL.FTZ R82, R0.reuse, R82 ;  /* 0x0000005200527220 */ /* 0x040fe20000410000 */
[C---:B------:R-:W-:Y:S01]  /*8080*/  HMMA.16816.F32.BF16 R16, R176.reuse, R138, R16 ;  /* 0x0000008ab010723c */ /* 0x040fe20000041810 */
[----:B------:R-:W1:Y:S03]  /*8090*/  LDSM.16.MT88.4 R136, [R251+0x100] ;  /* 0x00010000fb88783b */ /* 0x000e660000004200 */
[----:B------:R-:W-:Y:S01]  /*80a0*/  MUFU.EX2 R185, R183 ;  /* 0x000000b700b97308 */ /* 0x000fe20000000800 */
[C---:B------:R-:W-:Y:S02]  /*80b0*/  FMUL.FTZ R83, R0.reuse, R83 ;  /* 0x0000005300537220 */ /* 0x040fe40000410000 */
[C---:B------:R-:W-:Y:S02]  /*80c0*/  FMUL.FTZ R86, R0.reuse, R86 ;  /* 0x0000005600567220 */ /* 0x040fe40000410000 */
[C---:B------:R-:W-:Y:S03]  /*80d0*/  FMUL.FTZ R87, R0.reuse, R87 ;  /* 0x0000005700577220 */ /* 0x040fe60000410000 */
[C---:B------:R-:W-:Y:S02]  /*80e0*/  FMUL.FTZ R90, R0.reuse, R90 ;  /* 0x0000005a005a7220 */ /* 0x040fe40000410000 */
        /* <DEDUP_REMOVED lines=24> */
[----:B------:R-:W2:Y:S01]  /*8270*/  MUFU.EX2 R133, R188 ;  /* 0x000000bc00857308 */ /* 0x000ea20000000800 */
[C---:B------:R-:W-:Y:S02]  /*8280*/  FMUL.FTZ R126, R0.reuse, R126 ;  /* 0x0000007e007e7220 */ /* 0x040fe40000410000 */
[C---:B------:R-:W-:Y:S02]  /*8290*/  FMUL.FTZ R127, R0.reuse, R127 ;  /* 0x0000007f007f7220 */ /* 0x040fe40000410000 */
[C---:B------:R-:W-:Y:S03]  /*82a0*/  FMUL.FTZ R130, R0.reuse, R130 ;  /* 0x0000008200827220 */ /* 0x040fe60000410000 */
[----:B------:R-:W-:Y:S02]  /*82b0*/  FMUL.FTZ R131, R0, R131 ;  /* 0x0000008300837220 */ /* 0x000fe40000410000 */
[----:B------:R-:W3:Y:S01]  /*82c0*/  MUFU.EX2 R184, R184 ;  /* 0x000000b800b87308 */ /* 0x000ee20000000800 */
[----:B--2---:R-:W-:Y:S04]  /*82d0*/  FADD.FTZ R0, R133, R189 ;  /* 0x000000bd85007221 */ /* 0x004fe80000010000 */
[----:B------:R-:W-:Y:S04]  /*82e0*/  FADD.FTZ R0, R3, R0 ;  /* 0x0000000003007221 */ /* 0x000fe80000010000 */
[----:B------:R-:W-:Y:S04]  /*82f0*/  FADD.FTZ R0, R145, R0 ;  /* 0x0000000091007221 */ /* 0x000fe80000010000 */
[----:B------:R-:W-:Y:S01]  /*8300*/  FADD.FTZ R0, R144, R0 ;  /* 0x0000000090007221 */ /* 0x000fe20000010000 */
        /* <DEDUP_REMOVED lines=36> */
[C---:B-1----:R-:W-:Y:S07]  /*8550*/  HMMA.16816.F32.BF16 R124, R176.reuse, R136, R124 ;  /* 0x00000088b07c723c */ /* 0x042fee000004187c */
[----:B------:R-:W-:Y:S01]  /*8560*/  F2FP.BF16.PACK_AB R137, R186, R154 ;  /* 0x0000009aba89723e */ /* 0x000fe200000010ff */
[----:B------:R-:W-:Y:S01]  /*8570*/  HMMA.16816.F32.BF16 R128, R176, R138, R128 ;  /* 0x0000008ab080723c */ /* 0x000fe20000041880 */
[----:B------:R-:W-:Y:S03]  /*8580*/  MUFU.EX2 R176, R166 ;  /* 0x000000a600b07308 */ /* 0x000fe60000000800 */
[----:B------:R-:W-:Y:S03]  /*8590*/  F2FP.BF16.PACK_AB R136, R3, R133 ;  /* 0x000000850388723e */ /* 0x000fe600000010ff */
[----:B------:R-:W-:Y:S02]  /*85a0*/  F2FP.BF16.PACK_AB R138, R144, R145 ;  /* 0x00000091908a723e */ /* 0x000fe400000010ff */
[----:B------:R-:W1:Y:S02]  /*85b0*/  LDSM.16.MT88.4 R144, [R248+0x900] ;  /* 0x00090000f890783b */ /* 0x000e640000004200 */
[----:B------:R2:W-:Y:S01]  /*85c0*/  MUFU.EX2 R3, R163 ;  /* 0x000000a300037308 */ /* 0x0005e20000000800 */
[----:B---3--:R-:W-:Y:S02]  /*85d0*/  F2FP.BF16.PACK_AB R139, R184, R185 ;  /* 0x000000b9b88b723e */ /* 0x008fe400000010ff */
[----:B------:R-:W-:Y:S05]  /*85e0*/  F2FP.BF16.PACK_AB R177, R180, R181 ;  /* 0x000000b5b4b1723e */ /* 0x000fea00000010ff */
[C---:B------:R-:W-:Y:S02]  /*85f0*/  HMMA.16816.F32.BF16 R4, R136.reuse, R140, R4 ;  /* 0x0000008c8804723c */ /* 0x040fe40000041804 */
[----:B------:R-:W3:Y:S06]  /*8600*/  MUFU.EX2 R133, R158 ;  /* 0x0000009e00857308 */ /* 0x000eec0000000800 */
[C---:B------:R-:W-:Y:S01]  /*8610*/  HMMA.16816.F32.BF16 R8, R136.reuse, R142, R8 ;  /* 0x0000008e8808723c */ /* 0x040fe20000041808 */
[----:B------:R-:W4:Y:S03]  /*8620*/  LDSM.16.MT88.4 R140, [R251+0x900] ;  /* 0x00090000fb8c783b */ /* 0x000f260000004200 */
[----:B------:R-:W-:Y:S05]  /*8630*/  MUFU.EX2 R178, R156 ;  /* 0x0000009c00b27308 */ /* 0x000fea0000000800 */
[----:B--2---:R-:W-:Y:S03]  /*8640*/  LDSM.16.MT88.4 R160, [R135+0x1900] ;  /* 0x0019000087a0783b */ /* 0x004fe60000004200 */
[----:B---3--:R-:W-:Y:S01]  /*8650*/  FADD.FTZ R0, R133, R0 ;  /* 0x0000000085007221 */ /* 0x008fe20000010000 */
[C---:B-1----:R-:W-:Y:S03]  /*8660*/  HMMA.16816.F32.BF16 R12, R136.reuse, R144, R12 ;  /* 0x00000090880c723c */ /* 0x042fe6000004180c */
[----:B------:R-:W-:Y:S04]  /*8670*/  FADD.FTZ R0, R3, R0 ;  /* 0x0000000003007221 */ /* 0x000fe80000010000 */
[----:B------:R-:W-:Y:S01]  /*8680*/  FADD.FTZ R0, R149, R0 ;  /* 0x0000000095007221 */ /* 0x000fe20000010000 */
[C---:B------:R-:W-:Y:S01]  /*8690*/  HMMA.16816.F32.BF16 R16, R136.reuse, R146, R16 ;  /* 0x000000928810723c */ /* 0x040fe20000041810 */
[----:B------:R-:W1:Y:S03]  /*86a0*/  LDSM.16.MT88.4 R144, [R250+0x900] ;  /* 0x00090000fa90783b */ /* 0x000e660000004200 */
[----:B------:R-:W-:Y:S04]  /*86b0*/  FADD.FTZ R0, R148, R0 ;  /* 0x0000000094007221 */ /* 0x000fe80000010000 */
[----:B------:R-:W-:Y:S01]  /*86c0*/  FADD.FTZ R0, R152, R0 ;  /* 0x0000000098007221 */ /* 0x000fe20000010000 */
[C---:B----4-:R-:W-:Y:S03]  /*86d0*/  HMMA.16816.F32.BF16 R20, R136.reuse, R140, R20 ;  /* 0x0000008c8814723c */ /* 0x050fe60000041814 */
[C---:B------:R-:W-:Y:S01]  /*86e0*/  FADD.FTZ R0, R176.reuse, R0 ;  /* 0x00000000b0007221 */ /* 0x040fe20000010000 */
[----:B------:R-:W-:Y:S04]  /*86f0*/  F2FP.BF16.PACK_AB R176, R176, R152 ;  /* 0x00000098b0b0723e */ /* 0x000fe800000010ff */
        /* <DEDUP_REMOVED lines=45> */
[----:B------:R-:W4:Y:S01]  /*89d0*/  MUFU.EX2 R133, R157 ;  /* 0x0000009d00857308 */ /* 0x000f220000000800 */
[----:B------:R-:W-:Y:S07]  /*89e0*/  F2FP.BF16.PACK_AB R139, R182, R183 ;  /* 0x000000b7b68b723e */ /* 0x000fee00000010ff */
[C---:B--2---:R-:W-:Y:S08]  /*89f0*/  HMMA.16816.F32.BF16 R4, R136.reuse, R140, R4 ;  /* 0x0000008c8804723c */ /* 0x044ff00000041804 */
[C---:B------:R-:W-:Y:S01]  /*8a00*/  HMMA.16816.F32.BF16 R8, R136.reuse, R142, R8 ;  /* 0x0000008e8808723c */ /* 0x040fe20000041808 */
[----:B------:R-:W2:Y:S03]  /*8a10*/  LDSM.16.MT88.4 R140, [R250+0x1100] ;  /* 0x00110000fa8c783b */ /* 0x000ea60000004200 */
[----:B----4-:R-:W-:Y:S04]  /*8a20*/  FADD.FTZ R3, R133, R0 ;  /* 0x0000000085037221 */ /* 0x010fe80000010000 */
[C---:B-1----:R-:W-:Y:S04]  /*8a30*/  HMMA.16816.F32.BF16 R12, R136.reuse, R144, R12 ;  /* 0x00000090880c723c */ /* 0x042fe8000004180c */
[C---:B------:R-:W-:Y:S01]  /*8a40*/  FADD.FTZ R3, R178.reuse, R3 ;  /* 0x00000003b2037221 */ /* 0x040fe20000010000 */
[----:B------:R-:W-:Y:S01]  /*8a50*/  F2FP.BF16.PACK_AB R178, R178, R133 ;  /* 0x00000085b2b2723e */ /* 0x000fe200000010ff */
[----:B------:R-:W-:Y:S01]  /*8a60*/  FADD.FTZ R0, R155, R153 ;  /* 0x000000999b007221 */ /* 0x000fe20000010000 */
[----:B------:R-:W1:Y:S01]  /*8a70*/  MUFU.EX2 R133, R165 ;  /* 0x000000a500857308 */ /* 0x000e620000000800 */
[C---:B------:R-:W-:Y:S01]  /*8a80*/  HMMA.16816.F32.BF16 R16, R136.reuse, R146, R16 ;  /* 0x000000928810723c */ /* 0x040fe20000041810 */
[----:B------:R-:W4:Y:S03]  /*8a90*/  LDSM.16.MT88.4 R144, [R135+0x3100] ;  /* 0x003100008790783b */ /* 0x000f260000004200 */
[----:B------:R-:W-:Y:S04]  /*8aa0*/  FADD.FTZ R0, R154, R0 ;  /* 0x000000009a007221 */ /* 0x000fe80000010000 */
[C---:B---3--:R-:W-:Y:S01]  /*8ab0*/  HMMA.16816.F32.BF16 R20, R136.reuse, R148, R20 ;  /* 0x000000948814723c */ /* 0x048fe20000041814 */
[----:B------:R-:W-:Y:S03]  /*8ac0*/  LDSM.16.MT88.4 R152, [R248+0x1900] ;  /* 0x00190000f898783b */ /* 0x000fe60000004200 */
[----:B------:R-:W-:Y:S04]  /*8ad0*/  FADD.FTZ R0, R186, R0 ;  /* 0x00000000ba007221 */ /* 0x000fe80000010000 */
[C---:B------:R-:W-:Y:S01]  /*8ae0*/  HMMA.16816.F32.BF16 R24, R136.reuse, R150, R24 ;  /* 0x000000968818723c */ /* 0x040fe20000041818 */
[----:B------:R-:W3:Y:S03]  /*8af0*/  LDSM.16.MT88.4 R148, [R248+0x3100] ;  /* 0x00310000f894783b */ /* 0x000ee60000004200 */
[----:B------:R-:W-:Y:S04]  /*8b00*/  FADD.FTZ R0, R185, R0 ;  /* 0x00000000b9007221 */ /* 0x000fe80000010000 */
[C---:B--2---:R-:W-:Y:S01]  /*8b10*/  HMMA.16816.F32.BF16 R28, R136.reuse, R140, R28 ;  /* 0x0000008c881c723c */ /* 0x044fe2000004181c */
[----:B------:R2:W-:Y:S03]  /*8b20*/  STL [R1+0x4c], R3 ;  /* 0x00004c0301007387 */ /* 0x0005e60000100800 */
[----:B------:R-:W-:Y:S04]  /*8b30*/  FADD.FTZ R0, R184, R0 ;  /* 0x00000000b8007221 */ /* 0x000fe80000010000 */
[C---:B------:R-:W-:Y:S01]  /*8b40*/  HMMA.16816.F32.BF16 R32, R136.reuse, R142, R32 ;  /* 0x0000008e8820723c */ /* 0x040fe20000041820 */
[----:B------:R-:W5:Y:S03]  /*8b50*/  LDSM.16.MT88.4 R140, [R251+0x3100] ;  /* 0x00310000fb8c783b */ /* 0x000f660000004200 */
[----:B------:R-:W-:Y:S04]  /*8b60*/  FADD.FTZ R0, R191, R0 ;  /* 0x00000000bf007221 */ /* 0x000fe80000010000 */
[----:B------:R-:W-:Y:S01]  /*8b70*/  FADD.FTZ R0, R190, R0 ;  /* 0x00000000be007221 */ /* 0x000fe20000010000 */
[C---:B----4-:R-:W-:Y:S03]  /*8b80*/  HMMA.16816.F32.BF16 R36, R136.reuse, R144, R36 ;  /* 0x000000908824723c */ /* 0x050fe60000041824 */
[----:B------:R-:W-:Y:S04]  /*8b90*/  FADD.FTZ R0, R183, R0 ;  /* 0x00000000b7007221 */ /* 0x000fe80000010000 */
[----:B------:R-:W-:Y:S01]  /*8ba0*/  FADD.FTZ R0, R182, R0 ;  /* 0x00000000b6007221 */ /* 0x000fe20000010000 */
[C---:B------:R-:W-:Y:S01]  /*8bb0*/  HMMA.16816.F32.BF16 R40, R136.reuse, R146, R40 ;  /* 0x000000928828723c */ /* 0x040fe20000041828 */
[----:B------:R-:W4:Y:S01]  /*8bc0*/  LDSM.16.MT88.4 R144, [R250+0x3100] ;  /* 0x00310000fa90783b */ /* 0x000f220000004200 */
[----:B--2---:R-:W2:Y:S02]  /*8bd0*/  MUFU.EX2 R3, R164 ;  /* 0x000000a400037308 */ /* 0x004ea40000000800 */
[----:B------:R-:W-:Y:S04]  /*8be0*/  FADD.FTZ R0, R181, R0 ;  /* 0x00000000b5007221 */ /* 0x000fe80000010000 */
[C---:B---3--:R-:W-:Y:S04]  /*8bf0*/  HMMA.16816.F32.BF16 R44, R136.reuse, R148, R44 ;  /* 0x00000094882c723c */ /* 0x048fe8000004182c */
[----:B------:R-:W-:Y:S04]  /*8c00*/  FADD.FTZ R0, R180, R0 ;  /* 0x00000000b4007221 */ /* 0x000fe80000010000 */
[C---:B------:R-:W-:Y:S01]  /*8c10*/  HMMA.16816.F32.BF16 R48, R136.reuse, R150, R48 ;  /* 0x000000968830723c */ /* 0x040fe20000041830 */
[----:B------:R-:W3:Y:S03]  /*8c20*/  LDSM.16.MT88.4 R148, [R135+0x5100] ;  /* 0x005100008794783b */ /* 0x000ee60000004200 */
[----:B-1----:R-:W-:Y:S04]  /*8c30*/  FADD.FTZ R0, R133, R0 ;  /* 0x0000000085007221 */ /* 0x002fe80000010000 */
[C---:B-----5:R-:W-:Y:S04]  /*8c40*/  HMMA.16816.F32.BF16 R52, R136.reuse, R140, R52 ;  /* 0x0000008c8834723c */ /* 0x060fe80000041834 */
[C---:B--2---:R-:W-:Y:S01]  /*8c50*/  FADD.FTZ R0, R3.reuse, R0 ;  /* 0x0000000003007221 */ /* 0x044fe20000010000 */
[----:B------:R-:W-:Y:S02]  /*8c60*/  F2FP.BF16.PACK_AB R179, R3, R133 ;  /* 0x0000008503b3723e */ /* 0x000fe400000010ff */
[----:B------:R-:W-:Y:S01]  /*8c70*/  MOV R133, R2 ;  /* 0x0000000200857202 */ /* 0x000fe20000000f00 */
[C---:B------:R-:W-:Y:S01]  /*8c80*/  HMMA.16816.F32.BF16 R56, R136.reuse, R142, R56 ;  /* 0x0000008e8838723c */ /* 0x040fe20000041838 */
[----:B------:R-:W1:Y:S07]  /*8c90*/  LDSM.16.MT88.4 R140, [R248+0x5100] ;  /* 0x00510000f88c783b */ /* 0x000e6e0000004200 */
[C---:B----4-:R-:W-:Y:S01]  /*8ca0*/  HMMA.16816.F32.BF16 R60, R136.reuse, R144, R60 ;  /* 0x00000090883c723c */ /* 0x050fe2000004183c */
[----:B------:R2:W-:Y:S07]  /*8cb0*/  STL [R1+0x74], R0 ;  /* 0x0000740001007387 */ /* 0x0005ee0000100800 */
[C---:B------:R-:W-:Y:S01]  /*8cc0*/  HMMA.16816.F32.BF16 R64, R136.reuse, R146, R64 ;  /* 0x000000928840723c */ /* 0x040fe20000041840 */
[----:B------:R-:W4:Y:S07]  /*8cd0*/  LDSM.16.MT88.4 R144, [R251+0x5100] ;  /* 0x00510000fb90783b */ /* 0x000f2e0000004200 */
[C---:B---3--:R-:W-:Y:S08]  /*8ce0*/  HMMA.16816.F32.BF16 R68, R136.reuse, R148, R68 ;  /* 0x000000948844723c */ /* 0x048ff00000041844 */
[C---:B------:R-:W-:Y:S01]  /*8cf0*/  HMMA.16816.F32.BF16 R72, R136.reuse, R150, R72 ;  /* 0x000000968848723c */ /* 0x040fe20000041848 */
[----:B------:R-:W3:Y:S03]  /*8d00*/  LDSM.16.MT88.4 R148, [R250+0x5100] ;  /* 0x00510000fa94783b */ /* 0x000ee60000004200 */
[----:B--2---:R-:W-:Y:S04]  /*8d10*/  MOV R0, R132 ;  /* 0x0000008400007202 */ /* 0x004fe80000000f00 */
[C---:B-1----:R-:W-:Y:S08]  /*8d20*/  HMMA.16816.F32.BF16 R76, R136.reuse, R140, R76 ;  /* 0x0000008c884c723c */ /* 0x042ff0000004184c */
[C---:B------:R-:W-:Y:S01]  /*8d30*/  HMMA.16816.F32.BF16 R80, R136.reuse, R142, R80 ;  /* 0x0000008e8850723c */ /* 0x040fe20000041850 */
[----:B------:R-:W1:Y:S07]  /*8d40*/  LDSM.16.MT88.4 R140, [R135+0x7100] ;  /* 0x00710000878c783b */ /* 0x000e6e0000004200 */
[C---:B----4-:R-:W-:Y:S08]  /*8d50*/  HMMA.16816.F32.BF16 R84, R136.reuse, R144, R84 ;  /* 0x000000908854723c */ /* 0x050ff00000041854 */
[C---:B------:R-:W-:Y:S01]  /*8d60*/  HMMA.16816.F32.BF16 R88, R136.reuse, R146, R88 ;  /* 0x000000928858723c */ /* 0x040fe20000041858 */
[----:B------:R-:W2:Y:S07]  /*8d70*/  LDSM.16.MT88.4 R144, [R248+0x7100] ;  /* 0x00710000f890783b */ /* 0x000eae0000004200 */
[C---:B---3--:R-:W-:Y:S08]  /*8d80*/  HMMA.16816.F32.BF16 R92, R136.reuse, R148, R92 ;  /* 0x00000094885c723c */ /* 0x048ff0000004185c */
[C---:B------:R-:W-:Y:S01]  /*8d90*/  HMMA.16816.F32.BF16 R96, R136.reuse, R150, R96 ;  /* 0x000000968860723c */ /* 0x040fe20000041860 */
[----:B------:R-:W3:Y:S07]  /*8da0*/  LDSM.16.MT88.4 R148, [R251+0x7100] ;  /* 0x00710000fb94783b */ /* 0x000eee0000004200 */
[C---:B-1----:R-:W-:Y:S08]  /*8db0*/  HMMA.16816.F32.BF16 R100, R136.reuse, R140, R100 ;  /* 0x0000008c8864723c */ /* 0x042ff00000041864 */
[C---:B------:R-:W-:Y:S01]  /*8dc0*/  HMMA.16816.F32.BF16 R104, R136.reuse, R142, R104 ;  /* 0x0000008e8868723c */ /* 0x040fe20000041868 */
[----:B------:R-:W1:Y:S07]  /*8dd0*/  LDSM.16.MT88.4 R140, [R250+0x7100] ;  /* 0x00710000fa8c783b */ /* 0x000e6e0000004200 */
[C---:B--2---:R-:W-:Y:S08]  /*8de0*/  HMMA.16816.F32.BF16 R108, R136.reuse, R144, R108 ;  /* 0x00000090886c723c */ /* 0x044ff0000004186c */
[C---:B------:R-:W-:Y:S01]  /*8df0*/  HMMA.16816.F32.BF16 R112, R136.reuse, R146, R112 ;  /* 0x000000928870723c */ /* 0x040fe20000041870 */
[----:B------:R-:W2:Y:S07]  /*8e00*/  LDSM.16.MT88.4 R144, [R251+0x1900] ;  /* 0x00190000fb90783b */ /* 0x000eae0000004200 */
[C---:B---3--:R-:W-:Y:S08]  /*8e10*/  HMMA.16816.F32.BF16 R116, R136.reuse, R148, R116 ;  /* 0x000000948874723c */ /* 0x048ff00000041874 */
[C---:B------:R-:W-:Y:S08]  /*8e20*/  HMMA.16816.F32.BF16 R120, R136.reuse, R150, R120 ;  /* 0x000000968878723c */ /* 0x040ff00000041878 */
[C---:B-1----:R-:W-:Y:S08]  /*8e30*/  HMMA.16816.F32.BF16 R124, R136.reuse, R140, R124 ;  /* 0x0000008c887c723c */ /* 0x042ff0000004187c */
[----:B------:R-:W-:Y:S01]  /*8e40*/  HMMA.16816.F32.BF16 R128, R136, R142, R128 ;  /* 0x0000008e8880723c */ /* 0x000fe20000041880 */
[----:B------:R-:W1:Y:S07]  /*8e50*/  LDSM.16.MT88.4 R136, [R250+0x1900] ;  /* 0x00190000fa88783b */ /* 0x000e6e0000004200 */
[C---:B------:R-:W-:Y:S01]  /*8e60*/  HMMA.16816.F32.BF16 R164, R176.reuse, R160, R4 ;  /* 0x000000a0b0a4723c */ /* 0x040fe20000041804 */
[----:B------:R-:W3:Y:S07]  /*8e70*/  LDSM.16.MT88.4 R4, [R135+0x3900] ;  /* 0x003900008704783b */ /* 0x000eee0000004200 */
[C---:B------:R-:W-:Y:S01]  /*8e80*/  HMMA.16816.F32.BF16 R160, R176.reuse, R162, R8 ;  /* 0x000000a2b0a0723c */ /* 0x040fe20000041808 */
[----:B------:R-:W4:Y:S07]  /*8e90*/  LDSM.16.MT88.4 R8, [R248+0x3900] ;  /* 0x00390000f808783b */ /* 0x000f2e0000004200 */
[C---:B------:R-:W-:Y:S01]  /*8ea0*/  HMMA.16816.F32.BF16 R156, R176.reuse, R152, R12 ;  /* 0x00000098b09c723c */ /* 0x040fe2000004180c */
[----:B------:R-:W5:Y:S07]  /*8eb0*/  LDSM.16.MT88.4 R12, [R251+0x3900] ;  /* 0x00390000fb0c783b */ /* 0x000f6e0000004200 */
[C---:B------:R-:W-:Y:S01]  /*8ec0*/  HMMA.16816.F32.BF16 R152, R176.reuse, R154, R16 ;  /* 0x0000009ab098723c */ /* 0x040fe20000041810 */
[----:B------:R-:W4:Y:S07]  /*8ed0*/  LDSM.16.MT88.4 R16, [R250+0x3900] ;  /* 0x00390000fa10783b */ /* 0x000f2e0000004200 */
[C---:B--2---:R-:W-:Y:S08]  /*8ee0*/  HMMA.16816.F32.BF16 R148, R176.reuse, R144, R20 ;  /* 0x00000090b094723c */ /* 0x044ff00000041814 */
[C---:B------:R-:W-:Y:S08]  /*8ef0*/  HMMA.16816.F32.BF16 R144, R176.reuse, R146, R24 ;  /* 0x00000092b090723c */ /* 0x040ff00000041818 */
[C---:B-1----:R-:W-:Y:S08]  /*8f00*/  HMMA.16816.F32.BF16 R140, R176.reuse, R136, R28 ;  /* 0x00000088b08c723c */ /* 0x042ff0000004181c */
[C---:B------:R-:W-:Y:S08]  /*8f10*/  HMMA.16816.F32.BF16 R136, R176.reuse, R138, R32 ;  /* 0x0000008ab088723c */ /* 0x040ff00000041820 */
[C---:B---3--:R-:W-:Y:S08]  /*8f20*/  HMMA.16816.F32.BF16 R36, R176.reuse, R4, R36 ;  /* 0x00000004b024723c */ /* 0x048ff00000041824 */
        /* <DEDUP_REMOVED lines=32> */
.L_x_26:
[----:B------:R-:W2:Y:S04]  /*9130*/  LDL.LU R5, [R1+0x4c] ;  /* 0x00004c0001057983 */ /* 0x000ea80000300800 */
[----:B------:R-:W3:Y:S01]  /*9140*/  LDL.LU R3, [R1+0x74] ;  /* 0x0000740001037983 */ /* 0x000ee20000300800 */
[----:B------:R-:W-:-:S03]  /*9150*/  PLOP3.LUT P2, PT, PT, PT, PT, 0x8, 0x0 ;  /* 0x000000000000781c */ /* 0x000fc60003f4e170 */
[----:B--2---:R-:W1:Y:S04]  /*9160*/  SHFL.BFLY PT, R0, R5, 0x2, 0x1f ;  /* 0x0c401f0005007f89 */ /* 0x004e6800000e0000 */
[----:B---3--:R-:W2:Y:S01]  /*9170*/  SHFL.BFLY PT, R4, R3, 0x2, 0x1f ;  /* 0x0c401f0003047f89 */ /* 0x008ea200000e0000 */
[----:B-1----:R-:W-:Y:S02]  /*9180*/  FADD.FTZ R0, R0, R5 ;  /* 0x0000000500007221 */ /* 0x002fe40000010000 */
[----:B--2---:R-:W-:-:S03]  /*9190*/  FADD.FTZ R4, R4, R3 ;  /* 0x0000000304047221 */ /* 0x004fc60000010000 */
[----:B------:R-:W1:Y:S01]  /*91a0*/  SHFL.BFLY PT, R6, R0, 0x1, 0x1f ;  /* 0x0c201f0000067f89 */ /* 0x000e6200000e0000 */
[----:B------:R-:W-:-:S03]  /*91b0*/  MOV R3, RZ ;  /* 0x000000ff00037202 */ /* 0x000fc60000000f00 */
[----:B------:R-:W2:Y:S01]  /*91c0*/  SHFL.BFLY PT, R5, R4, 0x1, 0x1f ;  /* 0x0c201f0004057f89 */ /* 0x000ea200000e0000 */
[----:B-1----:R-:W-:Y:S01]  /*91d0*/  FADD.FTZ R6, R0, R6 ;  /* 0x0000000600067221 */ /* 0x002fe20000010000 */
[----:B------:R-:W-:Y:S01]  /*91e0*/  MOV R0, RZ ;  /* 0x000000ff00007202 */ /* 0x000fe20000000f00 */
[----:B--2---:R-:W-:-:S03]  /*91f0*/  FADD.FTZ R4, R5, R4 ;  /* 0x0000000405047221 */ /* 0x004fc60000010000 */
[----:B------:R-:W-:Y:S02]  /*9200*/  FSETP.NE.FTZ.AND P1, PT, R6, RZ, PT ;  /* 0x000000ff0600720b */ /* 0x000fe40003f35000 */
[----:B------:R-:W-:-:S11]  /*9210*/  FSETP.NE.FTZ.AND P0, PT, R4, RZ, PT ;  /* 0x000000ff0400720b */ /* 0x000fd60003f15000 */
[----:B------:R-:W1:Y:S08]  /*9220*/  @P1 MUFU.RCP R3, R6 ;  /* 0x0000000600031308 */ /* 0x000e700000001000 */
[----:B------:R-:W2:Y:S08]  /*9230*/  @P1 MUFU.LG2 R6, R6 ;  /* 0x0000000600061308 */ /* 0x000eb00000000c00 */
[----:B------:R-:W3:Y:S01]  /*9240*/  @P0 MUFU.LG2 R7, R4 ;  /* 0x0000000400070308 */ /* 0x000ee20000000c00 */
[----:B-1----:R-:W-:-:S02]  /*9250*/  FMUL.FTZ R12, R3, R36 ;  /* 0x00000024030c7220 */ /* 0x002fc40000410000 */
[C---:B------:R-:W-:Y:S02]  /*9260*/  FMUL.FTZ R164, R3.reuse, R164 ;  /* 0x000000a403a47220 */ /* 0x040fe40000410000 */
[C---:B------:R-:W-:Y:S02]  /*9270*/  FMUL.FTZ R8, R3.reuse, R165 ;  /* 0x000000a503087220 */ /* 0x040fe40000410000 */
[C---:B------:R-:W-:Y:S01]  /*9280*/  FMUL.FTZ R160, R3.reuse, R160 ;  /* 0x000000a003a07220 */ /* 0x040fe20000410000 */
[----:B------:R1:W4:Y:S01]  /*9290*/  @P0 MUFU.RCP R0, R4 ;  /* 0x0000000400000308 */ /* 0x0003220000001000 */
[C---:B------:R-:W-:Y:S02]  /*92a0*/  FMUL.FTZ R161, R3.reuse, R161 ;  /* 0x000000a103a17220 */ /* 0x040fe40000410000 */
[C---:B------:R-:W-:Y:S02]  /*92b0*/  FMUL.FTZ R156, R3.reuse, R156 ;  /* 0x0000009c039c7220 */ /* 0x040fe40000410000 */
[----:B------:R-:W-:-:S02]  /*92c0*/  FMUL.FTZ R157, R3, R157 ;  /* 0x0000009d039d7220 */ /* 0x000fc40000410000 */
[C---:B------:R-:W-:Y:S02]  /*92d0*/  FMUL.FTZ R152, R3.reuse, R152 ;  /* 0x0000009803987220 */ /* 0x040fe40000410000 */
[C---:B------:R-:W-:Y:S02]  /*92e0*/  FMUL.FTZ R153, R3.reuse, R153 ;  /* 0x0000009903997220 */ /* 0x040fe40000410000 */
[C---:B------:R-:W-:Y:S02]  /*92f0*/  FMUL.FTZ R148, R3.reuse, R148 ;  /* 0x0000009403947220 */ /* 0x040fe40000410000 */
[C---:B------:R-:W-:Y:S02]  /*9300*/  FMUL.FTZ R149, R3.reuse, R149 ;  /* 0x0000009503957220 */ /* 0x040fe40000410000 */
[C---:B------:R-:W-:Y:S01]  /*9310*/  FMUL.FTZ R144, R3.reuse, R144 ;  /* 0x0000009003907220 */ /* 0x040fe20000410000 */
[----:B-1----:R-:W-:Y:S01]  /*9320*/  @P1 MOV R4, 0x3f317218 ;  /* 0x3f31721800041802 */ /* 0x002fe20000000f00 */
        /* <DEDUP_REMOVED lines=12> */
[C---:B------:R-:W-:Y:S01]  /*93f0*/  FMUL.FTZ R20, R3.reuse, R52 ;  /* 0x0000003403147220 */ /* 0x040fe20000410000 */
[----:B------:R-:W-:Y:S01]  /*9400*/  MOV R52, 0xff800000 ;  /* 0xff80000000347802 */ /* 0x000fe20000000f00 */
[C---:B------:R-:W-:Y:S01]  /*9410*/  FMUL.FTZ R35, R3.reuse, R53 ;  /* 0x0000003503237220 */ /* 0x040fe20000410000 */
[----:B------:R-:W-:Y:S01]  /*9420*/  MOV R53, 0xff800000 ;  /* 0xff80000000357802 */ /* 0x000fe20000000f00 */
        /* <DEDUP_REMOVED lines=38> */
[----:B------:R-:W-:Y:S01]  /*9690*/  @P0 MOV R3, 0x3f317218 ;  /* 0x3f31721800030802 */ /* 0x000fe20000000f00 */
[----:B------:R-:W-:Y:S02]  /*96a0*/  @P1 FMUL.FTZ R5, R4, c[0x0][0x2d0] ;  /* 0x0000b40004051a20 */ /* 0x000fe40000410000 */
[----:B--2---:R-:W-:Y:S02]  /*96b0*/  @P1 FMUL.FTZ R6, R6, 0.69314718246459960938 ;  /* 0x3f31721806061820 */ /* 0x004fe40000410000 */
[----:B---3--:R-:W-:Y:S02]  /*96c0*/  @P0 FMUL.FTZ R4, R7, 0.69314718246459960938 ;  /* 0x3f31721807040820 */ /* 0x008fe40000410000 */
[----:B------:R-:W-:Y:S02]  /*96d0*/  @P0 FMUL.FTZ R3, R3, c[0x0][0x2d0] ;  /* 0x0000b40003030a20 */ /* 0x000fe40000410000 */
[----:B----4-:R-:W-:-:S02]  /*96e0*/  FMUL.FTZ R166, R0, R166 ;  /* 0x000000a600a67220 */ /* 0x010fc40000410000 */
        /* <DEDUP_REMOVED lines=62> */
[----:B------:R-:W-:Y:S02]  /*9ad0*/  FMUL.FTZ R10, R0, R131 ;  /* 0x00000083000a7220 */ /* 0x000fe40000410000 */
[----:B------:R-:W-:Y:S02]  /*9ae0*/  @P1 FFMA.FTZ R52, R5, R132, R6 ;  /* 0x0000008405341223 */ /* 0x000fe40000010006 */
[----:B------:R-:W-:Y:S02]  /*9af0*/  @P0 FFMA.FTZ R53, R3, R2, R4 ;  /* 0x0000000203350223 */ /* 0x000fe40000010004 */
.L_x_24:
[----:B------:R-:W-:Y:S01]  /*9b00*/  USHF.R.S32.HI UR8, URZ, 0x1f, UR9 ;  /* 0x0000001f3f087899 */ /* 0x000fe20008011409 */
[----:B------:R-:W-:Y:S05]  /*9b10*/  @P2 BRA `(.L_x_30) ;  /* 0x00001be000002947 */ /* 0x000fea0003800000 */
[----:B------:R-:W1:Y:S01]  /*9b20*/  S2R R57, SR_TID.X ;  /* 0x0000000000397919 */ /* 0x000e620000002100 */
[----:B------:R-:W-:Y:S01]  /*9b30*/  F2FP.BF16.PACK_AB R46, R47, R46 ;  /* 0x0000002e2f2e723e */ /* 0x000fe200000010ff */
[----:B------:R-:W-:Y:S01]  /*9b40*/  ULDC.64 UR4, c[0x0][0x500] ;  /* 0x0001400000047ab9 */ /* 0x000fe20000000a00 */
[----:B------:R-:W-:Y:S01]  /*9b50*/  F2FP.BF16.PACK_AB R42, R43, R42 ;  /* 0x0000002a2b2a723e */ /* 0x000fe200000010ff */
[----:B------:R-:W-:Y:S01]  /*9b60*/  UISETP.NE.U32.AND UP1, UPT, URZ, UR4, UPT ;  /* 0x000000043f00728c */ /* 0x000fe2000bf25070 */
[----:B------:R-:W-:Y:S01]  /*9b70*/  F2FP.BF16.PACK_AB R39, R39, R38 ;  /* 0x000000262727723e */ /* 0x000fe200000010ff */
[----:B------:R-:W-:Y:S01]  /*9b80*/  UMOV UR6, 0x4 ;  /* 0x0000000400067882 */ /* 0x000fe20000000000 */
[----:B------:R-:W-:Y:S01]  /*9b90*/  F2FP.BF16.PACK_AB R38, R41, R14 ;  /* 0x0000000e2926723e */ /* 0x000fe200000010ff */
[----:B------:R-:W-:Y:S01]  /*9ba0*/  UISETP.NE.AND.EX UP1, UPT, URZ, UR5, UPT, UP1 ;  /* 0x000000053f00728c */ /* 0x000fe2000bf25310 */
[----:B------:R-:W-:-:S02]  /*9bb0*/  F2FP.BF16.PACK_AB R8, R8, R164 ;  /* 0x000000a40808723e */ /* 0x000fc400000010ff */
[----:B------:R-:W-:Y:S01]  /*9bc0*/  F2FP.BF16.PACK_AB R167, R167, R166 ;  /* 0x000000a6a7a7723e */ /* 0x000fe200000010ff */
[----:B------:R-:W-:Y:S01]  /*9bd0*/  ULDC.64 UR4, c[0x0][0x500] ;  /* 0x0001400000047ab9 */ /* 0x000fe20000000a00 */
[----:B------:R-:W-:Y:S01]  /*9be0*/  F2FP.BF16.PACK_AB R6, R161, R160 ;  /* 0x000000a0a106723e */ /* 0x000fe200000010ff */
[----:B------:R-:W-:Y:S01]  /*9bf0*/  UIMAD.WIDE UR4, UR11, UR6, UR4 ;  /* 0x000000060b0472a5 */ /* 0x000fe2000f8e0204 */
[----:B------:R-:W-:Y:S02]  /*9c00*/  F2FP.BF16.PACK_AB R162, R163, R162 ;  /* 0x000000a2a3a2723e */ /* 0x000fe400000010ff */
[----:B------:R-:W-:Y:S02]  /*9c10*/  F2FP.BF16.PACK_AB R5, R157, R156 ;  /* 0x0000009c9d05723e */ /* 0x000fe400000010ff */
[----:B------:R-:W-:Y:S02]  /*9c20*/  F2FP.BF16.PACK_AB R158, R159, R158 ;  /* 0x0000009e9f9e723e */ /* 0x000fe400000010ff */
[----:B------:R-:W-:-:S02]  /*9c30*/  F2FP.BF16.PACK_AB R7, R153, R152 ;  /* 0x000000989907723e */ /* 0x000fc400000010ff */
[----:B------:R-:W-:Y:S02]  /*9c40*/  F2FP.BF16.PACK_AB R154, R155, R154 ;  /* 0x0000009a9b9a723e */ /* 0x000fe400000010ff */
[----:B-1----:R-:W-:Y:S02]  /*9c50*/  SHF.R.S32.HI R47, RZ, 0x1f, R57 ;  /* 0x0000001fff2f7819 */ /* 0x002fe40000011439 */
[----:B------:R-:W-:Y:S02]  /*9c60*/  F2FP.BF16.PACK_AB R49, R149, R148 ;  /* 0x000000949531723e */ /* 0x000fe400000010ff */
[CC--:B------:R-:W-:Y:S02]  /*9c70*/  LEA.HI R2, R47.reuse, R57.reuse, RZ, 0x2 ;  /* 0x000000392f027211 */ /* 0x0c0fe400078f10ff */
[----:B------:R-:W-:Y:S02]  /*9c80*/  LEA.HI R43, R47, R57, RZ, 0x5 ;  /* 0x000000392f2b7211 */ /* 0x000fe400078f28ff */
[----:B------:R-:W-:-:S02]  /*9c90*/  SHF.R.S32.HI R4, RZ, 0x2, R2 ;  /* 0x00000002ff047819 */ /* 0x000fc40000011402 */
[----:B------:R-:W-:Y:S02]  /*9ca0*/  SHF.R.S32.HI R0, RZ, 0x1f, R2 ;  /* 0x0000001fff007819 */ /* 0x000fe40000011402 */
[----:B------:R-:W-:Y:S02]  /*9cb0*/  SHF.R.S32.HI R41, RZ, 0x5, R43 ;  /* 0x00000005ff297819 */ /* 0x000fe4000001142b */
[----:B------:R-:W-:Y:S02]  /*9cc0*/  LEA.HI R0, R0, R4, RZ, 0x3 ;  /* 0x0000000400007211 */ /* 0x000fe400078f18ff */
[----:B------:R-:W-:Y:S02]  /*9cd0*/  F2FP.BF16.PACK_AB R150, R151, R150 ;  /* 0x000000969796723e */ /* 0x000fe400000010ff */
[----:B------:R-:W-:Y:S02]  /*9ce0*/  LOP3.LUT R0, R0, 0xfffffff8, RZ, 0xc0, !PT ;  /* 0xfffffff800007812 */ /* 0x000fe400078ec0ff */
[----:B------:R-:W-:-:S02]  /*9cf0*/  F2FP.BF16.PACK_AB R48, R145, R144 ;  /* 0x000000909130723e */ /* 0x000fc400000010ff */
[----:B------:R-:W-:Y:S01]  /*9d00*/  F2FP.BF16.PACK_AB R146, R147, R146 ;  /* 0x000000929392723e */ /* 0x000fe200000010ff */
[----:B------:R-:W-:Y:S01]  /*9d10*/  IMAD.IADD R4, R4, 0x1, -R0 ;  /* 0x0000000104047824 */ /* 0x000fe200078e0a00 */
[----:B------:R-:W-:Y:S02]  /*9d20*/  LOP3.LUT R0, R2, 0xfffffffc, RZ, 0xc0, !PT ;  /* 0xfffffffc02007812 */ /* 0x000fe400078ec0ff */
[----:B------:R-:W-:Y:S01]  /*9d30*/  F2FP.BF16.PACK_AB R45, R141, R140 ;  /* 0x0000008c8d2d723e */ /* 0x000fe200000010ff */
[C---:B------:R-:W-:Y:S01]  /*9d40*/  IMAD.SHL.U32 R2, R4.reuse, 0x40, RZ ;  /* 0x0000004004027824 */ /* 0x040fe200078e00ff */
[----:B------:R-:W-:Y:S01]  /*9d50*/  LOP3.LUT R3, R4, 0x1, RZ, 0xc0, !PT ;  /* 0x0000000104037812 */ /* 0x000fe200078ec0ff */
[----:B------:R-:W-:Y:S01]  /*9d60*/  IMAD.IADD R22, R57, 0x1, -R0 ;  /* 0x0000000139167824 */ /* 0x000fe200078e0a00 */
[----:B------:R-:W-:Y:S02]  /*9d70*/  F2FP.BF16.PACK_AB R142, R143, R142 ;  /* 0x0000008e8f8e723e */ /* 0x000fe400000010ff */
[----:B------:R-:W-:Y:S01]  /*9d80*/  LOP3.LUT R0, R2, 0x1c0, RZ, 0xc0, !PT ;  /* 0x000001c002007812 */ /* 0x000fe200078ec0ff */
[----:B------:R-:W-:Y:S01]  /*9d90*/  IMAD R2, R41, 0x200, R22 ;  /* 0x0000020029027824 */ /* 0x000fe200078e0216 */
[----:B------:R-:W-:-:S02]  /*9da0*/  ISETP.NE.U32.AND P0, PT, R3, 0x1, PT ;  /* 0x000000010300780c */ /* 0x000fc40003f05070 */
[----:B------:R-:W-:Y:S02]  /*9db0*/  LEA.HI R0, R0, R0, RZ, 0x1d ;  /* 0x0000000000007211 */ /* 0x000fe400078fe8ff */
[----:B------:R-:W-:Y:S01]  /*9dc0*/  R2P PR, R4, 0x6 ;  /* 0x0000000604007804 */ /* 0x000fe20000000000 */
[----:B------:R-:W-:Y:S01]  /*9dd0*/  IMAD.MOV.U32 R4, RZ, RZ, 0x20 ;  /* 0x00000020ff047424 */ /* 0x000fe200078e00ff */
[----:B------:R-:W-:Y:S01]  /*9de0*/  F2FP.BF16.PACK_AB R44, R137, R136 ;  /* 0x00000088892c723e */ /* 0x000fe200000010ff */
[----:B------:R-:W-:Y:S01]  /*9df0*/  IMAD.U32 R0, R2, 0x2, R0 ;  /* 0x0000000202007824 */ /* 0x000fe200078e0000 */
[----:B------:R-:W-:Y:S02]  /*9e00*/  F2FP.BF16.PACK_AB R138, R139, R138 ;  /* 0x0000008a8b8a723e */ /* 0x000fe400000010ff */
[----:B------:R-:W-:Y:S01]  /*9e10*/  SEL R4, R4, 0xffffffe0, !P1 ;  /* 0xffffffe004047807 */ /* 0x000fe20004800000 */
[----:B------:R-:W-:Y:S01]  /*9e20*/  IMAD.SHL.U32 R0, R0, 0x2, RZ ;  /* 0x0000000200007824 */ /* 0x000fe200078e00ff */
[----:B------:R-:W-:Y:S01]  /*9e30*/  BAR.SYNC.DEFER_BLOCKING 0x1, 0x100 ;  /* 0x0044000000007b1d */ /* 0x000fe20000010000 */
[----:B------:R-:W-:-:S02]  /*9e40*/  F2FP.BF16.PACK_AB R40, R37, R12 ;  /* 0x0000000c2528723e */ /* 0x000fc400000010ff */
[----:B------:R-:W-:Y:S02]  /*9e50*/  F2FP.BF16.PACK_AB R37, R9, R16 ;  /* 0x000000100925723e */ /* 0x000fe400000010ff */
[C---:B------:R-:W-:Y:S02]  /*9e60*/  IADD3 R3, R0.reuse, 0x80, RZ ;  /* 0x0000008000037810 */ /* 0x040fe40007ffe0ff */
[C---:B------:R-:W-:Y:S02]  /*9e70*/  IADD3 R2, R0.reuse, 0x70, RZ ;  /* 0x0000007000027810 */ /* 0x040fe40007ffe0ff */
[----:B------:R-:W-:Y:S01]  /*9e80*/  @P0 IADD3 R2, R3, 0x10, RZ ;  /* 0x0000001003020810 */ /* 0x000fe20007ffe0ff */
[----:B------:R-:W-:Y:S01]  /*9e90*/  IMAD.IADD R3, R0, 0x1, R4 ;  /* 0x0000000100037824 */ /* 0x000fe200078e0204 */
[----:B------:R-:W-:Y:S02]  /*9ea0*/  F2FP.BF16.PACK_AB R36, R36, R18 ;  /* 0x000000122424723e */ /* 0x000fe400000010ff */
[----:B------:R-:W-:-:S02]  /*9eb0*/  F2FP.BF16.PACK_AB R50, R51, R50 ;  /* 0x000000323332723e */ /* 0x000fc400000010ff */
[----:B------:R-:W-:Y:S02]  /*9ec0*/  F2FP.BF16.PACK_AB R35, R35, R20 ;  /* 0x000000142323723e */ /* 0x000fe400000010ff */
[----:B------:R-:W-:Y:S02]  /*9ed0*/  F2FP.BF16.PACK_AB R54, R55, R54 ;  /* 0x000000363736723e */ /* 0x000fe400000010ff */
[----:B------:R-:W-:Y:S02]  /*9ee0*/  F2FP.BF16.PACK_AB R34, R34, R56 ;  /* 0x000000382222723e */ /* 0x000fe400000010ff */
[----:B------:R-:W-:Y:S02]  /*9ef0*/  F2FP.BF16.PACK_AB R58, R59, R58 ;  /* 0x0000003a3b3a723e */ /* 0x000fe400000010ff */
[----:B------:R-:W-:Y:S01]  /*9f00*/  F2FP.BF16.PACK_AB R33, R33, R60 ;  /* 0x0000003c2121723e */ /* 0x000fe200000010ff */
[----:B------:R1:W-:Y:S01]  /*9f10*/  STS [R0+0x80], R8 ;  /* 0x0000800800007388 */ /* 0x0003e20000000800 */
[----:B------:R-:W-:-:S02]  /*9f20*/  F2FP.BF16.PACK_AB R62, R63, R62 ;  /* 0x0000003e3f3e723e */ /* 0x000fc400000010ff */
[----:B------:R-:W-:Y:S01]  /*9f30*/  F2FP.BF16.PACK_AB R32, R32, R64 ;  /* 0x000000402020723e */ /* 0x000fe200000010ff */
[----:B------:R-:W-:Y:S01]  /*9f40*/  STS [R0+0x480], R167 ;  /* 0x000480a700007388 */ /* 0x000fe20000000800 */
[----:B------:R-:W-:Y:S02]  /*9f50*/  F2FP.BF16.PACK_AB R66, R67, R66 ;  /* 0x000000424342723e */ /* 0x000fe400000010ff */
[----:B------:R-:W-:Y:S01]  /*9f60*/  F2FP.BF16.PACK_AB R31, R31, R68 ;  /* 0x000000441f1f723e */ /* 0x000fe200000010ff */
[----:B------:R2:W-:Y:S01]  /*9f70*/  STS [R2], R6 ;  /* 0x0000000602007388 */ /* 0x0005e20000000800 */
[----:B------:R-:W-:Y:S02]  /*9f80*/  F2FP.BF16.PACK_AB R70, R71, R70 ;  /* 0x000000464746723e */ /* 0x000fe400000010ff */
[----:B------:R-:W-:Y:S01]  /*9f90*/  F2FP.BF16.PACK_AB R30, R30, R72 ;  /* 0x000000481e1e723e */ /* 0x000fe200000010ff */
[----:B------:R-:W-:Y:S01]  /*9fa0*/  STS [R2+0x400], R162 ;  /* 0x000400a202007388 */ /* 0x000fe20000000800 */
[----:B------:R-:W-:-:S02]  /*9fb0*/  F2FP.BF16.PACK_AB R74, R75, R74 ;  /* 0x0000004a4b4a723e */ /* 0x000fc400000010ff */
[----:B------:R-:W-:Y:S01]  /*9fc0*/  F2FP.BF16.PACK_AB R29, R29, R76 ;  /* 0x0000004c1d1d723e */ /* 0x000fe200000010ff */
[----:B------:R3:W-:Y:S01]  /*9fd0*/  STS [R3+0x80], R5 ;  /* 0x0000800503007388 */ /* 0x0007e20000000800 */
[----:B------:R-:W-:Y:S02]  /*9fe0*/  F2FP.BF16.PACK_AB R78, R79, R78 ;  /* 0x0000004e4f4e723e */ /* 0x000fe400000010ff */
[----:B------:R-:W-:Y:S01]  /*9ff0*/  F2FP.BF16.PACK_AB R28, R28, R80 ;  /* 0x000000501c1c723e */ /* 0x000fe200000010ff */
[----:B------:R-:W-:Y:S01]  /*a000*/  STS [R3+0x480], R158 ;  /* 0x0004809e03007388 */ /* 0x000fe20000000800 */
[----:B------:R-:W-:Y:S02]  /*a010*/  F2FP.BF16.PACK_AB R82, R83, R82 ;  /* 0x000000525352723e */ /* 0x000fe400000010ff */
[----:B------:R-:W-:Y:S01]  /*a020*/  F2FP.BF16.PACK_AB R27, R27, R84 ;  /* 0x000000541b1b723e */ /* 0x000fe200000010ff */
[----:B-1----:R-:W-:Y:S01]  /*a030*/  IMAD.MOV.U32 R8, RZ, RZ, 0x40 ;  /* 0x00000040ff087424 */ /* 0x002fe200078e00ff */
[----:B------:R-:W-:-:S02]  /*a040*/  F2FP.BF16.PACK_AB R86, R87, R86 ;  /* 0x000000565756723e */ /* 0x000fc400000010ff */
[----:B------:R-:W-:Y:S02]  /*a050*/  F2FP.BF16.PACK_AB R26, R26, R88 ;  /* 0x000000581a1a723e */ /* 0x000fe400000010ff */
[----:B------:R-:W-:Y:S02]  /*a060*/  F2FP.BF16.PACK_AB R90, R91, R90 ;  /* 0x0000005a5b5a723e */ /* 0x000fe400000010ff */
[----:B------:R-:W-:Y:S02]  /*a070*/  F2FP.BF16.PACK_AB R25, R25, R92 ;  /* 0x0000005c1919723e */ /* 0x000fe400000010ff */
[----:B--2---:R-:W-:Y:S01]  /*a080*/  SEL R6, R8, 0xffffffc0, !P2 ;  /* 0xffffffc008067807 */ /* 0x004fe20005000000 */
[----:B------:R-:W-:Y:S01]  /*a090*/  IMAD.IADD R8, R4, 0x1, R2 ;  /* 0x0000000104087824 */ /* 0x000fe200078e0202 */
[----:B------:R-:W-:Y:S02]  /*a0a0*/  F2FP.BF16.PACK_AB R94, R95, R94 ;  /* 0x0000005e5f5e723e */ /* 0x000fe400000010ff */
[----:B------:R-:W-:Y:S01]  /*a0b0*/  F2FP.BF16.PACK_AB R24, R24, R96 ;  /* 0x000000601818723e */ /* 0x000fe200000010ff */
[----:B------:R-:W-:Y:S01]  /*a0c0*/  IMAD.IADD R4, R6, 0x1, R3 ;  /* 0x0000000106047824 */ /* 0x000fe200078e0203 */
[----:B------:R1:W-:Y:S01]  /*a0d0*/  STS [R8], R7 ;  /* 0x0000000708007388 */ /* 0x0003e20000000800 */
[----:B---3--:R-:W-:Y:S01]  /*a0e0*/  IMAD.IADD R5, R0, 0x1, R6 ;  /* 0x0000000100057824 */ /* 0x008fe200078e0206 */
[----:B------:R-:W-:-:S02]  /*a0f0*/  F2FP.BF16.PACK_AB R98, R99, R98 ;  /* 0x000000626362723e */ /* 0x000fc400000010ff */
[----:B------:R-:W-:Y:S01]  /*a100*/  STS [R8+0x400], R154 ;  /* 0x0004009a08007388 */ /* 0x000fe20000000800 */
[----:B------:R-:W-:Y:S02]  /*a110*/  F2FP.BF16.PACK_AB R23, R23, R100 ;  /* 0x000000641717723e */ /* 0x000fe400000010ff */
[----:B------:R-:W-:Y:S01]  /*a120*/  F2FP.BF16.PACK_AB R103, R103, R102 ;  /* 0x000000666767723e */ /* 0x000fe200000010ff */
[----:B------:R-:W-:Y:S01]  /*a130*/  STS [R5+0x80], R49 ;  /* 0x0000803105007388 */ /* 0x000fe20000000800 */
[----:B------:R-:W-:Y:S02]  /*a140*/  F2FP.BF16.PACK_AB R21, R21, R104 ;  /* 0x000000681515723e */ /* 0x000fe400000010ff */
[----:B------:R-:W-:Y:S01]  /*a150*/  F2FP.BF16.PACK_AB R107, R107, R106 ;  /* 0x0000006a6b6b723e */ /* 0x000fe200000010ff */
[----:B------:R-:W-:Y:S01]  /*a160*/  STS [R5+0x480], R150 ;  /* 0x0004809605007388 */ /* 0x000fe20000000800 */
[----:B------:R-:W-:Y:S02]  /*a170*/  F2FP.BF16.PACK_AB R20, R109, R108 ;  /* 0x0000006c6d14723e */ /* 0x000fe400000010ff */
[----:B------:R-:W-:-:S02]  /*a180*/  F2FP.BF16.PACK_AB R19, R19, R110 ;  /* 0x0000006e1313723e */ /* 0x000fc400000010ff */
[----:B------:R-:W-:Y:S02]  /*a190*/  F2FP.BF16.PACK_AB R18, R113, R112 ;  /* 0x000000707112723e */ /* 0x000fe400000010ff */
[----:B------:R-:W-:Y:S02]  /*a1a0*/  F2FP.BF16.PACK_AB R17, R17, R114 ;  /* 0x000000721111723e */ /* 0x000fe400000010ff */
[----:B------:R-:W-:Y:S02]  /*a1b0*/  F2FP.BF16.PACK_AB R16, R117, R116 ;  /* 0x000000747510723e */ /* 0x000fe400000010ff */
[----:B-----5:R-:W-:Y:S01]  /*a1c0*/  F2FP.BF16.PACK_AB R13, R119, R118 ;  /* 0x00000076770d723e */ /* 0x020fe200000010ff */
[----:B-1----:R-:W-:Y:S01]  /*a1d0*/  IMAD.IADD R7, R6, 0x1, R2 ;  /* 0x0000000106077824 */ /* 0x002fe200078e0202 */
[----:B------:R-:W-:Y:S01]  /*a1e0*/  F2FP.BF16.PACK_AB R12, R121, R120 ;  /* 0x00000078790c723e */ /* 0x000fe200000010ff */
[----:B------:R-:W-:Y:S01]  /*a1f0*/  IMAD.IADD R6, R8, 0x1, R6 ;  /* 0x0000000108067824 */ /* 0x000fe200078e0206 */
[----:B------:R-:W-:-:S02]  /*a200*/  F2FP.BF16.PACK_AB R11, R11, R122 ;  /* 0x0000007a0b0b723e */ /* 0x000fc400000010ff */
[----:B------:R-:W-:Y:S01]  /*a210*/  STS [R7], R48 ;  /* 0x0000003007007388 */ /* 0x000fe20000000800 */
[----:B------:R-:W-:Y:S02]  /*a220*/  F2FP.BF16.PACK_AB R9, R125, R124 ;  /* 0x0000007c7d09723e */ /* 0x000fe400000010ff */
[----:B------:R-:W-:Y:S01]  /*a230*/  F2FP.BF16.PACK_AB R15, R15, R126 ;  /* 0x0000007e0f0f723e */ /* 0x000fe200000010ff */
[----:B------:R-:W-:Y:S01]  /*a240*/  STS [R7+0x400], R146 ;  /* 0x0004009207007388 */ /* 0x000fe20000000800 */
[----:B------:R-:W-:Y:S02]  /*a250*/  F2FP.BF16.PACK_AB R14, R129, R128 ;  /* 0x00000080810e723e */ /* 0x000fe400000010ff */
[----:B------:R-:W-:Y:S01]  /*a260*/  F2FP.BF16.PACK_AB R10, R10, R130 ;  /* 0x000000820a0a723e */ /* 0x000fe200000010ff */
[----:B------:R-:W-:Y:S01]  /*a270*/  STS [R4+0x80], R45 ;  /* 0x0000802d04007388 */ /* 0x000fe20000000800 */
[----:B------:R-:W-:-:S03]  /*a280*/  PLOP3.LUT P0, PT, PT, PT, UP1, 0x80, 0x0 ;  /* 0x000000000000781c */ /* 0x000fc60003f0f018 */
[----:B------:R-:W-:Y:S04]  /*a290*/  STS [R4+0x480], R142 ;  /* 0x0004808e04007388 */ /* 0x000fe80000000800 */
[----:B------:R-:W-:Y:S04]  /*a2a0*/  STS [R6], R44 ;  /* 0x0000002c06007388 */ /* 0x000fe80000000800 */
        /* <DEDUP_REMOVED lines=45> */
[----:B------:R2:W-:Y:S04]  /*a580*/  STS [R4+0xc080], R9 ;  /* 0x00c0800904007388 */ /* 0x0005e80000000800 */
[----:B------:R3:W-:Y:S01]  /*a590*/  STS [R4+0xc480], R15 ;  /* 0x00c4800f04007388 */ /* 0x0007e20000000800 */
[----:B-1----:R-:W-:-:S03]  /*a5a0*/  IMAD.U32 R8, RZ, RZ, UR4 ;  /* 0x00000004ff087e24 */ /* 0x002fc6000f8e00ff */
[----:B------:R3:W-:Y:S04]  /*a5b0*/  STS [R6+0xc000], R14 ;  /* 0x00c0000e06007388 */ /* 0x0007e80000000800 */
[----:B------:R3:W-:Y:S01]  /*a5c0*/  STS [R6+0xc400], R10 ;  /* 0x00c4000a06007388 */ /* 0x0007e20000000800 */
[----:B--2---:R-:W-:-:S03]  /*a5d0*/  IMAD.U32 R9, RZ, RZ, UR5 ;  /* 0x00000005ff097e24 */ /* 0x004fc6000f8e00ff */
[----:B------:R-:W-:Y:S06]  /*a5e0*/  BAR.SYNC.DEFER_BLOCKING 0x1, 0x100 ;  /* 0x0044000000007b1d */ /* 0x000fec0000010000 */
[----:B------:R-:W-:Y:S02]  /*a5f0*/  ULDC.64 UR4, c[0x0][0x508] ;  /* 0x0001420000047ab9 */ /* 0x000fe40000000a00 */
[----:B------:R-:W-:Y:S01]  /*a600*/  UISETP.NE.U32.AND UP0, UPT, URZ, UR4, UPT ;  /* 0x000000043f00728c */ /* 0x000fe2000bf05070 */
[----:B------:R-:W2:Y:S03]  /*a610*/  @P0 LDG.E R0, [R8.64] ;  /* 0x0000000c08000981 */ /* 0x000ea6000c1e1900 */
[----:B------:R-:W-:Y:S01]  /*a620*/  UISETP.NE.AND.EX UP0, UPT, URZ, UR5, UPT, UP0 ;  /* 0x000000053f00728c */ /* 0x000fe2000bf05300 */
[----:B------:R-:W-:-:S02]  /*a630*/  IMAD.MOV.U32 R16, RZ, RZ, c[0x0][0x388] ;  /* 0x0000e200ff107624 */ /* 0x000fc400078e00ff */
[----:B------:R-:W-:-:S03]  /*a640*/  ULDC.64 UR4, c[0x0][0x508] ;  /* 0x0001420000047ab9 */ /* 0x000fc60000000a00 */
[----:B------:R-:W-:-:S05]  /*a650*/  PLOP3.LUT P1, PT, PT, PT, UP0, 0x80, 0x0 ;  /* 0x000000000000781c */ /* 0x000fca0003f2f008 */
[----:B------:R-:W-:-:S06]  /*a660*/  @UP0 UIMAD.WIDE UR4, UR11, UR6, UR4 ;  /* 0x000000060b0402a5 */ /* 0x000fcc000f8e0204 */
[----:B------:R-:W-:Y:S02]  /*a670*/  IMAD.U32 R2, RZ, RZ, UR4 ;  /* 0x00000004ff027e24 */ /* 0x000fe4000f8e00ff */
[----:B------:R-:W-:-:S05]  /*a680*/  IMAD.U32 R3, RZ, RZ, UR5 ;  /* 0x00000005ff037e24 */ /* 0x000fca000f8e00ff */
[----:B------:R3:W5:Y:S01]  /*a690*/  @P1 LDG.E R16, [R2.64] ;  /* 0x0000000c02101981 */ /* 0x000762000c1e1900 */
[----:B------:R-:W-:Y:S02]  /*a6a0*/  UMOV UR16, URZ ;  /* 0x0000003f00107c82 */ /* 0x000fe40008000000 */
[----:B------:R-:W-:Y:S01]  /*a6b0*/  UMOV UR17, URZ ;  /* 0x0000003f00117c82 */ /* 0x000fe20008000000 */
[----:B--2---:R-:W1:Y:S02]  /*a6c0*/  @P0 R2UR UR5, R0 ;  /* 0x00000000000503c2 */ /* 0x004e6400000e0000 */
[----:B-1----:R-:W-:Y:S02]  /*a6d0*/  @UP1 USHF.R.S32.HI UR4, URZ, 0x1f, UR5 ;  /* 0x0000001f3f041899 */ /* 0x002fe40008011405 */
[----:B------:R-:W-:-:S05]  /*a6e0*/  @UP1 UMOV UR16, UR5 ;  /* 0x0000000500101c82 */ /* 0x000fca0008000000 */
[----:B------:R-:W-:Y:S01]  /*a6f0*/  @UP1 UMOV UR17, UR4 ;  /* 0x0000000400111c82 */ /* 0x000fe20008000000 */
[----:B------:R-:W-:Y:S05]  /*a700*/  @P1 BRA `(.L_x_31) ;  /* 0x0000004000001947 */ /* 0x000fea0003800000 */
[----:B---3--:R-:W-:Y:S05]  /*a710*/  @!P0 BRA `(.L_x_31) ;  /* 0x0000003000008947 */ /* 0x008fea0003800000 */
[----:B------:R-:W2:Y:S04]  /*a720*/  LDG.E R0, [R8.64] ;  /* 0x0000000c08007981 */ /* 0x000ea8000c1e1900 */
[----:B------:R-:W2:Y:S02]  /*a730*/  LDG.E R2, [R8.64+0x4] ;  /* 0x0000040c08027981 */ /* 0x000ea4000c1e1900 */
[----:B--2--5:R-:W-:Y:S02]  /*a740*/  IADD3 R16, -R0, R2, RZ ;  /* 0x0000000200107210 */ /* 0x024fe40007ffe1ff */
.L_x_31:
[----:B---3--:R-:W-:Y:S01]  /*a750*/  SHF.R.S32.HI R0, RZ, 0x1f, R41 ;  /* 0x0000001fff007819 */ /* 0x008fe20000011429 */
[----:B------:R-:W-:Y:S01]  /*a760*/  IMAD.MOV.U32 R2, RZ, RZ, c[0x0][0x4e8] ;  /* 0x00013a00ff027624 */ /* 0x000fe200078e00ff */
[----:B------:R-:W-:Y:S01]  /*a770*/  LOP3.LUT R3, R43, 0xffffffe0, RZ, 0xc0, !PT ;  /* 0xffffffe02b037812 */ /* 0x000fe200078ec0ff */
[----:B------:R-:W1:Y:S01]  /*a780*/  S2R R28, SR_CTAID.X ;  /* 0x00000000001c7919 */ /* 0x000e620000002500 */
[----:B------:R-:W-:Y:S01]  /*a790*/  LEA.HI R0, R0, R41, RZ, 0x3 ;  /* 0x0000002900007211 */ /* 0x000fe200078f18ff */
[----:B------:R-:W-:Y:S01]  /*a7a0*/  ULDC.64 UR4, c[0x0][0x3a0] ;  /* 0x0000e80000047ab9 */ /* 0x000fe20000000a00 */
[----:B------:R-:W-:Y:S01]  /*a7b0*/  ISETP.NE.AND P1, PT, R2, 0x1, PT ;  /* 0x000000010200780c */ /* 0x000fe20003f25270 */
[----:B------:R-:W-:Y:S01]  /*a7c0*/  IMAD.IADD R3, R57, 0x1, -R3 ;  /* 0x0000000139037824 */ /* 0x000fe200078e0a03 */
[----:B------:R-:W-:Y:S01]  /*a7d0*/  LOP3.LUT R0, R0, 0xffffff8, RZ, 0xc0, !PT ;  /* 0x0ffffff800007812 */ /* 0x000fe200078ec0ff */
[----:B------:R-:W-:Y:S01]  /*a7e0*/  UMOV UR15, UR17 ;  /* 0x00000011000f7c82 */ /* 0x000fe20008000000 */
[----:B------:R-:W-:Y:S01]  /*a7f0*/  LEA.HI R6, R47, R57, RZ, 0x3 ;  /* 0x000000392f067211 */ /* 0x000fe200078f18ff */
[----:B------:R-:W-:Y:S01]  /*a800*/  UIMAD UR17, UR17, UR4, URZ ;  /* 0x00000004111172a4 */ /* 0x000fe2000f8e023f */
[----:B------:R-:W-:Y:S01]  /*a810*/  SHF.R.S32.HI R2, RZ, 0x1f, R3 ;  /* 0x0000001fff027819 */ /* 0x000fe20000011403 */
[----:B------:R-:W-:Y:S01]  /*a820*/  IMAD.IADD R4, R41, 0x1, -R0 ;  /* 0x0000000129047824 */ /* 0x000fe200078e0a00 */
[----:B------:R-:W-:Y:S01]  /*a830*/  LEA.HI R0, R22, R22, RZ, 0x1 ;  /* 0x0000001616007211 */ /* 0x000fe200078f08ff */
[----:B------:R-:W-:Y:S01]  /*a840*/  UMOV UR14, UR16 ;  /* 0x00000010000e7c82 */ /* 0x000fe20008000000 */
[----:B------:R-:W-:Y:S01]  /*a850*/  LEA.HI R2, R2, R3, RZ, 0x2 ;  /* 0x0000000302027211 */ /* 0x000fe200078f10ff */
[----:B------:R-:W-:Y:S01]  /*a860*/  ULDC.64 UR6, c[0x0][0x490] ;  /* 0x0001240000067ab9 */ /* 0x000fe20000000a00 */
[----:B------:R-:W-:Y:S01]  /*a870*/  LOP3.LUT R0, R0, 0x1ffffffe, RZ, 0xc0, !PT ;  /* 0x1ffffffe00007812 */ /* 0x000fe200078ec0ff */
[----:B------:R-:W-:Y:S01]  /*a880*/  UIMAD.WIDE.U32 UR18, UR16, UR4, URZ ;  /* 0x00000004101272a5 */ /* 0x000fe2000f8e003f */
[----:B------:R-:W-:Y:S01]  /*a890*/  SHF.R.S32.HI R2, RZ, 0x2, R2 ;  /* 0x00000002ff027819 */ /* 0x000fe20000011402 */
[----:B------:R-:W-:Y:S01]  /*a8a0*/  UIMAD UR17, UR16, UR5, UR17 ;  /* 0x00000005101172a4 */ /* 0x000fe2000f8e0211 */
[----:B------:R-:W-:Y:S01]  /*a8b0*/  LOP3.LUT P2, RZ, R3, 0x3, RZ, 0xc0, !PT ;  /* 0x0000000303ff7812 */ /* 0x000fe2000784c0ff */
[----:B------:R-:W-:Y:S01]  /*a8c0*/  IMAD.IADD R0, R22, 0x1, -R0 ;  /* 0x0000000116007824 */ /* 0x000fe200078e0a00 */
[----:B------:R-:W-:Y:S01]  /*a8d0*/  USHF.R.S32.HI UR16, URZ, 0x1f, UR11 ;  /* 0x0000001f3f107899 */ /* 0x000fe2000801140b */
[----:B------:R-:W-:Y:S01]  /*a8e0*/  IMAD R15, R4, 0x10, R2 ;  /* 0x00000010040f7824 */ /* 0x000fe200078e0202 */
[----:B------:R-:W-:Y:S01]  /*a8f0*/  UIMAD UR10, UR8, UR6, URZ ;  /* 0x00000006080a72a4 */ /* 0x000fe2000f8e023f */
[----:B------:R-:W-:Y:S01]  /*a900*/  LOP3.LUT R4, R6, 0xfffffff8, RZ, 0xc0, !PT ;  /* 0xfffffff806047812 */ /* 0x000fe200078ec0ff */
[----:B------:R-:W-:Y:S01]  /*a910*/  USEL UR16, UR16, URZ, !UP1 ;  /* 0x0000003f10107287 */ /* 0x000fe2000c800000 */
[----:B------:R-:W-:Y:S01]  /*a920*/  IMAD R0, R0, 0x8, R15 ;  /* 0x0000000800007824 */ /* 0x000fe200078e020f */
[----:B------:R-:W-:Y:S01]  /*a930*/  UIMAD.WIDE.U32 UR14, UR9, UR6, UR14 ;  /* 0x00000006090e72a5 */ /* 0x000fe2000f8e000e */
[----:B------:R-:W-:Y:S01]  /*a940*/  SHF.R.S32.HI R14, RZ, 0x3, R6 ;  /* 0x00000003ff0e7819 */ /* 0x000fe20000011406 */
[----:B------:R-:W-:Y:S01]  /*a950*/  UIMAD UR10, UR9, UR7, UR10 ;  /* 0x00000007090a72a4 */ /* 0x000fe2000f8e020a */
[----:B------:R-:W-:Y:S01]  /*a960*/  IMAD.IADD R7, R57, 0x1, -R4 ;  /* 0x0000000139077824 */ /* 0x000fe200078e0a04 */
[----:B-1----:R-:W-:Y:S01]  /*a970*/  LEA R0, R28, R0, 0x7 ;  /* 0x000000001c007211 */ /* 0x002fe200078e38ff */
[----:B------:R-:W-:Y:S01]  /*a980*/  ULDC.64 UR6, c[0x0][0x498] ;  /* 0x0001260000067ab9 */ /* 0x000fe20000000a00 */
[----:B-----5:R-:W-:Y:S01]  /*a990*/  IMAD R29, R16, c[0x0][0x4e8], RZ ;  /* 0x00013a00101d7a24 */ /* 0x020fe200078e02ff */
[----:B------:R-:W-:Y:S01]  /*a9a0*/  USEL UR11, UR11, URZ, !UP1 ;  /* 0x0000003f0b0b7287 */ /* 0x000fe2000c800000 */
[----:B------:R-:W-:Y:S01]  /*a9b0*/  LEA R6, R7, R14, 0x5 ;  /* 0x0000000e07067211 */ /* 0x000fe200078e28ff */
[----:B------:R-:W-:Y:S01]  /*a9c0*/  @P1 IMAD.HI.U32 R3, R0, c[0x0][0x4ec], RZ ;  /* 0x00013b0000031a27 */ /* 0x000fe200078e00ff */
[----:B------:R-:W-:Y:S01]  /*a9d0*/  UIMAD UR20, UR16, UR6, URZ ;  /* 0x00000006101472a4 */ /* 0x000fe2000f8e023f */
[----:B------:R-:W-:Y:S01]  /*a9e0*/  LEA.HI R18, R47, R57, RZ, 0x6 ;  /* 0x000000392f127211 */ /* 0x000fe200078f30ff */
[----:B------:R-:W-:Y:S01]  /*a9f0*/  UIADD3 UR15, UR15, UR10, URZ ;  /* 0x0000000a0f0f7290 */ /* 0x000fe2000fffe03f */
[----:B------:R-:W-:Y:S01]  /*aa00*/  IMAD.MOV.U32 R2, RZ, RZ, R0 ;  /* 0x000000ffff027224 */ /* 0x000fe200078e0000 */
[----:B------:R-:W-:Y:S01]  /*aa10*/  @P1 SHF.R.U32.HI R2, RZ, c[0x0][0x4f0], R3 ;  /* 0x00013c00ff021a19 */ /* 0x000fe20000011603 */
[----:B------:R-:W-:Y:S01]  /*aa20*/  UIMAD UR7, UR11, UR7, UR20 ;  /* 0x000000070b0772a4 */ /* 0x000fe2000f8e0214 */
[----:B------:R-:W-:Y:S01]  /*aa30*/  IMAD R6, R28, 0x80, R6 ;  /* 0x000000801c067824 */ /* 0x000fe200078e0206 */
[----:B------:R-:W-:Y:S01]  /*aa40*/  UIMAD.WIDE.U32 UR14, UR11, UR6, UR14 ;  /* 0x000000060b0e72a5 */ /* 0x000fe2000f8e000e */
[--C-:B------:R-:W-:Y:S01]  /*aa50*/  SHF.R.S32.HI R5, RZ, 0x1f, R2.reuse ;  /* 0x0000001fff057819 */ /* 0x100fe20000011402 */
[----:B------:R-:W-:Y:S01]  /*aa60*/  IMAD.MOV R3, RZ, RZ, -R2 ;  /* 0x000000ffff037224 */ /* 0x000fe200078e0a02 */
[----:B------:R-:W-:Y:S01]  /*aa70*/  ULDC.64 UR4, c[0x0][0x3e8] ;  /* 0x0000fa0000047ab9 */ /* 0x000fe20000000a00 */
[----:B------:R-:W-:Y:S01]  /*aa80*/  @P1 IMAD.HI.U32 R10, R6, c[0x0][0x4ec], RZ ;  /* 0x00013b00060a1a27 */ /* 0x000fe200078e00ff */
[----:B------:R-:W-:Y:S01]  /*aa90*/  UIMAD UR8, UR8, UR4, URZ ;  /* 0x00000004080872a4 */ /* 0x000fe2000f8e023f */
[----:B------:R-:W-:Y:S01]  /*aaa0*/  IADD3 R2, P0, R2, UR14, RZ ;  /* 0x0000000e02027c10 */ /* 0x000fe2000ff1e0ff */
[----:B------:R-:W-:Y:S01]  /*aab0*/  UIADD3 UR19, UR19, UR17, URZ ;  /* 0x0000001113137290 */ /* 0x000fe2000fffe03f */
[----:B------:R-:W-:Y:S01]  /*aac0*/  IMAD R0, R3, c[0x0][0x4e8], R0 ;  /* 0x00013a0003007a24 */ /* 0x000fe200078e0200 */
[----:B------:R-:W-:Y:S01]  /*aad0*/  UIMAD UR5, UR9, UR5, UR8 ;  /* 0x00000005090572a4 */ /* 0x000fe2000f8e0208 */
[----:B------:R-:W-:Y:S01]  /*aae0*/  IMAD.U32 R3, RZ, RZ, UR7 ;  /* 0x00000007ff037e24 */ /* 0x000fe2000f8e00ff */
[----:B------:R-:W-:Y:S01]  /*aaf0*/  UIMAD.WIDE.U32 UR18, UR9, UR4, UR18 ;  /* 0x00000004091272a5 */ /* 0x000fe2000f8e0012 */
[----:B------:R-:W-:Y:S01]  /*ab00*/  BSSY B0, `(.L_x_32) ;  /* 0x0000062000007945 */ /* 0x000fe20003800000 */
[----:B------:R-:W-:Y:S01]  /*ab10*/  SHF.R.S32.HI R4, RZ, 0x1f, R0 ;  /* 0x0000001fff047819 */ /* 0x000fe20000011400 */
[----:B------:R-:W-:Y:S01]  /*ab20*/  ULDC.64 UR6, c[0x0][0x3f0] ;  /* 0x0000fc0000067ab9 */ /* 0x000fe20000000a00 */
[----:B------:R-:W-:Y:S01]  /*ab30*/  IADD3.X R3, R5, UR15, R3, P0, !PT ;  /* 0x0000000f05037c10 */ /* 0x000fe200087fe403 */
[----:B------:R-:W-:Y:S01]  /*ab40*/  IMAD.SHL.U32 R5, R14, 0x40, RZ ;  /* 0x000000400e057824 */ /* 0x000fe200078e00ff */
[----:B------:R-:W-:Y:S01]  /*ab50*/  UIMAD UR16, UR16, UR6, URZ ;  /* 0x00000006101072a4 */ /* 0x000fe2000f8e023f */
[----:B------:R-:W-:Y:S01]  /*ab60*/  IMAD R4, R4, c[0x0][0x488], RZ ;  /* 0x0001220004047a24 */ /* 0x000fe200078e02ff */
[----:B------:R-:W-:Y:S01]  /*ab70*/  UIADD3 UR19, UR19, UR5, URZ ;  /* 0x0000000513137290 */ /* 0x000fe2000fffe03f */
[----:B------:R-:W-:Y:S01]  /*ab80*/  IMAD.WIDE.U32 R2, R0, c[0x0][0x488], R2 ;  /* 0x0001220000027a25 */ /* 0x000fe200078e0002 */
[----:B------:R-:W-:Y:S01]  /*ab90*/  LOP3.LUT R5, R5, 0x1c0, RZ, 0xc0, !PT ;  /* 0x000001c005057812 */ /* 0x000fe200078ec0ff */
[----:B------:R-:W-:-:S02]  /*aba0*/  UIMAD UR7, UR11, UR7, UR16 ;  /* 0x000000070b0772a4 */ /* 0x000fc4000f8e0210 */
[----:B------:R-:W-:Y:S01]  /*abb0*/  IMAD R9, R0, c[0x0][0x48c], R4 ;  /* 0x0001230000097a24 */ /* 0x000fe200078e0204 */
[----:B------:R-:W-:Y:S01]  /*abc0*/  SHF.R.U32.HI R8, RZ, 0x3, R5 ;  /* 0x00000003ff087819 */ /* 0x000fe20000011605 */
[----:B------:R-:W-:Y:S01]  /*abd0*/  IMAD.SHL.U32 R4, R7, 0x8, RZ ;  /* 0x0000000807047824 */ /* 0x000fe200078e00ff */
[C---:B------:R-:W-:Y:S01]  /*abe0*/  LEA R7, P0, R2.reuse, c[0x0][0x450], 0x2 ;  /* 0x0001140002077a11 */ /* 0x040fe200078010ff */
[----:B------:R-:W-:Y:S01]  /*abf0*/  IMAD.IADD R3, R3, 0x1, R9 ;  /* 0x0000000103037824 */ /* 0x000fe200078e0209 */
[----:B------:R-:W-:Y:S01]  /*ac00*/  UIMAD.WIDE.U32 UR18, UR11, UR6, UR18 ;  /* 0x000000060b1272a5 */ /* 0x000fe2000f8e0012 */
[----:B------:R-:W-:Y:S01]  /*ac10*/  IMAD.MOV.U32 R0, RZ, RZ, R6 ;  /* 0x000000ffff007224 */ /* 0x000fe200078e0006 */
[----:B------:R-:W-:Y:S01]  /*ac20*/  LOP3.LUT R5, R5, 0x38, R4, 0xf8, !PT ;  /* 0x0000003805057812 */ /* 0x000fe200078ef804 */
[----:B------:R-:W-:Y:S01]  /*ac30*/  SHFL.IDX PT, R12, R7, RZ, 0x1c1f ;  /* 0x001c1fff070c7589 */ /* 0x000fe200000e0000 */
[----:B------:R-:W-:Y:S01]  /*ac40*/  @P1 SHF.R.U32.HI R0, RZ, c[0x0][0x4f0], R10 ;  /* 0x00013c00ff001a19 */ /* 0x000fe2000001160a */
[----:B------:R-:W-:Y:S01]  /*ac50*/  UIADD3 UR7, UR19, UR7, URZ ;  /* 0x0000000713077290 */ /* 0x000fe2000fffe03f */
[----:B------:R-:W-:Y:S01]  /*ac60*/  LOP3.LUT R17, R5, R8, RZ, 0x3c, !PT ;  /* 0x0000000805117212 */ /* 0x000fe200078e3cff */
[----:B------:R1:W-:Y:S01]  /*ac70*/  SHFL.IDX PT, R10, R7, 0x1, 0x1c1f ;  /* 0x003c1f00070a7f89 */ /* 0x0003e200000e0000 */
[----:B------:R-:W-:Y:S01]  /*ac80*/  LEA.HI.X R5, R2, c[0x0][0x454], R3, 0x2, P0 ;  /* 0x0001150002057a11 */ /* 0x000fe200000f1403 */
[--C-:B------:R-:W-:Y:S01]  /*ac90*/  IMAD.MOV R8, RZ, RZ, -R0.reuse ;  /* 0x000000ffff087224 */ /* 0x100fe200078e0a00 */
[----:B------:R-:W-:Y:S01]  /*aca0*/  SHF.R.S32.HI R9, RZ, 0x1f, R0 ;  /* 0x0000001fff097819 */ /* 0x000fe20000011400 */
[----:B------:R-:W-:Y:S01]  /*acb0*/  IMAD.U32 R3, RZ, RZ, UR19 ;  /* 0x00000013ff037e24 */ /* 0x000fe2000f8e00ff */
[----:B------:R-:W-:Y:S01]  /*acc0*/  MOV R2, UR18 ;  /* 0x0000001200027c02 */ /* 0x000fe20008000f00 */
[----:B------:R-:W2:Y:S01]  /*acd0*/  SHFL.IDX PT, R13, R5, RZ, 0x1c1f ;  /* 0x001c1fff050d7589 */ /* 0x000ea200000e0000 */
[----:B------:R-:W-:-:S02]  /*ace0*/  IMAD.U32 R3, RZ, RZ, UR7 ;  /* 0x00000007ff037e24 */ /* 0x000fc4000f8e00ff */
[----:B------:R-:W-:Y:S01]  /*acf0*/  IMAD R6, R8, c[0x0][0x4e8], R6 ;  /* 0x00013a0008067a24 */ /* 0x000fe200078e0206 */
[----:B------:R3:W4:Y:S01]  /*ad00*/  SHFL.IDX PT, R11, R5, 0x1, 0x1c1f ;  /* 0x003c1f00050b7f89 */ /* 0x00072200000e0000 */
[----:B------:R-:W-:-:S04]  /*ad10*/  IMAD.WIDE.U32 R2, R0, c[0x0][0x3e0], R2 ;  /* 0x0000f80000027a25 */ /* 0x000fc800078e0002 */
[----:B-1----:R-:W-:-:S04]  /*ad20*/  IMAD R7, R9, c[0x0][0x3e0], RZ ;  /* 0x0000f80009077a24 */ /* 0x002fc800078e02ff */
[----:B------:R-:W-:Y:S01]  /*ad30*/  IMAD R7, R0, c[0x0][0x3e4], R7 ;  /* 0x0000f90000077a24 */ /* 0x000fe200078e0207 */
[----:B------:R-:W-:-:S04]  /*ad40*/  SHF.R.S32.HI R0, RZ, 0x1f, R6 ;  /* 0x0000001fff007819 */ /* 0x000fc80000011406 */
[----:B------:R-:W-:Y:S01]  /*ad50*/  IADD3 R3, R3, R7, RZ ;  /* 0x0000000703037210 */ /* 0x000fe20007ffe0ff */
[----:B---3--:R-:W-:Y:S02]  /*ad60*/  IMAD R5, R28, 0x80, R15 ;  /* 0x000000801c057824 */ /* 0x008fe400078e020f */
[----:B------:R-:W-:Y:S02]  /*ad70*/  IMAD R0, R0, c[0x0][0x3d8], RZ ;  /* 0x0000f60000007a24 */ /* 0x000fe400078e02ff */
[----:B------:R-:W-:Y:S01]  /*ad80*/  IMAD.WIDE.U32 R2, R6, c[0x0][0x3d8], R2 ;  /* 0x0000f60006027a25 */ /* 0x000fe200078e0002 */
[C---:B------:R-:W-:Y:S02]  /*ad90*/  IADD3 R8, R5.reuse, 0x8, RZ ;  /* 0x0000000805087810 */ /* 0x040fe40007ffe0ff */
[-C--:B------:R-:W-:Y:S01]  /*ada0*/  ISETP.GE.OR P1, PT, R5, R29.reuse, P2 ;  /* 0x0000001d0500720c */ /* 0x080fe20001726670 */
[----:B------:R-:W-:Y:S01]  /*adb0*/  IMAD.SHL.U32 R5, R18, 0x8, RZ ;  /* 0x0000000812057824 */ /* 0x000fe200078e00ff */
[----:B------:R-:W-:Y:S01]  /*adc0*/  ISETP.GE.OR P0, PT, R8, R29, P2 ;  /* 0x0000001d0800720c */ /* 0x000fe20001706670 */
[----:B------:R-:W-:-:S03]  /*add0*/  IMAD R28, R28, 0x80, R14 ;  /* 0x000000801c1c7824 */ /* 0x000fc600078e020e */
[----:B------:R-:W-:Y:S01]  /*ade0*/  LOP3.LUT R7, R17, 0x7ffffe00, R5, 0xf8, !PT ;  /* 0x7ffffe0011077812 */ /* 0x000fe200078ef805 */
[----:B------:R-:W-:-:S04]  /*adf0*/  IMAD R5, R6, c[0x0][0x3dc], R0 ;  /* 0x0000f70006057a24 */ /* 0x000fc800078e0200 */
[----:B------:R-:W-:Y:S02]  /*ae00*/  IMAD.SHL.U32 R0, R7, 0x2, RZ ;  /* 0x0000000207007824 */ /* 0x000fe400078e00ff */
[----:B--2---:R1:W-:Y:S01]  /*ae10*/  @!P1 ST.E [R12.64], R52 ;  /* 0x000000340c009985 */ /* 0x0043e2000c10190c */
[----:B------:R-:W-:-:S03]  /*ae20*/  IMAD.IADD R3, R3, 0x1, R5 ;  /* 0x0000000103037824 */ /* 0x000fc600078e0205 */
[----:B----4-:R1:W-:Y:S01]  /*ae30*/  @!P0 ST.E [R10.64], R53 ;  /* 0x000000350a008985 */ /* 0x0103e2000c10190c */
[----:B------:R-:W-:-:S03]  /*ae40*/  LEA R31, P0, R2, c[0x0][0x380], 0x1 ;  /* 0x0000e000021f7a11 */ /* 0x000fc600078008ff */
[----:B------:R1:W2:Y:S01]  /*ae50*/  LDS.128 R44, [R0+0x1080] ;  /* 0x00108000002c7984 */ /* 0x0002a20000000c00 */
[----:B------:R-:W-:Y:S02]  /*ae60*/  LEA.HI.X R30, R2, c[0x0][0x384], R3, 0x1, P0 ;  /* 0x0000e100021e7a11 */ /* 0x000fe400000f0c03 */
[----:B------:R-:W-:Y:S01]  /*ae70*/  ISETP.GE.AND P0, PT, R28, R29, PT ;  /* 0x0000001d1c00720c */ /* 0x000fe20003f06270 */
[----:B------:R1:W3:Y:S04]  /*ae80*/  LDS.128 R60, [R0+0x2080] ;  /* 0x00208000003c7984 */ /* 0x0002e80000000c00 */
[----:B------:R1:W4:Y:S04]  /*ae90*/  LDS.128 R72, [R0+0x3080] ;  /* 0x0030800000487984 */ /* 0x0003280000000c00 */
[----:B------:R1:W1:Y:S04]  /*aea0*/  LDS.128 R40, [R0+0x5080] ;  /* 0x0050800000287984 */ /* 0x0002680000000c00 */
        /* <DEDUP_REMOVED lines=8> */
[----:B------:R1:W1:Y:S04]  /*af30*/  SHFL.IDX PT, R2, R31, RZ, 0x181f ;  /* 0x00181fff1f027589 */ /* 0x00026800000e0000 */
[----:B------:R1:W1:Y:S01]  /*af40*/  SHFL.IDX PT, R3, R30, RZ, 0x181f ;  /* 0x00181fff1e037589 */ /* 0x00026200000e0000 */
[----:B------:R-:W-:Y:S05]  /*af50*/  @P0 BRA `(.L_x_33) ;  /* 0x000001c000000947 */ /* 0x000fea0003800000 */
[----:B--234-:R-:W2:Y:S01]  /*af60*/  LDS.128 R24, [R0+0x80] ;  /* 0x0000800000187984 */ /* 0x01cea20000000c00 */
[----:B------:R-:W-:-:S02]  /*af70*/  IADD3 R7, R4, 0x40, RZ ;  /* 0x0000004004077810 */ /* 0x000fc40007ffe0ff */
[C---:B------:R-:W-:Y:S01]  /*af80*/  IADD3 R8, R4.reuse, 0x80, RZ ;  /* 0x0000008004087810 */ /* 0x040fe20007ffe0ff */
[----:B------:R-:W3:Y:S01]  /*af90*/  LDS.128 R20, [R0+0x4080] ;  /* 0x0040800000147984 */ /* 0x000ee20000000c00 */
[----:B------:R-:W-:Y:S02]  /*afa0*/  IADD3 R9, R4, 0xc0, RZ ;  /* 0x000000c004097810 */ /* 0x000fe40007ffe0ff */
[----:B------:R-:W-:Y:S01]  /*afb0*/  ISETP.GE.AND P2, PT, R7, c[0x0][0x3c8], PT ;  /* 0x0000f20007007a0c */ /* 0x000fe20003f46270 */
[----:B------:R-:W4:Y:S01]  /*afc0*/  LDS.128 R16, [R0+0x8080] ;  /* 0x0080800000107984 */ /* 0x000f220000000c00 */
[----:B------:R-:W-:Y:S02]  /*afd0*/  ISETP.GE.AND P1, PT, R8, c[0x0][0x3c8], PT ;  /* 0x0000f20008007a0c */ /* 0x000fe40003f26270 */
[----:B------:R-:W-:Y:S01]  /*afe0*/  ISETP.GE.AND P0, PT, R9, c[0x0][0x3c8], PT ;  /* 0x0000f20009007a0c */ /* 0x000fe20003f06270 */
[----:B-1----:R1:W5:Y:S01]  /*aff0*/  LDS.128 R12, [R0+0xc080] ;  /* 0x00c08000000c7984 */ /* 0x0023620000000c00 */
[----:B------:R-:W-:-:S07]  /*b000*/  ISETP.GE.AND P3, PT, R4, c[0x0][0x3c8], PT ;  /* 0x0000f20004007a0c */ /* 0x000fce0003f66270 */
[----:B------:R-:W-:-:S04]  /*b010*/  @!P2 SHF.R.S32.HI R5, RZ, 0x1f, R7 ;  /* 0x0000001fff05a819 */ /* 0x000fc80000011407 */
[----:B------:R-:W-:Y:S02]  /*b020*/  @!P0 SHF.R.S32.HI R6, RZ, 0x1f, R9 ;  /* 0x0000001fff068819 */ /* 0x000fe40000011409 */
[----:B------:R-:W-:Y:S01]  /*b030*/  @!P2 LEA.HI R7, R5, R7, RZ, 0x3 ;  /* 0x000000070507a211 */ /* 0x000fe200078f18ff */
[----:B------:R-:W-:Y:S01]  /*b040*/  @!P3 IMAD.WIDE R10, R4, 0x2, R2 ;  /* 0x00000002040ab825 */ /* 0x000fe200078e0202 */
[----:B-1----:R-:W-:-:S04]  /*b050*/  @!P1 SHF.R.S32.HI R0, RZ, 0x1f, R8 ;  /* 0x0000001fff009819 */ /* 0x002fc80000011408 */
[----:B------:R-:W-:Y:S01]  /*b060*/  @!P1 LEA.HI R5, R0, R8, RZ, 0x3 ;  /* 0x0000000800059211 */ /* 0x000fe200078f18ff */
[----:B--2---:R1:W-:Y:S01]  /*b070*/  @!P3 ST.E.128 [R10.64], R24 ;  /* 0x000000180a00b985 */ /* 0x0043e2000c101d0c */
[----:B------:R-:W-:Y:S02]  /*b080*/  @!P0 LEA.HI R0, R6, R9, RZ, 0x3 ;  /* 0x0000000906008211 */ /* 0x000fe400078f18ff */
[----:B------:R-:W-:Y:S02]  /*b090*/  @!P2 LOP3.LUT R6, R7, 0xfffffff8, RZ, 0xc0, !PT ;  /* 0xfffffff80706a812 */ /* 0x000fe400078ec0ff */
[----:B------:R-:W-:Y:S02]  /*b0a0*/  @!P1 LOP3.LUT R5, R5, 0xfffffff8, RZ, 0xc0, !PT ;  /* 0xfffffff805059812 */ /* 0x000fe400078ec0ff */
[----:B------:R-:W-:Y:S01]  /*b0b0*/  @!P0 LOP3.LUT R0, R0, 0xfffffff8, RZ, 0xc0, !PT ;  /* 0xfffffff800008812 */ /* 0x000fe200078ec0ff */
[----:B------:R-:W-:-:S04]  /*b0c0*/  @!P2 IMAD.WIDE R8, R6, 0x2, R2 ;  /* 0x000000020608a825 */ /* 0x000fc800078e0202 */
[--C-:B------:R-:W-:Y:S01]  /*b0d0*/  @!P1 IMAD.WIDE R6, R5, 0x2, R2.reuse ;  /* 0x0000000205069825 */ /* 0x100fe200078e0202 */
[----:B---3--:R1:W-:Y:S03]  /*b0e0*/  @!P2 ST.E.128 [R8.64], R20 ;  /* 0x000000140800a985 */ /* 0x0083e6000c101d0c */
[----:B------:R-:W-:Y:S01]  /*b0f0*/  @!P0 IMAD.WIDE R2, R0, 0x2, R2 ;  /* 0x0000000200028825 */ /* 0x000fe200078e0202 */
[----:B----4-:R1:W-:Y:S04]  /*b100*/  @!P1 ST.E.128 [R6.64], R16 ;  /* 0x0000001006009985 */ /* 0x0103e8000c101d0c */
[----:B-----5:R1:W-:Y:S02]  /*b110*/  @!P0 ST.E.128 [R2.64], R12 ;  /* 0x0000000c02008985 */ /* 0x0203e4000c101d0c */
.L_x_33:
[----:B--234-:R-:W-:Y:S05]  /*b120*/  BSYNC B0 ;  /* 0x0000000000007941 */ /* 0x01cfea0003800000 */
.L_x_32:
[----:B-1----:R-:W-:Y:S01]  /*b130*/  IADD3 R0, R28, 0x20, RZ ;  /* 0x000000201c007810 */ /* 0x002fe20007ffe0ff */
[----:B------:R1:W2:Y:S01]  /*b140*/  SHFL.IDX PT, R3, R30, 0x1, 0x181f ;  /* 0x00381f001e037f89 */ /* 0x0002a200000e0000 */
[----:B------:R-:W-:Y:S02]  /*b150*/  BSSY B0, `(.L_x_34) ;  /* 0x000001c000007945 */ /* 0x000fe40003800000 */
[----:B------:R-:W-:Y:S01]  /*b160*/  ISETP.GE.AND P0, PT, R0, R29, PT ;  /* 0x0000001d0000720c */ /* 0x000fe20003f06270 */
[----:B------:R1:W3:-:S12]  /*b170*/  SHFL.IDX PT, R2, R31, 0x1, 0x181f ;  /* 0x00381f001f027f89 */ /* 0x0002d800000e0000 */
[----:B------:R-:W-:Y:S05]  /*b180*/  @P0 BRA `(.L_x_35) ;  /* 0x0000018000000947 */ /* 0x000fea0003800000 */
[C---:B------:R-:W-:Y:S02]  /*b190*/  IADD3 R7, R4.reuse, 0x40, RZ ;  /* 0x0000004004077810 */ /* 0x040fe40007ffe0ff */
        /* <DEDUP_REMOVED lines=9> */
[----:B------:R-:W-:Y:S01]  /*b230*/  @!P2 LEA.HI R7, R5, R7, RZ, 0x3 ;  /* 0x000000070507a211 */ /* 0x000fe200078f18ff */
[----:B--23--:R-:W-:Y:S01]  /*b240*/  @!P3 IMAD.WIDE R10, R4, 0x2, R2 ;  /* 0x00000002040ab825 */ /* 0x00cfe200078e0202 */
[----:B------:R-:W-:Y:S02]  /*b250*/  @!P1 LEA.HI R5, R0, R8, RZ, 0x3 ;  /* 0x0000000800059211 */ /* 0x000fe400078f18ff */
[----:B------:R-:W-:-:S02]  /*b260*/  @!P0 LEA.HI R0, R6, R9, RZ, 0x3 ;  /* 0x0000000906008211 */ /* 0x000fc400078f18ff */
[----:B------:R-:W-:Y:S01]  /*b270*/  @!P2 LOP3.LUT R6, R7, 0xfffffff8, RZ, 0xc0, !PT ;  /* 0xfffffff80706a812 */ /* 0x000fe200078ec0ff */
[----:B------:R2:W-:Y:S01]  /*b280*/  @!P3 ST.E.128 [R10.64], R44 ;  /* 0x0000002c0a00b985 */ /* 0x0005e2000c101d0c */
[----:B------:R-:W-:Y:S02]  /*b290*/  @!P1 LOP3.LUT R5, R5, 0xfffffff8, RZ, 0xc0, !PT ;  /* 0xfffffff805059812 */ /* 0x000fe400078ec0ff */
[----:B------:R-:W-:Y:S01]  /*b2a0*/  @!P0 LOP3.LUT R0, R0, 0xfffffff8, RZ, 0xc0, !PT ;  /* 0xfffffff800008812 */ /* 0x000fe200078ec0ff */
[----:B------:R-:W-:-:S04]  /*b2b0*/  @!P2 IMAD.WIDE R8, R6, 0x2, R2 ;  /* 0x000000020608a825 */ /* 0x000fc800078e0202 */
[--C-:B------:R-:W-:Y:S01]  /*b2c0*/  @!P1 IMAD.WIDE R6, R5, 0x2, R2.reuse ;  /* 0x0000000205069825 */ /* 0x100fe200078e0202 */
[----:B------:R2:W-:Y:S03]  /*b2d0*/  @!P2 ST.E.128 [R8.64], R40 ;  /* 0x000000280800a985 */ /* 0x0005e6000c101d0c */
[----:B------:R-:W-:Y:S01]  /*b2e0*/  @!P0 IMAD.WIDE R2, R0, 0x2, R2 ;  /* 0x0000000200028825 */ /* 0x000fe200078e0202 */
[----:B------:R2:W-:Y:S04]  /*b2f0*/  @!P1 ST.E.128 [R6.64], R36 ;  /* 0x0000002406009985 */ /* 0x0005e8000c101d0c */
[----:B------:R2:W-:Y:S02]  /*b300*/  @!P0 ST.E.128 [R2.64], R32 ;  /* 0x0000002002008985 */ /* 0x0005e4000c101d0c */
.L_x_35:
[----:B------:R-:W-:Y:S05]  /*b310*/  BSYNC B0 ;  /* 0x0000000000007941 */ /* 0x000fea0003800000 */
.L_x_34:
[----:B------:R-:W-:Y:S01]  /*b320*/  IADD3 R0, R28, 0x40, RZ ;  /* 0x000000401c007810 */ /* 0x000fe20007ffe0ff */
[----:B--2---:R2:W4:Y:S01]  /*b330*/  SHFL.IDX PT, R3, R30, 0x2, 0x181f ;  /* 0x00581f001e037f89 */ /* 0x00452200000e0000 */
[----:B------:R-:W-:Y:S02]  /*b340*/  BSSY B0, `(.L_x_36) ;  /* 0x000001c000007945 */ /* 0x000fe40003800000 */
[----:B------:R-:W-:Y:S01]  /*b350*/  ISETP.GE.AND P0, PT, R0, R29, PT ;  /* 0x0000001d0000720c */ /* 0x000fe20003f06270 */
[----:B---3--:R2:W3:-:S12]  /*b360*/  SHFL.IDX PT, R2, R31, 0x2, 0x181f ;  /* 0x00581f001f027f89 */ /* 0x0084d800000e0000 */
        /* <DEDUP_REMOVED lines=12> */
[----:B---34-:R-:W-:Y:S01]  /*b430*/  @!P3 IMAD.WIDE R10, R4, 0x2, R2 ;  /* 0x00000002040ab825 */ /* 0x018fe200078e0202 */
        /* <DEDUP_REMOVED lines=12> */
.L_x_37:
[----:B------:R-:W-:Y:S05]  /*b500*/  BSYNC B0 ;  /* 0x0000000000007941 */ /* 0x000fea0003800000 */
.L_x_36:
[----:B------:R-:W-:Y:S01]  /*b510*/  IADD3 R0, R28, 0x60, RZ ;  /* 0x000000601c007810 */ /* 0x000fe20007ffe0ff */
[----:B---34-:R3:W4:Y:S03]  /*b520*/  SHFL.IDX PT, R3, R30, 0x3, 0x181f ;  /* 0x00781f001e037f89 */ /* 0x01872600000e0000 */
[----:B------:R-:W-:Y:S01]  /*b530*/  ISETP.GE.AND P0, PT, R0, R29, PT ;  /* 0x0000001d0000720c */ /* 0x000fe20003f06270 */
[----:B------:R3:W1:-:S12]  /*b540*/  SHFL.IDX PT, R2, R31, 0x3, 0x181f ;  /* 0x00781f001f027f89 */ /* 0x00065800000e0000 */
[----:B------:R-:W-:Y:S05]  /*b550*/  @P0 EXIT ;  /* 0x000000000000094d */ /* 0x000fea0003800000 */
[C---:B------:R-:W-:Y:S02]  /*b560*/  IADD3 R6, R4.reuse, 0x40, RZ ;  /* 0x0000004004067810 */ /* 0x040fe40007ffe0ff */
        /* <DEDUP_REMOVED lines=19> */
[----:B------:R-:W-:-:S04]  /*b6a0*/  SHF.R.S32.HI R4, RZ, 0x1f, R0 ;  /* 0x0000001fff047819 */ /* 0x000fc80000011400 */
[----:B------:R-:W-:-:S04]  /*b6b0*/  LEA.HI R0, R4, R0, RZ, 0x3 ;  /* 0x0000000004007211 */ /* 0x000fc800078f18ff */
[----:B------:R-:W-:-:S05]  /*b6c0*/  LOP3.LUT R0, R0, 0xfffffff8, RZ, 0xc0, !PT ;  /* 0xfffffff800007812 */ /* 0x000fca00078ec0ff */
[----:B------:R-:W-:-:S05]  /*b6d0*/  IMAD.WIDE R2, R0, 0x2, R2 ;  /* 0x0000000200027825 */ /* 0x000fca00078e0202 */
[----:B------:R-:W-:Y:S01]  /*b6e0*/  ST.E.128 [R2.64], R76 ;  /* 0x0000004c02007985 */ /* 0x000fe2000c101d0c */
[----:B------:R-:W-:Y:S05]  /*b6f0*/  EXIT ;  /* 0x000000000000794d */ /* 0x000fea0003800000 */
.L_x_30:
[----:B------:R-:W-:Y:S02]  /*b700*/  ULDC.64 UR4, c[0x0][0x500] ;  /* 0x0001400000047ab9 */ /* 0x000fe40000000a00 */
[----:B------:R-:W-:Y:S02]  /*b710*/  UISETP.NE.U32.AND UP1, UPT, URZ, UR4, UPT ;  /* 0x000000043f00728c */ /* 0x000fe4000bf25070 */
[----:B------:R-:W-:Y:S02]  /*b720*/  UMOV UR6, 0x4 ;  /* 0x0000000400067882 */ /* 0x000fe40000000000 */
[----:B------:R-:W-:-:S03]  /*b730*/  UISETP.NE.AND.EX UP1, UPT, URZ, UR5, UPT, UP1 ;  /* 0x000000053f00728c */ /* 0x000fc6000bf25310 */
[----:B------:R-:W-:Y:S02]  /*b740*/  ULDC.64 UR4, c[0x0][0x500] ;  /* 0x0001400000047ab9 */ /* 0x000fe40000000a00 */
[----:B------:R-:W-:Y:S01]  /*b750*/  UIMAD.WIDE UR4, UR11, UR6, UR4 ;  /* 0x000000060b0472a5 */ /* 0x000fe2000f8e0204 */
[----:B------:R-:W-:-:S05]  /*b760*/  PLOP3.LUT P0, PT, PT, PT, UP1, 0x80, 0x0 ;  /* 0x000000000000781c */ /* 0x000fca0003f0f018 */
[----:B------:R-:W-:Y:S01]  /*b770*/  IMAD.U32 R4, RZ, RZ, UR4 ;  /* 0x00000004ff047e24 */ /* 0x000fe2000f8e00ff */
[----:B------:R-:W-:Y:S01]  /*b780*/  MOV R5, UR5 ;  /* 0x0000000500057c02 */ /* 0x000fe20008000f00 */
[----:B------:R-:W-:-:S06]  /*b790*/  ULDC.64 UR4, c[0x0][0x508] ;  /* 0x0001420000047ab9 */ /* 0x000fcc0000000a00 */
[----:B------:R-:W2:Y:S01]  /*b7a0*/  @P0 LDG.E R0, [R4.64] ;  /* 0x0000000c04000981 */ /* 0x000ea2000c1e1900 */
[----:B------:R-:W-:Y:S01]  /*b7b0*/  UISETP.NE.U32.AND UP0, UPT, URZ, UR4, UPT ;  /* 0x000000043f00728c */ /* 0x000fe2000bf05070 */
[----:B------:R-:W-:-:S03]  /*b7c0*/  IMAD.MOV.U32 R9, RZ, RZ, c[0x0][0x388] ;  /* 0x0000e200ff097624 */ /* 0x000fc600078e00ff */
[----:B------:R-:W-:-:S03]  /*b7d0*/  UISETP.NE.AND.EX UP0, UPT, URZ, UR5, UPT, UP0 ;  /* 0x000000053f00728c */ /* 0x000fc6000bf05300 */
[----:B------:R-:W-:-:S03]  /*b7e0*/  ULDC.64 UR4, c[0x0][0x508] ;  /* 0x0001420000047ab9 */ /* 0x000fc60000000a00 */
[----:B------:R-:W-:-:S05]  /*b7f0*/  PLOP3.LUT P1, PT, PT, PT, UP0, 0x80, 0x0 ;  /* 0x000000000000781c */ /* 0x000fca0003f2f008 */
[----:B------:R-:W-:-:S06]  /*b800*/  @UP0 UIMAD.WIDE UR4, UR11, UR6, UR4 ;  /* 0x000000060b0402a5 */ /* 0x000fcc000f8e0204 */
[----:B------:R-:W-:Y:S01]  /*b810*/  MOV R2, UR4 ;  /* 0x0000000400027c02 */ /* 0x000fe20008000f00 */
[----:B------:R-:W-:-:S05]  /*b820*/  IMAD.U32 R3, RZ, RZ, UR5 ;  /* 0x00000005ff037e24 */ /* 0x000fca000f8e00ff */
[----:B------:R1:W5:Y:S01]  /*b830*/  @P1 LDG.E R9, [R2.64] ;  /* 0x0000000c02091981 */ /* 0x000362000c1e1900 */
[----:B------:R-:W-:Y:S02]  /*b840*/  UMOV UR14, URZ ;  /* 0x0000003f000e7c82 */ /* 0x000fe40008000000 */
[----:B------:R-:W-:Y:S01]  /*b850*/  UMOV UR15, URZ ;  /* 0x0000003f000f7c82 */ /* 0x000fe20008000000 */
[----:B--2---:R-:W2:Y:S02]  /*b860*/  @P0 R2UR UR5, R0 ;  /* 0x00000000000503c2 */ /* 0x004ea400000e0000 */
[----:B--2---:R-:W-:Y:S02]  /*b870*/  @UP1 USHF.R.S32.HI UR4, URZ, 0x1f, UR5 ;  /* 0x0000001f3f041899 */ /* 0x004fe40008011405 */
[----:B------:R-:W-:-:S05]  /*b880*/  @UP1 UMOV UR14, UR5 ;  /* 0x00000005000e1c82 */ /* 0x000fca0008000000 */
[----:B------:R-:W-:Y:S01]  /*b890*/  @UP1 UMOV UR15, UR4 ;  /* 0x00000004000f1c82 */ /* 0x000fe20008000000 */
[----:B------:R-:W-:Y:S05]  /*b8a0*/  @P1 BRA `(.L_x_38) ;  /* 0x0000004000001947 */ /* 0x000fea0003800000 */
[----:B-1----:R-:W-:Y:S05]  /*b8b0*/  @!P0 BRA `(.L_x_38) ;  /* 0x0000003000008947 */ /* 0x002fea0003800000 */
[----:B------:R-:W2:Y:S04]  /*b8c0*/  LDG.E R0, [R4.64] ;  /* 0x0000000c04007981 */ /* 0x000ea8000c1e1900 */
[----:B------:R-:W2:Y:S02]  /*b8d0*/  LDG.E R2, [R4.64+0x4] ;  /* 0x0000040c04027981 */ /* 0x000ea4000c1e1900 */
[----:B--2--5:R-:W-:Y:S02]  /*b8e0*/  IADD3 R9, -R0, R2, RZ ;  /* 0x0000000200097210 */ /* 0x024fe40007ffe1ff */
.L_x_38:
[----:B-1----:R-:W1:Y:S01]  /*b8f0*/  S2R R8, SR_TID.X ;  /* 0x0000000000087919 */ /* 0x002e620000002100 */
[----:B------:R-:W-:Y:S01]  /*b900*/  USHF.R.S32.HI UR6, URZ, 0x1f, UR11 ;  /* 0x0000001f3f067899 */ /* 0x000fe2000801140b */
[----:B------:R-:W-:Y:S01]  /*b910*/  BSSY B0, `(.L_x_39) ;  /* 0x0000029000007945 */ /* 0x000fe20003800000 */
[----:B------:R-:W-:-:S02]  /*b920*/  USEL UR11, UR11, URZ, !UP1 ;  /* 0x0000003f0b0b7287 */ /* 0x000fc4000c800000 */
[----:B------:R-:W-:Y:S01]  /*b930*/  USEL UR6, UR6, URZ, !UP1 ;  /* 0x0000003f06067287 */ /* 0x000fe2000c800000 */
[----:B-1----:R-:W-:-:S13]  /*b940*/  ISETP.GE.AND P0, PT, R8, 0x80, PT ;  /* 0x000000800800780c */ /* 0x002fda0003f06270 */
[----:B------:R-:W-:Y:S05]  /*b950*/  @P0 BRA `(.L_x_40) ;  /* 0x0000024000000947 */ /* 0x000fea0003800000 */
[----:B------:R-:W1:Y:S01]  /*b960*/  S2R R3, SR_CTAID.X ;  /* 0x0000000000037919 */ /* 0x000e620000002500 */
[----:B-----5:R-:W-:Y:S01]  /*b970*/  IMAD R0, R9, c[0x0][0x4e8], RZ ;  /* 0x00013a0009007a24 */ /* 0x020fe200078e02ff */
[----:B-1----:R-:W-:-:S04]  /*b980*/  LEA R3, R3, R8, 0x7 ;  /* 0x0000000803037211 */ /* 0x002fc800078e38ff */
[----:B------:R-:W-:-:S13]  /*b990*/  ISETP.GE.AND P0, PT, R3, R0, PT ;  /* 0x000000000300720c */ /* 0x000fda0003f06270 */
[----:B------:R-:W-:Y:S05]  /*b9a0*/  @P0 BRA `(.L_x_40) ;  /* 0x000001f000000947 */ /* 0x000fea0003800000 */
[----:B------:R-:W-:Y:S01]  /*b9b0*/  IMAD.MOV.U32 R0, RZ, RZ, c[0x0][0x4e8] ;  /* 0x00013a00ff007624 */ /* 0x000fe200078e00ff */
[----:B------:R-:W-:Y:S01]  /*b9c0*/  ULDC.64 UR4, c[0x0][0x490] ;  /* 0x0001240000047ab9 */ /* 0x000fe20000000a00 */
[----:B------:R-:W-:Y:S01]  /*b9d0*/  IMAD.MOV.U32 R2, RZ, RZ, R3 ;  /* 0x000000ffff027224 */ /* 0x000fe200078e0003 */
[----:B------:R-:W-:Y:S02]  /*b9e0*/  UIMAD UR7, UR8, UR4, URZ ;  /* 0x00000004080772a4 */ /* 0x000fe4000f8e023f */
[----:B------:R-:W-:Y:S01]  /*b9f0*/  ISETP.NE.AND P0, PT, R0, 0x1, PT ;  /* 0x000000010000780c */ /* 0x000fe20003f05270 */
[----:B------:R-:W-:Y:S02]  /*ba00*/  UMOV UR16, UR14 ;  /* 0x0000000e00107c82 */ /* 0x000fe40008000000 */
[----:B------:R-:W-:Y:S02]  /*ba10*/  UMOV UR17, UR15 ;  /* 0x0000000f00117c82 */ /* 0x000fe40008000000 */
[----:B------:R-:W-:-:S02]  /*ba20*/  UIMAD.WIDE.U32 UR16, UR9, UR4, UR16 ;  /* 0x00000004091072a5 */ /* 0x000fc4000f8e0010 */
[----:B------:R-:W-:-:S03]  /*ba30*/  UIMAD UR7, UR9, UR5, UR7 ;  /* 0x00000005090772a4 */ /* 0x000fc6000f8e0207 */
[----:B------:R-:W-:Y:S02]  /*ba40*/  ULDC.64 UR4, c[0x0][0x498] ;  /* 0x0001260000047ab9 */ /* 0x000fe40000000a00 */
[----:B------:R-:W-:Y:S01]  /*ba50*/  UIADD3 UR17, UR7, UR17, URZ ;  /* 0x0000001107117290 */ /* 0x000fe2000fffe03f */
[----:B------:R-:W-:Y:S01]  /*ba60*/  @P0 IMAD.HI.U32 R0, R3, c[0x0][0x4ec], RZ ;  /* 0x00013b0003000a27 */ /* 0x000fe200078e00ff */
[----:B------:R-:W-:Y:S02]  /*ba70*/  UIMAD UR7, UR6, UR4, URZ ;  /* 0x00000004060772a4 */ /* 0x000fe4000f8e023f */
[----:B------:R-:W-:Y:S02]  /*ba80*/  UIMAD.WIDE.U32 UR16, UR11, UR4, UR16 ;  /* 0x000000040b1072a5 */ /* 0x000fe4000f8e0010 */
[----:B------:R-:W-:Y:S01]  /*ba90*/  @P0 SHF.R.U32.HI R2, RZ, c[0x0][0x4f0], R0 ;  /* 0x00013c00ff020a19 */ /* 0x000fe20000011600 */
[----:B------:R-:W-:-:S03]  /*baa0*/  UIMAD UR5, UR11, UR5, UR7 ;  /* 0x000000050b0572a4 */ /* 0x000fc6000f8e0207 */
[----:B------:R-:W-:-:S03]  /*bab0*/  IADD3 R0, -R2, RZ, RZ ;  /* 0x000000ff02007210 */ /* 0x000fc60007ffe1ff */
[----:B------:R-:W-:Y:S02]  /*bac0*/  IMAD.U32 R5, RZ, RZ, UR5 ;  /* 0x00000005ff057e24 */ /* 0x000fe4000f8e00ff */
[----:B------:R-:W-:Y:S01]  /*bad0*/  IMAD R0, R0, c[0x0][0x4e8], R3 ;  /* 0x00013a0000007a24 */ /* 0x000fe200078e0203 */
[----:B------:R-:W-:Y:S02]  /*bae0*/  SHF.R.S32.HI R3, RZ, 0x1f, R2 ;  /* 0x0000001fff037819 */ /* 0x000fe40000011402 */
[----:B------:R-:W-:Y:S02]  /*baf0*/  IADD3 R2, P0, R2, UR16, RZ ;  /* 0x0000001002027c10 */ /* 0x000fe4000ff1e0ff */
[----:B------:R-:W-:Y:S02]  /*bb00*/  SHF.R.S32.HI R4, RZ, 0x1f, R0 ;  /* 0x0000001fff047819 */ /* 0x000fe40000011400 */
[----:B------:R-:W-:-:S03]  /*bb10*/  IADD3.X R3, R3, UR17, R5, P0, !PT ;  /* 0x0000001103037c10 */ /* 0x000fc600087fe405 */
[----:B------:R-:W-:Y:S02]  /*bb20*/  IMAD R4, R4, c[0x0][0x488], RZ ;  /* 0x0001220004047a24 */ /* 0x000fe400078e02ff */
[----:B------:R-:W-:-:S04]  /*bb30*/  IMAD.WIDE.U32 R2, R0, c[0x0][0x488], R2 ;  /* 0x0001220000027a25 */ /* 0x000fc800078e0002 */
[----:B------:R-:W-:-:S05]  /*bb40*/  IMAD R4, R0, c[0x0][0x48c], R4 ;  /* 0x0001230000047a24 */ /* 0x000fca00078e0204 */
[----:B------:R-:W-:Y:S02]  /*bb50*/  IADD3 R0, R3, R4, RZ ;  /* 0x0000000403007210 */ /* 0x000fe40007ffe0ff */
[----:B------:R-:W-:-:S04]  /*bb60*/  LEA R4, P0, R2, c[0x0][0x450], 0x2 ;  /* 0x0001140002047a11 */ /* 0x000fc800078010ff */
[----:B------:R-:W-:Y:S01]  /*bb70*/  LEA.HI.X R5, R2, c[0x0][0x454], R0, 0x2, P0 ;  /* 0x0001150002057a11 */ /* 0x000fe200000f1400 */
[----:B------:R-:W-:-:S05]  /*bb80*/  IMAD.MOV.U32 R0, RZ, RZ, -0x800000 ;  /* 0xff800000ff007424 */ /* 0x000fca00078e00ff */
[----:B------:R1:W-:Y:S03]  /*bb90*/  STG.E [R4.64], R0 ;  /* 0x0000000004007986 */ /* 0x0003e6000c10190c */
.L_x_40:
[----:B------:R-:W-:Y:S05]  /*bba0*/  BSYNC B0 ;  /* 0x0000000000007941 */ /* 0x000fea0003800000 */
.L_x_39:
[----:B------:R-:W2:Y:S01]  /*bbb0*/  S2R R14, SR_CTAID.X ;  /* 0x00000000000e7919 */ /* 0x000ea20000002500 */
[----:B-1----:R-:W-:Y:S01]  /*bbc0*/  SHF.R.S32.HI R0, RZ, 0x1f, R8 ;  /* 0x0000001fff007819 */ /* 0x002fe20000011408 */
[----:B------:R-:W-:Y:S01]  /*bbd0*/  IMAD.MOV.U32 R3, RZ, RZ, c[0x0][0x4e8] ;  /* 0x00013a00ff037624 */ /* 0x000fe200078e00ff */
[----:B------:R-:W-:Y:S01]  /*bbe0*/  ULDC.64 UR4, c[0x0][0x3a0] ;  /* 0x0000e80000047ab9 */ /* 0x000fe20000000a00 */
[----:B-----5:R-:W-:Y:S01]  /*bbf0*/  IMAD R16, R9, c[0x0][0x4e8], RZ ;  /* 0x00013a0009107a24 */ /* 0x020fe200078e02ff */
[----:B------:R-:W-:Y:S01]  /*bc00*/  LEA.HI R0, R0, R8, RZ, 0x3 ;  /* 0x0000000800007211 */ /* 0x000fe200078f18ff */
[----:B------:R-:W-:Y:S01]  /*bc10*/  UIMAD UR7, UR15, UR4, URZ ;  /* 0x000000040f0772a4 */ /* 0x000fe2000f8e023f */
[----:B------:R-:W-:Y:S01]  /*bc20*/  ISETP.NE.AND P0, PT, R3, 0x1, PT ;  /* 0x000000010300780c */ /* 0x000fe20003f05270 */
[----:B------:R-:W-:Y:S01]  /*bc30*/  UIMAD.WIDE.U32 UR16, UR14, UR4, URZ ;  /* 0x000000040e1072a5 */ /* 0x000fe2000f8e003f */
[----:B------:R-:W-:Y:S01]  /*bc40*/  LOP3.LUT R2, R0, 0xfffffff8, RZ, 0xc0, !PT ;  /* 0xfffffff800027812 */ /* 0x000fe200078ec0ff */
[----:B------:R-:W-:Y:S01]  /*bc50*/  UIMAD UR7, UR14, UR5, UR7 ;  /* 0x000000050e0772a4 */ /* 0x000fe2000f8e0207 */
[----:B------:R-:W-:Y:S01]  /*bc60*/  SHF.R.S32.HI R7, RZ, 0x3, R0 ;  /* 0x00000003ff077819 */ /* 0x000fe20000011400 */
[----:B------:R-:W-:Y:S01]  /*bc70*/  BSSY B0, `(.L_x_41) ;  /* 0x0000041000007945 */ /* 0x000fe20003800000 */
[----:B------:R-:W-:Y:S01]  /*bc80*/  ULDC.64 UR4, c[0x0][0x3e8] ;  /* 0x0000fa0000047ab9 */ /* 0x000fe20000000a00 */
[----:B------:R-:W-:Y:S01]  /*bc90*/  IMAD.IADD R8, R8, 0x1, -R2 ;  /* 0x0000000108087824 */ /* 0x000fe200078e0a02 */
[----:B------:R-:W-:-:S02]  /*bca0*/  UIADD3 UR17, UR17, UR7, URZ ;  /* 0x0000000711117290 */ /* 0x000fc4000fffe03f */
[----:B------:R-:W-:Y:S02]  /*bcb0*/  UIMAD UR7, UR8, UR4, URZ ;  /* 0x00000004080772a4 */ /* 0x000fe4000f8e023f */
[----:B------:R-:W-:Y:S01]  /*bcc0*/  LEA R0, R8, R7, 0x5 ;  /* 0x0000000708007211 */ /* 0x000fe200078e28ff */
[----:B------:R-:W-:Y:S02]  /*bcd0*/  UIMAD.WIDE.U32 UR16, UR9, UR4, UR16 ;  /* 0x00000004091072a5 */ /* 0x000fe4000f8e0010 */
[----:B------:R-:W-:Y:S02]  /*bce0*/  UIMAD UR7, UR9, UR5, UR7 ;  /* 0x00000005090772a4 */ /* 0x000fe4000f8e0207 */
[C---:B--2---:R-:W-:Y:S01]  /*bcf0*/  IMAD R0, R14.reuse, 0x80, R0 ;  /* 0x000000800e007824 */ /* 0x044fe200078e0200 */
[----:B------:R-:W-:Y:S01]  /*bd00*/  ULDC.64 UR4, c[0x0][0x3f0] ;  /* 0x0000fc0000047ab9 */ /* 0x000fe20000000a00 */
[----:B------:R-:W-:Y:S01]  /*bd10*/  IMAD R14, R14, 0x80, R7 ;  /* 0x000000800e0e7824 */ /* 0x000fe200078e0207 */
[----:B------:R-:W-:Y:S01]  /*bd20*/  UIMAD UR6, UR6, UR4, URZ ;  /* 0x00000004060672a4 */ /* 0x000fe2000f8e023f */
[----:B------:R-:W-:Y:S01]  /*bd30*/  @P0 IMAD.HI.U32 R2, R0, c[0x0][0x4ec], RZ ;  /* 0x00013b0000020a27 */ /* 0x000fe200078e00ff */
[----:B------:R-:W-:-:S02]  /*bd40*/  UIADD3 UR17, UR7, UR17, URZ ;  /* 0x0000001107117290 */ /* 0x000fc4000fffe03f */
[----:B------:R-:W-:Y:S01]  /*bd50*/  UIMAD UR5, UR11, UR5, UR6 ;  /* 0x000000050b0572a4 */ /* 0x000fe2000f8e0206 */
[----:B------:R-:W-:Y:S01]  /*bd60*/  IMAD.MOV.U32 R4, RZ, RZ, R0 ;  /* 0x000000ffff047224 */ /* 0x000fe200078e0000 */
[----:B------:R-:W-:Y:S01]  /*bd70*/  @P0 SHF.R.U32.HI R4, RZ, c[0x0][0x4f0], R2 ;  /* 0x00013c00ff040a19 */ /* 0x000fe20000011602 */
[----:B------:R-:W-:-:S03]  /*bd80*/  UIMAD.WIDE.U32 UR16, UR11, UR4, UR16 ;  /* 0x000000040b1072a5 */ /* 0x000fc6000f8e0010 */
[----:B------:R-:W-:Y:S01]  /*bd90*/  IADD3 R2, -R4, RZ, RZ ;  /* 0x000000ff04027210 */ /* 0x000fe20007ffe1ff */
[----:B------:R-:W-:Y:S01]  /*bda0*/  UIADD3 UR5, UR17, UR5, URZ ;  /* 0x0000000511057290 */ /* 0x000fe2000fffe03f */
[----:B------:R-:W-:-:S03]  /*bdb0*/  SHF.R.S32.HI R3, RZ, 0x1f, R4 ;  /* 0x0000001fff037819 */ /* 0x000fc60000011404 */
[----:B------:R-:W-:Y:S02]  /*bdc0*/  IMAD R5, R2, c[0x0][0x4e8], R0 ;  /* 0x00013a0002057a24 */ /* 0x000fe400078e0200 */
[----:B------:R-:W-:Y:S02]  /*bdd0*/  IMAD R0, R3, c[0x0][0x3e0], RZ ;  /* 0x0000f80003007a24 */ /* 0x000fe400078e02ff */
[----:B------:R-:W-:Y:S01]  /*bde0*/  IMAD.U32 R3, RZ, RZ, UR17 ;  /* 0x00000011ff037e24 */ /* 0x000fe2000f8e00ff */
[----:B------:R-:W-:Y:S01]  /*bdf0*/  MOV R3, UR5 ;  /* 0x0000000500037c02 */ /* 0x000fe20008000f00 */
[----:B------:R-:W-:Y:S02]  /*be00*/  IMAD.U32 R2, RZ, RZ, UR16 ;  /* 0x00000010ff027e24 */ /* 0x000fe4000f8e00ff */
[C---:B------:R-:W-:Y:S01]  /*be10*/  IMAD R6, R4.reuse, c[0x0][0x3e4], R0 ;  /* 0x0000f90004067a24 */ /* 0x040fe200078e0200 */
[----:B------:R-:W-:Y:S01]  /*be20*/  SHF.R.S32.HI R0, RZ, 0x1f, R5 ;  /* 0x0000001fff007819 */ /* 0x000fe20000011405 */
[----:B------:R-:W-:-:S04]  /*be30*/  IMAD.WIDE.U32 R2, R4, c[0x0][0x3e0], R2 ;  /* 0x0000f80004027a25 */ /* 0x000fc800078e0002 */
[----:B------:R-:W-:Y:S02]  /*be40*/  IMAD R0, R0, c[0x0][0x3d8], RZ ;  /* 0x0000f60000007a24 */ /* 0x000fe400078e02ff */
[----:B------:R-:W-:Y:S02]  /*be50*/  IMAD.IADD R3, R3, 0x1, R6 ;  /* 0x0000000103037824 */ /* 0x000fe400078e0206 */
[C---:B------:R-:W-:Y:S02]  /*be60*/  IMAD R0, R5.reuse, c[0x0][0x3dc], R0 ;  /* 0x0000f70005007a24 */ /* 0x040fe400078e0200 */
[----:B------:R-:W-:-:S05]  /*be70*/  IMAD.WIDE.U32 R2, R5, c[0x0][0x3d8], R2 ;  /* 0x0000f60005027a25 */ /* 0x000fca00078e0002 */
[----:B------:R-:W-:Y:S02]  /*be80*/  IADD3 R0, R3, R0, RZ ;  /* 0x0000000003007210 */ /* 0x000fe40007ffe0ff */
[----:B------:R-:W-:-:S04]  /*be90*/  LEA R17, P0, R2, c[0x0][0x380], 0x1 ;  /* 0x0000e00002117a11 */ /* 0x000fc800078008ff */
[----:B------:R-:W-:Y:S02]  /*bea0*/  LEA.HI.X R15, R2, c[0x0][0x384], R0, 0x1, P0 ;  /* 0x0000e100020f7a11 */ /* 0x000fe400000f0c00 */
[----:B------:R-:W-:Y:S01]  /*beb0*/  ISETP.GE.AND P0, PT, R14, R16, PT ;  /* 0x000000100e00720c */ /* 0x000fe20003f06270 */
[----:B------:R1:W2:Y:S01]  /*bec0*/  SHFL.IDX PT, R2, R17, RZ, 0x181f ;  /* 0x00181fff11027589 */ /* 0x0002a200000e0000 */
[----:B------:R-:W-:-:S03]  /*bed0*/  SHF.L.U32 R0, R8, 0x3, RZ ;  /* 0x0000000308007819 */ /* 0x000fc600000006ff */
[----:B------:R1:W3:Y:S01]  /*bee0*/  SHFL.IDX PT, R3, R15, RZ, 0x181f ;  /* 0x00181fff0f037589 */ /* 0x0002e200000e0000 */
[C---:B------:R-:W-:Y:S02]  /*bef0*/  IADD3 R11, R0.reuse, 0x40, RZ ;  /* 0x00000040000b7810 */ /* 0x040fe40007ffe0ff */
[C---:B------:R-:W-:Y:S02]  /*bf00*/  IADD3 R12, R0.reuse, 0x80, RZ ;  /* 0x00000080000c7810 */ /* 0x040fe40007ffe0ff */
[----:B------:R-:W-:-:S03]  /*bf10*/  IADD3 R13, R0, 0xc0, RZ ;  /* 0x000000c0000d7810 */ /* 0x000fc60007ffe0ff */
[----:B------:R-:W-:Y:S05]  /*bf20*/  @P0 BRA `(.L_x_42) ;  /* 0x0000015000000947 */ /* 0x000fea0003800000 */
[----:B------:R-:W-:Y:S02]  /*bf30*/  ISETP.GE.AND P2, PT, R11, c[0x0][0x3c8], PT ;  /* 0x0000f2000b007a0c */ /* 0x000fe40003f46270 */
[----:B------:R-:W-:Y:S02]  /*bf40*/  ISETP.GE.AND P1, PT, R12, c[0x0][0x3c8], PT ;  /* 0x0000f2000c007a0c */ /* 0x000fe40003f26270 */
[----:B------:R-:W-:Y:S02]  /*bf50*/  ISETP.GE.AND P0, PT, R13, c[0x0][0x3c8], PT ;  /* 0x0000f2000d007a0c */ /* 0x000fe40003f06270 */
        /* <DEDUP_REMOVED lines=9> */
[----:B------:R2:W-:Y:S01]  /*bff0*/  @!P3 ST.E.128 [R8.64], RZ ;  /* 0x000000ff0800b985 */ /* 0x0005e2000c101d0c */
[----:B------:R-:W-:Y:S02]  /*c000*/  @!P1 LOP3.LUT R5, R5, 0xfffffff8, RZ, 0xc0, !PT ;  /* 0xfffffff805059812 */ /* 0x000fe400078ec0ff */
[----:B------:R-:W-:Y:S01]  /*c010*/  @!P0 LOP3.LUT R10, R4, 0xfffffff8, RZ, 0xc0, !PT ;  /* 0xfffffff8040a8812 */ /* 0x000fe200078ec0ff */
[----:B------:R-:W-:-:S04]  /*c020*/  @!P2 IMAD.WIDE R6, R6, 0x2, R2 ;  /* 0x000000020606a825 */ /* 0x000fc800078e0202 */
[--C-:B------:R-:W-:Y:S01]  /*c030*/  @!P1 IMAD.WIDE R4, R5, 0x2, R2.reuse ;  /* 0x0000000205049825 */ /* 0x100fe200078e0202 */
[----:B------:R2:W-:Y:S03]  /*c040*/  @!P2 ST.E.128 [R6.64], RZ ;  /* 0x000000ff0600a985 */ /* 0x0005e6000c101d0c */
[----:B------:R-:W-:Y:S01]  /*c050*/  @!P0 IMAD.WIDE R2, R10, 0x2, R2 ;  /* 0x000000020a028825 */ /* 0x000fe200078e0202 */
[----:B------:R2:W-:Y:S04]  /*c060*/  @!P1 ST.E.128 [R4.64], RZ ;  /* 0x000000ff04009985 */ /* 0x0005e8000c101d0c */
[----:B------:R2:W-:Y:S02]  /*c070*/  @!P0 ST.E.128 [R2.64], RZ ;  /* 0x000000ff02008985 */ /* 0x0005e4000c101d0c */
.L_x_42:
[----:B------:R-:W-:Y:S05]  /*c080*/  BSYNC B0 ;  /* 0x0000000000007941 */ /* 0x000fea0003800000 */
.L_x_41:
[----:B--2---:R-:W-:Y:S01]  /*c090*/  IADD3 R4, R14, 0x20, RZ ;  /* 0x000000200e047810 */ /* 0x004fe20007ffe0ff */
[----:B---3--:R2:W3:Y:S01]  /*c0a0*/  SHFL.IDX PT, R3, R15, 0x1, 0x181f ;  /* 0x00381f000f037f89 */ /* 0x0084e200000e0000 */
[----:B------:R-:W-:Y:S02]  /*c0b0*/  BSSY B0, `(.L_x_43) ;  /* 0x0000019000007945 */ /* 0x000fe40003800000 */
[----:B------:R-:W-:Y:S01]  /*c0c0*/  ISETP.GE.AND P0, PT, R4, R16, PT ;  /* 0x000000100400720c */ /* 0x000fe20003f06270 */
[----:B------:R2:W4:-:S12]  /*c0d0*/  SHFL.IDX PT, R2, R17, 0x1, 0x181f ;  /* 0x00381f0011027f89 */ /* 0x00051800000e0000 */
        /* <DEDUP_REMOVED lines=22> */
.L_x_44:
[----:B------:R-:W-:Y:S05]  /*c240*/  BSYNC B0 ;  /* 0x0000000000007941 */ /* 0x000fea0003800000 */
.L_x_43:
[----:B---3--:R-:W-:Y:S01]  /*c250*/  IADD3 R4, R14, 0x40, RZ ;  /* 0x000000400e047810 */ /* 0x008fe20007ffe0ff */
[----:B------:R3:W1:Y:S01]  /*c260*/  SHFL.IDX PT, R3, R15, 0x2, 0x181f ;  /* 0x00581f000f037f89 */ /* 0x00066200000e0000 */
[----:B------:R-:W-:Y:S02]  /*c270*/  BSSY B0, `(.L_x_45) ;  /* 0x0000019000007945 */ /* 0x000fe40003800000 */
[----:B------:R-:W-:Y:S01]  /*c280*/  ISETP.GE.AND P0, PT, R4, R16, PT ;  /* 0x000000100400720c */ /* 0x000fe20003f06270 */
[----:B----4-:R3:W4:-:S12]  /*c290*/  SHFL.IDX PT, R2, R17, 0x2, 0x181f ;  /* 0x00581f0011027f89 */ /* 0x01071800000e0000 */
        /* <DEDUP_REMOVED lines=9> */
[----:B-1--4-:R-:W-:Y:S01]  /*c330*/  @!P3 IMAD.WIDE R8, R0, 0x2, R2 ;  /* 0x000000020008b825 */ /* 0x012fe200078e0202 */
        /* <DEDUP_REMOVED lines=12> */
.L_x_46:
[----:B------:R-:W-:Y:S05]  /*c400*/  BSYNC B0 ;  /* 0x0000000000007941 */ /* 0x000fea0003800000 */
.L_x_45:
[----:B-1----:R-:W-:Y:S01]  /*c410*/  IADD3 R4, R14, 0x60, RZ ;  /* 0x000000600e047810 */ /* 0x002fe20007ffe0ff */
[----:B------:R1:W2:Y:S03]  /*c420*/  SHFL.IDX PT, R3, R15, 0x3, 0x181f ;  /* 0x00781f000f037f89 */ /* 0x0002a600000e0000 */
[----:B------:R-:W-:Y:S01]  /*c430*/  ISETP.GE.AND P0, PT, R4, R16, PT ;  /* 0x000000100400720c */ /* 0x000fe20003f06270 */
[----:B----4-:R1:W4:-:S12]  /*c440*/  SHFL.IDX PT, R2, R17, 0x3, 0x181f ;  /* 0x00781f0011027f89 */ /* 0x01031800000e0000 */
[----:B------:R-:W-:Y:S05]  /*c450*/  @P0 EXIT ;  /* 0x000000000000094d */ /* 0x000fea0003800000 */
[----:B------:R-:W-:Y:S02]  /*c460*/  ISETP.GE.AND P1, PT, R11, c[0x0][0x3c8], PT ;  /* 0x0000f2000b007a0c */ /* 0x000fe40003f26270 */
[----:B------:R-:W-:Y:S02]  /*c470*/  ISETP.GE.AND P0, PT, R12, c[0x0][0x3c8], PT ;  /* 0x0000f2000c007a0c */ /* 0x000fe40003f06270 */
[----:B------:R-:W-:-:S09]  /*c480*/  ISETP.GE.AND P2, PT, R0, c[0x0][0x3c8], PT ;  /* 0x0000f20000007a0c */ /* 0x000fd20003f46270 */
[----:B------:R-:W-:Y:S02]  /*c490*/  @!P1 SHF.R.S32.HI R5, RZ, 0x1f, R11 ;  /* 0x0000001fff059819 */ /* 0x000fe4000001140b */
[----:B------:R-:W-:Y:S02]  /*c4a0*/  @!P0 SHF.R.S32.HI R4, RZ, 0x1f, R12 ;  /* 0x0000001fff048819 */ /* 0x000fe4000001140c */
[----:B------:R-:W-:Y:S01]  /*c4b0*/  @!P1 LEA.HI R5, R5, R11, RZ, 0x3 ;  /* 0x0000000b05059211 */ /* 0x000fe200078f18ff */
[--C-:B--2-4-:R-:W-:Y:S01]  /*c4c0*/  @!P2 IMAD.WIDE R8, R0, 0x2, R2.reuse ;  /* 0x000000020008a825 */ /* 0x114fe200078e0202 */
[----:B------:R-:W-:Y:S02]  /*c4d0*/  @!P0 LEA.HI R4, R4, R12, RZ, 0x3 ;  /* 0x0000000c04048211 */ /* 0x000fe400078f18ff */
[----:B------:R-:W-:Y:S02]  /*c4e0*/  @!P1 LOP3.LUT R5, R5, 0xfffffff8, RZ, 0xc0, !PT ;  /* 0xfffffff805059812 */ /* 0x000fe400078ec0ff */
[----:B------:R-:W-:Y:S01]  /*c4f0*/  @!P0 LOP3.LUT R4, R4, 0xfffffff8, RZ, 0xc0, !PT ;  /* 0xfffffff804048812 */ /* 0x000fe200078ec0ff */
[----:B------:R2:W-:Y:S02]  /*c500*/  @!P2 ST.E.128 [R8.64], RZ ;  /* 0x000000ff0800a985 */ /* 0x0005e4000c101d0c */
[----:B------:R-:W-:-:S04]  /*c510*/  @!P1 IMAD.WIDE R6, R5, 0x2, R2 ;  /* 0x0000000205069825 */ /* 0x000fc800078e0202 */
[----:B------:R-:W-:Y:S01]  /*c520*/  @!P0 IMAD.WIDE R4, R4, 0x2, R2 ;  /* 0x0000000204048825 */ /* 0x000fe200078e0202 */
[----:B------:R2:W-:Y:S04]  /*c530*/  @!P1 ST.E.128 [R6.64], RZ ;  /* 0x000000ff06009985 */ /* 0x0005e8000c101d0c */
[----:B------:R2:W-:Y:S01]  /*c540*/  @!P0 ST.E.128 [R4.64], RZ ;  /* 0x000000ff04008985 */ /* 0x0005e2000c101d0c */
[----:B------:R-:W-:-:S13]  /*c550*/  ISETP.GE.AND P0, PT, R13, c[0x0][0x3c8], PT ;  /* 0x0000f2000d007a0c */ /* 0x000fda0003f06270 */
[----:B------:R-:W-:Y:S05]  /*c560*/  @P0 EXIT ;  /* 0x000000000000094d */ /* 0x000fea0003800000 */
[----:B------:R-:W-:-:S04]  /*c570*/  SHF.R.S32.HI R0, RZ, 0x1f, R13 ;  /* 0x0000001fff007819 */ /* 0x000fc8000001140d */
[----:B------:R-:W-:-:S04]  /*c580*/  LEA.HI R0, R0, R13, RZ, 0x3 ;  /* 0x0000000d00007211 */ /* 0x000fc800078f18ff */
[----:B------:R-:W-:-:S05]  /*c590*/  LOP3.LUT R0, R0, 0xfffffff8, RZ, 0xc0, !PT ;  /* 0xfffffff800007812 */ /* 0x000fca00078ec0ff */
[----:B------:R-:W-:-:S05]  /*c5a0*/  IMAD.WIDE R2, R0, 0x2, R2 ;  /* 0x0000000200027825 */ /* 0x000fca00078e0202 */
[----:B------:R-:W-:Y:S01]  /*c5b0*/  ST.E.128 [R2.64], RZ ;  /* 0x000000ff02007985 */ /* 0x000fe2000c101d0c */
[----:B------:R-:W-:Y:S05]  /*c5c0*/  EXIT ;  /* 0x000000000000794d */ /* 0x000fea0003800000 */
.L_x_47:
        /* <DEDUP_REMOVED lines=11> */
.L_x_1767:


//--------------------- .text._ZN7cutlass13device_kernelIN5flash19enable_sm80_to_sm89INS1_16FlashAttnFwdSm80INS1_25CollectiveMainloopFwdSm80ILi8ELi1ELb0EN4cute5tupleIJNS5_1CILi128EEENS7_ILi32EEENS7_ILi256EEEEEELi256ENS_10bfloat16_tEfNS_4arch4Sm80ELb0ELb0ELb0ELb1ELb1ELb1ELb1ELb0EEENS1_21CollectiveEpilogueFwdINS6_IJS8_SA_S9_EEENS6_IJNS7_ILi1EEESI_SI_EEESC_SE_Li256ELb1ELb1ELb0ELb0EEENS1_19SingleTileSchedulerILb1ELb0ELb1ELi128EEEEEEEEEvNT_6ParamsE --------------------------
	.section	.text._ZN7cutlass13device_kernelIN5flash19enable_sm80_to_sm89INS1_16FlashAttnFwdSm80INS1_25CollectiveMainloopFwdSm80ILi8ELi1ELb0EN4cute5tupleIJNS5_1CILi128EEENS7_ILi32EEENS7_ILi256EEEEEELi256ENS_10bfloat16_tEfNS_4arch4Sm80ELb0ELb0ELb0ELb1ELb1ELb1ELb1ELb0EEENS1_21CollectiveEpilogueFwdINS6_IJS8_SA_S9_EEENS6_IJNS7_ILi1EEESI_SI_EEESC_SE_Li256ELb1ELb1ELb0ELb0EEENS1_19SingleTileSchedulerILb1ELb0ELb1ELi128EEEEEEEEEvNT_6ParamsE,"ax",@progbits
	.sectioninfo	@"SHI_REGISTERS=248"
	.align	128
.text._ZN7cutlass13device_kernelIN5flash19enable_sm80_to_sm89INS1_16FlashAttnFwdSm80INS1_25CollectiveMainloopFwdSm80ILi8ELi1ELb0EN4cute5tupleIJNS5_1CILi128EEENS7_ILi32EEENS7_ILi256EEEEEELi256ENS_10bfloat16_tEfNS_4arch4Sm80ELb0ELb0ELb0ELb1ELb1ELb1ELb1ELb0EEENS1_21CollectiveEpilogueFwdINS6_IJS8_SA_S9_EEENS6_IJNS7_ILi1EEESI_SI_EEESC_SE_Li256ELb1ELb1ELb0ELb0EEENS1_19SingleTileSchedulerILb1ELb0ELb1ELi128EEEEEEEEEvNT_6ParamsE:
        .type           _ZN7cutlass13device_kernelIN5flash19enable_sm80_to_sm89INS1_16FlashAttnFwdSm80INS1_25CollectiveMainloopFwdSm80ILi8ELi1ELb0EN4cute5tupleIJNS5_1CILi128EEENS7_ILi32EEENS7_ILi256EEEEEELi256ENS_10bfloat16_tEfNS_4arch4Sm80ELb0ELb0ELb0ELb1ELb1ELb1ELb1ELb0EEENS1_21CollectiveEpilogueFwdINS6_IJS8_SA_S9_EEENS6_IJNS7_ILi1EEESI_SI_EEESC_SE_Li256ELb1ELb1ELb0ELb0EEENS1_19SingleTileSchedulerILb1ELb0ELb1ELi128EEEEEEEEEvNT_6ParamsE,@function
        .size           _ZN7cutlass13device_kernelIN5flash19enable_sm80_to_sm89INS1_16FlashAttnFwdSm80INS1_25CollectiveMainloopFwdSm80ILi8ELi1ELb0EN4cute5tupleIJNS5_1CILi128EEENS7_ILi32EEENS7_ILi256EEEEEELi256ENS_10bfloat16_tEfNS_4arch4Sm80ELb0ELb0ELb0ELb1ELb1ELb1ELb1ELb0EEENS1_21CollectiveEpilogueFwdINS6_IJS8_SA_S9_EEENS6_IJNS7_ILi1EEESI_SI_EEESC_SE_Li256ELb1ELb1ELb0ELb0EEENS1_19SingleTileSchedulerILb1ELb0ELb1ELi128EEEEEEEEEvNT_6ParamsE,(.L_x_1768 - _ZN7cutlass13device_kernelIN5flash19enable_sm80_to_sm89INS1_16FlashAttnFwdSm80INS1_25CollectiveMainloopFwdSm80ILi8ELi1ELb0EN4cute5tupleIJNS5_1CILi128EEENS7_ILi32EEENS7_ILi256EEEEEELi256ENS_10bfloat16_tEfNS_4arch4Sm80ELb0ELb0ELb0ELb1ELb1ELb1ELb1ELb0EEENS1_21CollectiveEpilogueFwdINS6_IJS8_SA_S9_EEENS6_IJNS7_ILi1EEESI_SI_EEESC_SE_Li256ELb1ELb1ELb0ELb0EEENS1_19SingleTileSchedulerILb1ELb0ELb1ELi128EEEEEEEEEvNT_6ParamsE)
        .other          _ZN7cutlass13device_kernelIN5flash19enable_sm80_to_sm89INS1_16FlashAttnFwdSm80INS1_25CollectiveMainloopFwdSm80ILi8ELi1ELb0EN4cute5tupleIJNS5_1CILi128EEENS7_ILi32EEENS7_ILi256EEEEEELi256ENS_10bfloat16_tEfNS_4arch4Sm80ELb0ELb0ELb0ELb1ELb1ELb1ELb1ELb0EEENS1_21CollectiveEpilogueFwdINS6_IJS8_SA_S9_EEENS6_IJNS7_ILi1EEESI_SI_EEESC_SE_Li256ELb1ELb1ELb0ELb0EEENS1_19SingleTileSchedulerILb1ELb0ELb1ELi128EEEEEEEEEvNT_6ParamsE,@"STO_CUDA_ENTRY STV_DEFAULT"
_ZN7cutlass13device_kernelIN5flash19enable_sm80_to_sm89INS1_16FlashAttnFwdSm80INS1_25CollectiveMainloopFwdSm80ILi8ELi1ELb0EN4cute5tupleIJNS5_1CILi128EEENS7_ILi32EEENS7_ILi256EEEEEELi256ENS_10bfloat16_tEfNS_4arch4Sm80ELb0ELb0ELb0ELb1ELb1ELb1ELb1ELb0EEENS1_21CollectiveEpilogueFwdINS6_IJS8_SA_S9_EEENS6_IJNS7_ILi1EEESI_SI_EEESC_SE_Li256ELb1ELb1ELb0ELb0EEENS1_19SingleTileSchedulerILb1ELb0ELb1ELi128EEEEEEEEEvNT_6ParamsE:
[----:B------:R-:W-:Y:S02]  /*0000*/  MOV R1, c[0x0][0x28] ;  /* 0x00000a0000017a02 */ /* 0x000fe40000000f00 */
[----:B------:R-:W1:Y:S01]  /*0010*/  S2R R66, SR_TID.X ;  /* 0x0000000000427919 */ /* 0x000e620000002100 */
[----:B------:R-:W2:Y:S01]  /*0020*/  S2UR UR20, SR_CTAID.Z ;  /* 0x00000000001479c3 */ /* 0x000ea20000002700 */
[----:B------:R-:W-:Y:S02]  /*0030*/  UMOV UR6, 0x4 ;  /* 0x0000000400067882 */ /* 0x000fe40000000000 */
[----:B------:R-:W-:Y:S02]  /*0040*/  ULDC.64 UR4, c[0x0][0x568] ;  /* 0x00015a0000047ab9 */ /* 0x000fe40000000a00 */
[----:B------:R-:W-:-:S03]  /*0050*/  ULDC.64 UR22, c[0x0][0x118] ;  /* 0x0000460000167ab9 */ /* 0x000fc60000000a00 */
[----:B------:R-:W3:Y:S01]  /*0060*/  S2UR UR14, SR_CTAID.X ;  /* 0x00000000000e79c3 */ /* 0x000ee20000002500 */
[----:B-1----:R-:W-:Y:S01]  /*0070*/  SHF.R.U32.HI R0, RZ, 0x5, R66 ;  /* 0x00000005ff007819 */ /* 0x002fe20000011642 */
[----:B--2---:R-:W-:-:S05]  /*0080*/  UIMAD.WIDE UR4, UR20, UR6, UR4 ;  /* 0x00000006140472a5 */ /* 0x004fca000f8e0204 */
[----:B------:R-:W1:Y:S02]  /*0090*/  SHFL.IDX PT, R0, R0, RZ, 0x1f ;  /* 0x00001fff00007589 */ /* 0x000e6400000e0000 */
[----:B-1----:R-:W-:-:S13]  /*00a0*/  ISETP.NE.AND P0, PT, R0, RZ, PT ;  /* 0x000000ff0000720c */ /* 0x002fda0003f05270 */
[----:B------:R-:W-:Y:S05]  /*00b0*/  @!P0 BRA `(.L_x_48) ;  /* 0x000001c000008947 */ /* 0x000fea0003800000 */
[----:B---3--:R-:W-:-:S04]  /*00c0*/  ISETP.NE.U32.AND P0, PT, RZ, c[0x0][0x568], PT ;  /* 0x00015a00ff007a0c */ /* 0x008fc80003f05070 */
[----:B------:R-:W-:-:S13]  /*00d0*/  ISETP.NE.AND.EX P0, PT, RZ, c[0x0][0x56c], PT, P0 ;  /* 0x00015b00ff007a0c */ /* 0x000fda0003f05300 */
[----:B------:R-:W-:Y:S05]  /*00e0*/  @!P0 BRA `(.L_x_49) ;  /* 0x0000005000008947 */ /* 0x000fea0003800000 */
[----:B------:R-:W-:Y:S02]  /*00f0*/  MOV R2, UR4 ;  /* 0x0000000400027c02 */ /* 0x000fe40008000f00 */
[----:B------:R-:W-:-:S05]  /*0100*/  MOV R3, UR5 ;  /* 0x0000000500037c02 */ /* 0x000fca0008000f00 */
[----:B------:R-:W2:Y:S02]  /*0110*/  LDG.E R2, [R2.64] ;  /* 0x0000001602027981 */ /* 0x000ea4000c1e1900 */
[----:B--2---:R1:W2:Y:S02]  /*0120*/  R2UR UR7, R2 ;  /* 0x00000000020773c2 */ /* 0x0042a400000e0000 */
[----:B-12---:R-:W-:Y:S05]  /*0130*/  BRA `(.L_x_50) ;  /* 0x000000e000007947 */ /* 0x006fea0003800000 */
.L_x_49:
        /* <DEDUP_REMOVED lines=11> */
[----:B-1----:R-:W-:Y:S01]  /*01f0*/  UIADD3 UR7, -UR4, UR7, URZ ;  /* 0x0000000704077290 */ /* 0x002fe2000fffe13f */
[----:B------:R-:W-:Y:S05]  /*0200*/  BRA `(.L_x_50) ;  /* 0x0000001000007947 */ /* 0x000fea0003800000 */
.L_x_51:
[----:B------:R-:W-:Y:S02]  /*0210*/  ULDC UR7, c[0x0][0x54c] ;  /* 0x0001530000077ab9 */ /* 0x000fe40000000800 */
.L_x_50:
[----:B------:R-:W-:Y:S02]  /*0220*/  ULDC UR4, c[0x0][0x548] ;  /* 0x0001520000047ab9 */ /* 0x000fe40000000800 */
[----:B------:R-:W-:-:S02]  /*0230*/  USHF.L.U32 UR5, UR14, 0x7, URZ ;  /* 0x000000070e057899 */ /* 0x000fc4000800063f */
[----:B------:R-:W-:-:S04]  /*0240*/  UIMAD UR4, UR7, UR4, URZ ;  /* 0x00000004070472a4 */ /* 0x000fc8000f8e023f */
[----:B------:R-:W-:-:S04]  /*0250*/  UISETP.GE.AND UP0, UPT, UR5, UR4, UPT ;  /* 0x000000040500728c */ /* 0x000fc8000bf06270 */
[----:B------:R-:W-:Y:S01]  /*0260*/  USEL UR20, UR20, 0xffffffff, !UP0 ;  /* 0xffffffff14147887 */ /* 0x000fe2000c000000 */
[----:B------:R-:W-:Y:S05]  /*0270*/  BRA `(.L_x_52) ;  /* 0x000001b000007947 */ /* 0x000fea0003800000 */
.L_x_48:
        /* <DEDUP_REMOVED lines=8> */
.L_x_53:
        /* <DEDUP_REMOVED lines=13> */
.L_x_55:
[----:B------:R-:W-:Y:S02]  /*03d0*/  ULDC UR7, c[0x0][0x54c] ;  /* 0x0001530000077ab9 */ /* 0x000fe40000000800 */
.L_x_54:
[----:B------:R-:W-:Y:S02]  /*03e0*/  ULDC UR4, c[0x0][0x548] ;  /* 0x0001520000047ab9 */ /* 0x000fe40000000800 */
[----:B------:R-:W-:-:S02]  /*03f0*/  USHF.L.U32 UR5, UR14, 0x7, URZ ;  /* 0x000000070e057899 */ /* 0x000fc4000800063f */
[----:B------:R-:W-:-:S04]  /*0400*/  UIMAD UR4, UR7, UR4, URZ ;  /* 0x00000004070472a4 */ /* 0x000fc8000f8e023f */
[----:B------:R-:W-:-:S04]  /*0410*/  UISETP.GE.AND UP0, UPT, UR5, UR4, UPT ;  /* 0x000000040500728c */ /* 0x000fc8000bf06270 */
[----:B------:R-:W-:-:S06]  /*0420*/  USEL UR20, UR20, 0xffffffff, !UP0 ;  /* 0xffffffff14147887 */ /* 0x000fcc000c000000 */
.L_x_52:
[----:B------:R-:W-:-:S13]  /*0430*/  ISETP.LE.AND P0, PT, RZ, UR20, PT ;  /* 0x00000014ff007c0c */ /* 0x000fda000bf03270 */
[----:B------:R-:W-:Y:S05]  /*0440*/  @!P0 EXIT ;  /* 0x000000000000894d */ /* 0x000fea0003800000 */
[----:B------:R-:W-:Y:S01]  /*0450*/  ULDC.64 UR4, c[0x0][0x360] ;  /* 0x0000d80000047ab9 */ /* 0x000fe20000000a00 */
[----:B------:R-:W-:Y:S01]  /*0460*/  ISETP.NE.U32.AND P3, PT, RZ, c[0x0][0x348], PT ;  /* 0x0000d200ff007a0c */ /* 0x000fe20003f65070 */
[----:B------:R-:W-:Y:S02]  /*0470*/  UISETP.NE.U32.AND UP0, UPT, URZ, UR4, UPT ;  /* 0x000000043f00728c */ /* 0x000fe4000bf05070 */
[----:B------:R-:W-:Y:S01]  /*0480*/  ULDC.64 UR8, c[0x0][0x370] ;  /* 0x0000dc0000087ab9 */ /* 0x000fe20000000a00 */
[----:B------:R-:W-:Y:S01]  /*0490*/  ISETP.NE.AND.EX P3, PT, RZ, c[0x0][0x34c], PT, P3 ;  /* 0x0000d300ff007a0c */ /* 0x000fe20003f65330 */
[----:B------:R-:W-:Y:S02]  /*04a0*/  UISETP.NE.AND.EX UP0, UPT, URZ, UR5, UPT, UP0 ;  /* 0x000000053f00728c */ /* 0x000fe4000bf05300 */
[----:B------:R-:W-:Y:S02]  /*04b0*/  UISETP.NE.U32.AND UP1, UPT, URZ, UR8, UPT ;  /* 0x000000083f00728c */ /* 0x000fe4000bf25070 */
[----:B------:R-:W-:-:S02]  /*04c0*/  ULDC.64 UR4, c[0x0][0x360] ;  /* 0x0000d80000047ab9 */ /* 0x000fc40000000a00 */
[----:B------:R-:W-:Y:S01]  /*04d0*/  UISETP.NE.AND.EX UP1, UPT, URZ, UR9, UPT, UP1 ;  /* 0x000000093f00728c */ /* 0x000fe2000bf25310 */
[----:B------:R-:W-:Y:S01]  /*04e0*/  PLOP3.LUT P1, PT, PT, PT, UP0, 0x80, 0x0 ;  /* 0x000000000000781c */ /* 0x000fe20003f2f008 */
[----:B------:R-:W-:Y:S02]  /*04f0*/  ULDC.64 UR10, c[0x0][0x370] ;  /* 0x0000dc00000a7ab9 */ /* 0x000fe40000000a00 */
[----:B------:R-:W-:Y:S02]  /*0500*/  ULDC.64 UR8, c[0x0][0x348] ;  /* 0x0000d20000087ab9 */ /* 0x000fe40000000a00 */
[----:B------:R-:W-:Y:S01]  /*0510*/  @UP0 UIMAD.WIDE UR4, UR20, UR6, UR4 ;  /* 0x00000006140402a5 */ /* 0x000fe2000f8e0204 */
[----:B------:R-:W-:Y:S01]  /*0520*/  PLOP3.LUT P2, PT, PT, PT, UP1, 0x80, 0x0 ;  /* 0x000000000000781c */ /* 0x000fe20003f4f018 */
[----:B------:R-:W-:Y:S01]  /*0530*/  UIMAD.WIDE UR8, UR20, UR6, UR8 ;  /* 0x00000006140872a5 */ /* 0x000fe2000f8e0208 */
[----:B------:R-:W-:Y:S02]  /*0540*/  ISETP.NE.U32.AND P4, PT, RZ, c[0x0][0x350], PT ;  /* 0x0000d400ff007a0c */ /* 0x000fe40003f85070 */
[----:B------:R-:W-:Y:S01]  /*0550*/  @UP1 UIMAD.WIDE UR10, UR20, UR6, UR10 ;  /* 0x00000006140a12a5 */ /* 0x000fe2000f8e020a */
[----:B------:R-:W-:Y:S01]  /*0560*/  IMAD.U32 R6, RZ, RZ, UR4 ;  /* 0x00000004ff067e24 */ /* 0x000fe2000f8e00ff */
[----:B------:R-:W-:Y:S01]  /*0570*/  MOV R7, UR5 ;  /* 0x0000000500077c02 */ /* 0x000fe20008000f00 */
[----:B------:R-:W-:Y:S01]  /*0580*/  ULDC.64 UR4, c[0x0][0x358] ;  /* 0x0000d60000047ab9 */ /* 0x000fe20000000a00 */
[----:B------:R-:W-:Y:S01]  /*0590*/  IMAD.U32 R10, RZ, RZ, UR8 ;  /* 0x00000008ff0a7e24 */ /* 0x000fe2000f8e00ff */
[----:B------:R-:W-:Y:S01]  /*05a0*/  UISETP.NE.U32.AND UP2, UPT, URZ, UR4, UPT ;  /* 0x000000043f00728c */ /* 0x000fe2000bf45070 */
[----:B------:R-:W-:Y:S01]  /*05b0*/  IMAD.U32 R11, RZ, RZ, UR9 ;  /* 0x00000009ff0b7e24 */ /* 0x000fe2000f8e00ff */
[----:B------:R-:W-:Y:S01]  /*05c0*/  ISETP.NE.AND.EX P4, PT, RZ, c[0x0][0x354], PT, P4 ;  /* 0x0000d500ff007a0c */ /* 0x000fe20003f85340 */
[----:B------:R-:W-:Y:S01]  /*05d0*/  IMAD.U32 R4, RZ, RZ, UR10 ;  /* 0x0000000aff047e24 */ /* 0x000fe2000f8e00ff */
[----:B------:R-:W-:Y:S01]  /*05e0*/  UISETP.NE.AND.EX UP2, UPT, URZ, UR5, UPT, UP2 ;  /* 0x000000053f00728c */ /* 0x000fe2000bf45320 */
[----:B------:R-:W-:Y:S01]  /*05f0*/  IMAD.U32 R5, RZ, RZ, UR11 ;  /* 0x0000000bff057e24 */ /* 0x000fe2000f8e00ff */
[----:B------:R-:W-:Y:S01]  /*0600*/  ULDC.64 UR8, c[0x0][0x350] ;  /* 0x0000d40000087ab9 */ /* 0x000fe20000000a00 */
[----:B------:R1:W2:Y:S01]  /*0610*/  @P1 LDG.E R0, [R6.64] ;  /* 0x0000001606001981 */ /* 0x0002a2000c1e1900 */
[----:B------:R-:W-:-:S02]  /*0620*/  ULDC.64 UR4, c[0x0][0x358] ;  /* 0x0000d60000047ab9 */ /* 0x000fc40000000a00 */
[----:B------:R-:W-:Y:S01]  /*0630*/  PLOP3.LUT P0, PT, PT, PT, UP2, 0x80, 0x0 ;  /* 0x000000000000781c */ /* 0x000fe20003f0f028 */
[----:B------:R-:W-:Y:S01]  /*0640*/  UIMAD.WIDE UR8, UR20, UR6, UR8 ;  /* 0x00000006140872a5 */ /* 0x000fe2000f8e0208 */
[----:B------:R-:W3:Y:S01]  /*0650*/  @P2 LDG.E R4, [R4.64] ;  /* 0x0000001604042981 */ /* 0x000ee2000c1e1900 */
[----:B------:R-:W-:Y:S01]  /*0660*/  UIMAD.WIDE UR4, UR20, UR6, UR4 ;  /* 0x00000006140472a5 */ /* 0x000fe2000f8e0204 */
[----:B------:R-:W-:Y:S01]  /*0670*/  MOV R77, RZ ;  /* 0x000000ff004d7202 */ /* 0x000fe20000000f00 */
[----:B------:R-:W-:Y:S01]  /*0680*/  IMAD.MOV.U32 R2, RZ, RZ, RZ ;  /* 0x000000ffff027224 */ /* 0x000fe200078e00ff */
[----:B------:R-:W4:Y:S01]  /*0690*/  @P3 LDG.E R3, [R10.64] ;  /* 0x000000160a033981 */ /* 0x000f22000c1e1900 */
[----:B------:R-:W-:Y:S01]  /*06a0*/  IMAD.U32 R8, RZ, RZ, UR8 ;  /* 0x00000008ff087e24 */ /* 0x000fe2000f8e00ff */
[----:B------:R-:W-:-:S05]  /*06b0*/  MOV R9, UR9 ;  /* 0x0000000900097c02 */ /* 0x000fca0008000f00 */
[----:B------:R2:W5:Y:S01]  /*06c0*/  @P4 LDG.E R77, [R8.64] ;  /* 0x00000016084d4981 */ /* 0x000562000c1e1900 */
[----:B-1----:R-:W-:Y:S01]  /*06d0*/  IMAD.U32 R6, RZ, RZ, UR4 ;  /* 0x00000004ff067e24 */ /* 0x002fe2000f8e00ff */
[----:B------:R-:W-:-:S05]  /*06e0*/  MOV R7, UR5 ;  /* 0x0000000500077c02 */ /* 0x000fca0008000f00 */
[----:B------:R1:W5:Y:S01]  /*06f0*/  @P0 LDG.E R2, [R6.64] ;  /* 0x0000001606020981 */ /* 0x000362000c1e1900 */
[----:B------:R-:W1:Y:S01]  /*0700*/  S2UR UR13, SR_CTAID.Y ;  /* 0x00000000000d79c3 */ /* 0x000e620000002600 */
[----:B------:R-:W-:Y:S02]  /*0710*/  UMOV UR15, URZ ;  /* 0x0000003f000f7c82 */ /* 0x000fe40008000000 */
[----:B------:R-:W-:Y:S02]  /*0720*/  ULDC UR19, c[0x0][0x168] ;  /* 0x00005a0000137ab9 */ /* 0x000fe40000000800 */
[----:B------:R-:W-:Y:S02]  /*0730*/  UMOV UR16, URZ ;  /* 0x0000003f00107c82 */ /* 0x000fe40008000000 */
[----:B------:R-:W-:Y:S02]  /*0740*/  ULDC UR4, c[0x0][0x2ac] ;  /* 0x0000ab0000047ab9 */ /* 0x000fe40000000800 */
[----:B------:R-:W-:-:S02]  /*0750*/  ULDC UR18, c[0x0][0x1d0] ;  /* 0x0000740000127ab9 */ /* 0x000fc40000000800 */
[----:B------:R-:W-:Y:S02]  /*0760*/  UIMAD UR18, UR4, UR18, URZ ;  /* 0x00000012041272a4 */ /* 0x000fe4000f8e023f */
[----:B------:R-:W-:Y:S02]  /*0770*/  ULDC UR17, c[0x0][0x228] ;  /* 0x00008a0000117ab9 */ /* 0x000fe40000000800 */
[----:B-1----:R-:W-:Y:S01]  /*0780*/  USHF.R.S32.HI UR12, URZ, 0x1f, UR13 ;  /* 0x0000001f3f0c7899 */ /* 0x002fe2000801140d */
[----:B--2---:R1:W2:Y:S08]  /*0790*/  @P1 R2UR UR19, R0 ;  /* 0x00000000001313c2 */ /* 0x0042b000000e0000 */
[----:B---3--:R1:W3:Y:S08]  /*07a0*/  @P2 R2UR UR15, R4 ;  /* 0x00000000040f23c2 */ /* 0x0082f000000e0000 */
[----:B----4-:R1:W4:Y:S01]  /*07b0*/  @P3 R2UR UR16, R3 ;  /* 0x00000000031033c2 */ /* 0x01032200000e0000 */
[----:B------:R-:W-:Y:S05]  /*07c0*/  @P1 BRA `(.L_x_56) ;  /* 0x0000006000001947 */ /* 0x000fea0003800000 */
[----:B------:R-:W-:Y:S05]  /*07d0*/  @!P3 BRA `(.L_x_56) ;  /* 0x000000500000b947 */ /* 0x000fea0003800000 */
[----:B-1--4-:R-:W4:Y:S04]  /*07e0*/  LDG.E R0, [R10.64] ;  /* 0x000000160a007981 */ /* 0x012f28000c1e1900 */
[----:B---3--:R-:W3:Y:S01]  /*07f0*/  LDG.E R3, [R10.64+0x4] ;  /* 0x000004160a037981 */ /* 0x008ee2000c1e1900 */
[----:B--2-4-:R-:W1:Y:S08]  /*0800*/  R2UR UR19, R0 ;  /* 0x00000000001373c2 */ /* 0x014e7000000e0000 */
[----:B---3--:R-:W1:Y:S02]  /*0810*/  R2UR UR4, R3 ;  /* 0x00000000030473c2 */ /* 0x008e6400000e0000 */
[----:B-1----:R-:W-:-:S06]  /*0820*/  UIADD3 UR19, -UR19, UR4, URZ ;  /* 0x0000000413137290 */ /* 0x002fcc000fffe13f */
.L_x_56:
[----:B------:R-:W-:-:S04]  /*0830*/  ISETP.NE.U32.AND P1, PT, RZ, c[0x0][0x368], PT ;  /* 0x0000da00ff007a0c */ /* 0x000fc80003f25070 */
[----:B------:R-:W-:-:S13]  /*0840*/  ISETP.NE.AND.EX P1, PT, RZ, c[0x0][0x36c], PT, P1 ;  /* 0x0000db00ff007a0c */ /* 0x000fda0003f25310 */
[----:B------:R-:W-:Y:S05]  /*0850*/  @!P1 BRA `(.L_x_57) ;  /* 0x0000007000009947 */ /* 0x000fea0003800000 */
[----:B------:R-:W-:Y:S02]  /*0860*/  ULDC.64 UR4, c[0x0][0x368] ;  /* 0x0000da0000047ab9 */ /* 0x000fe40000000a00 */
[----:B------:R-:W-:-:S06]  /*0870*/  UIMAD.WIDE UR4, UR20, UR6, UR4 ;  /* 0x00000006140472a5 */ /* 0x000fcc000f8e0204 */
[----:B-1----:R-:W-:Y:S02]  /*0880*/  MOV R4, UR4 ;  /* 0x0000000400047c02 */ /* 0x002fe40008000f00 */
[----:B------:R-:W-:-:S05]  /*0890*/  MOV R5, UR5 ;  /* 0x0000000500057c02 */ /* 0x000fca0008000f00 */
[----:B----4-:R-:W4:Y:S02]  /*08a0*/  LDG.E R0, [R4.64] ;  /* 0x0000001604007981 */ /* 0x010f24000c1e1900 */
[----:B----4-:R1:W4:Y:S01]  /*08b0*/  R2UR UR18, R0 ;  /* 0x00000000001273c2 */ /* 0x01032200000e0000 */
[----:B------:R-:W-:Y:S05]  /*08c0*/  BRA `(.L_x_58) ;  /* 0x0000006000007947 */ /* 0x000fea0003800000 */
.L_x_57:
[----:B------:R-:W-:Y:S05]  /*08d0*/  @!P4 BRA `(.L_x_58) ;  /* 0x000000500000c947 */ /* 0x000fea0003800000 */
[----:B-1--4-:R-:W4:Y:S04]  /*08e0*/  LDG.E R0, [R8.64] ;  /* 0x0000001608007981 */ /* 0x012f28000c1e1900 */
[----:B---3--:R-:W3:Y:S01]  /*08f0*/  LDG.E R3, [R8.64+0x4] ;  /* 0x0000041608037981 */ /* 0x008ee2000c1e1900 */
[----:B----4-:R-:W1:Y:S08]  /*0900*/  R2UR UR18, R0 ;  /* 0x00000000001273c2 */ /* 0x010e7000000e0000 */
[----:B---3--:R-:W1:Y:S02]  /*0910*/  R2UR UR4, R3 ;  /* 0x00000000030473c2 */ /* 0x008e6400000e0000 */
[----:B-1----:R-:W-:-:S06]  /*0920*/  UIADD3 UR18, -UR18, UR4, URZ ;  /* 0x0000000412127290 */ /* 0x002fcc000fffe13f */
.L_x_58:
[----:B-1--4-:R-:W4:Y:S01]  /*0930*/  @P0 LDG.E R0, [R6.64] ;  /* 0x0000001606000981 */ /* 0x012f22000c1e1900 */
[----:B------:R-:W-:-:S03]  /*0940*/  ULDC.64 UR4, c[0x0][0x378] ;  /* 0x0000de0000047ab9 */ /* 0x000fc60000000a00 */
[----:B---3--:R-:W3:Y:S01]  /*0950*/  @P0 LDG.E R3, [R6.64+0x4] ;  /* 0x0000041606030981 */ /* 0x008ee2000c1e1900 */
[----:B------:R-:W-:Y:S01]  /*0960*/  UISETP.NE.U32.AND UP0, UPT, URZ, UR4, UPT ;  /* 0x000000043f00728c */ /* 0x000fe2000bf05070 */
[----:B------:R-:W-:-:S03]  /*0970*/  IMAD.U32 R67, RZ, RZ, UR18 ;  /* 0x00000012ff437e24 */ /* 0x000fc6000f8e00ff */
[----:B------:R-:W-:-:S03]  /*0980*/  UISETP.NE.AND.EX UP0, UPT, URZ, UR5, UPT, UP0 ;  /* 0x000000053f00728c */ /* 0x000fc6000bf05300 */
[----:B------:R-:W-:-:S03]  /*0990*/  ULDC.64 UR4, c[0x0][0x378] ;  /* 0x0000de0000047ab9 */ /* 0x000fc60000000a00 */
[----:B------:R-:W-:-:S05]  /*09a0*/  PLOP3.LUT P1, PT, PT, PT, UP0, 0x80, 0x0 ;  /* 0x000000000000781c */ /* 0x000fca0003f2f008 */
[----:B------:R-:W-:-:S06]  /*09b0*/  @UP0 UIMAD.WIDE UR4, UR20, UR6, UR4 ;  /* 0x00000006140402a5 */ /* 0x000fcc000f8e0204 */
[----:B------:R-:W-:Y:S01]  /*09c0*/  MOV R4, UR4 ;  /* 0x0000000400047c02 */ /* 0x000fe20008000f00 */
[----:B------:R-:W-:-:S05]  /*09d0*/  IMAD.U32 R5, RZ, RZ, UR5 ;  /* 0x00000005ff057e24 */ /* 0x000fca000f8e00ff */
[----:B------:R1:W5:Y:S01]  /*09e0*/  @P1 LDG.E R67, [R4.64] ;  /* 0x0000001604431981 */ /* 0x000362000c1e1900 */
[----:B------:R-:W-:-:S04]  /*09f0*/  UIADD3 UR5, -UR15, UR18, URZ ;  /* 0x000000120f057290 */ /* 0x000fc8000fffe13f */
[----:B------:R-:W-:-:S04]  /*0a00*/  UIADD3 UR8, -UR5, URZ, URZ ;  /* 0x0000003f05087290 */ /* 0x000fc8000fffe13f */
[----:B------:R-:W-:-:S04]  /*0a10*/  UISETP.LT.AND UP1, UPT, URZ, UR8, UPT ;  /* 0x000000083f00728c */ /* 0x000fc8000bf21270 */
[----:B------:R-:W-:Y:S01]  /*0a20*/  USEL UR8, URZ, UR8, !UP1 ;  /* 0x000000083f087287 */ /* 0x000fe2000c800000 */
[----:B----4-:R-:W4:Y:S08]  /*0a30*/  @P0 R2UR UR4, R0 ;  /* 0x00000000000403c2 */ /* 0x010f3000000e0000 */
[----:B---3--:R-:W4:Y:S02]  /*0a40*/  @P0 R2UR UR7, R3 ;  /* 0x00000000030703c2 */ /* 0x008f2400000e0000 */
[----:B----4-:R-:W-:-:S04]  /*0a50*/  @UP2 UIADD3 UR17, -UR4, UR7, URZ ;  /* 0x0000000704112290 */ /* 0x010fc8000fffe13f */
[----:B------:R-:W-:-:S04]  /*0a60*/  UIADD3 UR11, UR5, UR17, URZ ;  /* 0x00000011050b7290 */ /* 0x000fc8000fffe03f */
[----:B------:R-:W-:-:S04]  /*0a70*/  UIADD3 UR4, UR11, 0x1f, URZ ;  /* 0x0000001f0b047890 */ /* 0x000fc8000fffe03f */
[----:B------:R-:W-:-:S04]  /*0a80*/  USHF.R.S32.HI UR10, URZ, 0x1f, UR4 ;  /* 0x0000001f3f0a7899 */ /* 0x000fc80008011404 */
[----:B------:R-:W-:-:S04]  /*0a90*/  ULEA.HI UR10, UR10, UR4, URZ, 0x5 ;  /* 0x000000040a0a7291 */ /* 0x000fc8000f8f283f */
[----:B------:R-:W-:-:S04]  /*0aa0*/  ULOP3.LUT UR9, UR10, 0xffffffe0, URZ, 0xc0, !UPT ;  /* 0xffffffe00a097892 */ /* 0x000fc8000f8ec03f */
[----:B------:R-:W-:-:S04]  /*0ab0*/  UIADD3 UR5, -UR5, UR9, URZ ;  /* 0x0000000905057290 */ /* 0x000fc8000fffe13f */
[----:B------:R-:W-:-:S04]  /*0ac0*/  UISETP.LT.AND UP0, UPT, UR5, UR17, UPT ;  /* 0x000000110500728c */ /* 0x000fc8000bf01270 */
[----:B------:R-:W-:-:S04]  /*0ad0*/  USEL UR5, UR5, UR17, UP0 ;  /* 0x0000001105057287 */ /* 0x000fc80008000000 */
[----:B------:R-:W-:Y:S02]  /*0ae0*/  UISETP.GT.AND UP0, UPT, UR5, UR8, UPT ;  /* 0x000000080500728c */ /* 0x000fe4000bf04270 */
[----:B------:R-:W-:-:S07]  /*0af0*/  USHF.R.U32.HI UR8, URZ, 0x5, UR8 ;  /* 0x000000053f087899 */ /* 0x000fce0008011608 */
[----:B------:R-:W-:Y:S02]  /*0b00*/  UMOV UR7, UR8 ;  /* 0x0000000800077c82 */ /* 0x000fe40008000000 */
[----:B------:R-:W-:-:S04]  /*0b10*/  @UP0 UIADD3 UR5, UR5, 0x1f, URZ ;  /* 0x0000001f05050890 */ /* 0x000fc8000fffe03f */
[----:B------:R-:W-:-:S04]  /*0b20*/  @UP0 USHF.R.S32.HI UR4, URZ, 0x1f, UR5 ;  /* 0x0000001f3f040899 */ /* 0x000fc80008011405 */
[----:B------:R-:W-:-:S04]  /*0b30*/  @UP0 ULEA.HI UR4, UR4, UR5, URZ, 0x5 ;  /* 0x0000000504040291 */ /* 0x000fc8000f8f283f */
[----:B------:R-:W-:-:S04]  /*0b40*/  @UP0 USHF.R.S32.HI UR7, URZ, 0x5, UR4 ;  /* 0x000000053f070899 */ /* 0x000fc80008011404 */
[----:B------:R-:W-:-:S06]  /*0b50*/  UISETP.GT.AND UP0, UPT, UR7, UR8, UPT ;  /* 0x000000080700728c */ /* 0x000fcc000bf04270 */
[----:B------:R-:W-:-:S13]  /*0b60*/  PLOP3.LUT P0, PT, PT, PT, UP0, 0x80, 0x0 ;  /* 0x000000000000781c */ /* 0x000fda0003f0f008 */
[----:B------:R-:W-:Y:S05]  /*0b70*/  @!P0 BRA `(.L_x_59) ;  /* 0x00003e6000008947 */ /* 0x000fea0003800000 */
[----:B-1----:R-:W-:Y:S02]  /*0b80*/  ULDC.64 UR4, c[0x0][0x340] ;  /* 0x0000d00000047ab9 */ /* 0x002fe40000000a00 */
        /* <DEDUP_REMOVED lines=8> */
[----:B------:R-:W-:Y:S02]  /*0c10*/  UIADD3 UR26, UR7, -0x1, URZ ;  /* 0xffffffff071a7890 */ /* 0x000fe4000fffe03f */
[----:B------:R-:W-:Y:S01]  /*0c20*/  ULDC.64 UR4, c[0x0][0x240] ;  /* 0x0000900000047ab9 */ /* 0x000fe20000000a00 */
[----:B------:R1:W3:Y:S01]  /*0c30*/  @P1 LDG.E R4, [R8.64] ;  /* 0x0000001608041981 */ /* 0x0002e2000c1e1900 */
[----:B------:R-:W-:Y:S01]  /*0c40*/  LEA.HI R5, R7, R66, RZ, 0x3 ;  /* 0x0000004207057211 */ /* 0x000fe200078f18ff */
[----:B------:R-:W-:Y:S01]  /*0c50*/  UMOV UR25, 0x5 ;  /* 0x0000000500197882 */ /* 0x000fe20000000000 */
[----:B------:R-:W-:Y:S01]  /*0c60*/  IMAD.U32 R120, RZ, RZ, UR13 ;  /* 0x0000000dff787e24 */ /* 0x000fe2000f8e00ff */
[----:B------:R-:W-:Y:S01]  /*0c70*/  ULDC.64 UR6, c[0x0][0x238] ;  /* 0x00008e0000067ab9 */ /* 0x000fe20000000a00 */
[----:B------:R-:W-:Y:S01]  /*0c80*/  SHF.R.S32.HI R109, RZ, 0x3, R5 ;  /* 0x00000003ff6d7819 */ /* 0x000fe20000011405 */
[----:B------:R-:W-:Y:S01]  /*0c90*/  UIMAD UR4, UR12, UR4, URZ ;  /* 0x000000040c0472a4 */ /* 0x000fe2000f8e023f */
[----:B------:R-:W-:Y:S01]  /*0ca0*/  LOP3.LUT R5, R5, 0xfffffff8, RZ, 0xc0, !PT ;  /* 0xfffffff805057812 */ /* 0x000fe200078ec0ff */
[----:B------:R-:W-:Y:S01]  /*0cb0*/  USHF.L.U64.HI UR21, UR6, UR25, UR7 ;  /* 0x0000001906157299 */ /* 0x000fe20008010207 */
[----:B------:R-:W-:Y:S01]  /*0cc0*/  SHF.R.S32.HI R3, RZ, 0x1f, R109 ;  /* 0x0000001fff037819 */ /* 0x000fe2000001146d */
[----:B------:R-:W-:Y:S01]  /*0cd0*/  USHF.L.U32 UR24, UR6, 0x5, URZ ;  /* 0x0000000506187899 */ /* 0x000fe2000800063f */
[C---:B-----5:R-:W-:Y:S01]  /*0ce0*/  IADD3 R122, P0, R109.reuse, R2, RZ ;  /* 0x000000026d7a7210 */ /* 0x060fe20007f1e0ff */
[----:B------:R-:W-:Y:S01]  /*0cf0*/  IMAD.IADD R0, R66, 0x1, -R5 ;  /* 0x0000000142007824 */ /* 0x000fe200078e0a05 */
[----:B------:R-:W-:Y:S01]  /*0d00*/  IADD3 R81, -R109, UR17, RZ ;  /* 0x000000116d517c10 */ /* 0x000fe2000fffe1ff */
[----:B------:R-:W-:Y:S01]  /*0d10*/  USHF.R.S32.HI UR6, URZ, 0x1f, UR20 ;  /* 0x0000001f3f067899 */ /* 0x000fe20008011414 */
[----:B------:R-:W-:Y:S01]  /*0d20*/  LEA.HI.X.SX32 R123, R2, R3, 0x1, P0 ;  /* 0x00000003027b7211 */ /* 0x000fe200000f0eff */
[C---:B------:R-:W-:Y:S01]  /*0d30*/  IMAD.SHL.U32 R16, R0.reuse, 0x8, RZ ;  /* 0x0000000800107824 */ /* 0x040fe200078e00ff */
[----:B------:R-:W-:Y:S01]  /*0d40*/  UIMAD UR7, UR13, UR5, UR4 ;  /* 0x000000050d0772a4 */ /* 0x000fe2000f8e0204 */
[----:B------:R-:W-:Y:S01]  /*0d50*/  IMAD.SHL.U32 R14, R0, 0x4, RZ ;  /* 0x00000004000e7824 */ /* 0x000fe200078e00ff */
[----:B------:R-:W-:Y:S01]  /*0d60*/  LEA.HI R104, R7, R66, RZ, 0x6 ;  /* 0x0000004207687211 */ /* 0x000fe200078f30ff */
[----:B------:R-:W-:Y:S01]  /*0d70*/  IMAD.U32 R2, RZ, RZ, UR26 ;  /* 0x0000001aff027e24 */ /* 0x000fe2000f8e00ff */
[----:B------:R-:W-:Y:S01]  /*0d80*/  SHF.R.S32.HI R17, RZ, 0x1f, R16 ;  /* 0x0000001fff117819 */ /* 0x000fe20000011410 */
[----:B------:R-:W-:Y:S01]  /*0d90*/  USEL UR31, UR20, URZ, !UP2 ;  /* 0x0000003f141f7287 */ /* 0x000fe2000d000000 */
[----:B------:R-:W-:Y:S01]  /*0da0*/  IADD3 R12, R14, 0x40, RZ ;  /* 0x000000400e0c7810 */ /* 0x000fe20007ffe0ff */
[----:B------:R-:W-:Y:S01]  /*0db0*/  IMAD R5, R2, -0x20, R81 ;  /* 0xffffffe002057824 */ /* 0x000fe200078e0251 */
[----:B------:R-:W-:Y:S01]  /*0dc0*/  USEL UR30, UR6, URZ, !UP2 ;  /* 0x0000003f061e7287 */ /* 0x000fe2000d000000 */
[----:B-1----:R-:W-:Y:S01]  /*0dd0*/  IMAD R9, R123, c[0x0][0x238], RZ ;  /* 0x00008e007b097a24 */ /* 0x002fe200078e02ff */
[----:B------:R-:W-:Y:S01]  /*0de0*/  ULDC.64 UR4, c[0x0][0x248] ;  /* 0x0000920000047ab9 */ /* 0x000fe20000000a00 */
[----:B------:R-:W-:Y:S01]  /*0df0*/  IMAD.IADD R11, R14, 0x1, R12 ;  /* 0x000000010e0b7824 */ /* 0x000fe200078e020c */
[----:B------:R-:W-:Y:S01]  /*0e00*/  ISETP.GT.AND P3, PT, R5, RZ, PT ;  /* 0x000000ff0500720c */ /* 0x000fe20003f64270 */
[----:B------:R-:W-:Y:S01]  /*0e10*/  IMAD R2, R122, c[0x0][0x23c], R9 ;  /* 0x00008f007a027a24 */ /* 0x000fe200078e0209 */
[----:B------:R-:W-:Y:S01]  /*0e20*/  ISETP.GE.AND P2, PT, R16, c[0x0][0x1d4], PT ;  /* 0x0000750010007a0c */ /* 0x000fe20003f46270 */
[----:B------:R-:W-:Y:S01]  /*0e30*/  IMAD.WIDE.U32 R8, R122, c[0x0][0x238], R16 ;  /* 0x00008e007a087a25 */ /* 0x000fe200078e0010 */
[----:B------:R-:W-:Y:S01]  /*0e40*/  ISETP.GE.AND P0, PT, R11, c[0x0][0x1d4], PT ;  /* 0x000075000b007a0c */ /* 0x000fe20003f06270 */
[----:B------:R-:W-:Y:S01]  /*0e50*/  UIMAD UR4, UR30, UR4, URZ ;  /* 0x000000041e0472a4 */ /* 0x000fe2000f8e023f */
[C---:B------:R-:W-:Y:S01]  /*0e60*/  IADD3 R108, R16.reuse, 0x80, RZ ;  /* 0x00000080106c7810 */ /* 0x040fe20007ffe0ff */
[----:B------:R-:W-:Y:S01]  /*0e70*/  IMAD.IADD R9, R9, 0x1, R2 ;  /* 0x0000000109097824 */ /* 0x000fe200078e0202 */
[----:B------:R-:W-:Y:S01]  /*0e80*/  SEL R2, RZ, 0xffffffff, P0 ;  /* 0xffffffffff027807 */ /* 0x000fe20000000000 */
[----:B------:R-:W-:Y:S01]  /*0e90*/  IMAD.SHL.U32 R107, R109, 0x40, RZ ;  /* 0x000000406d6b7824 */ /* 0x000fe200078e00ff */
[----:B------:R-:W-:Y:S01]  /*0ea0*/  IADD3 R106, R16, 0xc0, RZ ;  /* 0x000000c0106a7810 */ /* 0x000fe20007ffe0ff */
[----:B------:R-:W-:Y:S01]  /*0eb0*/  IMAD.WIDE.U32 R120, R120, c[0x0][0x240], R8 ;  /* 0x0000900078787a25 */ /* 0x000fe200078e0008 */
[----:B------:R-:W-:Y:S01]  /*0ec0*/  SEL R5, RZ, 0x1, P2 ;  /* 0x00000001ff057807 */ /* 0x000fe20001000000 */
[----:B------:R-:W-:Y:S01]  /*0ed0*/  UIMAD UR5, UR31, UR5, UR4 ;  /* 0x000000051f0572a4 */ /* 0x000fe2000f8e0204 */
[----:B------:R-:W-:Y:S01]  /*0ee0*/  LOP3.LUT R107, R107, 0x1c0, RZ, 0xc0, !PT ;  /* 0x000001c06b6b7812 */ /* 0x000fe200078ec0ff */
[----:B------:R-:W-:Y:S01]  /*0ef0*/  IMAD.SHL.U32 R104, R104, 0x8, RZ ;  /* 0x0000000868687824 */ /* 0x000fe200078e00ff */
[----:B------:R-:W-:Y:S01]  /*0f00*/  IADD3 R121, R121, UR7, RZ ;  /* 0x0000000779797c10 */ /* 0x000fe2000fffe0ff */
[----:B------:R-:W-:Y:S01]  /*0f10*/  IMAD.U32 R118, RZ, RZ, UR31 ;  /* 0x0000001fff767e24 */ /* 0x000fe2000f8e00ff */
[----:B------:R-:W-:Y:S01]  /*0f20*/  LOP3.LUT R103, R107, 0x38, R16, 0xf8, !PT ;  /* 0x000000386b677812 */ /* 0x000fe200078ef810 */
[----:B------:R-:W-:Y:S01]  /*0f30*/  IMAD.SHL.U32 R2, R2, 0x2, RZ ;  /* 0x0000000202027824 */ /* 0x000fe200078e00ff */
[----:B------:R-:W-:Y:S01]  /*0f40*/  LOP3.LUT R104, R104, 0xfffffe00, RZ, 0xc0, !PT ;  /* 0xfffffe0068687812 */ /* 0x000fe200078ec0ff */
[----:B------:R-:W-:Y:S01]  /*0f50*/  IMAD.WIDE.U32 R120, R118, c[0x0][0x248], R120 ;  /* 0x0000920076787a25 */ /* 0x000fe200078e0078 */
[----:B------:R-:W-:Y:S01]  /*0f60*/  SHF.R.U32.HI R105, RZ, 0x3, R107 ;  /* 0x00000003ff697819 */ /* 0x000fe2000001166b */
[----:B------:R-:W-:Y:S01]  /*0f70*/  BSSY B0, `(.L_x_60) ;  /* 0x0000028000007945 */ /* 0x000fe20003800000 */
[----:B------:R-:W-:Y:S01]  /*0f80*/  ISETP.GE.AND P0, PT, R106, c[0x0][0x1d4], PT ;  /* 0x000075006a007a0c */ /* 0x000fe20003f06270 */
[----:B------:R-:W-:Y:S01]  /*0f90*/  IMAD.U32 R102, RZ, RZ, UR26 ;  /* 0x0000001aff667e24 */ /* 0x000fe2000f8e00ff */
[----:B------:R-:W-:-:S02]  /*0fa0*/  LOP3.LUT R2, R2, 0x2, R5, 0xe2, !PT ;  /* 0x0000000202027812 */ /* 0x000fc400078ee205 */
[----:B------:R-:W-:Y:S02]  /*0fb0*/  LOP3.LUT R103, R104, R103, R105, 0xf6, !PT ;  /* 0x0000006768677212 */ /* 0x000fe400078ef669 */
[----:B------:R-:W-:Y:S02]  /*0fc0*/  SEL R98, RZ, 0x8, P0 ;  /* 0x00000008ff627807 */ /* 0x000fe40000000000 */
[----:B------:R-:W-:Y:S01]  /*0fd0*/  IADD3 R125, R121, UR5, RZ ;  /* 0x00000005797d7c10 */ /* 0x000fe2000fffe0ff */
[----:B------:R-:W-:Y:S01]  /*0fe0*/  IMAD.SHL.U32 R103, R103, 0x2, RZ ;  /* 0x0000000267677824 */ /* 0x000fe200078e00ff */
[----:B---3--:R-:W1:Y:S01]  /*0ff0*/  @P1 R2UR UR28, R4 ;  /* 0x00000000041c13c2 */ /* 0x008e6200000e0000 */
[----:B------:R-:W-:-:S04]  /*1000*/  ISETP.GE.AND P1, PT, R108, c[0x0][0x1d4], PT ;  /* 0x000075006c007a0c */ /* 0x000fc80003f26270 */
[----:B------:R-:W-:-:S04]  /*1010*/  SEL R5, RZ, 0x4, P1 ;  /* 0x00000004ff057807 */ /* 0x000fc80000800000 */
[----:B------:R-:W-:Y:S01]  /*1020*/  LOP3.LUT R98, R98, R2, R5, 0xfe, !PT ;  /* 0x0000000262627212 */ /* 0x000fe200078efe05 */
[----:B-1----:R-:W-:-:S03]  /*1030*/  @UP0 USHF.R.S32.HI UR29, URZ, 0x1f, UR28 ;  /* 0x0000001f3f1d0899 */ /* 0x002fc6000801141c */
[----:B------:R-:W-:-:S04]  /*1040*/  @!UP0 UMOV UR28, UR20 ;  /* 0x00000014001c8c82 */ /* 0x000fc80008000000 */
[----:B------:R-:W-:Y:S01]  /*1050*/  @!UP0 UMOV UR29, UR6 ;  /* 0x00000006001d8c82 */ /* 0x000fe20008000000 */
[----:B------:R-:W-:Y:S05]  /*1060*/  @!P3 BRA `(.L_x_61) ;  /* 0x000001800000b947 */ /* 0x000fea0003800000 */
[----:B------:R-:W-:Y:S01]  /*1070*/  SHF.R.S32.HI R5, RZ, 0x1f, R102 ;  /* 0x0000001fff057819 */ /* 0x000fe20000011466 */
[----:B------:R-:W-:Y:S01]  /*1080*/  IMAD R2, R102, UR21, RZ ;  /* 0x0000001566027c24 */ /* 0x000fe2000f8e02ff */
[C---:B------:R-:W-:Y:S01]  /*1090*/  LOP3.LUT R4, R98.reuse, 0xff, RZ, 0xc0, !PT ;  /* 0x000000ff62047812 */ /* 0x040fe200078ec0ff */
[----:B------:R-:W-:Y:S02]  /*10a0*/  IMAD.SHL.U32 R7, R98, 0x10, RZ ;  /* 0x0000001062077824 */ /* 0x000fe400078e00ff */
[----:B------:R-:W-:Y:S02]  /*10b0*/  IMAD.MOV.U32 R124, RZ, RZ, R120 ;  /* 0x000000ffff7c7224 */ /* 0x000fe400078e0078 */
[----:B------:R-:W-:Y:S01]  /*10c0*/  IMAD R2, R5, UR24, R2 ;  /* 0x0000001805027c24 */ /* 0x000fe2000f8e0202 */
[C---:B------:R-:W-:Y:S01]  /*10d0*/  SHF.L.U32 R5, R4.reuse, 0x2, RZ ;  /* 0x0000000204057819 */ /* 0x040fe200000006ff */
[C---:B------:R-:W-:Y:S01]  /*10e0*/  IMAD.SHL.U32 R6, R4.reuse, 0x8, RZ ;  /* 0x0000000804067824 */ /* 0x040fe200078e00ff */
[----:B------:R-:W-:Y:S01]  /*10f0*/  LOP3.LUT P4, RZ, R7, 0x10, RZ, 0xc0, !PT ;  /* 0x0000001007ff7812 */ /* 0x000fe2000788c0ff */
[----:B------:R-:W-:Y:S01]  /*1100*/  IMAD.SHL.U32 R4, R4, 0x2, RZ ;  /* 0x0000000204047824 */ /* 0x000fe200078e00ff */
[----:B------:R-:W-:Y:S01]  /*1110*/  LOP3.LUT P2, RZ, R5, 0x10, RZ, 0xc0, !PT ;  /* 0x0000001005ff7812 */ /* 0x000fe2000784c0ff */
[----:B------:R-:W-:Y:S01]  /*1120*/  IMAD.WIDE.U32 R8, R102, UR24, R124 ;  /* 0x0000001866087c25 */ /* 0x000fe2000f8e007c */
[----:B------:R-:W-:-:S02]  /*1130*/  LOP3.LUT P3, RZ, R6, 0x10, RZ, 0xc0, !PT ;  /* 0x0000001006ff7812 */ /* 0x000fc4000786c0ff */
[----:B------:R-:W-:Y:S02]  /*1140*/  LOP3.LUT P1, RZ, R4, 0x10, RZ, 0xc0, !PT ;  /* 0x0000001004ff7812 */ /* 0x000fe4000782c0ff */
[----:B------:R-:W-:Y:S02]  /*1150*/  IADD3 R2, R9, R2, RZ ;  /* 0x0000000209027210 */ /* 0x000fe40007ffe0ff */
[----:B------:R-:W-:-:S04]  /*1160*/  LEA R4, P0, R8, c[0x0][0x220], 0x1 ;  /* 0x0000880008047a11 */ /* 0x000fc800078008ff */
[----:B------:R-:W-:-:S05]  /*1170*/  LEA.HI.X R5, R8, c[0x0][0x224], R2, 0x1, P0 ;  /* 0x0000890008057a11 */ /* 0x000fca00000f0c02 */
[----:B------:R-:W-:Y:S01]  /*1180*/  @!PT LDS RZ, [RZ] ;  /* 0x00000000fffff984 */ /* 0x000fe20000000800 */
[----:B------:R-:W-:Y:S01]  /*1190*/  @!PT LDS RZ, [RZ] ;  /* 0x00000000fffff984 */ /* 0x000fe20000000800 */
[----:B------:R-:W-:Y:S01]  /*11a0*/  @!PT LDS RZ, [RZ] ;  /* 0x00000000fffff984 */ /* 0x000fe20000000800 */
[----:B------:R1:W-:Y:S04]  /*11b0*/  LDGSTS.E.BYPASS.LTC128B.128 [R103+0xc080], [R4.64], P4 ;  /* 0x0c08000004677fae */ /* 0x0003e8000a101d56 */
[----:B------:R1:W-:Y:S04]  /*11c0*/  LDGSTS.E.BYPASS.LTC128B.128 [R103+0xd080], [R4.64+0x80], P3 ;  /* 0x0d08008004677fae */ /* 0x0003e80009901d56 */
[----:B------:R1:W-:Y:S04]  /*11d0*/  LDGSTS.E.BYPASS.LTC128B.128 [R103+0xe080], [R4.64+0x100], P2 ;  /* 0x0e08010004677fae */ /* 0x0003e80009101d56 */
[----:B------:R1:W-:Y:S02]  /*11e0*/  LDGSTS.E.BYPASS.LTC128B.128 [R103+0xf080], [R4.64+0x180], P1 ;  /* 0x0f08018004677fae */ /* 0x0003e40008901d56 */
.L_x_61:
[----:B------:R-:W-:Y:S05]  /*11f0*/  BSYNC B0 ;  /* 0x0000000000007941 */ /* 0x000fea0003800000 */
.L_x_60:
[----:B------:R-:W-:Y:S01]  /*1200*/  ISETP.GE.AND P4, PT, R11, c[0x0][0x27c], PT ;  /* 0x00009f000b007a0c */ /* 0x000fe20003f86270 */
[C---:B------:R-:W-:Y:S01]  /*1210*/  IMAD R112, R3.reuse, c[0x0][0x290], RZ ;  /* 0x0000a40003707a24 */ /* 0x040fe200078e02ff */
[C---:B------:R-:W-:Y:S01]  /*1220*/  ISETP.GE.AND P3, PT, R16.reuse, c[0x0][0x27c], PT ;  /* 0x00009f0010007a0c */ /* 0x040fe20003f66270 */
[----:B------:R-:W-:Y:S01]  /*1230*/  IMAD R110, R3, c[0x0][0x280], RZ ;  /* 0x0000a000036e7a24 */ /* 0x000fe200078e02ff */
[----:B------:R-:W-:Y:S01]  /*1240*/  SEL R2, RZ, c[0x0][0x27c], !P4 ;  /* 0x00009f00ff027a07 */ /* 0x000fe20006000000 */
[----:B------:R-:W-:Y:S01]  /*1250*/  IMAD.U32 R3, RZ, RZ, UR13 ;  /* 0x0000000dff037e24 */ /* 0x000fe2000f8e00ff */
[----:B-1----:R-:W-:Y:S01]  /*1260*/  SEL R5, RZ, c[0x0][0x27c], !P3 ;  /* 0x00009f00ff057a07 */ /* 0x002fe20005800000 */
[----:B------:R-:W-:Y:S01]  /*1270*/  ULDC.64 UR4, c[0x0][0x260] ;  /* 0x0000980000047ab9 */ /* 0x000fe20000000a00 */
[----:B------:R-:W0:Y:S01]  /*1280*/  LDGDEPBAR ;  /* 0x00000000000079af */ /* 0x000e220000000000 */
[----:B------:R-:W-:Y:S01]  /*1290*/  IMAD.WIDE.U32 R6, R3, c[0x0][0x260], R16 ;  /* 0x0000980003067a25 */ /* 0x000fe200078e0010 */
[----:B------:R-:W-:Y:S01]  /*12a0*/  UIMAD UR4, UR12, UR4, URZ ;  /* 0x000000040c0472a4 */ /* 0x000fe2000f8e023f */
[----:B------:R-:W-:Y:S01]  /*12b0*/  SHF.R.S32.HI R15, RZ, 0x1f, R14 ;  /* 0x0000001fff0f7819 */ /* 0x000fe2000001140e */
[----:B------:R-:W-:Y:S01]  /*12c0*/  ULDC.64 UR6, c[0x0][0x290] ;  /* 0x0000a40000067ab9 */ /* 0x000fe20000000a00 */
[----:B------:R-:W-:Y:S01]  /*12d0*/  IMAD.IADD R3, R11, 0x1, R2 ;  /* 0x000000010b037824 */ /* 0x000fe200078e0202 */
[----:B------:R-:W-:Y:S01]  /*12e0*/  UIMAD UR32, UR13, UR5, UR4 ;  /* 0x000000050d2072a4 */ /* 0x000fe2000f8e0204 */
[----:B------:R-:W-:Y:S01]  /*12f0*/  IMAD.IADD R5, R16, 0x1, R5 ;  /* 0x0000000110057824 */ /* 0x000fe200078e0205 */
[----:B------:R-:W-:Y:S01]  /*1300*/  USHF.L.U64.HI UR26, UR6, UR25, UR7 ;  /* 0x00000019061a7299 */ /* 0x000fe20008010207 */
[----:B------:R-:W-:Y:S01]  /*1310*/  IMAD R97, R0, 0x20, R109 ;  /* 0x0000002000617824 */ /* 0x000fe200078e026d */
[----:B------:R-:W-:Y:S01]  /*1320*/  SHF.R.S32.HI R88, RZ, 0x1f, R3 ;  /* 0x0000001fff587819 */ /* 0x000fe20000011403 */
[----:B------:R-:W-:Y:S01]  /*1330*/  ULDC.64 UR4, c[0x0][0x268] ;  /* 0x00009a0000047ab9 */ /* 0x000fe20000000a00 */
[----:B------:R-:W-:Y:S01]  /*1340*/  SHF.R.S32.HI R2, RZ, 0x1f, R5 ;  /* 0x0000001fff027819 */ /* 0x000fe20000011405 */
[----:B------:R-:W-:Y:S01]  /*1350*/  UIMAD UR4, UR30, UR4, URZ ;  /* 0x000000041e0472a4 */ /* 0x000fe2000f8e023f */
[----:B------:R-:W-:Y:S01]  /*1360*/  LEA.HI R84, R88, R3, RZ, 0x3 ;  /* 0x0000000358547211 */ /* 0x000fe200078f18ff */
[----:B------:R-:W-:Y:S01]  /*1370*/  USHF.L.U32 UR27, UR6, 0x5, URZ ;  /* 0x00000005061b7899 */ /* 0x000fe2000800063f */
[----:B------:R-:W-:Y:S01]  /*1380*/  LEA.HI R82, R2, R5, RZ, 0x3 ;  /* 0x0000000502527211 */ /* 0x000fe200078f18ff */
[----:B------:R-:W-:Y:S01]  /*1390*/  UIMAD UR31, UR31, UR5, UR4 ;  /* 0x000000051f1f72a4 */ /* 0x000fe2000f8e0204 */
[----:B------:R-:W-:Y:S01]  /*13a0*/  LEA.HI R88, R88, R3, RZ, 0x6 ;  /* 0x0000000358587211 */ /* 0x000fe200078f30ff */
[----:B------:R-:W-:Y:S01]  /*13b0*/  ULDC.64 UR6, c[0x0][0x280] ;  /* 0x0000a00000067ab9 */ /* 0x000fe20000000a00 */
[----:B------:R-:W-:Y:S01]  /*13c0*/  IADD3 R7, R7, UR32, RZ ;  /* 0x0000002007077c10 */ /* 0x000fe2000fffe0ff */
[----:B------:R-:W-:Y:S01]  /*13d0*/  ULDC.64 UR4, c[0x0][0x210] ;  /* 0x0000840000047ab9 */ /* 0x000fe20000000a00 */
[----:B------:R-:W-:Y:S01]  /*13e0*/  LEA.HI R2, R2, R5, RZ, 0x6 ;  /* 0x0000000502027211 */ /* 0x000fe200078f30ff */
[----:B------:R-:W-:Y:S01]  /*13f0*/  IMAD.SHL.U32 R88, R88, 0x20, RZ ;  /* 0x0000002058587824 */ /* 0x000fe200078e00ff */
[C---:B------:R-:W-:Y:S01]  /*1400*/  LOP3.LUT R4, R107.reuse, 0x38, R84, 0xf8, !PT ;  /* 0x000000386b047812 */ /* 0x040fe200078ef854 */
[----:B------:R-:W-:Y:S01]  /*1410*/  IMAD.WIDE.U32 R118, R118, c[0x0][0x268], R6 ;  /* 0x00009a0076767a25 */ /* 0x000fe200078e0006 */
[----:B------:R-:W-:Y:S01]  /*1420*/  USHF.L.U64.HI UR7, UR6, UR25, UR7 ;  /* 0x0000001906077299 */ /* 0x000fe20008010207 */
[----:B------:R-:W-:Y:S01]  /*1430*/  LOP3.LUT R6, R107, 0x38, R82, 0xf8, !PT ;  /* 0x000000386b067812 */ /* 0x000fe200078ef852 */
[----:B------:R-:W-:Y:S01]  /*1440*/  UIMAD UR25, UR12, UR4, URZ ;  /* 0x000000040c1972a4 */ /* 0x000fe2000f8e023f */
[----:B------:R-:W-:Y:S01]  /*1450*/  IMAD.SHL.U32 R2, R2, 0x20, RZ ;  /* 0x0000002002027824 */ /* 0x000fe200078e00ff */
[----:B------:R-:W-:Y:S01]  /*1460*/  LOP3.LUT R88, R88, 0x7ffff800, RZ, 0xc0, !PT ;  /* 0x7ffff80058587812 */ /* 0x000fe200078ec0ff */
[----:B------:R-:W-:Y:S01]  /*1470*/  UIMAD.WIDE.U32 UR32, UR13, UR4, URZ ;  /* 0x000000040d2072a5 */ /* 0x000fe2000f8e003f */
[-C--:B------:R-:W-:Y:S01]  /*1480*/  LOP3.LUT R3, R4, R105.reuse, RZ, 0x3c, !PT ;  /* 0x0000006904037212 */ /* 0x080fe200078e3cff */
[----:B------:R-:W-:Y:S01]  /*1490*/  UIMAD UR25, UR13, UR5, UR25 ;  /* 0x000000050d1972a4 */ /* 0x000fe2000f8e0219 */
[----:B------:R-:W-:Y:S01]  /*14a0*/  LOP3.LUT R2, R2, 0x7ffff800, RZ, 0xc0, !PT ;  /* 0x7ffff80002027812 */ /* 0x000fe200078ec0ff */
[C---:B------:R-:W-:Y:S01]  /*14b0*/  IMAD.WIDE.U32 R116, R109.reuse, c[0x0][0x290], R16 ;  /* 0x0000a4006d747a25 */ /* 0x040fe200078e0010 */
[----:B------:R-:W-:Y:S01]  /*14c0*/  LOP3.LUT R89, R6, R105, RZ, 0x3c, !PT ;  /* 0x0000006906597212 */ /* 0x000fe200078e3cff */
[----:B------:R-:W-:Y:S01]  /*14d0*/  ULDC.64 UR4, c[0x0][0x1e8] ;  /* 0x00007a0000047ab9 */ /* 0x000fe20000000a00 */
[----:B------:R-:W-:Y:S01]  /*14e0*/  SHF.R.S32.HI R0, RZ, 0x1f, R67 ;  /* 0x0000001fff007819 */ /* 0x000fe20000011443 */
[----:B------:R-:W-:Y:S01]  /*14f0*/  IMAD R112, R109, c[0x0][0x294], R112 ;  /* 0x0000a5006d707a24 */ /* 0x000fe200078e0270 */
[----:B------:R-:W-:Y:S01]  /*1500*/  IADD3 R88, R3, R88, R104 ;  /* 0x0000005803587210 */ /* 0x000fe20007ffe068 */
[----:B------:R-:W-:Y:S01]  /*1510*/  IMAD.WIDE.U32 R114, R109, c[0x0][0x280], R16 ;  /* 0x0000a0006d727a25 */ /* 0x000fe200078e0010 */
[----:B------:R-:W-:Y:S01]  /*1520*/  UIMAD UR30, UR12, UR4, URZ ;  /* 0x000000040c1e72a4 */ /* 0x000fe2000f8e023f */
[----:B------:R-:W-:Y:S01]  /*1530*/  IADD3 R89, R89, R2, R104 ;  /* 0x0000000259597210 */ /* 0x000fe20007ffe068 */
[----:B------:R-:W-:Y:S01]  /*1540*/  UIMAD.WIDE.U32 UR34, UR13, UR4, URZ ;  /* 0x000000040d2272a5 */ /* 0x000fe2000f8e003f */
[C---:B------:R-:W-:Y:S01]  /*1550*/  IMAD R110, R109.reuse, c[0x0][0x284], R110 ;  /* 0x0000a1006d6e7a24 */ /* 0x040fe200078e026e */
[----:B------:R-:W-:Y:S01]  /*1560*/  SHF.R.S32.HI R96, RZ, 0x1f, R11 ;  /* 0x0000001fff607819 */ /* 0x000fe2000001140b */
[C---:B------:R-:W-:Y:S01]  /*1570*/  IMAD.WIDE.U32 R18, R109.reuse, c[0x0][0x290], R14 ;  /* 0x0000a4006d127a25 */ /* 0x040fe200078e000e */
[----:B------:R-:W-:Y:S01]  /*1580*/  SHF.R.S32.HI R95, RZ, 0x1f, R108 ;  /* 0x0000001fff5f7819 */ /* 0x000fe2000001146c */
[----:B------:R-:W-:Y:S01]  /*1590*/  UIMAD UR30, UR13, UR5, UR30 ;  /* 0x000000050d1e72a4 */ /* 0x000fe2000f8e021e */
[----:B------:R-:W-:Y:S01]  /*15a0*/  SHF.R.S32.HI R3, RZ, 0x1f, R106 ;  /* 0x0000001fff037819 */ /* 0x000fe2000001146a */
[----:B------:R-:W-:Y:S01]  /*15b0*/  IMAD.WIDE.U32 R8, R109, c[0x0][0x280], R14 ;  /* 0x0000a0006d087a25 */ /* 0x000fe200078e000e */
[----:B------:R-:W-:Y:S01]  /*15c0*/  SHF.R.S32.HI R93, RZ, 0x3, R82 ;  /* 0x00000003ff5d7819 */ /* 0x000fe20000011452 */
[----:B------:R-:W-:Y:S01]  /*15d0*/  ULDC.64 UR4, c[0x0][0x2b0] ;  /* 0x0000ac0000047ab9 */ /* 0x000fe20000000a00 */
[----:B------:R-:W-:Y:S01]  /*15e0*/  SHF.R.S32.HI R92, RZ, 0x3, R84 ;  /* 0x00000003ff5c7819 */ /* 0x000fe20000011454 */
[C---:B------:R-:W-:Y:S01]  /*15f0*/  IMAD.SHL.U32 R101, R98.reuse, 0x10, RZ ;  /* 0x0000001062657824 */ /* 0x040fe200078e00ff */
[----:B------:R-:W-:Y:S01]  /*1600*/  LOP3.LUT R98, R98, 0xff, RZ, 0xc0, !PT ;  /* 0x000000ff62627812 */ /* 0x000fe200078ec0ff */
[----:B------:R-:W-:Y:S01]  /*1610*/  IMAD R2, R0, c[0x0][0x290], RZ ;  /* 0x0000a40000027a24 */ /* 0x000fe200078e02ff */
[----:B------:R-:W-:Y:S01]  /*1620*/  LOP3.LUT R82, R82, 0xfffffff8, RZ, 0xc0, !PT ;  /* 0xfffffff852527812 */ /* 0x000fe200078ec0ff */
[----:B------:R-:W-:Y:S01]  /*1630*/  IMAD R0, R0, c[0x0][0x280], RZ ;  /* 0x0000a00000007a24 */ /* 0x000fe200078e02ff */
[----:B------:R-:W-:Y:S01]  /*1640*/  LOP3.LUT R84, R84, 0xfffffff8, RZ, 0xc0, !PT ;  /* 0xfffffff854547812 */ /* 0x000fe200078ec0ff */
[----:B------:R-:W-:Y:S01]  /*1650*/  IMAD.IADD R117, R117, 0x1, R112 ;  /* 0x0000000175757824 */ /* 0x000fe200078e0270 */
[----:B------:R-:W-:Y:S01]  /*1660*/  LEA.HI R96, R96, R11, RZ, 0x3 ;  /* 0x0000000b60607211 */ /* 0x000fe200078f18ff */
[----:B------:R-:W-:Y:S01]  /*1670*/  IMAD.IADD R115, R115, 0x1, R110 ;  /* 0x0000000173737824 */ /* 0x000fe200078e026e */
[----:B------:R-:W-:Y:S01]  /*1680*/  LEA.HI R95, R95, R108, RZ, 0x3 ;  /* 0x0000006c5f5f7211 */ /* 0x000fe200078f18ff */
[----:B------:R-:W-:Y:S01]  /*1690*/  IMAD.IADD R113, R112, 0x1, R19 ;  /* 0x0000000170717824 */ /* 0x000fe200078e0213 */
[----:B------:R-:W-:Y:S01]  /*16a0*/  LEA.HI R94, R3, R106, RZ, 0x3 ;  /* 0x0000006a035e7211 */ /* 0x000fe200078f18ff */
[----:B------:R-:W-:Y:S01]  /*16b0*/  IMAD.IADD R111, R110, 0x1, R9 ;  /* 0x000000016e6f7824 */ /* 0x000fe200078e0209 */
[----:B------:R-:W-:Y:S01]  /*16c0*/  UIMAD UR29, UR29, UR4, URZ ;  /* 0x000000041d1d72a4 */ /* 0x000fe2000f8e023f */
[----:B------:R-:W-:Y:S01]  /*16d0*/  IMAD.MOV.U32 R112, RZ, RZ, R18 ;  /* 0x000000ffff707224 */ /* 0x000fe200078e0012 */
[----:B------:R-:W-:Y:S01]  /*16e0*/  SHF.R.S32.HI R3, RZ, 0x1f, R82 ;  /* 0x0000001fff037819 */ /* 0x000fe20000011452 */
[----:B------:R-:W-:Y:S01]  /*16f0*/  IMAD.MOV.U32 R110, RZ, RZ, R8 ;  /* 0x000000ffff6e7224 */ /* 0x000fe200078e0008 */
[----:B------:R-:W-:Y:S01]  /*1700*/  SHF.R.S32.HI R83, RZ, 0x1f, R84 ;  /* 0x0000001fff537819 */ /* 0x000fe20000011454 */
[----:B------:R-:W-:Y:S01]  /*1710*/  IMAD.SHL.U32 R100, R98, 0x8, RZ ;  /* 0x0000000862647824 */ /* 0x000fe200078e00ff */
[----:B------:R-:W-:Y:S01]  /*1720*/  LOP3.LUT R96, R96, 0xfffffff8, RZ, 0xc0, !PT ;  /* 0xfffffff860607812 */ /* 0x000fe200078ec0ff */
[----:B------:R-:W-:Y:S01]  /*1730*/  IMAD.SHL.U32 R99, R98, 0x4, RZ ;  /* 0x0000000462637824 */ /* 0x000fe200078e00ff */
[----:B------:R-:W-:Y:S01]  /*1740*/  LOP3.LUT R95, R95, 0xfffffff8, RZ, 0xc0, !PT ;  /* 0xfffffff85f5f7812 */ /* 0x000fe200078ec0ff */
[C---:B------:R-:W-:Y:S01]  /*1750*/  IMAD R5, R67.reuse, c[0x0][0x294], R2 ;  /* 0x0000a50043057a24 */ /* 0x040fe200078e0202 */
[----:B------:R-:W-:Y:S01]  /*1760*/  LOP3.LUT R94, R94, 0xfffffff8, RZ, 0xc0, !PT ;  /* 0xfffffff85e5e7812 */ /* 0x000fe200078ec0ff */
[C---:B------:R-:W-:Y:S01]  /*1770*/  IMAD R73, R67.reuse, c[0x0][0x284], R0 ;  /* 0x0000a10043497a24 */ /* 0x040fe200078e0200 */
[----:B------:R-:W-:Y:S01]  /*1780*/  UIMAD.WIDE.U32 UR36, UR28, UR4, URZ ;  /* 0x000000041c2472a5 */ /* 0x000fe2000f8e003f */
[----:B------:R-:W-:Y:S01]  /*1790*/  IMAD.SHL.U32 R98, R98, 0x2, RZ ;  /* 0x0000000262627824 */ /* 0x000fe200078e00ff */
[----:B------:R-:W-:Y:S01]  /*17a0*/  UIMAD UR29, UR28, UR5, UR29 ;  /* 0x000000051c1d72a4 */ /* 0x000fe2000f8e021d */
[----:B------:R-:W-:Y:S01]  /*17b0*/  IMAD.WIDE.U32 R114, R67, c[0x0][0x280], R114 ;  /* 0x0000a00043727a25 */ /* 0x000fe200078e0072 */
[----:B------:R-:W-:Y:S01]  /*17c0*/  SHF.L.U64.HI R80, R82, 0x1, R3 ;  /* 0x0000000152507819 */ /* 0x000fe20000010203 */
[----:B------:R-:W-:Y:S01]  /*17d0*/  USHF.L.U32 UR6, UR6, 0x5, URZ ;  /* 0x0000000506067899 */ /* 0x000fe2000800063f */
[----:B------:R-:W-:Y:S01]  /*17e0*/  SHF.L.U64.HI R83, R84, 0x1, R83 ;  /* 0x0000000154537819 */ /* 0x000fe20000010253 */
[----:B------:R-:W-:Y:S01]  /*17f0*/  IMAD.MOV.U32 R2, RZ, RZ, c[0x0][0x2b8] ;  /* 0x0000ae00ff027624 */ /* 0x000fe200078e00ff */
[----:B------:R-:W-:Y:S01]  /*1800*/  IADD3 R77, R77, UR18, RZ ;  /* 0x000000124d4d7c10 */ /* 0x000fe2000fffe0ff */
[----:B------:R-:W-:Y:S01]  /*1810*/  IMAD.MOV.U32 R0, RZ, RZ, c[0x0][0x27c] ;  /* 0x00009f00ff007624 */ /* 0x000fe200078e00ff */
[C---:B------:R-:W-:Y:S01]  /*1820*/  IADD3 R10, R14.reuse, 0x60, RZ ;  /* 0x000000600e0a7810 */ /* 0x040fe20007ffe0ff */
[----:B------:R-:W-:Y:S01]  /*1830*/  IMAD.MOV.U32 R90, RZ, RZ, c[0x0][0x27c] ;  /* 0x00009f00ff5a7624 */ /* 0x000fe200078e00ff */
[----:B------:R-:W-:Y:S01]  /*1840*/  IADD3 R9, R14, 0x20, RZ ;  /* 0x000000200e097810 */ /* 0x000fe20007ffe0ff */
[----:B------:R-:W-:Y:S01]  /*1850*/  IMAD.WIDE.U32 R116, R67, c[0x0][0x290], R116 ;  /* 0x0000a40043747a25 */ /* 0x000fe200078e0074 */
[----:B------:R-:W-:Y:S01]  /*1860*/  LOP3.LUT R101, R101, 0x10, RZ, 0xc0, !PT ;  /* 0x0000001065657812 */ /* 0x000fe200078ec0ff */
[----:B------:R-:W-:Y:S01]  /*1870*/  UIADD3 UR25, UR33, UR25, URZ ;  /* 0x0000001921197290 */ /* 0x000fe2000fffe03f */
[----:B------:R-:W-:Y:S01]  /*1880*/  LOP3.LUT R100, R100, 0x10, RZ, 0xc0, !PT ;  /* 0x0000001064647812 */ /* 0x000fe200078ec0ff */
[----:B------:R-:W-:Y:S01]  /*1890*/  IMAD.WIDE.U32 R112, R67, c[0x0][0x290], R112 ;  /* 0x0000a40043707a25 */ /* 0x000fe200078e0070 */
[----:B------:R-:W-:Y:S01]  /*18a0*/  LOP3.LUT R99, R99, 0x10, RZ, 0xc0, !PT ;  /* 0x0000001063637812 */ /* 0x000fe200078ec0ff */
[----:B------:R-:W-:Y:S01]  /*18b0*/  UIADD3 UR30, UR35, UR30, URZ ;  /* 0x0000001e231e7290 */ /* 0x000fe2000fffe03f */
[----:B------:R-:W-:Y:S01]  /*18c0*/  LOP3.LUT R98, R98, 0x10, RZ, 0xc0, !PT ;  /* 0x0000001062627812 */ /* 0x000fe200078ec0ff */
[----:B------:R-:W-:Y:S01]  /*18d0*/  IMAD.WIDE.U32 R110, R67, c[0x0][0x280], R110 ;  /* 0x0000a000436e7a25 */ /* 0x000fe200078e006e */
[----:B------:R-:W-:Y:S01]  /*18e0*/  SHF.R.S32.HI R87, RZ, 0x1f, R96 ;  /* 0x0000001fff577819 */ /* 0x000fe20000011460 */
[----:B------:R-:W-:Y:S01]  /*18f0*/  UIADD3 UR29, UR37, UR29, URZ ;  /* 0x0000001d251d7290 */ /* 0x000fe2000fffe03f */
[----:B------:R-:W-:Y:S01]  /*1900*/  SHF.R.S32.HI R86, RZ, 0x1f, R95 ;  /* 0x0000001fff567819 */ /* 0x000fe2000001145f */
[----:B------:R-:W-:Y:S01]  /*1910*/  IMAD.IADD R75, R115, 0x1, R73 ;  /* 0x00000001734b7824 */ /* 0x000fe200078e0249 */
[----:B------:R-:W-:Y:S01]  /*1920*/  SHF.R.S32.HI R85, RZ, 0x1f, R94 ;  /* 0x0000001fff557819 */ /* 0x000fe2000001145e */
[----:B------:R-:W-:Y:S01]  /*1930*/  IMAD.SHL.U32 R90, R90, 0x2, RZ ;  /* 0x000000025a5a7824 */ /* 0x000fe200078e00ff */
[----:B------:R-:W-:Y:S01]  /*1940*/  IADD3 R79, R119, UR31, RZ ;  /* 0x0000001f774f7c10 */ /* 0x000fe2000fffe0ff */
[----:B------:R-:W-:Y:S01]  /*1950*/  IMAD.IADD R76, R117, 0x1, R5 ;  /* 0x00000001754c7824 */ /* 0x000fe200078e0205 */
[----:B------:R-:W-:Y:S01]  /*1960*/  ISETP.NE.AND P5, PT, R2, 0x1, PT ;  /* 0x000000010200780c */ /* 0x000fe20003fa5270 */
[----:B------:R-:W-:Y:S01]  /*1970*/  IMAD.IADD R74, R5, 0x1, R113 ;  /* 0x00000001054a7824 */ /* 0x000fe200078e0271 */
[----:B------:R-:W-:Y:S01]  /*1980*/  BAR.SYNC.DEFER_BLOCKING 0x0 ;  /* 0x0000000000007b1d */ /* 0x000fe20000010000 */
[----:B------:R-:W-:Y:S01]  /*1990*/  IMAD.IADD R73, R73, 0x1, R111 ;  /* 0x0000000149497824 */ /* 0x000fe200078e026f */
[----:B------:R-:W-:Y:S01]  /*19a0*/  ISETP.GE.AND P6, PT, R0, 0x1, PT ;  /* 0x000000010000780c */ /* 0x000fe20003fc6270 */
[----:B------:R-:W-:-:S02]  /*19b0*/  IMAD.SHL.U32 R82, R82, 0x2, RZ ;  /* 0x0000000252527824 */ /* 0x000fc400078e00ff */
[----:B------:R-:W-:Y:S01]  /*19c0*/  IMAD.SHL.U32 R84, R84, 0x2, RZ ;  /* 0x0000000254547824 */ /* 0x000fe200078e00ff */
[----:B------:R-:W-:Y:S01]  /*19d0*/  ULDC.U8 UR4, c[0x0][0x298] ;  /* 0x0000a60000047ab9 */ /* 0x000fe20000000000 */
[----:B------:R-:W-:Y:S02]  /*19e0*/  IMAD.SHL.U32 R89, R89, 0x2, RZ ;  /* 0x0000000259597824 */ /* 0x000fe400078e00ff */
[----:B------:R-:W-:Y:S02]  /*19f0*/  IMAD.SHL.U32 R88, R88, 0x2, RZ ;  /* 0x0000000258587824 */ /* 0x000fe400078e00ff */
.L_x_80:
[----:B------:R-:W-:Y:S01]  /*1a00*/  IMAD.SHL.U32 R72, R102, 0x20, RZ ;  /* 0x0000002066487824 */ /* 0x000fe200078e00ff */
[----:B------:R-:W-:Y:S04]  /*1a10*/  DEPBAR.LE SB0, 0x0 ;  /* 0x000080000000791a */ /* 0x000fe80000000000 */
[----:B------:R-:W-:Y:S01]  /*1a20*/  IMAD.IADD R0, R97, 0x1, R72 ;  /* 0x0000000161007824 */ /* 0x000fe200078e0248 */
[----:B------:R-:W-:Y:S01]  /*1a30*/  BSSY B1, `(.L_x_62) ;  /* 0x00002a3000017945 */ /* 0x000fe20003800000 */
[----:B------:R-:W-:Y:S02]  /*1a40*/  IMAD.MOV.U32 R91, RZ, RZ, RZ ;  /* 0x000000ffff5b7224 */ /* 0x000fe400078e00ff */
[----:B------:R-:W-:Y:S01]  /*1a50*/  IMAD.IADD R71, R77, 0x1, R0 ;  /* 0x000000014d477824 */ /* 0x000fe200078e0200 */
[----:B------:R-:W-:Y:S03]  /*1a60*/  ISETP.GE.AND P0, PT, R0, UR17, PT ;  /* 0x0000001100007c0c */ /* 0x000fe6000bf06270 */
[----:B------:R-:W-:Y:S01]  /*1a70*/  @P5 IMAD.HI.U32 R2, R71, c[0x0][0x2bc], RZ ;  /* 0x0000af0047025a27 */ /* 0x000fe200078e00ff */
[----:B------:R-:W-:Y:S02]  /*1a80*/  ISETP.GT.OR P0, PT, R97, 0x1f, P0 ;  /* 0x0000001f6100780c */ /* 0x000fe40000704670 */
[----:B------:R-:W-:Y:S02]  /*1a90*/  MOV R0, R71 ;  /* 0x0000004700007202 */ /* 0x000fe40000000f00 */
[----:B------:R-:W-:Y:S09]  /*1aa0*/  @P5 SHF.R.U32.HI R0, RZ, c[0x0][0x2c0], R2 ;  /* 0x0000b000ff005a19 */ /* 0x000ff20000011602 */
[C---:B------:R-:W-:Y:S04]  /*1ab0*/  @!P0 IADD3 R3, P1, R0.reuse, UR36, RZ ;  /* 0x0000002400038c10 */ /* 0x040fe8000ff3e0ff */
[----:B------:R-:W-:Y:S01]  /*1ac0*/  @!P0 LEA.HI.X.SX32 R2, R0, UR29, 0x1, P1 ;  /* 0x0000001d00028c11 */ /* 0x000fe200088f0eff */
[----:B------:R-:W-:Y:S01]  /*1ad0*/  IMAD.MOV R0, RZ, RZ, -R0 ;  /* 0x000000ffff007224 */ /* 0x000fe200078e0a00 */
[C---:B------:R-:W-:Y:S03]  /*1ae0*/  @!P0 LEA R4, P1, R3.reuse, c[0x0][0x2a0], 0x2 ;  /* 0x0000a80003048a11 */ /* 0x040fe600078210ff */
[----:B------:R-:W-:Y:S01]  /*1af0*/  IMAD R71, R0, c[0x0][0x2b8], R71 ;  /* 0x0000ae0000477a24 */ /* 0x000fe200078e0247 */
[----:B------:R-:W-:Y:S03]  /*1b00*/  @!P0 LEA.HI.X R5, R3, c[0x0][0x2a4], R2, 0x2, P1 ;  /* 0x0000a90003058a11 */ /* 0x000fe600008f1402 */
[C---:B------:R-:W-:Y:S01]  /*1b10*/  IMAD.WIDE.U32 R2, R71.reuse, c[0x0][0x1e0], RZ ;  /* 0x0000780047027a25 */ /* 0x040fe200078e00ff */
[----:B------:R-:W-:Y:S01]  /*1b20*/  SHF.R.S32.HI R70, RZ, 0x1f, R71 ;  /* 0x0000001fff467819 */ /* 0x000fe20000011447 */
[----:B------:R-:W3:Y:S04]  /*1b30*/  @!P0 LDG.E R91, [R4.64] ;  /* 0x00000016045b8981 */ /* 0x000ee8000c1e1900 */
[----:B------:R-:W-:Y:S01]  /*1b40*/  IMAD R0, R70, c[0x0][0x1e0], RZ ;  /* 0x0000780046007a24 */ /* 0x000fe200078e02ff */
[----:B------:R-:W-:Y:S03]  /*1b50*/  BAR.SYNC.DEFER_BLOCKING 0x0 ;  /* 0x0000000000007b1d */ /* 0x000fe60000010000 */
[----:B------:R-:W-:Y:S05]  /*1b60*/  IMAD R0, R71, c[0x0][0x1e4], R0 ;  /* 0x0000790047007a24 */ /* 0x000fea00078e0200 */
[----:B------:R-:W-:Y:S02]  /*1b70*/  IADD3 R3, R3, R0, RZ ;  /* 0x0000000003037210 */ /* 0x000fe40007ffe0ff */
[----:B---3--:R-:W-:Y:S03]  /*1b80*/  SHF.R.S32.HI R69, RZ, 0x1f, R91 ;  /* 0x0000001fff457819 */ /* 0x008fe6000001145b */
[----:B------:R-:W-:Y:S04]  /*1b90*/  IMAD.WIDE.U32 R2, R91, c[0x0][0x1f0], R2 ;  /* 0x00007c005b027a25 */ /* 0x000fe800078e0002 */
[----:B------:R-:W-:Y:S01]  /*1ba0*/  IMAD R0, R69, c[0x0][0x1f0], RZ ;  /* 0x00007c0045007a24 */ /* 0x000fe200078e02ff */
[----:B------:R-:W-:Y:S03]  /*1bb0*/  IADD3 R2, P1, R2, UR34, RZ ;  /* 0x0000002202027c10 */ /* 0x000fe6000ff3e0ff */
[----:B------:R-:W-:Y:S01]  /*1bc0*/  IMAD R0, R91, c[0x0][0x1f4], R0 ;  /* 0x00007d005b007a24 */ /* 0x000fe200078e0200 */
[C---:B----4-:R-:W-:Y:S04]  /*1bd0*/  LEA R55, P0, R2.reuse, c[0x0][0x1c8], 0x1 ;  /* 0x0000720002377a11 */ /* 0x050fe800078008ff */
[----:B------:R-:W-:Y:S04]  /*1be0*/  IADD3.X R3, R3, UR30, R0, P1, !PT ;  /* 0x0000001e03037c10 */ /* 0x000fe80008ffe400 */
[----:B------:R-:W-:Y:S01]  /*1bf0*/  LEA.HI.X R2, R2, c[0x0][0x1cc], R3, 0x1, P0 ;  /* 0x0000730002027a11 */ /* 0x000fe200000f0c03 */
[----:B-1---5:R-:W-:-:S05]  /*1c00*/  @!P6 BRA `(.L_x_63) ;  /* 0x000026a00000e947 */ /* 0x022fca0003800000 */
[C---:B------:R-:W-:Y:S01]  /*1c10*/  IMAD R13, R102.reuse, UR7, RZ ;  /* 0x00000007660d7c24 */ /* 0x040fe2000f8e02ff */
[----:B------:R-:W-:Y:S01]  /*1c20*/  ISETP.NE.AND P0, PT, RZ, UR4, PT ;  /* 0x00000004ff007c0c */ /* 0x000fe2000bf05270 */
[C---:B------:R-:W-:Y:S01]  /*1c30*/  IMAD R3, R102.reuse, UR26, RZ ;  /* 0x0000001a66037c24 */ /* 0x040fe2000f8e02ff */
[----:B------:R-:W-:Y:S01]  /*1c40*/  SHF.R.S32.HI R0, RZ, 0x1f, R102 ;  /* 0x0000001fff007819 */ /* 0x000fe20000011466 */
[----:B------:R-:W-:Y:S01]  /*1c50*/  IMAD.WIDE.U32 R4, R102, UR6, RZ ;  /* 0x0000000666047c25 */ /* 0x000fe2000f8e00ff */
[----:B------:R-:W-:Y:S03]  /*1c60*/  IADD3 R68, -R72, UR17, RZ ;  /* 0x0000001148447c10 */ /* 0x000fe6000fffe1ff */
[----:B------:R-:W-:Y:S01]  /*1c70*/  IMAD R13, R0, UR6, R13 ;  /* 0x00000006000d7c24 */ /* 0x000fe2000f8e020d */
[----:B------:R-:W-:Y:S01]  /*1c80*/  IMNMX R68, R68, 0x20, PT ;  /* 0x0000002044447817 */ /* 0x000fe20003800200 */
[----:B------:R-:W-:Y:S02]  /*1c90*/  IMAD R3, R0, UR27, R3 ;  /* 0x0000001b00037c24 */ /* 0x000fe4000f8e0203 */
[----:B------:R-:W-:Y:S01]  /*1ca0*/  IMAD.WIDE.U32 R6, R102, UR27, RZ ;  /* 0x0000001b66067c25 */ /* 0x000fe2000f8e00ff */
[----:B------:R-:W-:Y:S04]  /*1cb0*/  IADD3 R0, R5, R13, RZ ;  /* 0x0000000d05007210 */ /* 0x000fe80007ffe0ff */
[----:B------:R-:W-:Y:S01]  /*1cc0*/  IADD3 R3, R7, R3, RZ ;  /* 0x0000000307037210 */ /* 0x000fe20007ffe0ff */
[----:B------:R-:W-:-:S05]  /*1cd0*/  @!P0 BRA `(.L_x_64) ;  /* 0x000012d000008947 */ /* 0x000fca0003800000 */
[----:B------:R-:W-:Y:S01]  /*1ce0*/  ISETP.GE.AND P2, PT, R109, R68, PT ;  /* 0x000000446d00720c */ /* 0x000fe20003f46270 */
[----:B------:R-:W-:Y:S01]  /*1cf0*/  BSSY B0, `(.L_x_65) ;  /* 0x0000026000007945 */ /* 0x000fe20003800000 */
[----:B------:R-:W-:Y:S01]  /*1d00*/  CS2R R18, SRZ ;  /* 0x0000000000127805 */ /* 0x000fe2000001ff00 */
[----:B------:R-:W-:Y:S01]  /*1d10*/  CS2R R26, SRZ ;  /* 0x00000000001a7805 */ /* 0x000fe2000001ff00 */
[----:B------:R-:W-:Y:S01]  /*1d20*/  CS2R R32, SRZ ;  /* 0x0000000000207805 */ /* 0x000fe2000001ff00 */
[----:B------:R-:W-:Y:S01]  /*1d30*/  CS2R R30, SRZ ;  /* 0x00000000001e7805 */ /* 0x000fe2000001ff00 */
[----:B------:R-:W-:Y:S01]  /*1d40*/  CS2R R42, SRZ ;  /* 0x00000000002a7805 */ /* 0x000fe2000001ff00 */
[----:B------:R-:W-:Y:S01]  /*1d50*/  CS2R R46, SRZ ;  /* 0x00000000002e7805 */ /* 0x000fe2000001ff00 */
[----:B------:R-:W-:Y:S01]  /*1d60*/  CS2R R50, SRZ ;  /* 0x0000000000327805 */ /* 0x000fe2000001ff00 */
[----:B------:R-:W-:Y:S04]  /*1d70*/  CS2R R52, SRZ ;  /* 0x0000000000347805 */ /* 0x000fe8000001ff00 */
[----:B------:R-:W-:-:S05]  /*1d80*/  @P2 BRA `(.L_x_66) ;  /* 0x000001c000002947 */ /* 0x000fca0003800000 */
[----:B------:R-:W-:Y:S01]  /*1d90*/  IADD3 R4, P1, R110, R4, RZ ;  /* 0x000000046e047210 */ /* 0x000fe20007f3e0ff */
[----:B------:R-:W-:Y:S01]  /*1da0*/  CS2R R30, SRZ ;  /* 0x00000000001e7805 */ /* 0x000fe2000001ff00 */
[----:B------:R-:W-:Y:S01]  /*1db0*/  IADD3 R6, P0, R112, R6, RZ ;  /* 0x0000000670067210 */ /* 0x000fe20007f1e0ff */
[----:B------:R-:W-:Y:S01]  /*1dc0*/  CS2R R52, SRZ ;  /* 0x0000000000347805 */ /* 0x000fe2000001ff00 */
[----:B------:R-:W-:Y:S01]  /*1dd0*/  CS2R R32, SRZ ;  /* 0x0000000000207805 */ /* 0x000fe2000001ff00 */
[----:B------:R-:W-:Y:S01]  /*1de0*/  IMAD.X R5, R0, 0x1, R73, P1 ;  /* 0x0000000100057824 */ /* 0x000fe200008e0649 */
[----:B------:R-:W-:Y:S01]  /*1df0*/  LEA R20, P1, R4, c[0x0][0x270], 0x1 ;  /* 0x00009c0004147a11 */ /* 0x000fe200078208ff */
[----:B------:R-:W-:Y:S01]  /*1e00*/  IMAD.X R3, R3, 0x1, R74, P0 ;  /* 0x0000000103037824 */ /* 0x000fe200000e064a */
[----:B------:R-:W-:Y:S01]  /*1e10*/  LEA R22, P0, R6, c[0x0][0x288], 0x1 ;  /* 0x0000a20006167a11 */ /* 0x000fe200078008ff */
[----:B------:R-:W-:Y:S01]  /*1e20*/  CS2R R50, SRZ ;  /* 0x0000000000327805 */ /* 0x000fe2000001ff00 */
[----:B------:R-:W-:Y:S01]  /*1e30*/  LEA.HI.X R21, R4, c[0x0][0x274], R5, 0x1, P1 ;  /* 0x00009d0004157a11 */ /* 0x000fe200008f0c05 */
[----:B------:R-:W-:Y:S01]  /*1e40*/  CS2R R26, SRZ ;  /* 0x00000000001a7805 */ /* 0x000fe2000001ff00 */
[----:B------:R-:W-:Y:S01]  /*1e50*/  ISETP.GE.AND P1, PT, R14, c[0x0][0x27c], PT ;  /* 0x00009f000e007a0c */ /* 0x000fe20003f26270 */
[----:B------:R-:W-:Y:S01]  /*1e60*/  CS2R R18, SRZ ;  /* 0x0000000000127805 */ /* 0x000fe2000001ff00 */
[----:B------:R-:W-:Y:S01]  /*1e70*/  LEA.HI.X R23, R6, c[0x0][0x28c], R3, 0x1, P0 ;  /* 0x0000a30006177a11 */ /* 0x000fe200000f0c03 */
[----:B------:R-:W-:Y:S01]  /*1e80*/  CS2R R46, SRZ ;  /* 0x00000000002e7805 */ /* 0x000fe2000001ff00 */
[----:B------:R-:W-:Y:S01]  /*1e90*/  ISETP.GE.AND P0, PT, R9, c[0x0][0x27c], PT ;  /* 0x00009f0009007a0c */ /* 0x000fe20003f06270 */
[----:B------:R-:W-:Y:S08]  /*1ea0*/  CS2R R42, SRZ ;  /* 0x00000000002a7805 */ /* 0x000ff0000001ff00 */
[----:B------:R1:W5:Y:S04]  /*1eb0*/  @!P1 LDG.E.64 R30, [R20.64] ;  /* 0x00000016141e9981 */ /* 0x000368000c1e1b00 */
[----:B------:R1:W5:Y:S01]  /*1ec0*/  @!P1 LDG.E.64 R52, [R22.64] ;  /* 0x0000001616349981 */ /* 0x000362000c1e1b00 */
[----:B------:R-:W-:Y:S03]  /*1ed0*/  ISETP.GE.AND P1, PT, R12, c[0x0][0x27c], PT ;  /* 0x00009f000c007a0c */ /* 0x000fe60003f26270 */
[----:B------:R1:W5:Y:S04]  /*1ee0*/  @!P0 LDG.E.64 R32, [R20.64+0x40] ;  /* 0x0000401614208981 */ /* 0x000368000c1e1b00 */
[----:B------:R1:W5:Y:S01]  /*1ef0*/  @!P0 LDG.E.64 R50, [R22.64+0x40] ;  /* 0x0000401616328981 */ /* 0x000362000c1e1b00 */
[----:B------:R-:W-:Y:S05]  /*1f00*/  ISETP.GE.AND P0, PT, R10, c[0x0][0x27c], PT ;  /* 0x00009f000a007a0c */ /* 0x000fea0003f06270 */
[----:B------:R1:W5:Y:S04]  /*1f10*/  @!P1 LDG.E.64 R26, [R20.64+0x80] ;  /* 0x00008016141a9981 */ /* 0x000368000c1e1b00 */
[----:B------:R1:W5:Y:S04]  /*1f20*/  @!P1 LDG.E.64 R46, [R22.64+0x80] ;  /* 0x00008016162e9981 */ /* 0x000368000c1e1b00 */
[----:B------:R1:W5:Y:S04]  /*1f30*/  @!P0 LDG.E.64 R18, [R20.64+0xc0] ;  /* 0x0000c01614128981 */ /* 0x000368000c1e1b00 */
[----:B------:R1:W5:Y:S02]  /*1f40*/  @!P0 LDG.E.64 R42, [R22.64+0xc0] ;  /* 0x0000c016162a8981 */ /* 0x000364000c1e1b00 */
.L_x_66:
[----:B------:R-:W-:Y:S05]  /*1f50*/  BSYNC B0 ;  /* 0x0000000000007941 */ /* 0x000fea0003800000 */
.L_x_65:
[----:B------:R3:W4:Y:S04]  /*1f60*/  SHFL.IDX PT, R57, R2, RZ, 0x181f ;  /* 0x00181fff02397589 */ /* 0x00072800000e0000 */
[----:B------:R-:W1:Y:S01]  /*1f70*/  SHFL.IDX PT, R55, R55, RZ, 0x181f ;  /* 0x00181fff37377589 */ /* 0x000e6200000e0000 */
[----:B------:R-:W-:-:S05]  /*1f80*/  @P2 BRA `(.L_x_67) ;  /* 0x000024d000002947 */ /* 0x000fca0003800000 */
[----:B------:R-:W-:Y:S01]  /*1f90*/  ISETP.GE.AND P0, PT, R16, c[0x0][0x1d4], PT ;  /* 0x0000750010007a0c */ /* 0x000fe20003f06270 */
[----:B---3-5:R-:W-:Y:S01]  /*1fa0*/  IMAD.MOV.U32 R2, RZ, RZ, R26 ;  /* 0x000000ffff027224 */ /* 0x028fe200078e001a */
[----:B------:R-:W-:Y:S01]  /*1fb0*/  BSSY B0, `(.L_x_68) ;  /* 0x0000052000007945 */ /* 0x000fe20003800000 */
[----:B------:R-:W-:Y:S02]  /*1fc0*/  IMAD.MOV.U32 R0, RZ, RZ, R27 ;  /* 0x000000ffff007224 */ /* 0x000fe400078e001b */
[----:B-1----:R-:W-:Y:S01]  /*1fd0*/  IMAD.MOV.U32 R21, RZ, RZ, R42 ;  /* 0x000000ffff157224 */ /* 0x002fe200078e002a */
[----:B------:R-:W-:Y:S01]  /*1fe0*/  PRMT R8, R2, 0x7610, R8 ;  /* 0x0000761002087816 */ /* 0x000fe20000000008 */
[----:B------:R-:W-:Y:S01]  /*1ff0*/  IMAD.MOV.U32 R20, RZ, RZ, R43 ;  /* 0x000000ffff147224 */ /* 0x000fe200078e002b */
        /* <DEDUP_REMOVED lines=16> */
[----:B------:R-:W-:Y:S02]  /*2100*/  PRMT R44, R22, 0x7610, R44 ;  /* 0x00007610162c7816 */ /* 0x000fe4000000002c */
[----:B------:R-:W-:Y:S02]  /*2110*/  PRMT R49, R21, 0x7610, R49 ;  /* 0x0000761015317816 */ /* 0x000fe40000000031 */
[----:B------:R-:W-:Y:S01]  /*2120*/  PRMT R48, R20, 0x7610, R48 ;  /* 0x0000761014307816 */ /* 0x000fe20000000030 */
[----:B------:R-:W-:-:S05]  /*2130*/  @P0 BRA `(.L_x_69) ;  /* 0x0000039000000947 */ /* 0x000fca0003800000 */
[----:B------:R-:W-:Y:S01]  /*2140*/  ISETP.GE.AND P0, PT, R14, c[0x0][0x27c], PT ;  /* 0x00009f000e007a0c */ /* 0x000fe20003f06270 */
[----:B------:R-:W1:Y:S01]  /*2150*/  LDS.128 R20, [R103+0xc080] ;  /* 0x00c0800067147984 */ /* 0x000e620000000c00 */
[----:B------:R-:W-:Y:S01]  /*2160*/  MOV R28, R30 ;  /* 0x0000001e001c7202 */ /* 0x000fe20000000f00 */
[----:B------:R-:W-:Y:S01]  /*2170*/  IMAD.MOV.U32 R36, RZ, RZ, R52 ;  /* 0x000000ffff247224 */ /* 0x000fe200078e0034 */
[C---:B------:R-:W-:Y:S01]  /*2180*/  LEA R62, P1, R16.reuse, R55, 0x1 ;  /* 0x00000037103e7211 */ /* 0x040fe200078208ff */
[----:B------:R-:W-:Y:S02]  /*2190*/  IMAD.MOV.U32 R25, RZ, RZ, R31 ;  /* 0x000000ffff197224 */ /* 0x000fe400078e001f */
[----:B------:R-:W-:Y:S01]  /*21a0*/  IMAD.MOV.U32 R39, RZ, RZ, R53 ;  /* 0x000000ffff277224 */ /* 0x000fe200078e0035 */
[----:B----4-:R-:W-:Y:S05]  /*21b0*/  LEA.HI.X R63, R16, R57, R17, 0x1, P1 ;  /* 0x00000039103f7211 */ /* 0x010fea00008f0c11 */
[----:B------:R-:W-:Y:S02]  /*21c0*/  @!P0 SHF.R.U64 R35, R52, 0x10, R53 ;  /* 0x0000001034238819 */ /* 0x000fe40000001235 */
[--C-:B------:R-:W-:Y:S02]  /*21d0*/  @!P0 SHF.R.U64 R29, R30, 0x10, R31.reuse ;  /* 0x000000101e1d8819 */ /* 0x100fe4000000121f */
[----:B------:R-:W-:Y:S02]  /*21e0*/  @!P0 SHF.R.U32.HI R30, RZ, 0x10, R31 ;  /* 0x00000010ff1e8819 */ /* 0x000fe4000001161f */
[----:B------:R-:W-:Y:S02]  /*21f0*/  @!P0 PRMT R36, R36, 0x5410, R35 ;  /* 0x0000541024248816 */ /* 0x000fe40000000023 */
[----:B------:R-:W-:Y:S02]  /*2200*/  @!P0 PRMT R28, R28, 0x5410, R29 ;  /* 0x000054101c1c8816 */ /* 0x000fe4000000001d */
[----:B------:R-:W-:Y:S01]  /*2210*/  @!P0 PRMT R25, R25, 0x5410, R30 ;  /* 0x0000541019198816 */ /* 0x000fe2000000001e */
[----:B------:R-:W-:Y:S01]  /*2220*/  @!P0 IMAD.U32 R35, R36, 0x10000, RZ ;  /* 0x0001000024238824 */ /* 0x000fe200078e00ff */
[----:B------:R-:W-:Y:S02]  /*2230*/  @!P0 SHF.R.U32.HI R34, RZ, 0x10, R53 ;  /* 0x00000010ff228819 */ /* 0x000fe40000011635 */
[----:B------:R-:W-:Y:S02]  /*2240*/  @!P0 SHF.L.U32 R29, R28, 0x10, RZ ;  /* 0x000000101c1d8819 */ /* 0x000fe400000006ff */
[----:B------:R-:W-:Y:S02]  /*2250*/  @!P0 LOP3.LUT R36, R36, 0xffff0000, RZ, 0xc0, !PT ;  /* 0xffff000024248812 */ /* 0x000fe400078ec0ff */
[----:B------:R-:W-:Y:S02]  /*2260*/  @!P0 PRMT R39, R39, 0x5410, R34 ;  /* 0x0000541027278816 */ /* 0x000fe40000000022 */
[----:B------:R-:W-:Y:S01]  /*2270*/  @!P0 LOP3.LUT R28, R28, 0xffff0000, RZ, 0xc0, !PT ;  /* 0xffff00001c1c8812 */ /* 0x000fe200078ec0ff */
[C---:B-1----:R-:W-:Y:S01]  /*2280*/  @!P0 IMAD.U32 R34, R20.reuse, 0x10000, RZ ;  /* 0x0001000014228824 */ /* 0x042fe200078e00ff */
[----:B------:R-:W-:Y:S01]  /*2290*/  @!P0 LOP3.LUT R30, R20, 0xffff0000, RZ, 0xc0, !PT ;  /* 0xffff0000141e8812 */ /* 0x000fe200078ec0ff */
[C---:B------:R-:W-:Y:S01]  /*22a0*/  @!P0 IMAD.U32 R37, R21.reuse, 0x10000, RZ ;  /* 0x0001000015258824 */ /* 0x040fe200078e00ff */
[----:B------:R-:W-:Y:S02]  /*22b0*/  @!P0 LOP3.LUT R31, R21, 0xffff0000, RZ, 0xc0, !PT ;  /* 0xffff0000151f8812 */ /* 0x000fe400078ec0ff */
[C---:B------:R-:W-:Y:S01]  /*22c0*/  @!P0 SHF.L.U32 R38, R23.reuse, 0x10, RZ ;  /* 0x0000001017268819 */ /* 0x040fe200000006ff */
[C---:B------:R-:W-:Y:S02]  /*22d0*/  @!P0 FMUL.FTZ R59, R30.reuse, R35 ;  /* 0x000000231e3b8220 */ /* 0x040fe40000410000 */
[-C--:B------:R-:W-:Y:S01]  /*22e0*/  @!P0 FMUL.FTZ R0, R30, R29.reuse ;  /* 0x0000001d1e008220 */ /* 0x080fe20000410000 */
[----:B------:R-:W-:Y:S01]  /*22f0*/  @!P0 LOP3.LUT R30, R23, 0xffff0000, RZ, 0xc0, !PT ;  /* 0xffff0000171e8812 */ /* 0x000fe200078ec0ff */
[----:B------:R-:W-:Y:S02]  /*2300*/  @!P0 FMUL.FTZ R61, R31, R36 ;  /* 0x000000241f3d8220 */ /* 0x000fe40000410000 */
[----:B------:R-:W-:Y:S01]  /*2310*/  @!P0 FFMA.FTZ R59, R34, R29, -R59 ;  /* 0x0000001d223b8223 */ /* 0x000fe2000001083b */
[----:B------:R-:W-:Y:S01]  /*2320*/  @!P0 LOP3.LUT R29, R22, 0xffff0000, RZ, 0xc0, !PT ;  /* 0xffff0000161d8812 */ /* 0x000fe200078ec0ff */
[----:B------:R-:W-:Y:S01]  /*2330*/  @!P0 FFMA.FTZ R0, R35, R34, R0 ;  /* 0x0000002223008223 */ /* 0x000fe20000010000 */
[----:B------:R-:W-:Y:S01]  /*2340*/  @!P0 SHF.L.U32 R34, R39, 0x10, RZ ;  /* 0x0000001027228819 */ /* 0x000fe200000006ff */
[-C--:B------:R-:W-:Y:S01]  /*2350*/  @!P0 FMUL.FTZ R2, R31, R28.reuse ;  /* 0x0000001c1f028220 */ /* 0x080fe20000410000 */
[----:B------:R-:W-:Y:S01]  /*2360*/  @!P0 LOP3.LUT R39, R39, 0xffff0000, RZ, 0xc0, !PT ;  /* 0xffff000027278812 */ /* 0x000fe200078ec0ff */
[----:B------:R-:W-:Y:S01]  /*2370*/  @!P0 FFMA.FTZ R61, R37, R28, -R61 ;  /* 0x0000001c253d8223 */ /* 0x000fe2000001083d */
[----:B------:R-:W-:Y:S01]  /*2380*/  @!P0 F2FP.BF16.PACK_AB R59, R0, R59 ;  /* 0x0000003b003b823e */ /* 0x000fe200000010ff */
[C---:B------:R-:W-:Y:S01]  /*2390*/  @!P0 IMAD.U32 R28, R25.reuse, 0x10000, RZ ;  /* 0x00010000191c8824 */ /* 0x040fe200078e00ff */
[----:B------:R-:W-:Y:S01]  /*23a0*/  @!P0 LOP3.LUT R25, R25, 0xffff0000, RZ, 0xc0, !PT ;  /* 0xffff000019198812 */ /* 0x000fe200078ec0ff */
[----:B------:R-:W-:Y:S02]  /*23b0*/  @!P0 IMAD.U32 R35, R22, 0x10000, RZ ;  /* 0x0001000016238824 */ /* 0x000fe400078e00ff */
[C---:B------:R-:W-:Y:S02]  /*23c0*/  @!P0 FMUL.FTZ R3, R29.reuse, R28 ;  /* 0x0000001c1d038220 */ /* 0x040fe40000410000 */
[----:B------:R-:W-:Y:S02]  /*23d0*/  @!P0 FMUL.FTZ R54, R29, R34 ;  /* 0x000000221d368220 */ /* 0x000fe40000410000 */
[C---:B------:R-:W-:Y:S02]  /*23e0*/  @!P0 FMUL.FTZ R56, R30.reuse, R39 ;  /* 0x000000271e388220 */ /* 0x040fe40000410000 */
[----:B------:R-:W-:Y:S02]  /*23f0*/  @!P0 FMUL.FTZ R4, R30, R25 ;  /* 0x000000191e048220 */ /* 0x000fe40000410000 */
[----:B------:R-:W-:Y:S02]  /*2400*/  @!P0 FFMA.FTZ R2, R36, R37, R2 ;  /* 0x0000002524028223 */ /* 0x000fe40000010002 */
[----:B------:R-:W-:Y:S02]  /*2410*/  @!P0 FFMA.FTZ R3, R34, R35, R3 ;  /* 0x0000002322038223 */ /* 0x000fe40000010003 */
[----:B------:R-:W-:Y:S01]  /*2420*/  @!P0 FFMA.FTZ R54, R35, R28, -R54 ;  /* 0x0000001c23368223 */ /* 0x000fe20000010836 */
[----:B------:R-:W-:Y:S01]  /*2430*/  @!P0 F2FP.BF16.PACK_AB R58, R2, R61 ;  /* 0x0000003d023a823e */ /* 0x000fe200000010ff */
[----:B------:R-:W-:Y:S02]  /*2440*/  @!P0 FFMA.FTZ R56, R38, R25, -R56 ;  /* 0x0000001926388223 */ /* 0x000fe40000010838 */
[----:B------:R-:W-:Y:S01]  /*2450*/  @!P0 FFMA.FTZ R4, R39, R38, R4 ;  /* 0x0000002627048223 */ /* 0x000fe20000010004 */
[----:B------:R-:W-:Y:S01]  /*2460*/  @!P0 F2FP.BF16.PACK_AB R54, R3, R54 ;  /* 0x000000360336823e */ /* 0x000fe200000010ff */
[----:B------:R-:W-:Y:S01]  /*2470*/  @!P0 IMAD.MOV.U32 R20, RZ, RZ, R59 ;  /* 0x000000ffff148224 */ /* 0x000fe200078e003b */
[----:B------:R-:W-:Y:S02]  /*2480*/  @!P0 MOV R21, R58 ;  /* 0x0000003a00158202 */ /* 0x000fe40000000f00 */
[----:B------:R-:W-:Y:S01]  /*2490*/  @!P0 F2FP.BF16.PACK_AB R61, R4, R56 ;  /* 0x00000038043d823e */ /* 0x000fe200000010ff */
[----:B------:R-:W-:Y:S03]  /*24a0*/  @!P0 IMAD.MOV.U32 R22, RZ, RZ, R54 ;  /* 0x000000ffff168224 */ /* 0x000fe600078e0036 */
[----:B------:R-:W-:Y:S05]  /*24b0*/  @!P0 MOV R23, R61 ;  /* 0x0000003d00178202 */ /* 0x000fea0000000f00 */
[----:B------:R1:W-:Y:S02]  /*24c0*/  ST.E.128 [R62.64], R20 ;  /* 0x000000143e007985 */ /* 0x0003e4000c101d16 */
.L_x_69:
[----:B------:R-:W-:Y:S05]  /*24d0*/  BSYNC B0 ;  /* 0x0000000000007941 */ /* 0x000fea0003800000 */
.L_x_68:
[----:B------:R-:W-:Y:S01]  /*24e0*/  ISETP.GE.AND P0, PT, R11, c[0x0][0x1d4], PT ;  /* 0x000075000b007a0c */ /* 0x000fe20003f06270 */
[----:B------:R-:W-:Y:S01]  /*24f0*/  @!UPT UIADD3 URZ, URZ, URZ, URZ ;  /* 0x0000003f3f3ff290 */ /* 0x000fe2000fffe03f */
[----:B------:R-:W-:Y:S11]  /*2500*/  BSSY B0, `(.L_x_70) ;  /* 0x0000037000007945 */ /* 0x000ff60003800000 */
[----:B------:R-:W-:-:S05]  /*2510*/  @P0 BRA `(.L_x_71) ;  /* 0x0000035000000947 */ /* 0x000fca0003800000 */
[----:B------:R-:W-:Y:S01]  /*2520*/  ISETP.GE.AND P0, PT, R9, c[0x0][0x27c], PT ;  /* 0x00009f0009007a0c */ /* 0x000fe20003f06270 */
[----:B-1----:R-:W1:Y:S01]  /*2530*/  LDS.128 R20, [R103+0xd080] ;  /* 0x00d0800067147984 */ /* 0x002e620000000c00 */
[C---:B------:R-:W-:Y:S04]  /*2540*/  LEA R58, P1, R96.reuse, R55, 0x1 ;  /* 0x00000037603a7211 */ /* 0x040fe800078208ff */
[----:B----4-:R-:W-:Y:S07]  /*2550*/  LEA.HI.X R59, R96, R57, R87, 0x1, P1 ;  /* 0x00000039603b7211 */ /* 0x010fee00008f0c57 */
[----:B------:R-:W-:Y:S02]  /*2560*/  @!P0 SHF.R.U64 R30, R50, 0x10, R51 ;  /* 0x00000010321e8819 */ /* 0x000fe40000001233 */
[----:B------:R-:W-:Y:S02]  /*2570*/  @!P0 SHF.R.U64 R25, R32, 0x10, R33 ;  /* 0x0000001020198819 */ /* 0x000fe40000001221 */
[----:B------:R-:W-:Y:S02]  /*2580*/  @!P0 PRMT R49, R49, 0x5410, R30 ;  /* 0x0000541031318816 */ /* 0x000fe4000000001e */
[----:B------:R-:W-:Y:S02]  /*2590*/  @!P0 PRMT R24, R24, 0x5410, R25 ;  /* 0x0000541018188816 */ /* 0x000fe40000000019 */
[C---:B------:R-:W-:Y:S01]  /*25a0*/  @!P0 LOP3.LUT R34, R49.reuse, 0xffff0000, RZ, 0xc0, !PT ;  /* 0xffff000031228812 */ /* 0x040fe200078ec0ff */
[----:B------:R-:W-:Y:S01]  /*25b0*/  @!P0 IMAD.U32 R31, R49, 0x10000, RZ ;  /* 0x00010000311f8824 */ /* 0x000fe200078e00ff */
[----:B------:R-:W-:Y:S01]  /*25c0*/  @!P0 SHF.R.U32.HI R32, RZ, 0x10, R33 ;  /* 0x00000010ff208819 */ /* 0x000fe20000011621 */
[C---:B------:R-:W-:Y:S01]  /*25d0*/  @!P0 IMAD.U32 R25, R24.reuse, 0x10000, RZ ;  /* 0x0001000018198824 */ /* 0x040fe200078e00ff */
[----:B------:R-:W-:Y:S02]  /*25e0*/  @!P0 SHF.R.U32.HI R51, RZ, 0x10, R51 ;  /* 0x00000010ff338819 */ /* 0x000fe40000011633 */
[----:B------:R-:W-:Y:S02]  /*25f0*/  @!P0 LOP3.LUT R24, R24, 0xffff0000, RZ, 0xc0, !PT ;  /* 0xffff000018188812 */ /* 0x000fe400078ec0ff */
[----:B------:R-:W-:Y:S02]  /*2600*/  @!P0 PRMT R13, R13, 0x5410, R32 ;  /* 0x000054100d0d8816 */ /* 0x000fe40000000020 */
[----:B------:R-:W-:Y:S04]  /*2610*/  @!P0 PRMT R48, R48, 0x5410, R51 ;  /* 0x0000541030308816 */ /* 0x000fe80000000033 */
[----:B------:R-:W-:Y:S01]  /*2620*/  @!P0 LOP3.LUT R37, R48, 0xffff0000, RZ, 0xc0, !PT ;  /* 0xffff000030258812 */ /* 0x000fe200078ec0ff */
[C---:B-1----:R-:W-:Y:S01]  /*2630*/  @!P0 IMAD.U32 R30, R20.reuse, 0x10000, RZ ;  /* 0x00010000141e8824 */ /* 0x042fe200078e00ff */
[----:B------:R-:W-:Y:S01]  /*2640*/  @!P0 LOP3.LUT R28, R20, 0xffff0000, RZ, 0xc0, !PT ;  /* 0xffff0000141c8812 */ /* 0x000fe200078ec0ff */
[----:B------:R-:W-:Y:S01]  /*2650*/  @!P0 IMAD.U32 R36, R23, 0x10000, RZ ;  /* 0x0001000017248824 */ /* 0x000fe200078e00ff */
[C---:B------:R-:W-:Y:S02]  /*2660*/  @!P0 LOP3.LUT R29, R21.reuse, 0xffff0000, RZ, 0xc0, !PT ;  /* 0xffff0000151d8812 */ /* 0x040fe400078ec0ff */
[----:B------:R-:W-:Y:S01]  /*2670*/  @!P0 SHF.L.U32 R35, R21, 0x10, RZ ;  /* 0x0000001015238819 */ /* 0x000fe200000006ff */
[C---:B------:R-:W-:Y:S02]  /*2680*/  @!P0 FMUL.FTZ R39, R28.reuse, R31 ;  /* 0x0000001f1c278220 */ /* 0x040fe40000410000 */
[----:B------:R-:W-:Y:S02]  /*2690*/  @!P0 FMUL.FTZ R53, R29, R34 ;  /* 0x000000221d358220 */ /* 0x000fe40000410000 */
[-C--:B------:R-:W-:Y:S01]  /*26a0*/  @!P0 FMUL.FTZ R0, R28, R25.reuse ;  /* 0x000000191c008220 */ /* 0x080fe20000410000 */
[----:B------:R-:W-:Y:S01]  /*26b0*/  @!P0 LOP3.LUT R28, R23, 0xffff0000, RZ, 0xc0, !PT ;  /* 0xffff0000171c8812 */ /* 0x000fe200078ec0ff */
[----:B------:R-:W-:Y:S01]  /*26c0*/  @!P0 FFMA.FTZ R39, R30, R25, -R39 ;  /* 0x000000191e278223 */ /* 0x000fe20000010827 */
[----:B------:R-:W-:Y:S01]  /*26d0*/  @!P0 LOP3.LUT R25, R22, 0xffff0000, RZ, 0xc0, !PT ;  /* 0xffff000016198812 */ /* 0x000fe200078ec0ff */
[-C--:B------:R-:W-:Y:S02]  /*26e0*/  @!P0 FMUL.FTZ R2, R29, R24.reuse ;  /* 0x000000181d028220 */ /* 0x080fe40000410000 */
[----:B------:R-:W-:Y:S01]  /*26f0*/  @!P0 FFMA.FTZ R53, R35, R24, -R53 ;  /* 0x0000001823358223 */ /* 0x000fe20000010835 */
[----:B------:R-:W-:Y:S01]  /*2700*/  @!P0 SHF.L.U32 R24, R13, 0x10, RZ ;  /* 0x000000100d188819 */ /* 0x000fe200000006ff */
[----:B------:R-:W-:Y:S01]  /*2710*/  @!P0 FFMA.FTZ R0, R31, R30, R0 ;  /* 0x0000001e1f008223 */ /* 0x000fe20000010000 */
[----:B------:R-:W-:Y:S01]  /*2720*/  @!P0 LOP3.LUT R13, R13, 0xffff0000, RZ, 0xc0, !PT ;  /* 0xffff00000d0d8812 */ /* 0x000fe200078ec0ff */
[----:B------:R-:W-:Y:S02]  /*2730*/  @!P0 IMAD.U32 R30, R48, 0x10000, RZ ;  /* 0x00010000301e8824 */ /* 0x000fe400078e00ff */
[----:B------:R-:W-:Y:S01]  /*2740*/  @!P0 IMAD.U32 R31, R22, 0x10000, RZ ;  /* 0x00010000161f8824 */ /* 0x000fe200078e00ff */
[----:B------:R-:W-:Y:S01]  /*2750*/  @!P0 F2FP.BF16.PACK_AB R39, R0, R39 ;  /* 0x000000270027823e */ /* 0x000fe200000010ff */
        /* <DEDUP_REMOVED lines=17> */
.L_x_71:
[----:B------:R-:W-:Y:S05]  /*2870*/  BSYNC B0 ;  /* 0x0000000000007941 */ /* 0x000fea0003800000 */
.L_x_70:
        /* <DEDUP_REMOVED lines=57> */
.L_x_73:
[----:B------:R-:W-:Y:S05]  /*2c10*/  BSYNC B0 ;  /* 0x0000000000007941 */ /* 0x000fea0003800000 */
.L_x_72:
[----:B------:R-:W-:Y:S11]  /*2c20*/  ISETP.GE.AND P0, PT, R106, c[0x0][0x1d4], PT ;  /* 0x000075006a007a0c */ /* 0x000ff60003f06270 */
[----:B------:R-:W-:Y:S02]  /*2c30*/  @!UPT UIADD3 URZ, URZ, URZ, URZ ;  /* 0x0000003f3f3ff290 */ /* 0x000fe4000fffe03f */
        /* <DEDUP_REMOVED lines=53> */
[----:B------:R1:W-:Y:S01]  /*2f90*/  ST.E.128 [R36.64], R20 ;  /* 0x0000001424007985 */ /* 0x0003e2000c101d16 */
[----:B------:R-:W-:-:S05]  /*2fa0*/  BRA `(.L_x_67) ;  /* 0x000014b000007947 */ /* 0x000fca0003800000 */
.L_x_64:
        /* <DEDUP_REMOVED lines=17> */
[C---:B------:R-:W-:Y:S01]  /*30c0*/  LEA R6, P1, R4.reuse, c[0x0][0x270], 0x1 ;  /* 0x00009c0004067a11 */ /* 0x040fe200078208ff */
[----:B------:R-:W-:Y:S01]  /*30d0*/  IMAD.X R0, R3, 0x1, R76, P0 ;  /* 0x0000000103007824 */ /* 0x000fe200000e064c */
[C---:B------:R-:W-:Y:S01]  /*30e0*/  LEA R18, P0, R5.reuse, c[0x0][0x288], 0x1 ;  /* 0x0000a20005127a11 */ /* 0x040fe200078008ff */
[----:B------:R-:W-:Y:S01]  /*30f0*/  CS2R R56, SRZ ;  /* 0x0000000000387805 */ /* 0x000fe2000001ff00 */
[----:B------:R-:W-:Y:S02]  /*3100*/  LEA.HI.X R7, R4, c[0x0][0x274], R7, 0x1, P1 ;  /* 0x00009d0004077a11 */ /* 0x000fe400008f0c07 */
[----:B------:R-:W-:Y:S02]  /*3110*/  ISETP.GE.AND P1, PT, R16, c[0x0][0x27c], PT ;  /* 0x00009f0010007a0c */ /* 0x000fe40003f26270 */
[----:B------:R-:W-:Y:S02]  /*3120*/  LEA.HI.X R19, R5, c[0x0][0x28c], R0, 0x1, P0 ;  /* 0x0000a30005137a11 */ /* 0x000fe400000f0c00 */
[----:B------:R-:W-:Y:S09]  /*3130*/  ISETP.GE.AND P0, PT, R11, c[0x0][0x27c], PT ;  /* 0x00009f000b007a0c */ /* 0x000ff20003f06270 */
[----:B------:R1:W5:Y:S04]  /*3140*/  @!P1 LDG.E.128 R32, [R6.64] ;  /* 0x0000001606209981 */ /* 0x000368000c1e1d00 */
[----:B------:R1:W5:Y:S04]  /*3150*/  @!P0 LDG.E.128 R24, [R6.64+0x80] ;  /* 0x0000801606188981 */ /* 0x000368000c1e1d00 */
[----:B------:R1:W5:Y:S04]  /*3160*/  @!P1 LDG.E.128 R40, [R18.64] ;  /* 0x0000001612289981 */ /* 0x000368000c1e1d00 */
[----:B------:R1:W5:Y:S02]  /*3170*/  @!P0 LDG.E.128 R56, [R18.64+0x80] ;  /* 0x0000801612388981 */ /* 0x000364000c1e1d00 */
.L_x_75:
[----:B------:R-:W-:Y:S05]  /*3180*/  BSYNC B0 ;  /* 0x0000000000007941 */ /* 0x000fea0003800000 */
.L_x_74:
[----:B------:R3:W4:Y:S04]  /*3190*/  SHFL.IDX PT, R127, R2, RZ, 0x181f ;  /* 0x00181fff027f7589 */ /* 0x00072800000e0000 */
[----:B------:R3:W1:Y:S01]  /*31a0*/  SHFL.IDX PT, R126, R55, RZ, 0x181f ;  /* 0x00181fff377e7589 */ /* 0x00066200000e0000 */
[----:B------:R-:W-:-:S05]  /*31b0*/  @P2 BRA `(.L_x_67) ;  /* 0x000012a000002947 */ /* 0x000fca0003800000 */
[----:B------:R-:W-:Y:S01]  /*31c0*/  ISETP.GE.AND P0, PT, R16, c[0x0][0x1d4], PT ;  /* 0x0000750010007a0c */ /* 0x000fe20003f06270 */
[----:B-----5:R-:W-:Y:S01]  /*31d0*/  IMAD.MOV.U32 R4, RZ, RZ, R26 ;  /* 0x000000ffff047224 */ /* 0x020fe200078e001a */
[----:B------:R-:W-:Y:S01]  /*31e0*/  IADD3 R129, -R90, c[0x0][0x1d4], RZ ;  /* 0x000075005a817a10 */ /* 0x000fe20007ffe1ff */
[----:B------:R-:W-:Y:S01]  /*31f0*/  IMAD.MOV.U32 R3, RZ, RZ, R27 ;  /* 0x000000ffff037224 */ /* 0x000fe200078e001b */
[----:B------:R-:W-:Y:S01]  /*3200*/  BSSY B0, `(.L_x_76) ;  /* 0x000008e000007945 */ /* 0x000fe20003800000 */
[----:B---3--:R-:W-:Y:S01]  /*3210*/  IMAD.MOV.U32 R2, RZ, RZ, R24 ;  /* 0x000000ffff027224 */ /* 0x008fe200078e0018 */
[----:B------:R-:W-:Y:S01]  /*3220*/  PRMT R28, R4, 0x7610, R28 ;  /* 0x00007610041c7816 */ /* 0x000fe2000000001c */
[----:B------:R-:W-:Y:S01]  /*3230*/  IMAD.MOV.U32 R0, RZ, RZ, R25 ;  /* 0x000000ffff007224 */ /* 0x000fe200078e0019 */
[----:B-1----:R-:W-:Y:S01]  /*3240*/  PRMT R19, R3, 0x7610, R19 ;  /* 0x0000761003137816 */ /* 0x002fe20000000013 */
        /* <DEDUP_REMOVED lines=11> */
[----:B------:R-:W-:Y:S01]  /*3300*/  SEL R131, R90, R129, !P3 ;  /* 0x000000815a837207 */ /* 0x000fe20005800000 */
[----:B------:R-:W1:Y:S01]  /*3310*/  LDS.128 R60, [R89+0xc080] ;  /* 0x00c08000593c7984 */ /* 0x000e620000000c00 */
[----:B------:R-:W-:Y:S01]  /*3320*/  ISETP.GE.AND P0, PT, R16, c[0x0][0x27c], PT ;  /* 0x00009f0010007a0c */ /* 0x000fe20003f06270 */
[----:B------:R-:W-:Y:S01]  /*3330*/  IMAD.MOV.U32 R38, RZ, RZ, R40 ;  /* 0x000000ffff267224 */ /* 0x000fe200078e0028 */
[----:B------:R-:W-:Y:S01]  /*3340*/  SHF.R.S32.HI R78, RZ, 0x1f, R131 ;  /* 0x0000001fff4e7819 */ /* 0x000fe20000011483 */
[----:B------:R-:W-:Y:S01]  /*3350*/  IMAD.MOV.U32 R30, RZ, RZ, R32 ;  /* 0x000000ffff1e7224 */ /* 0x000fe200078e0020 */
[----:B------:R-:W-:Y:S01]  /*3360*/  MOV R45, R41 ;  /* 0x00000029002d7202 */ /* 0x000fe20000000f00 */
[----:B------:R-:W-:Y:S01]  /*3370*/  IMAD.MOV.U32 R29, RZ, RZ, R33 ;  /* 0x000000ffff1d7224 */ /* 0x000fe200078e0021 */
[----:B------:R-:W-:Y:S01]  /*3380*/  LEA.HI R78, R78, R131, RZ, 0x4 ;  /* 0x000000834e4e7211 */ /* 0x000fe200078f20ff */
[----:B------:R-:W-:Y:S01]  /*3390*/  IMAD.MOV.U32 R47, RZ, RZ, R42 ;  /* 0x000000ffff2f7224 */ /* 0x000fe200078e002a */
[----:B------:R-:W-:Y:S02]  /*33a0*/  MOV R53, R43 ;  /* 0x0000002b00357202 */ /* 0x000fe40000000f00 */
[----:B------:R-:W-:Y:S03]  /*33b0*/  LEA.HI.SX32 R131, R78, R93, 0x1c ;  /* 0x0000005d4e837211 */ /* 0x000fe600078fe2ff */
[----:B------:R-:W-:Y:S02]  /*33c0*/  @!P0 SHF.R.U64 R39, R40, 0x10, R41 ;  /* 0x0000001028278819 */ /* 0x000fe40000001229 */
[----:B------:R-:W-:Y:S01]  /*33d0*/  IMAD.SHL.U32 R78, R131, 0x8, RZ ;  /* 0x00000008834e7824 */ /* 0x000fe200078e00ff */
[----:B------:R-:W-:Y:S02]  /*33e0*/  SHF.R.S32.HI R130, RZ, 0x1f, R131 ;  /* 0x0000001fff827819 */ /* 0x000fe40000011483 */
[----:B------:R-:W-:Y:S02]  /*33f0*/  @!P0 PRMT R40, R38, 0x5410, R39 ;  /* 0x0000541026288816 */ /* 0x000fe40000000027 */
[----:B------:R-:W-:Y:S02]  /*3400*/  LEA.HI R130, R130, R131, RZ, 0x3 ;  /* 0x0000008382827211 */ /* 0x000fe400078f18ff */
[----:B------:R-:W-:Y:S02]  /*3410*/  ISETP.GE.AND P1, PT, R78, c[0x0][0x1d4], PT ;  /* 0x000075004e007a0c */ /* 0x000fe40003f26270 */
[----:B------:R-:W-:Y:S01]  /*3420*/  @!P0 SHF.R.U32.HI R44, RZ, 0x10, R41 ;  /* 0x00000010ff2c8819 */ /* 0x000fe20000011629 */
[----:B------:R-:W-:Y:S01]  /*3430*/  IMAD.SHL.U32 R130, R130, 0x100, RZ ;  /* 0x0000010082827824 */ /* 0x000fe200078e00ff */
[----:B------:R-:W-:Y:S02]  /*3440*/  LOP3.LUT R132, R107, 0x38, R78, 0xf8, !PT ;  /* 0x000000386b847812 */ /* 0x000fe400078ef84e */
[--C-:B------:R-:W-:Y:S02]  /*3450*/  @!P0 SHF.R.U64 R42, R42, 0x10, R43.reuse ;  /* 0x000000102a2a8819 */ /* 0x100fe4000000122b */
[----:B------:R-:W-:Y:S02]  /*3460*/  LOP3.LUT R131, R132, R105, RZ, 0x3c, !PT ;  /* 0x0000006984837212 */ /* 0x000fe400078e3cff */
[----:B------:R-:W-:Y:S02]  /*3470*/  LOP3.LUT R130, R130, 0x7ffff800, RZ, 0xc0, !PT ;  /* 0x7ffff80082827812 */ /* 0x000fe400078ec0ff */
[----:B------:R-:W-:Y:S02]  /*3480*/  @!P0 PRMT R45, R45, 0x5410, R44 ;  /* 0x000054102d2d8816 */ /* 0x000fe4000000002c */
[----:B------:R-:W-:Y:S02]  /*3490*/  IADD3 R130, R131, R130, R104 ;  /* 0x0000008283827210 */ /* 0x000fe40007ffe068 */
[----:B------:R-:W-:Y:S01]  /*34a0*/  @!P0 SHF.R.U32.HI R46, RZ, 0x10, R43 ;  /* 0x00000010ff2e8819 */ /* 0x000fe2000001162b */
[C---:B-1----:R-:W-:Y:S01]  /*34b0*/  @!P0 IMAD.U32 R38, R60.reuse, 0x10000, RZ ;  /* 0x000100003c268824 */ /* 0x042fe200078e00ff */
[----:B------:R-:W-:Y:S01]  /*34c0*/  @!P0 LOP3.LUT R41, R60, 0xffff0000, RZ, 0xc0, !PT ;  /* 0xffff00003c298812 */ /* 0x000fe200078ec0ff */
[----:B------:R-:W-:Y:S01]  /*34d0*/  IMAD.SHL.U32 R128, R130, 0x2, RZ ;  /* 0x0000000282807824 */ /* 0x000fe200078e00ff */
[C---:B------:R-:W-:Y:S01]  /*34e0*/  @!P0 LOP3.LUT R44, R61.reuse, 0xffff0000, RZ, 0xc0, !PT ;  /* 0xffff00003d2c8812 */ /* 0x040fe200078ec0ff */
[----:B------:R-:W-:Y:S01]  /*34f0*/  @!P0 IMAD.U32 R43, R61, 0x10000, RZ ;  /* 0x000100003d2b8824 */ /* 0x000fe200078e00ff */
[C---:B------:R-:W-:Y:S01]  /*3500*/  @!P0 LOP3.LUT R49, R62.reuse, 0xffff0000, RZ, 0xc0, !PT ;  /* 0xffff00003e318812 */ /* 0x040fe200078ec0ff */
[----:B------:R-:W-:Y:S01]  /*3510*/  @!P0 IMAD.U32 R48, R62, 0x10000, RZ ;  /* 0x000100003e308824 */ /* 0x000fe200078e00ff */
[----:B------:R-:W1:Y:S01]  /*3520*/  LDS.128 R20, [R128+0xc080] ;  /* 0x00c0800080147984 */ /* 0x000e620000000c00 */
[C---:B------:R-:W-:Y:S01]  /*3530*/  @!P0 IMAD.U32 R51, R63.reuse, 0x10000, RZ ;  /* 0x000100003f338824 */ /* 0x040fe200078e00ff */
[----:B------:R-:W-:Y:S02]  /*3540*/  @!P0 LOP3.LUT R52, R63, 0xffff0000, RZ, 0xc0, !PT ;  /* 0xffff00003f348812 */ /* 0x000fe400078ec0ff */
[C---:B------:R-:W-:Y:S02]  /*3550*/  @!P0 SHF.L.U32 R39, R40.reuse, 0x10, RZ ;  /* 0x0000001028278819 */ /* 0x040fe400000006ff */
[----:B------:R-:W-:Y:S02]  /*3560*/  @!P0 LOP3.LUT R40, R40, 0xffff0000, RZ, 0xc0, !PT ;  /* 0xffff000028288812 */ /* 0x000fe400078ec0ff */
[----:B------:R-:W-:Y:S01]  /*3570*/  @!P0 SHF.R.U64 R31, R32, 0x10, R33 ;  /* 0x00000010201f8819 */ /* 0x000fe20000001221 */
[----:B------:R-:W-:Y:S01]  /*3580*/  IMAD.MOV.U32 R32, RZ, RZ, R35 ;  /* 0x000000ffff207224 */ /* 0x000fe200078e0023 */
[----:B------:R-:W-:Y:S01]  /*3590*/  @!P0 SHF.R.U32.HI R36, RZ, 0x10, R33 ;  /* 0x00000010ff248819 */ /* 0x000fe20000011621 */
[----:B------:R-:W-:Y:S01]  /*35a0*/  IMAD.MOV.U32 R33, RZ, RZ, R34 ;  /* 0x000000ffff217224 */ /* 0x000fe200078e0022 */
[--C-:B------:R-:W-:Y:S02]  /*35b0*/  @!P0 SHF.R.U64 R34, R34, 0x10, R35.reuse ;  /* 0x0000001022228819 */ /* 0x100fe40000001223 */
[----:B------:R-:W-:Y:S02]  /*35c0*/  @!P0 SHF.R.U32.HI R35, RZ, 0x10, R35 ;  /* 0x00000010ff238819 */ /* 0x000fe40000011623 */
[----:B------:R-:W-:Y:S02]  /*35d0*/  @!P0 PRMT R37, R30, 0x5410, R31 ;  /* 0x000054101e258816 */ /* 0x000fe4000000001f */
[----:B------:R-:W-:Y:S02]  /*35e0*/  @!P0 PRMT R30, R33, 0x5410, R34 ;  /* 0x00005410211e8816 */ /* 0x000fe40000000022 */
[----:B------:R-:W-:Y:S01]  /*35f0*/  @!P0 PRMT R31, R29, 0x5410, R36 ;  /* 0x000054101d1f8816 */ /* 0x000fe20000000024 */
[C---:B------:R-:W-:Y:S01]  /*3600*/  @!P0 IMAD.U32 R33, R37.reuse, 0x10000, RZ ;  /* 0x0001000025218824 */ /* 0x040fe200078e00ff */
[----:B------:R-:W-:Y:S02]  /*3610*/  @!P0 PRMT R29, R32, 0x5410, R35 ;  /* 0x00005410201d8816 */ /* 0x000fe40000000023 */
[----:B------:R-:W-:Y:S02]  /*3620*/  @!P0 LOP3.LUT R32, R37, 0xffff0000, RZ, 0xc0, !PT ;  /* 0xffff000025208812 */ /* 0x000fe400078ec0ff */
[----:B------:R-:W-:Y:S02]  /*3630*/  @!P0 PRMT R47, R47, 0x5410, R42 ;  /* 0x000054102f2f8816 */ /* 0x000fe4000000002a */
[C---:B------:R-:W-:Y:S02]  /*3640*/  @!P0 SHF.L.U32 R42, R45.reuse, 0x10, RZ ;  /* 0x000000102d2a8819 */ /* 0x040fe400000006ff */
[----:B------:R-:W-:Y:S02]  /*3650*/  @!P0 LOP3.LUT R45, R45, 0xffff0000, RZ, 0xc0, !PT ;  /* 0xffff00002d2d8812 */ /* 0x000fe400078ec0ff */
[----:B------:R-:W-:Y:S02]  /*3660*/  @!P0 PRMT R53, R53, 0x5410, R46 ;  /* 0x0000541035358816 */ /* 0x000fe4000000002e */
[C---:B------:R-:W-:Y:S02]  /*3670*/  @!P0 SHF.L.U32 R46, R47.reuse, 0x10, RZ ;  /* 0x000000102f2e8819 */ /* 0x040fe400000006ff */
[----:B------:R-:W-:Y:S02]  /*3680*/  @!P0 LOP3.LUT R47, R47, 0xffff0000, RZ, 0xc0, !PT ;  /* 0xffff00002f2f8812 */ /* 0x000fe400078ec0ff */
[C---:B------:R-:W-:Y:S01]  /*3690*/  @!P0 SHF.L.U32 R50, R53.reuse, 0x10, RZ ;  /* 0x0000001035328819 */ /* 0x040fe200000006ff */
[C---:B-1----:R-:W-:Y:S01]  /*36a0*/  @!P0 IMAD.U32 R34, R20.reuse, 0x10000, RZ ;  /* 0x0001000014228824 */ /* 0x042fe200078e00ff */
[----:B------:R-:W-:Y:S02]  /*36b0*/  @!P0 LOP3.LUT R35, R20, 0xffff0000, RZ, 0xc0, !PT ;  /* 0xffff000014238812 */ /* 0x000fe400078ec0ff */
[----:B------:R-:W-:Y:S01]  /*36c0*/  @!P0 LOP3.LUT R53, R53, 0xffff0000, RZ, 0xc0, !PT ;  /* 0xffff000035358812 */ /* 0x000fe200078ec0ff */
[C---:B------:R-:W-:Y:S02]  /*36d0*/  @!P0 FMUL.FTZ R128, R34.reuse, R39 ;  /* 0x0000002722808220 */ /* 0x040fe40000410000 */
[----:B------:R-:W-:Y:S02]  /*36e0*/  @!P0 FMUL.FTZ R131, R35, R40 ;  /* 0x0000002823838220 */ /* 0x000fe40000410000 */
[-C--:B------:R-:W-:Y:S01]  /*36f0*/  @!P0 FMUL.FTZ R0, R34, R33.reuse ;  /* 0x0000002122008220 */ /* 0x080fe20000410000 */
[C---:B------:R-:W-:Y:S01]  /*3700*/  @!P0 LOP3.LUT R34, R21.reuse, 0xffff0000, RZ, 0xc0, !PT ;  /* 0xffff000015228812 */ /* 0x040fe200078ec0ff */
[----:B------:R-:W-:Y:S02]  /*3710*/  @!P0 FFMA.FTZ R128, R38, R33, -R128 ;  /* 0x0000002126808223 */ /* 0x000fe40000010880 */
[----:B------:R-:W-:Y:S02]  /*3720*/  @!P0 IMAD.U32 R33, R21, 0x10000, RZ ;  /* 0x0001000015218824 */ /* 0x000fe400078e00ff */
[-C--:B------:R-:W-:Y:S02]  /*3730*/  @!P0 FMUL.FTZ R2, R35, R32.reuse ;  /* 0x0000002023028220 */ /* 0x080fe40000410000 */
[----:B------:R-:W-:Y:S02]  /*3740*/  @!P0 FFMA.FTZ R131, R41, R32, -R131 ;  /* 0x0000002029838223 */ /* 0x000fe40000010883 */
[C---:B------:R-:W-:Y:S01]  /*3750*/  @!P0 IMAD.U32 R32, R31.reuse, 0x10000, RZ ;  /* 0x000100001f208824 */ /* 0x040fe200078e00ff */
[----:B------:R-:W-:Y:S01]  /*3760*/  @!P0 LOP3.LUT R31, R31, 0xffff0000, RZ, 0xc0, !PT ;  /* 0xffff00001f1f8812 */ /* 0x000fe200078ec0ff */
[----:B------:R-:W-:Y:S01]  /*3770*/  @!P0 FMUL.FTZ R130, R33, R42 ;  /* 0x0000002a21828220 */ /* 0x000fe20000410000 */
[----:B------:R-:W-:Y:S01]  /*3780*/  @!P0 F2FP.BF16.PACK_AB R128, R131, R128 ;  /* 0x000000808380823e */ /* 0x000fe200000010ff */
        /* <DEDUP_REMOVED lines=9> */
[C---:B------:R-:W-:Y:S01]  /*3820*/  @!P0 FMUL.FTZ R132, R32.reuse, R46 ;  /* 0x0000002e20848220 */ /* 0x040fe20000410000 */
[----:B------:R-:W-:Y:S01]  /*3830*/  @!P0 F2FP.BF16.PACK_AB R133, R133, R130 ;  /* 0x000000828585823e */ /* 0x000fe200000010ff */
[----:B------:R-:W-:Y:S02]  /*3840*/  @!P0 FMUL.FTZ R135, R33, R47 ;  /* 0x0000002f21878220 */ /* 0x000fe40000410000 */
[-C--:B------:R-:W-:Y:S01]  /*3850*/  @!P0 FMUL.FTZ R5, R32, R31.reuse ;  /* 0x0000001f20058220 */ /* 0x080fe20000410000 */
[C---:B------:R-:W-:Y:S01]  /*3860*/  @!P0 LOP3.LUT R32, R23.reuse, 0xffff0000, RZ, 0xc0, !PT ;  /* 0xffff000017208812 */ /* 0x040fe200078ec0ff */
[----:B------:R-:W-:Y:S01]  /*3870*/  @!P0 FFMA.FTZ R132, R48, R31, -R132 ;  /* 0x0000001f30848223 */ /* 0x000fe20000010884 */
[----:B------:R-:W-:Y:S01]  /*3880*/  @!P0 MOV R61, R133 ;  /* 0x00000085003d8202 */ /* 0x000fe20000000f00 */
[----:B------:R-:W-:Y:S02]  /*3890*/  @!P0 IMAD.U32 R31, R23, 0x10000, RZ ;  /* 0x00010000171f8824 */ /* 0x000fe400078e00ff */
[----:B------:R-:W-:Y:S02]  /*38a0*/  @!P0 FFMA.FTZ R0, R39, R38, R0 ;  /* 0x0000002627008223 */ /* 0x000fe40000010000 */
[-C--:B------:R-:W-:Y:S02]  /*38b0*/  @!P0 FMUL.FTZ R6, R33, R30.reuse ;  /* 0x0000001e21068220 */ /* 0x080fe40000410000 */
[----:B------:R-:W-:Y:S02]  /*38c0*/  @!P0 FFMA.FTZ R135, R49, R30, -R135 ;  /* 0x0000001e31878223 */ /* 0x000fe40000010887 */
[C---:B------:R-:W-:Y:S01]  /*38d0*/  @!P0 IMAD.U32 R30, R29.reuse, 0x10000, RZ ;  /* 0x000100001d1e8824 */ /* 0x040fe200078e00ff */
[----:B------:R-:W-:Y:S01]  /*38e0*/  @!P0 LOP3.LUT R29, R29, 0xffff0000, RZ, 0xc0, !PT ;  /* 0xffff00001d1d8812 */ /* 0x000fe200078ec0ff */
[----:B------:R-:W-:Y:S01]  /*38f0*/  @!P0 FMUL.FTZ R137, R31, R50 ;  /* 0x000000321f898220 */ /* 0x000fe20000410000 */
[----:B------:R-:W-:Y:S01]  /*3900*/  @!P0 F2FP.BF16.PACK_AB R132, R135, R132 ;  /* 0x000000848784823e */ /* 0x000fe200000010ff */
[----:B------:R-:W-:Y:S02]  /*3910*/  @!P0 FMUL.FTZ R134, R32, R53 ;  /* 0x0000003520868220 */ /* 0x000fe40000410000 */
[----:B------:R-:W-:Y:S02]  /*3920*/  @!P0 FFMA.FTZ R2, R40, R41, R2 ;  /* 0x0000002928028223 */ /* 0x000fe40000010002 */
[----:B------:R-:W-:Y:S02]  /*3930*/  @!P0 FFMA.FTZ R3, R42, R43, R3 ;  /* 0x0000002b2a038223 */ /* 0x000fe40000010003 */
[----:B------:R-:W-:Y:S02]  /*3940*/  @!P0 FFMA.FTZ R137, R51, R30, -R137 ;  /* 0x0000001e33898223 */ /* 0x000fe40000010889 */
[----:B------:R-:W-:Y:S02]  /*3950*/  @!P0 FFMA.FTZ R134, R52, R29, -R134 ;  /* 0x0000001d34868223 */ /* 0x000fe40000010886 */
[----:B------:R-:W-:Y:S02]  /*3960*/  @!P0 FFMA.FTZ R4, R45, R44, R4 ;  /* 0x0000002c2d048223 */ /* 0x000fe40000010004 */
[----:B------:R-:W-:Y:S01]  /*3970*/  @!P0 FMUL.FTZ R7, R31, R30 ;  /* 0x0000001e1f078220 */ /* 0x000fe20000410000 */
[----:B------:R-:W-:Y:S01]  /*3980*/  @!P0 F2FP.BF16.PACK_AB R137, R134, R137 ;  /* 0x000000898689823e */ /* 0x000fe200000010ff */
[----:B------:R-:W-:Y:S01]  /*3990*/  @!P0 FFMA.FTZ R5, R46, R48, R5 ;  /* 0x000000302e058223 */ /* 0x000fe20000010005 */
[----:B------:R-:W-:Y:S01]  /*39a0*/  IADD3 R134, P2, R126, R82, RZ ;  /* 0x000000527e867210 */ /* 0x000fe20007f5e0ff */
[----:B------:R-:W-:Y:S01]  /*39b0*/  @!P0 FMUL.FTZ R8, R32, R29 ;  /* 0x0000001d20088220 */ /* 0x000fe20000410000 */
[----:B------:R-:W-:Y:S01]  /*39c0*/  @!P0 F2FP.BF16.PACK_AB R131, R4, R3 ;  /* 0x000000030483823e */ /* 0x000fe200000010ff */
[----:B------:R-:W-:Y:S01]  /*39d0*/  @!P0 FFMA.FTZ R6, R47, R49, R6 ;  /* 0x000000312f068223 */ /* 0x000fe20000010006 */
[----:B----4-:R-:W-:Y:S01]  /*39e0*/  IADD3.X R135, R127, R80, RZ, P2, !PT ;  /* 0x000000507f877210 */ /* 0x010fe200017fe4ff */
[----:B------:R-:W-:Y:S02]  /*39f0*/  @!P0 FFMA.FTZ R7, R50, R51, R7 ;  /* 0x0000003332078223 */ /* 0x000fe40000010007 */
[----:B------:R-:W-:Y:S01]  /*3a00*/  @!P0 FFMA.FTZ R8, R53, R52, R8 ;  /* 0x0000003435088223 */ /* 0x000fe20000010008 */
[----:B------:R-:W-:Y:S01]  /*3a10*/  @!P0 F2FP.BF16.PACK_AB R130, R6, R5 ;  /* 0x000000050682823e */ /* 0x000fe200000010ff */
[----:B------:R-:W-:Y:S01]  /*3a20*/  @!P0 IMAD.MOV.U32 R60, RZ, RZ, R128 ;  /* 0x000000ffff3c8224 */ /* 0x000fe200078e0080 */
[----:B------:R-:W-:Y:S01]  /*3a30*/  @!P0 F2FP.BF16.PACK_AB R128, R2, R0 ;  /* 0x000000000280823e */ /* 0x000fe200000010ff */
[----:B------:R-:W-:Y:S01]  /*3a40*/  @!P0 IMAD.MOV.U32 R62, RZ, RZ, R132 ;  /* 0x000000ffff3e8224 */ /* 0x000fe200078e0084 */
[----:B------:R-:W-:Y:S01]  /*3a50*/  @!P0 F2FP.BF16.PACK_AB R133, R8, R7 ;  /* 0x000000070885823e */ /* 0x000fe200000010ff */
[----:B------:R-:W-:Y:S01]  /*3a60*/  @!P0 IMAD.MOV.U32 R63, RZ, RZ, R137 ;  /* 0x000000ffff3f8224 */ /* 0x000fe200078e0089 */
[----:B------:R-:W-:Y:S01]  /*3a70*/  @!P0 MOV R22, R130 ;  /* 0x0000008200168202 */ /* 0x000fe20000000f00 */
[----:B------:R-:W-:Y:S03]  /*3a80*/  @!P1 IMAD.WIDE R136, R78, 0x2, R126 ;  /* 0x000000024e889825 */ /* 0x000fe600078e027e */
[----:B------:R1:W-:Y:S01]  /*3a90*/  ST.E.128 [R134.64], R60 ;  /* 0x0000003c86007985 */ /* 0x0003e2000c101d16 */
[----:B------:R-:W-:Y:S02]  /*3aa0*/  @!P0 IMAD.MOV.U32 R20, RZ, RZ, R128 ;  /* 0x000000ffff148224 */ /* 0x000fe400078e0080 */
[----:B------:R-:W-:Y:S02]  /*3ab0*/  @!P0 IMAD.MOV.U32 R21, RZ, RZ, R131 ;  /* 0x000000ffff158224 */ /* 0x000fe400078e0083 */
[----:B------:R-:W-:Y:S05]  /*3ac0*/  @!P0 IMAD.MOV.U32 R23, RZ, RZ, R133 ;  /* 0x000000ffff178224 */ /* 0x000fea00078e0085 */
[----:B------:R1:W-:Y:S02]  /*3ad0*/  @!P1 ST.E.128 [R136.64], R20 ;  /* 0x0000001488009985 */ /* 0x0003e4000c101d16 */
.L_x_77:
[----:B------:R-:W-:Y:S05]  /*3ae0*/  BSYNC B0 ;  /* 0x0000000000007941 */ /* 0x000fea0003800000 */
.L_x_76:
[----:B------:R-:W-:Y:S11]  /*3af0*/  ISETP.GE.AND P0, PT, R11, c[0x0][0x1d4], PT ;  /* 0x000075000b007a0c */ /* 0x000ff60003f06270 */
[----:B------:R-:W-:Y:S02]  /*3b00*/  @!UPT UIADD3 URZ, URZ, URZ, URZ ;  /* 0x0000003f3f3ff290 */ /* 0x000fe4000fffe03f */
[----:B------:R-:W-:-:S05]  /*3b10*/  @P0 BRA `(.L_x_67) ;  /* 0x0000094000000947 */ /* 0x000fca0003800000 */
[----:B------:R-:W-:Y:S01]  /*3b20*/  SEL R52, R90, R129, !P4 ;  /* 0x000000815a347207 */ /* 0x000fe20006000000 */
[----:B------:R-:W3:Y:S01]  /*3b30*/  LDS.128 R48, [R88+0xc080] ;  /* 0x00c0800058307984 */ /* 0x000ee20000000c00 */
[----:B------:R-:W-:Y:S02]  /*3b40*/  ISETP.GE.AND P0, PT, R11, c[0x0][0x27c], PT ;  /* 0x00009f000b007a0c */ /* 0x000fe40003f06270 */
[----:B------:R-:W-:Y:S04]  /*3b50*/  SHF.R.S32.HI R45, RZ, 0x1f, R52 ;  /* 0x0000001fff2d7819 */ /* 0x000fe80000011434 */
[----:B------:R-:W-:Y:S04]  /*3b60*/  LEA.HI R45, R45, R52, RZ, 0x4 ;  /* 0x000000342d2d7211 */ /* 0x000fe800078f20ff */
[----:B------:R-:W-:Y:S03]  /*3b70*/  LEA.HI.SX32 R47, R45, R92, 0x1c ;  /* 0x0000005c2d2f7211 */ /* 0x000fe600078fe2ff */
[----:B------:R-:W-:Y:S02]  /*3b80*/  @!P0 SHF.R.U32.HI R32, RZ, 0x10, R57 ;  /* 0x00000010ff208819 */ /* 0x000fe40000011639 */
[----:B------:R-:W-:Y:S01]  /*3b90*/  IMAD.SHL.U32 R45, R47, 0x8, RZ ;  /* 0x000000082f2d7824 */ /* 0x000fe200078e00ff */
[----:B------:R-:W-:Y:S02]  /*3ba0*/  SHF.R.S32.HI R52, RZ, 0x1f, R47 ;  /* 0x0000001fff347819 */ /* 0x000fe4000001142f */
[----:B------:R-:W-:Y:S02]  /*3bb0*/  @!P0 PRMT R65, R65, 0x5410, R32 ;  /* 0x0000541041418816 */ /* 0x000fe40000000020 */
[----:B------:R-:W-:Y:S02]  /*3bc0*/  LEA.HI R52, R52, R47, RZ, 0x3 ;  /* 0x0000002f34347211 */ /* 0x000fe400078f18ff */
[----:B-1----:R-:W-:Y:S01]  /*3bd0*/  LOP3.LUT R60, R107, 0x38, R45, 0xf8, !PT ;  /* 0x000000386b3c7812 */ /* 0x002fe200078ef82d */
[C---:B------:R-:W-:Y:S01]  /*3be0*/  @!P0 IMAD.U32 R34, R65.reuse, 0x10000, RZ ;  /* 0x0001000041228824 */ /* 0x040fe200078e00ff */
[----:B------:R-:W-:Y:S01]  /*3bf0*/  @!P0 LOP3.LUT R37, R65, 0xffff0000, RZ, 0xc0, !PT ;  /* 0xffff000041258812 */ /* 0x000fe200078ec0ff */
[----:B------:R-:W-:Y:S01]  /*3c00*/  IMAD.SHL.U32 R52, R52, 0x100, RZ ;  /* 0x0000010034347824 */ /* 0x000fe200078e00ff */
[----:B------:R-:W-:Y:S02]  /*3c10*/  LOP3.LUT R53, R60, R105, RZ, 0x3c, !PT ;  /* 0x000000693c357212 */ /* 0x000fe400078e3cff */
[--C-:B------:R-:W-:Y:S02]  /*3c20*/  @!P0 SHF.R.U32.HI R30, RZ, 0x10, R25.reuse ;  /* 0x00000010ff1e8819 */ /* 0x100fe40000011619 */
[----:B------:R-:W-:Y:S02]  /*3c30*/  LOP3.LUT R52, R52, 0x7ffff800, RZ, 0xc0, !PT ;  /* 0x7ffff80034347812 */ /* 0x000fe400078ec0ff */
[----:B------:R-:W-:Y:S02]  /*3c40*/  @!P0 SHF.R.U64 R25, R24, 0x10, R25 ;  /* 0x0000001018198819 */ /* 0x000fe40000001219 */
[----:B------:R-:W-:Y:S02]  /*3c50*/  IADD3 R52, R53, R52, R104 ;  /* 0x0000003435347210 */ /* 0x000fe40007ffe068 */
[----:B------:R-:W-:Y:S02]  /*3c60*/  @!P0 PRMT R18, R18, 0x5410, R25 ;  /* 0x0000541012128816 */ /* 0x000fe40000000019 */
[--C-:B------:R-:W-:Y:S01]  /*3c70*/  @!P0 SHF.R.U32.HI R24, RZ, 0x10, R27.reuse ;  /* 0x00000010ff188819 */ /* 0x100fe2000001161b */
[----:B------:R-:W-:Y:S01]  /*3c80*/  IMAD.SHL.U32 R47, R52, 0x2, RZ ;  /* 0x00000002342f7824 */ /* 0x000fe200078e00ff */
[C---:B---3--:R-:W-:Y:S01]  /*3c90*/  @!P0 LOP3.LUT R36, R49.reuse, 0xffff0000, RZ, 0xc0, !PT ;  /* 0xffff000031248812 */ /* 0x048fe200078ec0ff */
[----:B------:R-:W-:Y:S01]  /*3ca0*/  @!P0 IMAD.U32 R35, R49, 0x10000, RZ ;  /* 0x0001000031238824 */ /* 0x000fe200078e00ff */
[C---:B------:R-:W-:Y:S01]  /*3cb0*/  @!P0 LOP3.LUT R33, R48.reuse, 0xffff0000, RZ, 0xc0, !PT ;  /* 0xffff000030218812 */ /* 0x040fe200078ec0ff */
[----:B------:R-:W-:Y:S01]  /*3cc0*/  @!P0 IMAD.U32 R32, R48, 0x10000, RZ ;  /* 0x0001000030208824 */ /* 0x000fe200078e00ff */
[----:B------:R-:W1:Y:S01]  /*3cd0*/  LDS.128 R20, [R47+0xc080] ;  /* 0x00c080002f147984 */ /* 0x000e620000000c00 */
[C---:B------:R-:W-:Y:S01]  /*3ce0*/  @!P0 IMAD.U32 R39, R50.reuse, 0x10000, RZ ;  /* 0x0001000032278824 */ /* 0x040fe200078e00ff */
[C---:B------:R-:W-:Y:S01]  /*3cf0*/  @!P0 LOP3.LUT R46, R51.reuse, 0xffff0000, RZ, 0xc0, !PT ;  /* 0xffff0000332e8812 */ /* 0x040fe200078ec0ff */
[----:B------:R-:W-:Y:S01]  /*3d00*/  @!P0 IMAD.U32 R44, R51, 0x10000, RZ ;  /* 0x00010000332c8824 */ /* 0x000fe200078e00ff */
[----:B------:R-:W-:Y:S02]  /*3d10*/  @!P0 LOP3.LUT R40, R50, 0xffff0000, RZ, 0xc0, !PT ;  /* 0xffff000032288812 */ /* 0x000fe400078ec0ff */
[----:B------:R-:W-:Y:S02]  /*3d20*/  @!P0 SHF.R.U64 R27, R26, 0x10, R27 ;  /* 0x000000101a1b8819 */ /* 0x000fe4000000121b */
[----:B------:R-:W-:Y:S02]  /*3d30*/  @!P0 PRMT R26, R13, 0x5410, R30 ;  /* 0x000054100d1a8816 */ /* 0x000fe4000000001e */
[----:B------:R-:W-:Y:S02]  /*3d40*/  @!P0 PRMT R13, R19, 0x5410, R24 ;  /* 0x00005410130d8816 */ /* 0x000fe40000000018 */
[C---:B------:R-:W-:Y:S01]  /*3d50*/  @!P0 LOP3.LUT R19, R26.reuse, 0xffff0000, RZ, 0xc0, !PT ;  /* 0xffff00001a138812 */ /* 0x040fe200078ec0ff */
[----:B------:R-:W-:Y:S01]  /*3d60*/  @!P0 IMAD.U32 R24, R26, 0x10000, RZ ;  /* 0x000100001a188824 */ /* 0x000fe200078e00ff */
[----:B------:R-:W-:Y:S02]  /*3d70*/  @!P0 SHF.R.U32.HI R29, RZ, 0x10, R59 ;  /* 0x00000010ff1d8819 */ /* 0x000fe4000001163b */
[----:B------:R-:W-:Y:S02]  /*3d80*/  @!P0 PRMT R28, R28, 0x5410, R27 ;  /* 0x000054101c1c8816 */ /* 0x000fe4000000001b */
[----:B------:R-:W-:Y:S02]  /*3d90*/  @!P0 PRMT R54, R54, 0x5410, R29 ;  /* 0x0000541036368816 */ /* 0x000fe4000000001d */
[----:B------:R-:W-:Y:S01]  /*3da0*/  @!P0 SHF.R.U64 R57, R56, 0x10, R57 ;  /* 0x0000001038398819 */ /* 0x000fe20000001239 */
[----:B------:R-:W-:Y:S01]  /*3db0*/  @!P0 IMAD.U32 R26, R28, 0x10000, RZ ;  /* 0x000100001c1a8824 */ /* 0x000fe200078e00ff */
[C---:B------:R-:W-:Y:S01]  /*3dc0*/  @!P0 LOP3.LUT R43, R54.reuse, 0xffff0000, RZ, 0xc0, !PT ;  /* 0xffff0000362b8812 */ /* 0x040fe200078ec0ff */
[----:B------:R-:W-:Y:S01]  /*3dd0*/  @!P0 IMAD.U32 R42, R54, 0x10000, RZ ;  /* 0x00010000362a8824 */ /* 0x000fe200078e00ff */
[----:B------:R-:W-:Y:S02]  /*3de0*/  @!P0 PRMT R64, R64, 0x5410, R57 ;  /* 0x0000541040408816 */ /* 0x000fe40000000039 */
[----:B------:R-:W-:Y:S02]  /*3df0*/  @!P0 SHF.R.U64 R58, R58, 0x10, R59 ;  /* 0x000000103a3a8819 */ /* 0x000fe4000000123b */
[C---:B------:R-:W-:Y:S01]  /*3e00*/  @!P0 LOP3.LUT R31, R64.reuse, 0xffff0000, RZ, 0xc0, !PT ;  /* 0xffff0000401f8812 */ /* 0x040fe200078ec0ff */
[----:B------:R-:W-:Y:S01]  /*3e10*/  @!P0 IMAD.U32 R29, R64, 0x10000, RZ ;  /* 0x00010000401d8824 */ /* 0x000fe200078e00ff */
[----:B------:R-:W-:Y:S04]  /*3e20*/  @!P0 PRMT R55, R55, 0x5410, R58 ;  /* 0x0000541037378816 */ /* 0x000fe8000000003a */
[C---:B------:R-:W-:Y:S01]  /*3e30*/  @!P0 LOP3.LUT R41, R55.reuse, 0xffff0000, RZ, 0xc0, !PT ;  /* 0xffff000037298812 */ /* 0x040fe200078ec0ff */
[----:B------:R-:W-:Y:S02]  /*3e40*/  @!P0 IMAD.U32 R38, R55, 0x10000, RZ ;  /* 0x0001000037268824 */ /* 0x000fe400078e00ff */
[----:B-1----:R-:W-:Y:S01]  /*3e50*/  @!P0 IMAD.U32 R27, R22, 0x10000, RZ ;  /* 0x00010000161b8824 */ /* 0x002fe200078e00ff */
[C---:B------:R-:W-:Y:S02]  /*3e60*/  @!P0 LOP3.LUT R30, R21.reuse, 0xffff0000, RZ, 0xc0, !PT ;  /* 0xffff0000151e8812 */ /* 0x040fe400078ec0ff */
[----:B------:R-:W-:Y:S01]  /*3e70*/  @!P0 SHF.L.U32 R25, R21, 0x10, RZ ;  /* 0x0000001015198819 */ /* 0x000fe200000006ff */
[----:B------:R-:W-:Y:S02]  /*3e80*/  @!P0 FMUL.FTZ R61, R27, R38 ;  /* 0x000000261b3d8220 */ /* 0x000fe40000410000 */
[----:B------:R-:W-:Y:S02]  /*3e90*/  @!P0 FMUL.FTZ R52, R30, R37 ;  /* 0x000000251e348220 */ /* 0x000fe40000410000 */
[C---:B------:R-:W-:Y:S02]  /*3ea0*/  @!P0 FMUL.FTZ R47, R25.reuse, R34 ;  /* 0x00000022192f8220 */ /* 0x040fe40000410000 */
[-C--:B------:R-:W-:Y:S01]  /*3eb0*/  @!P0 FMUL.FTZ R3, R25, R24.reuse ;  /* 0x0000001819038220 */ /* 0x080fe20000410000 */
[----:B------:R-:W-:Y:S01]  /*3ec0*/  @!P0 LOP3.LUT R25, R20, 0xffff0000, RZ, 0xc0, !PT ;  /* 0xffff000014198812 */ /* 0x000fe200078ec0ff */
[-C--:B------:R-:W-:Y:S02]  /*3ed0*/  @!P0 FMUL.FTZ R4, R30, R19.reuse ;  /* 0x000000131e048220 */ /* 0x080fe40000410000 */
[----:B------:R-:W-:Y:S01]  /*3ee0*/  @!P0 FFMA.FTZ R52, R36, R19, -R52 ;  /* 0x0000001324348223 */ /* 0x000fe20000010834 */
[C---:B------:R-:W-:Y:S01]  /*3ef0*/  @!P0 SHF.L.U32 R19, R18.reuse, 0x10, RZ ;  /* 0x0000001012138819 */ /* 0x040fe200000006ff */
[----:B------:R-:W-:Y:S01]  /*3f00*/  @!P0 FFMA.FTZ R47, R35, R24, -R47 ;  /* 0x00000018232f8223 */ /* 0x000fe2000001082f */
[----:B------:R-:W-:Y:S01]  /*3f10*/  @!P0 LOP3.LUT R18, R18, 0xffff0000, RZ, 0xc0, !PT ;  /* 0xffff000012128812 */ /* 0x000fe200078ec0ff */
[----:B------:R-:W-:Y:S02]  /*3f20*/  @!P0 IMAD.U32 R24, R20, 0x10000, RZ ;  /* 0x0001000014188824 */ /* 0x000fe400078e00ff */
[C---:B------:R-:W-:Y:S01]  /*3f30*/  @!P0 FMUL.FTZ R60, R25.reuse, R31 ;  /* 0x0000001f193c8220 */ /* 0x040fe20000410000 */
[----:B------:R-:W-:Y:S01]  /*3f40*/  @!P0 F2FP.BF16.PACK_AB R47, R52, R47 ;  /* 0x0000002f342f823e */ /* 0x000fe200000010ff */
[----:B------:R-:W-:Y:S01]  /*3f50*/  @!P0 FMUL.FTZ R53, R24, R29 ;  /* 0x0000001d18358220 */ /* 0x000fe20000410000 */
[----:B------:R-:W-:Y:S01]  /*3f60*/  IADD3 R52, P1, R126, R84, RZ ;  /* 0x000000547e347210 */ /* 0x000fe20007f3e0ff */
[-C--:B------:R-:W-:Y:S01]  /*3f70*/  @!P0 FMUL.FTZ R2, R25, R18.reuse ;  /* 0x0000001219028220 */ /* 0x080fe20000410000 */
[----:B------:R-:W-:Y:S01]  /*3f80*/  @!P0 LOP3.LUT R25, R28, 0xffff0000, RZ, 0xc0, !PT ;  /* 0xffff00001c198812 */ /* 0x000fe200078ec0ff */
[----:B------:R-:W-:Y:S01]  /*3f90*/  @!P0 FFMA.FTZ R60, R33, R18, -R60 ;  /* 0x00000012213c8223 */ /* 0x000fe2000001083c */
[C---:B------:R-:W-:Y:S01]  /*3fa0*/  @!P0 LOP3.LUT R18, R23.reuse, 0xffff0000, RZ, 0xc0, !PT ;  /* 0xffff000017128812 */ /* 0x040fe200078ec0ff */
[-C--:B------:R-:W-:Y:S01]  /*3fb0*/  @!P0 FMUL.FTZ R0, R24, R19.reuse ;  /* 0x0000001318008220 */ /* 0x080fe20000410000 */
[----:B------:R-:W-:Y:S01]  /*3fc0*/  @!P0 LOP3.LUT R28, R22, 0xffff0000, RZ, 0xc0, !PT ;  /* 0xffff0000161c8812 */ /* 0x000fe200078ec0ff */
[----:B------:R-:W-:Y:S02]  /*3fd0*/  @!P0 IMAD.U32 R24, R23, 0x10000, RZ ;  /* 0x0001000017188824 */ /* 0x000fe400078e00ff */
[----:B------:R-:W-:Y:S01]  /*3fe0*/  @!P0 FFMA.FTZ R53, R32, R19, -R53 ;  /* 0x0000001320358223 */ /* 0x000fe20000010835 */
[C---:B------:R-:W-:Y:S01]  /*3ff0*/  @!P0 SHF.L.U32 R19, R13.reuse, 0x10, RZ ;  /* 0x000000100d138819 */ /* 0x040fe200000006ff */
[----:B------:R-:W-:Y:S01]  /*4000*/  @!P0 FMUL.FTZ R63, R24, R42 ;  /* 0x0000002a183f8220 */ /* 0x000fe20000410000 */
[----:B------:R-:W-:Y:S01]  /*4010*/  @!P0 LOP3.LUT R13, R13, 0xffff0000, RZ, 0xc0, !PT ;  /* 0xffff00000d0d8812 */ /* 0x000fe200078ec0ff */
[----:B------:R-:W-:Y:S01]  /*4020*/  @!P0 FMUL.FTZ R62, R18, R43 ;  /* 0x0000002b123e8220 */ /* 0x000fe20000410000 */
[----:B------:R-:W-:Y:S01]  /*4030*/  @!P0 F2FP.BF16.PACK_AB R60, R60, R53 ;  /* 0x000000353c3c823e */ /* 0x000fe200000010ff */
[----:B------:R-:W-:Y:S02]  /*4040*/  @!P0 FMUL.FTZ R78, R28, R41 ;  /* 0x000000291c4e8220 */ /* 0x000fe40000410000 */
[----:B------:R-:W-:Y:S01]  /*4050*/  @!P0 FFMA.FTZ R61, R39, R26, -R61 ;  /* 0x0000001a273d8223 */ /* 0x000fe2000001083d */
[----:B------:R-:W-:Y:S01]  /*4060*/  @!P0 MOV R48, R60 ;  /* 0x0000003c00308202 */ /* 0x000fe20000000f00 */
[----:B------:R-:W-:Y:S02]  /*4070*/  @!P0 FFMA.FTZ R63, R44, R19, -R63 ;  /* 0x000000132c3f8223 */ /* 0x000fe4000001083f */
[----:B------:R-:W-:Y:S02]  /*4080*/  @!P0 FFMA.FTZ R62, R46, R13, -R62 ;  /* 0x0000000d2e3e8223 */ /* 0x000fe4000001083e */
[----:B------:R-:W-:Y:S02]  /*4090*/  @!P0 FFMA.FTZ R78, R40, R25, -R78 ;  /* 0x00000019284e8223 */ /* 0x000fe4000001084e */
[----:B----4-:R-:W-:Y:S01]  /*40a0*/  IMAD.X R53, R127, 0x1, R83, P1 ;  /* 0x000000017f357824 */ /* 0x010fe200008e0653 */
[----:B------:R-:W-:Y:S01]  /*40b0*/  @!P0 F2FP.BF16.PACK_AB R62, R62, R63 ;  /* 0x0000003f3e3e823e */ /* 0x000fe200000010ff */
[----:B------:R-:W-:Y:S01]  /*40c0*/  @!P0 IMAD.MOV.U32 R49, RZ, RZ, R47 ;  /* 0x000000ffff318224 */ /* 0x000fe200078e002f */
[----:B------:R-:W-:Y:S01]  /*40d0*/  @!P0 F2FP.BF16.PACK_AB R61, R78, R61 ;  /* 0x0000003d4e3d823e */ /* 0x000fe200000010ff */
[----:B------:R-:W-:Y:S01]  /*40e0*/  @!P0 FFMA.FTZ R0, R29, R32, R0 ;  /* 0x000000201d008223 */ /* 0x000fe20000010000 */
[----:B------:R-:W-:Y:S01]  /*40f0*/  ISETP.GE.AND P1, PT, R45, c[0x0][0x1d4], PT ;  /* 0x000075002d007a0c */ /* 0x000fe20003f26270 */
[----:B------:R-:W-:Y:S02]  /*4100*/  @!P0 IMAD.MOV.U32 R51, RZ, RZ, R62 ;  /* 0x000000ffff338224 */ /* 0x000fe400078e003e */
[----:B------:R-:W-:Y:S02]  /*4110*/  @!P0 IMAD.MOV.U32 R50, RZ, RZ, R61 ;  /* 0x000000ffff328224 */ /* 0x000fe400078e003d */
[----:B------:R-:W-:Y:S02]  /*4120*/  @!P0 FFMA.FTZ R2, R31, R33, R2 ;  /* 0x000000211f028223 */ /* 0x000fe40000010002 */
[----:B------:R-:W-:Y:S01]  /*4130*/  @!P0 FMUL.FTZ R5, R27, R26 ;  /* 0x0000001a1b058220 */ /* 0x000fe20000410000 */
[----:B------:R1:W-:Y:S01]  /*4140*/  ST.E.128 [R52.64], R48 ;  /* 0x0000003034007985 */ /* 0x0003e2000c101d16 */
[----:B------:R-:W-:Y:S01]  /*4150*/  @!P0 FFMA.FTZ R3, R34, R35, R3 ;  /* 0x0000002322038223 */ /* 0x000fe20000010003 */
[----:B------:R-:W-:Y:S01]  /*4160*/  @!P0 F2FP.BF16.PACK_AB R47, R2, R0 ;  /* 0x00000000022f823e */ /* 0x000fe200000010ff */
[----:B------:R-:W-:Y:S02]  /*4170*/  @!P0 FMUL.FTZ R6, R28, R25 ;  /* 0x000000191c068220 */ /* 0x000fe40000410000 */
[----:B------:R-:W-:Y:S02]  /*4180*/  @!P0 FFMA.FTZ R4, R37, R36, R4 ;  /* 0x0000002425048223 */ /* 0x000fe40000010004 */
[----:B------:R-:W-:Y:S02]  /*4190*/  @!P0 FMUL.FTZ R7, R24, R19 ;  /* 0x0000001318078220 */ /* 0x000fe40000410000 */
[----:B------:R-:W-:Y:S02]  /*41a0*/  @!P0 FFMA.FTZ R5, R38, R39, R5 ;  /* 0x0000002726058223 */ /* 0x000fe40000010005 */
[----:B------:R-:W-:Y:S02]  /*41b0*/  @!P0 FMUL.FTZ R8, R18, R13 ;  /* 0x0000000d12088220 */ /* 0x000fe40000410000 */
[----:B------:R-:W-:Y:S02]  /*41c0*/  @!P0 FFMA.FTZ R6, R41, R40, R6 ;  /* 0x0000002829068223 */ /* 0x000fe40000010006 */
[----:B------:R-:W-:Y:S02]  /*41d0*/  @!P0 FFMA.FTZ R7, R42, R44, R7 ;  /* 0x0000002c2a078223 */ /* 0x000fe40000010007 */
[----:B------:R-:W-:Y:S02]  /*41e0*/  @!P0 FFMA.FTZ R8, R43, R46, R8 ;  /* 0x0000002e2b088223 */ /* 0x000fe40000010008 */
[----:B------:R-:W-:Y:S03]  /*41f0*/  @!P0 IMAD.MOV.U32 R20, RZ, RZ, R47 ;  /* 0x000000ffff148224 */ /* 0x000fe600078e002f */
[----:B------:R-:W-:Y:S05]  /*4200*/  @!P0 F2FP.BF16.PACK_AB R60, R8, R7 ;  /* 0x00000007083c823e */ /* 0x000fea00000010ff */
[----:B------:R-:W-:Y:S01]  /*4210*/  @!P0 IMAD.MOV.U32 R23, RZ, RZ, R60 ;  /* 0x000000ffff178224 */ /* 0x000fe200078e003c */
[----:B-1----:R-:W-:Y:S02]  /*4220*/  @!P0 F2FP.BF16.PACK_AB R53, R6, R5 ;  /* 0x000000050635823e */ /* 0x002fe400000010ff */
[----:B------:R-:W-:Y:S03]  /*4230*/  @!P0 F2FP.BF16.PACK_AB R52, R4, R3 ;  /* 0x000000030434823e */ /* 0x000fe600000010ff */
[----:B------:R-:W-:Y:S01]  /*4240*/  @!P0 IMAD.MOV.U32 R22, RZ, RZ, R53 ;  /* 0x000000ffff168224 */ /* 0x000fe200078e0035 */
[----:B------:R-:W-:Y:S01]  /*4250*/  @!P0 MOV R21, R52 ;  /* 0x0000003400158202 */ /* 0x000fe20000000f00 */
[----:B------:R-:W-:-:S05]  /*4260*/  @P1 BRA `(.L_x_67) ;  /* 0x000001f000001947 */ /* 0x000fca0003800000 */
[C---:B------:R-:W-:Y:S04]  /*4270*/  LEA R2, P0, R45.reuse, R126, 0x1 ;  /* 0x0000007e2d027211 */ /* 0x040fe800078008ff */
[----:B------:R-:W-:Y:S05]  /*4280*/  LEA.HI.X.SX32 R3, R45, R127, 0x1, P0 ;  /* 0x0000007f2d037211 */ /* 0x000fea00000f0eff */
[----:B------:R1:W-:Y:S01]  /*4290*/  ST.E.128 [R2.64], R20 ;  /* 0x0000001402007985 */ /* 0x0003e2000c101d16 */
[----:B------:R-:W-:-:S05]  /*42a0*/  BRA `(.L_x_67) ;  /* 0x000001b000007947 */ /* 0x000fca0003800000 */
.L_x_63:
[----:B------:R1:W3:Y:S01]  /*42b0*/  SHFL.IDX PT, R3, R2, RZ, 0x181f ;  /* 0x00181fff02037589 */ /* 0x0002e200000e0000 */
[----:B------:R-:W-:Y:S03]  /*42c0*/  IADD3 R68, -R72, UR17, RZ ;  /* 0x0000001148447c10 */ /* 0x000fe6000fffe1ff */
[----:B------:R-:W4:Y:S01]  /*42d0*/  SHFL.IDX PT, R55, R55, RZ, 0x181f ;  /* 0x00181fff37377589 */ /* 0x000f2200000e0000 */
[----:B------:R-:W-:Y:S04]  /*42e0*/  IMNMX R68, R68, 0x20, PT ;  /* 0x0000002044447817 */ /* 0x000fe80003800200 */
[----:B------:R-:W-:Y:S11]  /*42f0*/  ISETP.GT.AND P0, PT, R68, R109, PT ;  /* 0x0000006d4400720c */ /* 0x000ff60003f04270 */
[----:B------:R-:W-:Y:S02]  /*4300*/  @!UPT UIADD3 URZ, URZ, URZ, URZ ;  /* 0x0000003f3f3ff290 */ /* 0x000fe4000fffe03f */
[----:B------:R-:W-:-:S05]  /*4310*/  @!P0 BRA `(.L_x_67) ;  /* 0x0000014000008947 */ /* 0x000fca0003800000 */
[C---:B------:R-:W-:Y:S02]  /*4320*/  ISETP.GE.AND P0, PT, R16.reuse, c[0x0][0x1d4], PT ;  /* 0x0000750010007a0c */ /* 0x040fe40003f06270 */
[----:B------:R-:W-:Y:S11]  /*4330*/  ISETP.GE.AND P2, PT, R11, c[0x0][0x1d4], PT ;  /* 0x000075000b007a0c */ /* 0x000ff60003f46270 */
[----:B------:R-:W5:Y:S01]  /*4340*/  @!P0 LDS.128 R4, [R103+0xc080] ;  /* 0x00c0800067048984 */ /* 0x000f620000000c00 */
[C---:B----4-:R-:W-:Y:S04]  /*4350*/  @!P0 LEA R30, P1, R16.reuse, R55, 0x1 ;  /* 0x00000037101e8211 */ /* 0x050fe800078208ff */
[----:B---3--:R-:W-:Y:S02]  /*4360*/  @!P0 LEA.HI.X R31, R16, R3, R17, 0x1, P1 ;  /* 0x00000003101f8211 */ /* 0x008fe400008f0c11 */
[----:B------:R-:W-:Y:S03]  /*4370*/  ISETP.GE.AND P1, PT, R108, c[0x0][0x1d4], PT ;  /* 0x000075006c007a0c */ /* 0x000fe60003f26270 */
[----:B-----5:R-:W-:Y:S01]  /*4380*/  @!P0 ST.E.128 [R30.64], R4 ;  /* 0x000000041e008985 */ /* 0x020fe2000c101d16 */
[C---:B------:R-:W-:Y:S03]  /*4390*/  @!P2 LEA R28, P0, R96.reuse, R55, 0x1 ;  /* 0x00000037601ca211 */ /* 0x040fe600078008ff */
[----:B------:R-:W3:Y:S01]  /*43a0*/  @!P2 LDS.128 R24, [R103+0xd080] ;  /* 0x00d080006718a984 */ /* 0x000ee20000000c00 */
[----:B------:R-:W-:Y:S02]  /*43b0*/  @!P2 LEA.HI.X R29, R96, R3, R87, 0x1, P0 ;  /* 0x00000003601da211 */ /* 0x000fe400000f0c57 */
[----:B------:R-:W-:Y:S03]  /*43c0*/  ISETP.GE.AND P0, PT, R106, c[0x0][0x1d4], PT ;  /* 0x000075006a007a0c */ /* 0x000fe60003f06270 */
[----:B---3--:R-:W-:Y:S01]  /*43d0*/  @!P2 ST.E.128 [R28.64], R24 ;  /* 0x000000181c00a985 */ /* 0x008fe2000c101d16 */
[C---:B------:R-:W-:Y:S03]  /*43e0*/  @!P1 LEA R18, P2, R95.reuse, R55, 0x1 ;  /* 0x000000375f129211 */ /* 0x040fe600078408ff */
[----:B------:R-:W3:Y:S01]  /*43f0*/  @!P1 LDS.128 R20, [R103+0xe080] ;  /* 0x00e0800067149984 */ /* 0x000ee20000000c00 */
[----:B------:R-:W-:Y:S05]  /*4400*/  @!P1 LEA.HI.X R19, R95, R3, R86, 0x1, P2 ;  /* 0x000000035f139211 */ /* 0x000fea00010f0c56 */
[----:B---3--:R-:W-:Y:S01]  /*4410*/  @!P1 ST.E.128 [R18.64], R20 ;  /* 0x0000001412009985 */ /* 0x008fe2000c101d16 */
[C---:B-1----:R-:W-:Y:S03]  /*4420*/  @!P0 LEA R2, P1, R94.reuse, R55, 0x1 ;  /* 0x000000375e028211 */ /* 0x042fe600078208ff */
[----:B------:R-:W1:Y:S01]  /*4430*/  @!P0 LDS.128 R4, [R103+0xf080] ;  /* 0x00f0800067048984 */ /* 0x000e620000000c00 */
[----:B------:R-:W-:Y:S05]  /*4440*/  @!P0 LEA.HI.X R3, R94, R3, R85, 0x1, P1 ;  /* 0x000000035e038211 */ /* 0x000fea00008f0c55 */
[----:B-1----:R1:W-:Y:S04]  /*4450*/  @!P0 ST.E.128 [R2.64], R4 ;  /* 0x0000000402008985 */ /* 0x0023e8000c101d16 */
.L_x_67:
[----:B------:R-:W-:Y:S05]  /*4460*/  BSYNC B1 ;  /* 0x0000000000017941 */ /* 0x000fea0003800000 */
.L_x_62:
[----:B------:R-:W-:Y:S01]  /*4470*/  IMAD.IADD R72, R81, 0x1, -R72 ;  /* 0x0000000151487824 */ /* 0x000fe200078e0a48 */
[----:B------:R-:W-:Y:S04]  /*4480*/  BSSY B0, `(.L_x_78) ;  /* 0x000003c000007945 */ /* 0x000fe80003800000 */
[----:B------:R-:W-:Y:S11]  /*4490*/  ISETP.GE.AND P0, PT, R72, 0x1, PT ;  /* 0x000000014800780c */ /* 0x000ff60003f06270 */
[----:B------:R-:W-:Y:S02]  /*44a0*/  @!UPT UIADD3 URZ, URZ, URZ, URZ ;  /* 0x0000003f3f3ff290 */ /* 0x000fe4000fffe03f */
[----:B-1----:R-:W-:Y:S01]  /*44b0*/  @P0 IMAD.WIDE R4, R102, 0x20, R122 ;  /* 0x0000002066040825 */ /* 0x002fe200078e027a */
[----:B------:R-:W-:Y:S03]  /*44c0*/  @P0 ISETP.NE.U32.AND P2, PT, R101, RZ, PT ;  /* 0x000000ff6500020c */ /* 0x000fe60003f45070 */
[----:B------:R-:W-:Y:S02]  /*44d0*/  @P0 IMAD R0, R5, c[0x0][0x258], RZ ;  /* 0x0000960005000a24 */ /* 0x000fe400078e02ff */
[----:B------:R-:W-:Y:S02]  /*44e0*/  @P0 IMAD.MOV.U32 R78, RZ, RZ, R118 ;  /* 0x000000ffff4e0224 */ /* 0x000fe400078e0076 */
[C---:B------:R-:W-:Y:S02]  /*44f0*/  @P0 IMAD R0, R4.reuse, c[0x0][0x25c], R0 ;  /* 0x0000970004000a24 */ /* 0x040fe400078e0200 */
[----:B---3--:R-:W-:Y:S05]  /*4500*/  @P0 IMAD.WIDE.U32 R2, R4, c[0x0][0x258], R78 ;  /* 0x0000960004020a25 */ /* 0x008fea00078e004e */
[C---:B------:R-:W-:Y:S02]  /*4510*/  @P0 LEA R4, P1, R2.reuse, c[0x0][0x250], 0x1 ;  /* 0x0000940002040a11 */ /* 0x040fe400078208ff */
[----:B------:R-:W-:Y:S04]  /*4520*/  @P0 IADD3 R0, R3, R0, RZ ;  /* 0x0000000003000210 */ /* 0x000fe80007ffe0ff */
[----:B------:R-:W-:Y:S01]  /*4530*/  @P0 LEA.HI.X R5, R2, c[0x0][0x254], R0, 0x1, P1 ;  /* 0x0000950002050a11 */ /* 0x000fe200008f0c00 */
[----:B------:R-:W-:Y:S01]  /*4540*/  IMAD R0, R70, c[0x0][0x208], RZ ;  /* 0x0000820046007a24 */ /* 0x000fe200078e02ff */
[----:B------:R-:W-:Y:S01]  /*4550*/  @P0 ISETP.NE.U32.AND P1, PT, R100, RZ, PT ;  /* 0x000000ff6400020c */ /* 0x000fe20003f25070 */
[----:B------:R-:W-:Y:S02]  /*4560*/  IMAD.WIDE.U32 R2, R71, c[0x0][0x208], RZ ;  /* 0x0000820047027a25 */ /* 0x000fe400078e00ff */
[----:B------:R-:W-:Y:S01]  /*4570*/  @!PT LDS RZ, [RZ] ;  /* 0x00000000fffff984 */ /* 0x000fe20000000800 */
[----:B------:R-:W-:Y:S01]  /*4580*/  @!PT LDS RZ, [RZ] ;  /* 0x00000000fffff984 */ /* 0x000fe20000000800 */
[----:B------:R-:W-:Y:S01]  /*4590*/  @!PT LDS RZ, [RZ] ;  /* 0x00000000fffff984 */ /* 0x000fe20000000800 */
[----:B------:R1:W-:Y:S01]  /*45a0*/  @P0 LDGSTS.E.BYPASS.LTC128B.128 [R103+0x8080], [R4.64], P2 ;  /* 0x0808000004670fae */ /* 0x0003e20009101d56 */
[----:B------:R-:W-:Y:S01]  /*45b0*/  @P0 ISETP.NE.U32.AND P2, PT, R99, RZ, PT ;  /* 0x000000ff6300020c */ /* 0x000fe20003f45070 */
[----:B------:R-:W-:Y:S04]  /*45c0*/  IMAD R0, R71, c[0x0][0x20c], R0 ;  /* 0x0000830047007a24 */ /* 0x000fe800078e0200 */
[----:B------:R-:W-:Y:S02]  /*45d0*/  IMAD.IADD R3, R3, 0x1, R0 ;  /* 0x0000000103037824 */ /* 0x000fe400078e0200 */
[----:B------:R-:W-:Y:S02]  /*45e0*/  IMAD R0, R69, c[0x0][0x218], RZ ;  /* 0x0000860045007a24 */ /* 0x000fe400078e02ff */
[----:B------:R1:W-:Y:S01]  /*45f0*/  @P0 LDGSTS.E.BYPASS.LTC128B.128 [R103+0x9080], [R4.64+0x80], P1 ;  /* 0x0908008004670fae */ /* 0x0003e20008901d56 */
[----:B------:R-:W-:Y:S01]  /*4600*/  @P0 ISETP.NE.U32.AND P1, PT, R98, RZ, PT ;  /* 0x000000ff6200020c */ /* 0x000fe20003f25070 */
[C---:B------:R-:W-:Y:S02]  /*4610*/  IMAD.WIDE.U32 R6, R91.reuse, c[0x0][0x218], R2 ;  /* 0x000086005b067a25 */ /* 0x040fe400078e0002 */
[----:B------:R1:W-:Y:S02]  /*4620*/  @P0 LDGSTS.E.BYPASS.LTC128B.128 [R103+0xa080], [R4.64+0x100], P2 ;  /* 0x0a08010004670fae */ /* 0x0003e40009101d56 */
[----:B------:R-:W-:Y:S08]  /*4630*/  IMAD R0, R91, c[0x0][0x21c], R0 ;  /* 0x000087005b007a24 */ /* 0x000ff000078e0200 */
[----:B------:R1:W-:Y:S01]  /*4640*/  @P0 LDGSTS.E.BYPASS.LTC128B.128 [R103+0xb080], [R4.64+0x180], P1 ;  /* 0x0b08018004670fae */ /* 0x0003e20008901d56 */
[----:B------:R-:W-:Y:S03]  /*4650*/  IADD3 R3, P0, R6, UR32, RZ ;  /* 0x0000002006037c10 */ /* 0x000fe6000ff1e0ff */
[----:B------:R-:W0:Y:S01]  /*4660*/  LDGDEPBAR ;  /* 0x00000000000079af */ /* 0x000e220000000000 */
[----:B------:R-:W-:Y:S02]  /*4670*/  IADD3.X R0, R7, UR25, R0, P0, !PT ;  /* 0x0000001907007c10 */ /* 0x000fe400087fe400 */
[C---:B------:R-:W-:Y:S04]  /*4680*/  LEA R2, P0, R3.reuse, c[0x0][0x1f8], 0x1 ;  /* 0x00007e0003027a11 */ /* 0x040fe800078008ff */
[----:B------:R-:W-:Y:S02]  /*4690*/  LEA.HI.X R13, R3, c[0x0][0x1fc], R0, 0x1, P0 ;  /* 0x00007f00030d7a11 */ /* 0x000fe400000f0c00 */
[----:B------:R1:W3:Y:S01]  /*46a0*/  SHFL.IDX PT, R3, R2, RZ, 0x181f ;  /* 0x00181fff02037589 */ /* 0x0002e200000e0000 */
[----:B------:R-:W-:Y:S03]  /*46b0*/  ISETP.GT.AND P0, PT, R68, R109, PT ;  /* 0x0000006d4400720c */ /* 0x000fe60003f04270 */
[----:B------:R-:W4:Y:S01]  /*46c0*/  SHFL.IDX PT, R13, R13, RZ, 0x181f ;  /* 0x00181fff0d0d7589 */ /* 0x000f2200000e0000 */
[----:B------:R-:W-:Y:S04]  /*46d0*/  DEPBAR.LE SB0, 0x0 ;  /* 0x000080000000791a */ /* 0x000fe80000000000 */
[----:B------:R-:W-:Y:S06]  /*46e0*/  BAR.SYNC.DEFER_BLOCKING 0x0 ;  /* 0x0000000000007b1d */ /* 0x000fec0000010000 */
[----:B------:R-:W-:-:S05]  /*46f0*/  @!P0 BRA `(.L_x_79) ;  /* 0x0000014000008947 */ /* 0x000fca0003800000 */
[C---:B-1-3--:R-:W-:Y:S02]  /*4700*/  ISETP.GE.AND P0, PT, R16.reuse, c[0x0][0x1d4], PT ;  /* 0x0000750010007a0c */ /* 0x04afe40003f06270 */
[----:B------:R-:W-:Y:S11]  /*4710*/  ISETP.GE.AND P2, PT, R11, c[0x0][0x1d4], PT ;  /* 0x000075000b007a0c */ /* 0x000ff60003f46270 */
[----:B------:R-:W1:Y:S01]  /*4720*/  @!P0 LDS.128 R4, [R103+0x8080] ;  /* 0x0080800067048984 */ /* 0x000e620000000c00 */
[C---:B-----5:R-:W-:Y:S04]  /*4730*/  @!P0 LEA R30, P1, R16.reuse, R3, 0x1 ;  /* 0x00000003101e8211 */ /* 0x060fe800078208ff */
[----:B----4-:R-:W-:Y:S02]  /*4740*/  @!P0 LEA.HI.X R31, R16, R13, R17, 0x1, P1 ;  /* 0x0000000d101f8211 */ /* 0x010fe400008f0c11 */
[----:B------:R-:W-:Y:S03]  /*4750*/  ISETP.GE.AND P1, PT, R108, c[0x0][0x1d4], PT ;  /* 0x000075006c007a0c */ /* 0x000fe60003f26270 */
[----:B-1----:R-:W-:Y:S01]  /*4760*/  @!P0 ST.E.128 [R30.64], R4 ;  /* 0x000000041e008985 */ /* 0x002fe2000c101d16 */
[C---:B------:R-:W-:Y:S03]  /*4770*/  @!P2 LEA R28, P0, R96.reuse, R3, 0x1 ;  /* 0x00000003601ca211 */ /* 0x040fe600078008ff */
[----:B------:R-:W1:Y:S01]  /*4780*/  @!P2 LDS.128 R24, [R103+0x9080] ;  /* 0x009080006718a984 */ /* 0x000e620000000c00 */
[----:B------:R-:W-:Y:S02]  /*4790*/  @!P2 LEA.HI.X R29, R96, R13, R87, 0x1, P0 ;  /* 0x0000000d601da211 */ /* 0x000fe400000f0c57 */
[----:B------:R-:W-:Y:S03]  /*47a0*/  ISETP.GE.AND P0, PT, R106, c[0x0][0x1d4], PT ;  /* 0x000075006a007a0c */ /* 0x000fe60003f06270 */
[----:B-1----:R-:W-:Y:S01]  /*47b0*/  @!P2 ST.E.128 [R28.64], R24 ;  /* 0x000000181c00a985 */ /* 0x002fe2000c101d16 */
[C---:B------:R-:W-:Y:S03]  /*47c0*/  @!P1 LEA R18, P2, R95.reuse, R3, 0x1 ;  /* 0x000000035f129211 */ /* 0x040fe600078408ff */
[----:B------:R-:W1:Y:S01]  /*47d0*/  @!P1 LDS.128 R20, [R103+0xa080] ;  /* 0x00a0800067149984 */ /* 0x000e620000000c00 */
[----:B------:R-:W-:Y:S05]  /*47e0*/  @!P1 LEA.HI.X R19, R95, R13, R86, 0x1, P2 ;  /* 0x0000000d5f139211 */ /* 0x000fea00010f0c56 */
[----:B-1----:R-:W-:Y:S01]  /*47f0*/  @!P1 ST.E.128 [R18.64], R20 ;  /* 0x0000001412009985 */ /* 0x002fe2000c101d16 */
[C---:B------:R-:W-:Y:S03]  /*4800*/  @!P0 LEA R2, P1, R94.reuse, R3, 0x1 ;  /* 0x000000035e028211 */ /* 0x040fe600078208ff */
[----:B------:R-:W1:Y:S01]  /*4810*/  @!P0 LDS.128 R4, [R103+0xb080] ;  /* 0x00b0800067048984 */ /* 0x000e620000000c00 */
[----:B------:R-:W-:Y:S05]  /*4820*/  @!P0 LEA.HI.X R3, R94, R13, R85, 0x1, P1 ;  /* 0x0000000d5e038211 */ /* 0x000fea00008f0c55 */
[----:B-1----:R1:W-:Y:S04]  /*4830*/  @!P0 ST.E.128 [R2.64], R4 ;  /* 0x0000000402008985 */ /* 0x0023e8000c101d16 */
.L_x_79:
[----:B-1-3--:R-:W-:Y:S05]  /*4840*/  BSYNC B0 ;  /* 0x0000000000007941 */ /* 0x00afea0003800000 */
.L_x_78:
[C---:B------:R-:W-:Y:S02]  /*4850*/  ISETP.GT.AND P0, PT, R102.reuse, UR8, PT ;  /* 0x0000000866007c0c */ /* 0x040fe4000bf04270 */
[----:B------:R-:W-:Y:S11]  /*4860*/  IADD3 R102, R102, -0x1, RZ ;  /* 0xffffffff66667810 */ /* 0x000ff60007ffe0ff */
[----:B------:R-:W-:Y:S01]  /*4870*/  @P0 SHF.R.S32.HI R3, RZ, 0x1f, R102 ;  /* 0x0000001fff030819 */ /* 0x000fe20000011466 */
[----:B------:R-:W-:Y:S01]  /*4880*/  @P0 IMAD.MOV.U32 R4, RZ, RZ, R120 ;  /* 0x000000ffff040224 */ /* 0x000fe200078e0078 */
[----:B------:R-:W-:Y:S01]  /*4890*/  @P0 ISETP.NE.U32.AND P2, PT, R101, RZ, PT ;  /* 0x000000ff6500020c */ /* 0x000fe20003f45070 */
[----:B------:R-:W-:Y:S02]  /*48a0*/  @P0 IMAD.MOV.U32 R5, RZ, RZ, R125 ;  /* 0x000000ffff050224 */ /* 0x000fe400078e007d */
[C---:B------:R-:W-:Y:S02]  /*48b0*/  @P0 IMAD R0, R102.reuse, UR21, RZ ;  /* 0x0000001566000c24 */ /* 0x040fe4000f8e02ff */
[----:B------:R-:W-:Y:S04]  /*48c0*/  @P0 IMAD.WIDE.U32 R4, R102, UR24, R4 ;  /* 0x0000001866040c25 */ /* 0x000fe8000f8e0004 */
[----:B------:R-:W-:Y:S01]  /*48d0*/  @P0 IMAD R0, R3, UR24, R0 ;  /* 0x0000001803000c24 */ /* 0x000fe2000f8e0200 */
[C---:B------:R-:W-:Y:S03]  /*48e0*/  @P0 LEA R6, P1, R4.reuse, c[0x0][0x220], 0x1 ;  /* 0x0000880004060a11 */ /* 0x040fe600078208ff */
[----:B------:R-:W-:Y:S05]  /*48f0*/  @P0 IMAD.IADD R0, R5, 0x1, R0 ;  /* 0x0000000105000824 */ /* 0x000fea00078e0200 */
[----:B------:R-:W-:Y:S02]  /*4900*/  @P0 LEA.HI.X R7, R4, c[0x0][0x224], R0, 0x1, P1 ;  /* 0x0000890004070a11 */ /* 0x000fe400008f0c00 */
[----:B------:R-:W-:Y:S03]  /*4910*/  @P0 ISETP.NE.U32.AND P1, PT, R100, RZ, PT ;  /* 0x000000ff6400020c */ /* 0x000fe60003f25070 */
[----:B------:R-:W-:Y:S01]  /*4920*/  @!PT LDS RZ, [RZ] ;  /* 0x00000000fffff984 */ /* 0x000fe20000000800 */
[----:B------:R-:W-:Y:S01]  /*4930*/  @!PT LDS RZ, [RZ] ;  /* 0x00000000fffff984 */ /* 0x000fe20000000800 */
[----:B------:R-:W-:Y:S01]  /*4940*/  @!PT LDS RZ, [RZ] ;  /* 0x00000000fffff984 */ /* 0x000fe20000000800 */
[----:B------:R1:W-:Y:S01]  /*4950*/  @P0 LDGSTS.E.BYPASS.LTC128B.128 [R103+0xc080], [R6.64], P2 ;  /* 0x0c08000006670fae */ /* 0x0003e20009101d56 */
[----:B------:R-:W-:Y:S09]  /*4960*/  @P0 ISETP.NE.U32.AND P2, PT, R99, RZ, PT ;  /* 0x000000ff6300020c */ /* 0x000ff20003f45070 */
[----:B------:R1:W-:Y:S01]  /*4970*/  @P0 LDGSTS.E.BYPASS.LTC128B.128 [R103+0xd080], [R6.64+0x80], P1 ;  /* 0x0d08008006670fae */ /* 0x0003e20008901d56 */
[----:B------:R-:W-:Y:S03]  /*4980*/  @P0 ISETP.NE.U32.AND P1, PT, R98, RZ, PT ;  /* 0x000000ff6200020c */ /* 0x000fe60003f25070 */
[----:B------:R1:W-:Y:S10]  /*4990*/  @P0 LDGSTS.E.BYPASS.LTC128B.128 [R103+0xe080], [R6.64+0x100], P2 ;  /* 0x0e08010006670fae */ /* 0x0003f40009101d56 */
[----:B------:R1:W-:Y:S04]  /*49a0*/  @P0 LDGSTS.E.BYPASS.LTC128B.128 [R103+0xf080], [R6.64+0x180], P1 ;  /* 0x0f08018006670fae */ /* 0x0003e80008901d56 */
[----:B------:R-:W0:Y:S01]  /*49b0*/  LDGDEPBAR ;  /* 0x00000000000079af */ /* 0x000e220000000000 */
[----:B------:R-:W-:-:S05]  /*49c0*/  @P0 BRA `(.L_x_80) ;  /* 0xffffd03000000947 */ /* 0x000fca000383ffff */
[----:B------:R-:W-:Y:S06]  /*49d0*/  BAR.SYNC.DEFER_BLOCKING 0x0 ;  /* 0x0000000000007b1d */ /* 0x000fec0000010000 */
.L_x_59:
[----:B-1----:R-:W-:Y:S01]  /*49e0*/  UISETP.GE.AND UP0, UPT, UR11, 0x1, UPT ;  /* 0x000000010b00788c */ /* 0x002fe2000bf06270 */
[----:B------:R-:W-:Y:S01]  /*49f0*/  PLOP3.LUT P2, PT, PT, PT, PT, 0x80, 0x0 ;  /* 0x000000000000781c */ /* 0x000fe20003f4f070 */
[----:B------:R-:W-:Y:S01]  /*4a00*/  CS2R R134, SRZ ;  /* 0x0000000000867805 */ /* 0x000fe2000001ff00 */
[----:B------:R-:W-:Y:S01]  /*4a10*/  CS2R R132, SRZ ;  /* 0x0000000000847805 */ /* 0x000fe2000001ff00 */
[----:B------:R-:W-:Y:S01]  /*4a20*/  CS2R R138, SRZ ;  /* 0x00000000008a7805 */ /* 0x000fe2000001ff00 */
[----:B------:R-:W-:Y:S01]  /*4a30*/  CS2R R136, SRZ ;  /* 0x0000000000887805 */ /* 0x000fe2000001ff00 */
[----:B------:R-:W-:Y:S01]  /*4a40*/  PLOP3.LUT P0, PT, PT, PT, UP0, 0x80, 0x0 ;  /* 0x000000000000781c */ /* 0x000fe20003f0f008 */
[----:B------:R-:W-:Y:S01]  /*4a50*/  CS2R R130, SRZ ;  /* 0x0000000000827805 */ /* 0x000fe2000001ff00 */
[----:B------:R-:W-:Y:S01]  /*4a60*/  CS2R R128, SRZ ;  /* 0x0000000000807805 */ /* 0x000fe2000001ff00 */
[----:B----4-:R-:W-:Y:S01]  /*4a70*/  CS2R R126, SRZ ;  /* 0x00000000007e7805 */ /* 0x010fe2000001ff00 */
        /* <DEDUP_REMOVED lines=26> */
[----:B-----5:R-:W-:Y:S01]  /*4c20*/  CS2R R76, SRZ ;  /* 0x00000000004c7805 */ /* 0x020fe2000001ff00 */
[----:B------:R-:W-:Y:S01]  /*4c30*/  CS2R R74, SRZ ;  /* 0x00000000004a7805 */ /* 0x000fe2000001ff00 */
[----:B------:R-:W-:Y:S01]  /*4c40*/  CS2R R72, SRZ ;  /* 0x0000000000487805 */ /* 0x000fe2000001ff00 */
[----:B------:R-:W-:Y:S01]  /*4c50*/  CS2R R70, SRZ ;  /* 0x0000000000467805 */ /* 0x000fe2000001ff00 */
[----:B------:R-:W-:Y:S01]  /*4c60*/  CS2R R68, SRZ ;  /* 0x0000000000447805 */ /* 0x000fe2000001ff00 */
[----:B------:R-:W-:Y:S01]  /*4c70*/  CS2R R6, SRZ ;  /* 0x0000000000067805 */ /* 0x000fe2000001ff00 */
[----:B------:R-:W-:Y:S01]  /*4c80*/  IMAD.MOV.U32 R4, RZ, RZ, RZ ;  /* 0x000000ffff047224 */ /* 0x000fe200078e00ff */
        /* <DEDUP_REMOVED lines=26> */
[----:B------:R-:W-:Y:S05]  /*4e30*/  @!P0 BRA `(.L_x_81) ;  /* 0x0000c5e000008947 */ /* 0x000fea0003800000 */
[----:B------:R-:W-:Y:S02]  /*4e40*/  ULDC.64 UR4, c[0x0][0x340] ;  /* 0x0000d00000047ab9 */ /* 0x000fe40000000a00 */
[----:B------:R-:W-:-:S02]  /*4e50*/  UISETP.NE.U32.AND UP1, UPT, URZ, UR4, UPT ;  /* 0x000000043f00728c */ /* 0x000fc4000bf25070 */
[----:B------:R-:W-:Y:S02]  /*4e60*/  ULDC.64 UR6, c[0x0][0x340] ;  /* 0x0000d00000067ab9 */ /* 0x000fe40000000a00 */
[----:B------:R-:W-:-:S06]  /*4e70*/  UISETP.NE.AND.EX UP1, UPT, URZ, UR5, UPT, UP1 ;  /* 0x000000053f00728c */ /* 0x000fcc000bf25310 */
[----:B------:R-:W-:-:S05]  /*4e80*/  PLOP3.LUT P1, PT, PT, PT, UP1, 0x80, 0x0 ;  /* 0x000000000000781c */ /* 0x000fca0003f2f018 */
[----:B------:R-:W-:Y:S02]  /*4e90*/  @UP1 UMOV UR4, 0x4 ;  /* 0x0000000400041882 */ /* 0x000fe40000000000 */
[----:B------:R-:W-:-:S06]  /*4ea0*/  @UP1 UIMAD.WIDE UR4, UR20, UR4, UR6 ;  /* 0x00000004140412a5 */ /* 0x000fcc000f8e0206 */
[----:B------:R-:W-:Y:S02]  /*4eb0*/  IMAD.U32 R2, RZ, RZ, UR4 ;  /* 0x00000004ff027e24 */ /* 0x000fe4000f8e00ff */
[----:B------:R-:W-:Y:S01]  /*4ec0*/  IMAD.U32 R3, RZ, RZ, UR5 ;  /* 0x00000005ff037e24 */ /* 0x000fe2000f8e00ff */
[----:B------:R-:W1:Y:S01]  /*4ed0*/  S2R R9, SR_CTAID.X ;  /* 0x0000000000097919 */ /* 0x000e620000002500 */
[----:B------:R-:W-:Y:S02]  /*4ee0*/  USHF.R.S32.HI UR6, URZ, 0x1f, UR16 ;  /* 0x0000001f3f067899 */ /* 0x000fe40008011410 */
[----:B------:R-:W-:Y:S01]  /*4ef0*/  ULDC.64 UR4, c[0x0][0x178] ;  /* 0x00005e0000047ab9 */ /* 0x000fe20000000a00 */
[----:B------:R3:W4:Y:S01]  /*4f00*/  @P1 LDG.E R0, [R2.64] ;  /* 0x0000001602001981 */ /* 0x000722000c1e1900 */
[----:B------:R-:W-:Y:S01]  /*4f10*/  UIMAD UR6, UR6, UR4, URZ ;  /* 0x00000004060672a4 */ /* 0x000fe2000f8e023f */
[----:B------:R-:W-:Y:S01]  /*4f20*/  IMAD.MOV.U32 R4, RZ, RZ, c[0x0][0x2c4] ;  /* 0x0000b100ff047624 */ /* 0x000fe200078e00ff */
[----:B------:R-:W-:Y:S01]  /*4f30*/  UIMAD.WIDE.U32 UR24, UR16, UR4, URZ ;  /* 0x00000004101872a5 */ /* 0x000fe2000f8e003f */
[----:B------:R-:W-:Y:S01]  /*4f40*/  BSSY B0, `(.L_x_82) ;  /* 0x000006a000007945 */ /* 0x000fe20003800000 */
[----:B------:R-:W-:-:S02]  /*4f50*/  UIMAD UR16, UR16, UR5, UR6 ;  /* 0x00000005101072a4 */ /* 0x000fc4000f8e0206 */
[----:B------:R-:W-:Y:S01]  /*4f60*/  ISETP.NE.AND P0, PT, R4, 0x1, PT ;  /* 0x000000010400780c */ /* 0x000fe20003f05270 */
[----:B------:R-:W-:Y:S02]  /*4f70*/  ULDC.64 UR6, c[0x0][0x348] ;  /* 0x0000d20000067ab9 */ /* 0x000fe40000000a00 */
[----:B------:R-:W-:Y:S02]  /*4f80*/  UISETP.NE.U32.AND UP0, UPT, URZ, UR6, UPT ;  /* 0x000000063f00728c */ /* 0x000fe4000bf05070 */
[----:B------:R-:W-:Y:S02]  /*4f90*/  ULDC.64 UR4, c[0x0][0x1b8] ;  /* 0x00006e0000047ab9 */ /* 0x000fe40000000a00 */
[----:B------:R-:W-:Y:S02]  /*4fa0*/  UISETP.NE.AND.EX UP0, UPT, URZ, UR7, UPT, UP0 ;  /* 0x000000073f00728c */ /* 0x000fe4000bf05300 */
[----:B------:R-:W-:Y:S02]  /*4fb0*/  UIADD3 UR17, UR25, UR16, URZ ;  /* 0x0000001019117290 */ /* 0x000fe4000fffe03f */
[----:B------:R-:W-:-:S02]  /*4fc0*/  UIMAD UR6, UR12, UR4, URZ ;  /* 0x000000040c0672a4 */ /* 0x000fc4000f8e023f */
[----:B------:R-:W-:Y:S02]  /*4fd0*/  USHF.R.S32.HI UR7, URZ, 0x1f, UR20 ;  /* 0x0000001f3f077899 */ /* 0x000fe40008011414 */
[----:B------:R-:W-:Y:S02]  /*4fe0*/  UMOV UR16, UR24 ;  /* 0x0000001800107c82 */ /* 0x000fe40008000000 */
[----:B------:R-:W-:Y:S01]  /*4ff0*/  UIMAD UR6, UR13, UR5, UR6 ;  /* 0x000000050d0672a4 */ /* 0x000fe2000f8e0206 */
[----:B---3--:R-:W-:Y:S01]  /*5000*/  SHF.R.S32.HI R3, RZ, 0x1f, R66 ;  /* 0x0000001fff037819 */ /* 0x008fe20000011442 */
[----:B------:R-:W-:Y:S02]  /*5010*/  UIMAD.WIDE.U32 UR16, UR13, UR4, UR16 ;  /* 0x000000040d1072a5 */ /* 0x000fe4000f8e0010 */
[----:B------:R-:W-:Y:S01]  /*5020*/  USEL UR7, UR7, URZ, !UP0 ;  /* 0x0000003f07077287 */ /* 0x000fe2000c000000 */
[CC--:B------:R-:W-:Y:S01]  /*5030*/  LEA.HI R17, R3.reuse, R66.reuse, RZ, 0x3 ;  /* 0x0000004203117211 */ /* 0x0c0fe200078f18ff */
[----:B------:R-:W-:Y:S01]  /*5040*/  ULDC.64 UR4, c[0x0][0x1c0] ;  /* 0x0000700000047ab9 */ /* 0x000fe20000000a00 */
[-C--:B------:R-:W-:Y:S01]  /*5050*/  LEA.HI R22, R3, R66.reuse, RZ, 0x4 ;  /* 0x0000004203167211 */ /* 0x080fe200078f20ff */
[----:B------:R-:W-:Y:S01]  /*5060*/  USEL UR8, UR20, URZ, !UP0 ;  /* 0x0000003f14087287 */ /* 0x000fe2000c000000 */
[----:B------:R-:W-:Y:S01]  /*5070*/  LOP3.LUT R5, R17, 0xfffffff8, RZ, 0xc0, !PT ;  /* 0xfffffff811057812 */ /* 0x000fe200078ec0ff */
[----:B------:R-:W-:Y:S01]  /*5080*/  UIMAD UR7, UR7, UR4, URZ ;  /* 0x00000004070772a4 */ /* 0x000fe2000f8e023f */
[----:B------:R-:W-:Y:S01]  /*5090*/  SHF.R.S32.HI R17, RZ, 0x3, R17 ;  /* 0x00000003ff117819 */ /* 0x000fe20000011411 */
[----:B------:R-:W-:Y:S01]  /*50a0*/  UIADD3 UR17, UR17, UR6, URZ ;  /* 0x0000000611117290 */ /* 0x000fe2000fffe03f */
[----:B------:R-:W-:Y:S01]  /*50b0*/  LEA.HI R40, R3, R66, RZ, 0x6 ;  /* 0x0000004203287211 */ /* 0x000fe200078f30ff */
[----:B------:R-:W-:Y:S01]  /*50c0*/  IMAD.IADD R2, R66, 0x1, -R5 ;  /* 0x0000000142027824 */ /* 0x000fe200078e0a05 */
[----:B------:R-:W-:Y:S01]  /*50d0*/  UIMAD UR5, UR8, UR5, UR7 ;  /* 0x00000005080572a4 */ /* 0x000fe2000f8e0207 */
[----:B------:R-:W-:Y:S01]  /*50e0*/  IMAD.SHL.U32 R43, R17, 0x40, RZ ;  /* 0x00000040112b7824 */ /* 0x000fe200078e00ff */
[----:B------:R-:W-:Y:S01]  /*50f0*/  UIMAD.WIDE.U32 UR16, UR8, UR4, UR16 ;  /* 0x00000004081072a5 */ /* 0x000fe2000f8e0010 */
[----:B------:R-:W-:-:S02]  /*5100*/  IMAD R220, R2, 0x20, R17 ;  /* 0x0000002002dc7824 */ /* 0x000fc400078e0211 */
[----:B------:R-:W-:Y:S01]  /*5110*/  ULDC UR4, c[0x0][0x2c4] ;  /* 0x0000b10000047ab9 */ /* 0x000fe20000000800 */
[----:B------:R-:W-:Y:S01]  /*5120*/  IMAD.SHL.U32 R150, R2, 0x8, RZ ;  /* 0x0000000802967824 */ /* 0x000fe200078e00ff */
[----:B------:R-:W-:Y:S01]  /*5130*/  UIADD3 UR5, UR17, UR5, URZ ;  /* 0x0000000511057290 */ /* 0x000fe2000fffe03f */
[----:B-1----:R-:W-:Y:S01]  /*5140*/  IMAD R7, R9, 0x80, R220 ;  /* 0x0000008009077824 */ /* 0x002fe200078e02dc */
[----:B--2---:R-:W-:Y:S01]  /*5150*/  UIMAD UR19, UR19, UR4, URZ ;  /* 0x00000004131372a4 */ /* 0x004fe2000f8e023f */
[----:B------:R-:W-:Y:S01]  /*5160*/  IMAD.U32 R11, RZ, RZ, UR17 ;  /* 0x00000011ff0b7e24 */ /* 0x000fe2000f8e00ff */
[----:B------:R-:W-:Y:S01]  /*5170*/  LOP3.LUT R43, R43, 0x1c0, RZ, 0xc0, !PT ;  /* 0x000001c02b2b7812 */ /* 0x000fe200078ec0ff */
[----:B------:R-:W-:Y:S01]  /*5180*/  @P0 IMAD.HI.U32 R4, R7, c[0x0][0x2c8], RZ ;  /* 0x0000b20007040a27 */ /* 0x000fe200078e00ff */
[C---:B------:R-:W-:Y:S02]  /*5190*/  IADD3 R21, R150.reuse, 0x40, RZ ;  /* 0x0000004096157810 */ /* 0x040fe40007ffe0ff */
[C---:B------:R-:W-:Y:S01]  /*51a0*/  IADD3 R20, R150.reuse, 0x80, RZ ;  /* 0x0000008096147810 */ /* 0x040fe20007ffe0ff */
[----:B------:R-:W-:Y:S01]  /*51b0*/  IMAD.MOV.U32 R12, RZ, RZ, R7 ;  /* 0x000000ffff0c7224 */ /* 0x000fe200078e0007 */
[----:B------:R-:W-:Y:S01]  /*51c0*/  @P0 SHF.R.U32.HI R12, RZ, c[0x0][0x2cc], R4 ;  /* 0x0000b300ff0c0a19 */ /* 0x000fe20000011604 */
[----:B------:R-:W-:Y:S01]  /*51d0*/  IMAD.U32 R10, RZ, RZ, UR16 ;  /* 0x00000010ff0a7e24 */ /* 0x000fe2000f8e00ff */
[----:B------:R-:W-:Y:S01]  /*51e0*/  SHF.R.U32.HI R41, RZ, 0x3, R43 ;  /* 0x00000003ff297819 */ /* 0x000fe2000001162b */
[----:B------:R-:W-:Y:S01]  /*51f0*/  IMAD.U32 R11, RZ, RZ, UR5 ;  /* 0x00000005ff0b7e24 */ /* 0x000fe2000f8e00ff */
[--C-:B------:R-:W-:Y:S01]  /*5200*/  SHF.R.S32.HI R5, RZ, 0x1f, R12.reuse ;  /* 0x0000001fff057819 */ /* 0x100fe2000001140c */
[----:B------:R-:W-:Y:S01]  /*5210*/  IMAD.MOV R6, RZ, RZ, -R12 ;  /* 0x000000ffff067224 */ /* 0x000fe200078e0a0c */
[----:B------:R-:W-:Y:S01]  /*5220*/  ISETP.GE.AND P3, PT, R150, c[0x0][0x198], PT ;  /* 0x0000660096007a0c */ /* 0x000fe20003f66270 */
[----:B------:R-:W-:Y:S01]  /*5230*/  IMAD R9, R9, 0x80, R17 ;  /* 0x0000008009097824 */ /* 0x000fe200078e0211 */
[----:B------:R-:W-:Y:S01]  /*5240*/  ISETP.GE.AND P4, PT, R21, c[0x0][0x198], PT ;  /* 0x0000660015007a0c */ /* 0x000fe20003f86270 */
[----:B------:R-:W-:Y:S01]  /*5250*/  IMAD R5, R5, c[0x0][0x1b0], RZ ;  /* 0x00006c0005057a24 */ /* 0x000fe200078e02ff */
[----:B------:R-:W-:Y:S01]  /*5260*/  ISETP.GE.AND P6, PT, R20, c[0x0][0x198], PT ;  /* 0x0000660014007a0c */ /* 0x000fe20003fc6270 */
[----:B------:R-:W-:Y:S01]  /*5270*/  IMAD R6, R6, c[0x0][0x2c4], R7 ;  /* 0x0000b10006067a24 */ /* 0x000fe200078e0207 */
[----:B------:R-:W-:Y:S01]  /*5280*/  LOP3.LUT R7, R22, 0xfffffff0, RZ, 0xc0, !PT ;  /* 0xfffffff016077812 */ /* 0x000fe200078ec0ff */
[----:B------:R-:W-:-:S02]  /*5290*/  IMAD R5, R12, c[0x0][0x1b4], R5 ;  /* 0x00006d000c057a24 */ /* 0x000fc400078e0205 */
[----:B------:R-:W-:Y:S01]  /*52a0*/  IMAD.WIDE.U32 R12, R12, c[0x0][0x1b0], R10 ;  /* 0x00006c000c0c7a25 */ /* 0x000fe200078e000a */
[----:B------:R-:W-:-:S03]  /*52b0*/  SHF.R.S32.HI R11, RZ, 0x1f, R6 ;  /* 0x0000001fff0b7819 */ /* 0x000fc60000011406 */
[----:B------:R-:W-:Y:S02]  /*52c0*/  IMAD.IADD R13, R13, 0x1, R5 ;  /* 0x000000010d0d7824 */ /* 0x000fe400078e0205 */
[----:B------:R-:W-:Y:S02]  /*52d0*/  IMAD R11, R11, c[0x0][0x1a8], RZ ;  /* 0x00006a000b0b7a24 */ /* 0x000fe400078e02ff */
[----:B------:R-:W-:Y:S02]  /*52e0*/  IMAD.IADD R8, R66, 0x1, -R7 ;  /* 0x0000000142087824 */ /* 0x000fe400078e0a07 */
[C---:B------:R-:W-:Y:S02]  /*52f0*/  IMAD R11, R6.reuse, c[0x0][0x1ac], R11 ;  /* 0x00006b00060b7a24 */ /* 0x040fe400078e020b */
[----:B------:R-:W-:Y:S01]  /*5300*/  IMAD.WIDE.U32 R6, R6, c[0x0][0x1a8], R12 ;  /* 0x00006a0006067a25 */ /* 0x000fe200078e000c */
[----:B------:R-:W-:-:S03]  /*5310*/  SHF.R.S32.HI R5, RZ, 0x1f, R8 ;  /* 0x0000001fff057819 */ /* 0x000fc60000011408 */
[----:B------:R-:W-:Y:S01]  /*5320*/  IMAD.IADD R10, R7, 0x1, R11 ;  /* 0x00000001070a7824 */ /* 0x000fe200078e020b */
[----:B------:R-:W-:Y:S01]  /*5330*/  LEA R15, P0, R6, c[0x0][0x160], 0x1 ;  /* 0x00005800060f7a11 */ /* 0x000fe200078008ff */
[----:B------:R-:W-:Y:S01]  /*5340*/  IMAD.SHL.U32 R40, R40, 0x8, RZ ;  /* 0x0000000828287824 */ /* 0x000fe200078e00ff */
[----:B------:R-:W-:Y:S02]  /*5350*/  LEA.HI R4, R5, R8, RZ, 0x3 ;  /* 0x0000000805047211 */ /* 0x000fe400078f18ff */
[----:B------:R-:W-:Y:S01]  /*5360*/  LEA.HI.X R10, R6, c[0x0][0x164], R10, 0x1, P0 ;  /* 0x00005900060a7a11 */ /* 0x000fe200000f0c0a */
[----:B------:R1:W2:Y:S01]  /*5370*/  SHFL.IDX PT, R18, R15, RZ, 0x181f ;  /* 0x00181fff0f127589 */ /* 0x0002a200000e0000 */
[----:B------:R-:W-:Y:S02]  /*5380*/  LOP3.LUT R5, R4, 0xfffffff8, RZ, 0xc0, !PT ;  /* 0xfffffff804057812 */ /* 0x000fe400078ec0ff */
[----:B------:R-:W-:Y:S01]  /*5390*/  ISETP.GE.AND P0, PT, R9, UR19, PT ;  /* 0x0000001309007c0c */ /* 0x000fe2000bf06270 */
[----:B------:R1:W3:Y:S01]  /*53a0*/  SHFL.IDX PT, R19, R10, RZ, 0x181f ;  /* 0x00181fff0a137589 */ /* 0x0002e200000e0000 */
[----:B------:R-:W-:Y:S01]  /*53b0*/  IADD3 R6, R150, 0xc0, RZ ;  /* 0x000000c096067810 */ /* 0x000fe20007ffe0ff */
[----:B------:R-:W-:Y:S01]  /*53c0*/  IMAD.IADD R7, R8, 0x1, -R5 ;  /* 0x0000000108077824 */ /* 0x000fe200078e0a05 */
[----:B------:R-:W-:Y:S01]  /*53d0*/  LOP3.LUT R40, R40, 0xfffffe00, RZ, 0xc0, !PT ;  /* 0xfffffe0028287812 */ /* 0x000fe200078ec0ff */
[----:B------:R-:W-:Y:S01]  /*53e0*/  IMAD.MOV.U32 R5, RZ, RZ, 0x20 ;  /* 0x00000020ff057424 */ /* 0x000fe200078e00ff */
[----:B------:R-:W-:-:S02]  /*53f0*/  ISETP.GE.AND P5, PT, R6, c[0x0][0x198], PT ;  /* 0x0000660006007a0c */ /* 0x000fc40003fa6270 */
[----:B------:R-:W-:Y:S01]  /*5400*/  P2R R8, PR, RZ, 0x1 ;  /* 0x00000001ff087803 */ /* 0x000fe20000000000 */
[----:B----4-:R4:W5:Y:S01]  /*5410*/  @P1 R2UR UR7, R0 ;  /* 0x00000000000713c2 */ /* 0x01096200000e0000 */
[----:B------:R-:W-:Y:S01]  /*5420*/  R2P PR, R7, 0x6 ;  /* 0x0000000607007804 */ /* 0x000fe20000000000 */
[----:B-----5:R-:W-:-:S04]  /*5430*/  @!UP1 UMOV UR7, UR20 ;  /* 0x0000001400079c82 */ /* 0x020fc80008000000 */
[----:B------:R-:W-:Y:S02]  /*5440*/  SEL R5, R5, 0xffffffe0, !P2 ;  /* 0xffffffe005057807 */ /* 0x000fe40005000000 */
[----:B----4-:R-:W-:-:S04]  /*5450*/  LOP3.LUT R0, R43, 0x38, R150, 0xf8, !PT ;  /* 0x000000382b007812 */ /* 0x010fc800078ef896 */
[----:B------:R-:W-:Y:S01]  /*5460*/  LOP3.LUT R11, R0, R41, RZ, 0x3c, !PT ;  /* 0x00000029000b7212 */ /* 0x000fe200078e3cff */
[----:B------:R-:W-:-:S04]  /*5470*/  IMAD.MOV.U32 R0, RZ, RZ, 0x10 ;  /* 0x00000010ff007424 */ /* 0x000fc800078e00ff */
[----:B------:R-:W-:Y:S01]  /*5480*/  IMAD.IADD R16, R11, 0x1, R40 ;  /* 0x000000010b107824 */ /* 0x000fe200078e0228 */
[----:B------:R-:W-:Y:S01]  /*5490*/  SEL R0, R0, 0xfffffff0, !P1 ;  /* 0xfffffff000007807 */ /* 0x000fe20004800000 */
[----:B------:R-:W-:Y:S05]  /*54a0*/  @P0 BRA `(.L_x_83) ;  /* 0x0000013000000947 */ /* 0x000fea0003800000 */
[----:B-123--:R-:W-:Y:S01]  /*54b0*/  SHF.R.S32.HI R12, RZ, 0x1f, R21 ;  /* 0x0000001fff0c7819 */ /* 0x00efe20000011415 */
[----:B------:R-:W-:Y:S01]  /*54c0*/  IMAD.SHL.U32 R14, R16, 0x2, RZ ;  /* 0x00000002100e7824 */ /* 0x000fe200078e00ff */
[----:B------:R-:W-:Y:S01]  /*54d0*/  SHF.R.S32.HI R23, RZ, 0x1f, R20 ;  /* 0x0000001fff177819 */ /* 0x000fe20000011414 */
[----:B------:R-:W-:Y:S01]  /*54e0*/  IMAD.WIDE R24, R150, 0x2, R18 ;  /* 0x0000000296187825 */ /* 0x000fe200078e0212 */
[----:B------:R-:W-:Y:S02]  /*54f0*/  SHF.R.S32.HI R11, RZ, 0x1f, R6 ;  /* 0x0000001fff0b7819 */ /* 0x000fe40000011406 */
[----:B------:R-:W-:Y:S02]  /*5500*/  LEA.HI R13, R12, R21, RZ, 0x3 ;  /* 0x000000150c0d7211 */ /* 0x000fe400078f18ff */
[----:B------:R-:W-:Y:S01]  /*5510*/  LEA.HI R12, R23, R20, RZ, 0x3 ;  /* 0x00000014170c7211 */ /* 0x000fe200078f18ff */
[----:B------:R-:W-:Y:S01]  /*5520*/  @!PT LDS RZ, [RZ] ;  /* 0x00000000fffff984 */ /* 0x000fe20000000800 */
[----:B------:R1:W-:Y:S01]  /*5530*/  LDGSTS.E.BYPASS.LTC128B.128 [R14+0x10080], [R24.64], !P3 ;  /* 0x10080000180e7fae */ /* 0x0003e2000d901d56 */
[----:B------:R-:W-:-:S02]  /*5540*/  LEA.HI R11, R11, R6, RZ, 0x3 ;  /* 0x000000060b0b7211 */ /* 0x000fc400078f18ff */
[----:B------:R-:W-:Y:S02]  /*5550*/  LOP3.LUT R13, R13, 0xfffffff8, RZ, 0xc0, !PT ;  /* 0xfffffff80d0d7812 */ /* 0x000fe400078ec0ff */
[----:B------:R-:W-:Y:S02]  /*5560*/  LOP3.LUT R12, R12, 0xfffffff8, RZ, 0xc0, !PT ;  /* 0xfffffff80c0c7812 */ /* 0x000fe400078ec0ff */
[----:B------:R-:W-:Y:S01]  /*5570*/  LOP3.LUT R11, R11, 0xfffffff8, RZ, 0xc0, !PT ;  /* 0xfffffff80b0b7812 */ /* 0x000fe200078ec0ff */
[----:B------:R-:W-:-:S04]  /*5580*/  IMAD.WIDE R26, R13, 0x2, R18 ;  /* 0x000000020d1a7825 */ /* 0x000fc800078e0212 */
[--C-:B------:R-:W-:Y:S01]  /*5590*/  IMAD.WIDE R12, R12, 0x2, R18.reuse ;  /* 0x000000020c0c7825 */ /* 0x100fe200078e0212 */
[----:B------:R1:W-:Y:S03]  /*55a0*/  LDGSTS.E.BYPASS.LTC128B.128 [R14+0x14080], [R26.64], !P4 ;  /* 0x140800001a0e7fae */ /* 0x0003e6000e101d56 */
[----:B------:R-:W-:Y:S01]  /*55b0*/  IMAD.WIDE R18, R11, 0x2, R18 ;  /* 0x000000020b127825 */ /* 0x000fe200078e0212 */
[----:B------:R1:W-:Y:S04]  /*55c0*/  LDGSTS.E.BYPASS.LTC128B.128 [R14+0x18080], [R12.64], !P6 ;  /* 0x180800000c0e7fae */ /* 0x0003e8000f101d56 */
[----:B------:R1:W-:Y:S02]  /*55d0*/  LDGSTS.E.BYPASS.LTC128B.128 [R14+0x1c080], [R18.64], !P5 ;  /* 0x1c080000120e7fae */ /* 0x0003e4000e901d56 */
.L_x_83:
[----:B-123--:R-:W-:Y:S05]  /*55e0*/  BSYNC B0 ;  /* 0x0000000000007941 */ /* 0x00efea0003800000 */
.L_x_82:
[----:B------:R-:W-:Y:S01]  /*55f0*/  IADD3 R11, R9, 0x20, RZ ;  /* 0x00000020090b7810 */ /* 0x000fe20007ffe0ff */
[----:B------:R1:W2:Y:S01]  /*5600*/  SHFL.IDX PT, R19, R10, 0x1, 0x181f ;  /* 0x00381f000a137f89 */ /* 0x0002a200000e0000 */
[----:B------:R-:W-:Y:S02]  /*5610*/  BSSY B0, `(.L_x_84) ;  /* 0x0000017000007945 */ /* 0x000fe40003800000 */
[----:B------:R-:W-:Y:S01]  /*5620*/  ISETP.GE.AND P0, PT, R11, UR19, PT ;  /* 0x000000130b007c0c */ /* 0x000fe2000bf06270 */
[----:B------:R1:W3:-:S12]  /*5630*/  SHFL.IDX PT, R18, R15, 0x1, 0x181f ;  /* 0x00381f000f127f89 */ /* 0x0002d800000e0000 */
[----:B------:R-:W-:Y:S05]  /*5640*/  @P0 BRA `(.L_x_85) ;  /* 0x0000013000000947 */ /* 0x000fea0003800000 */
[----:B------:R-:W-:Y:S01]  /*5650*/  SHF.R.S32.HI R12, RZ, 0x1f, R21 ;  /* 0x0000001fff0c7819 */ /* 0x000fe20000011415 */
[----:B------:R-:W-:Y:S01]  /*5660*/  IMAD.SHL.U32 R14, R16, 0x2, RZ ;  /* 0x00000002100e7824 */ /* 0x000fe200078e00ff */
[----:B------:R-:W-:Y:S01]  /*5670*/  SHF.R.S32.HI R23, RZ, 0x1f, R20 ;  /* 0x0000001fff177819 */ /* 0x000fe20000011414 */
[----:B--23--:R-:W-:Y:S01]  /*5680*/  IMAD.WIDE R24, R150, 0x2, R18 ;  /* 0x0000000296187825 */ /* 0x00cfe200078e0212 */
        /* <DEDUP_REMOVED lines=15> */
.L_x_85:
[----:B------:R-:W-:Y:S05]  /*5780*/  BSYNC B0 ;  /* 0x0000000000007941 */ /* 0x000fea0003800000 */
.L_x_84:
[----:B------:R-:W-:Y:S01]  /*5790*/  IADD3 R11, R9, 0x40, RZ ;  /* 0x00000040090b7810 */ /* 0x000fe20007ffe0ff */
[----:B--2---:R2:W4:Y:S01]  /*57a0*/  SHFL.IDX PT, R19, R10, 0x2, 0x181f ;  /* 0x00581f000a137f89 */ /* 0x00452200000e0000 */
[----:B------:R-:W-:Y:S02]  /*57b0*/  BSSY B0, `(.L_x_86) ;  /* 0x0000017000007945 */ /* 0x000fe40003800000 */
[----:B------:R-:W-:Y:S01]  /*57c0*/  ISETP.GE.AND P0, PT, R11, UR19, PT ;  /* 0x000000130b007c0c */ /* 0x000fe2000bf06270 */
[----:B---3--:R2:W3:-:S12]  /*57d0*/  SHFL.IDX PT, R18, R15, 0x2, 0x181f ;  /* 0x00581f000f127f89 */ /* 0x0084d800000e0000 */
[----:B------:R-:W-:Y:S05]  /*57e0*/  @P0 BRA `(.L_x_87) ;  /* 0x0000013000000947 */ /* 0x000fea0003800000 */
[----:B------:R-:W-:Y:S01]  /*57f0*/  SHF.R.S32.HI R12, RZ, 0x1f, R21 ;  /* 0x0000001fff0c7819 */ /* 0x000fe20000011415 */
[----:B------:R-:W-:Y:S01]  /*5800*/  IMAD.SHL.U32 R14, R16, 0x2, RZ ;  /* 0x00000002100e7824 */ /* 0x000fe200078e00ff */
[----:B------:R-:W-:Y:S01]  /*5810*/  SHF.R.S32.HI R23, RZ, 0x1f, R20 ;  /* 0x0000001fff177819 */ /* 0x000fe20000011414 */
[----:B---34-:R-:W-:Y:S01]  /*5820*/  IMAD.WIDE R24, R150, 0x2, R18 ;  /* 0x0000000296187825 */ /* 0x018fe200078e0212 */
        /* <DEDUP_REMOVED lines=15> */
.L_x_87:
[----:B------:R-:W-:Y:S05]  /*5920*/  BSYNC B0 ;  /* 0x0000000000007941 */ /* 0x000fea0003800000 */
.L_x_86:
[----:B------:R-:W-:Y:S01]  /*5930*/  IADD3 R9, R9, 0x60, RZ ;  /* 0x0000006009097810 */ /* 0x000fe20007ffe0ff */
[----:B---3--:R-:W-:Y:S01]  /*5940*/  SHFL.IDX PT, R24, R15, 0x3, 0x181f ;  /* 0x00781f000f187f89 */ /* 0x008fe200000e0000 */
[----:B------:R-:W-:Y:S01]  /*5950*/  UIADD3 UR6, UR9, -0x20, URZ ;  /* 0xffffffe009067890 */ /* 0x000fe2000fffe03f */
[----:B------:R-:W-:Y:S01]  /*5960*/  IMAD.MOV.U32 R219, RZ, RZ, c[0x0][0x2b8] ;  /* 0x0000ae00ffdb7624 */ /* 0x000fe200078e00ff */
[----:B------:R-:W-:Y:S01]  /*5970*/  ISETP.GE.AND P0, PT, R9, UR19, PT ;  /* 0x0000001309007c0c */ /* 0x000fe2000bf06270 */
[----:B------:R3:W5:Y:S01]  /*5980*/  SHFL.IDX PT, R25, R10, 0x3, 0x181f ;  /* 0x00781f000a197f89 */ /* 0x00076200000e0000 */
[----:B------:R-:W-:Y:S01]  /*5990*/  USHF.R.S32.HI UR8, URZ, 0x1f, UR7 ;  /* 0x0000001f3f087899 */ /* 0x000fe20008011407 */
[----:B------:R-:W-:Y:S01]  /*59a0*/  IMAD.MOV.U32 R221, RZ, RZ, RZ ;  /* 0x000000ffffdd7224 */ /* 0x000fe200078e00ff */
[----:B------:R-:W-:Y:S01]  /*59b0*/  ISETP.NE.AND P2, PT, R219, 0x1, PT ;  /* 0x00000001db00780c */ /* 0x000fe20003f45270 */
[----:B------:R-:W-:Y:S01]  /*59c0*/  ULDC.64 UR4, c[0x0][0x2b0] ;  /* 0x0000ac0000047ab9 */ /* 0x000fe20000000a00 */
[----:B------:R-:W-:Y:S01]  /*59d0*/  IADD3 R11, R220, UR6, RZ ;  /* 0x00000006dc0b7c10 */ /* 0x000fe2000fffe0ff */
[----:B------:R-:W-:-:S02]  /*59e0*/  UIMAD UR8, UR8, UR4, URZ ;  /* 0x00000004080872a4 */ /* 0x000fc4000f8e023f */
[----:B------:R-:W-:Y:S01]  /*59f0*/  UIMAD.WIDE.U32 UR16, UR7, UR4, URZ ;  /* 0x00000004071072a5 */ /* 0x000fe2000f8e003f */
[C---:B------:R-:W-:Y:S01]  /*5a00*/  IADD3 R222, R11.reuse, UR15, RZ ;  /* 0x0000000f0bde7c10 */ /* 0x040fe2000fffe0ff */
[----:B------:R-:W-:Y:S01]  /*5a10*/  UIMAD UR7, UR7, UR5, UR8 ;  /* 0x00000005070772a4 */ /* 0x000fe2000f8e0208 */
[----:B------:R-:W-:Y:S01]  /*5a20*/  ISETP.GE.AND P1, PT, R11, UR11, PT ;  /* 0x0000000b0b007c0c */ /* 0x000fe2000bf26270 */
[----:B------:R-:W-:Y:S01]  /*5a30*/  @!P0 IMAD.SHL.U32 R9, R16, 0x2, RZ ;  /* 0x0000000210098824 */ /* 0x000fe200078e00ff */
[----:B------:R-:W-:Y:S01]  /*5a40*/  @!P0 SHF.R.S32.HI R12, RZ, 0x1f, R21 ;  /* 0x0000001fff0c8819 */ /* 0x000fe20000011415 */
[----:B------:R-:W-:Y:S01]  /*5a50*/  UIADD3 UR7, UR17, UR7, URZ ;  /* 0x0000000711077290 */ /* 0x000fe2000fffe03f */
[----:B------:R-:W-:Y:S01]  /*5a60*/  @!P0 SHF.R.S32.HI R13, RZ, 0x1f, R20 ;  /* 0x0000001fff0d8819 */ /* 0x000fe20000011414 */
[----:B------:R-:W-:Y:S01]  /*5a70*/  ULDC.64 UR4, c[0x0][0x1e8] ;  /* 0x00007a0000047ab9 */ /* 0x000fe20000000a00 */
[----:B------:R-:W-:Y:S01]  /*5a80*/  @!P0 LEA.HI R11, R12, R21, RZ, 0x3 ;  /* 0x000000150c0b8211 */ /* 0x000fe200078f18ff */
[----:B------:R-:W-:Y:S01]  /*5a90*/  @P2 IMAD.HI.U32 R12, R222, c[0x0][0x2bc], RZ ;  /* 0x0000af00de0c2a27 */ /* 0x000fe200078e00ff */
[----:B------:R-:W-:-:S02]  /*5aa0*/  ISETP.GT.OR P1, PT, R220, 0x1f, P1 ;  /* 0x0000001fdc00780c */ /* 0x000fc40000f24670 */
[----:B------:R-:W-:Y:S02]  /*5ab0*/  @!P0 LOP3.LUT R11, R11, 0xfffffff8, RZ, 0xc0, !PT ;  /* 0xfffffff80b0b8812 */ /* 0x000fe400078ec0ff */
[----:B-123--:R-:W-:Y:S01]  /*5ac0*/  P2R R10, PR, RZ, 0x4 ;  /* 0x00000004ff0a7803 */ /* 0x00efe20000000000 */
[----:B------:R-:W-:Y:S01]  /*5ad0*/  IMAD.MOV.U32 R10, RZ, RZ, R222 ;  /* 0x000000ffff0a7224 */ /* 0x000fe200078e00de */
[----:B------:R-:W-:Y:S01]  /*5ae0*/  @P2 SHF.R.U32.HI R10, RZ, c[0x0][0x2c0], R12 ;  /* 0x0000b000ff0a2a19 */ /* 0x000fe2000001160c */
[----:B-----5:R-:W-:Y:S01]  /*5af0*/  @!P0 IMAD.WIDE R28, R11, 0x2, R24 ;  /* 0x000000020b1c8825 */ /* 0x020fe200078e0218 */
[----:B------:R-:W-:Y:S02]  /*5b00*/  @!P0 SHF.R.S32.HI R11, RZ, 0x1f, R6 ;  /* 0x0000001fff0b8819 */ /* 0x000fe40000011406 */
[----:B------:R-:W-:Y:S01]  /*5b10*/  @!P0 LEA.HI R12, R13, R20, RZ, 0x3 ;  /* 0x000000140d0c8211 */ /* 0x000fe200078f18ff */
[----:B----4-:R-:W-:Y:S01]  /*5b20*/  @!P0 IMAD.WIDE R18, R150, 0x2, R24 ;  /* 0x0000000296128825 */ /* 0x010fe200078e0218 */
[----:B------:R-:W-:-:S02]  /*5b30*/  @!P0 LEA.HI R11, R11, R6, RZ, 0x3 ;  /* 0x000000060b0b8211 */ /* 0x000fc400078f18ff */
[----:B------:R-:W-:Y:S02]  /*5b40*/  @!P0 LOP3.LUT R12, R12, 0xfffffff8, RZ, 0xc0, !PT ;  /* 0xfffffff80c0c8812 */ /* 0x000fe400078ec0ff */
[----:B------:R-:W-:Y:S01]  /*5b50*/  @!P0 LOP3.LUT R11, R11, 0xfffffff8, RZ, 0xc0, !PT ;  /* 0xfffffff80b0b8812 */ /* 0x000fe200078ec0ff */
[----:B------:R-:W-:Y:S01]  /*5b60*/  @!PT LDS RZ, [RZ] ;  /* 0x00000000fffff984 */ /* 0x000fe20000000800 */
[----:B------:R1:W-:Y:S02]  /*5b70*/  @!P0 LDGSTS.E.BYPASS.LTC128B.128 [R9+0x13080], [R18.64], !P3 ;  /* 0x1308000012098fae */ /* 0x0003e4000d901d56 */
[--C-:B------:R-:W-:Y:S02]  /*5b80*/  @!P0 IMAD.WIDE R26, R12, 0x2, R24.reuse ;  /* 0x000000020c1a8825 */ /* 0x100fe400078e0218 */
[----:B------:R2:W-:Y:S02]  /*5b90*/  @!P0 LDGSTS.E.BYPASS.LTC128B.128 [R9+0x17080], [R28.64], !P4 ;  /* 0x170800001c098fae */ /* 0x0005e4000e101d56 */
[----:B------:R-:W-:Y:S02]  /*5ba0*/  @!P0 IMAD.WIDE R24, R11, 0x2, R24 ;  /* 0x000000020b188825 */ /* 0x000fe400078e0218 */
[----:B------:R2:W-:Y:S04]  /*5bb0*/  @!P0 LDGSTS.E.BYPASS.LTC128B.128 [R9+0x1b080], [R26.64], !P6 ;  /* 0x1b0800001a098fae */ /* 0x0005e8000f101d56 */
[----:B------:R2:W-:Y:S04]  /*5bc0*/  @!P0 LDGSTS.E.BYPASS.LTC128B.128 [R9+0x1f080], [R24.64], !P5 ;  /* 0x1f08000018098fae */ /* 0x0005e8000e901d56 */
[----:B------:R-:W0:Y:S01]  /*5bd0*/  LDGDEPBAR ;  /* 0x00000000000079af */ /* 0x000e220000000000 */
[----:B-1----:R-:W-:-:S04]  /*5be0*/  @!P1 IADD3 R18, P2, R10, UR16, RZ ;  /* 0x000000100a129c10 */ /* 0x002fc8000ff5e0ff */
[----:B------:R-:W-:Y:S02]  /*5bf0*/  @!P1 LEA.HI.X.SX32 R13, R10, UR7, 0x1, P2 ;  /* 0x000000070a0d9c11 */ /* 0x000fe400090f0eff */
[----:B------:R-:W-:-:S04]  /*5c00*/  @!P1 LEA R14, P2, R18, c[0x0][0x2a0], 0x2 ;  /* 0x0000a800120e9a11 */ /* 0x000fc800078410ff */
[----:B------:R-:W-:Y:S01]  /*5c10*/  @!P1 LEA.HI.X R15, R18, c[0x0][0x2a4], R13, 0x2, P2 ;  /* 0x0000a900120f9a11 */ /* 0x000fe200010f140d */
[----:B------:R-:W-:Y:S06]  /*5c20*/  BAR.SYNC.DEFER_BLOCKING 0x0 ;  /* 0x0000000000007b1d */ /* 0x000fec0000010000 */
[----:B------:R-:W3:Y:S01]  /*5c30*/  @!P1 LDG.E R221, [R14.64] ;  /* 0x000000160edd9981 */ /* 0x000ee2000c1e1900 */
[----:B------:R-:W-:Y:S01]  /*5c40*/  IMAD.MOV R11, RZ, RZ, -R10 ;  /* 0x000000ffff0b7224 */ /* 0x000fe200078e0a0a */
[----:B------:R-:W-:Y:S01]  /*5c50*/  UIMAD UR8, UR12, UR4, URZ ;  /* 0x000000040c0872a4 */ /* 0x000fe2000f8e023f */
[----:B--2---:R-:W-:Y:S01]  /*5c60*/  IMAD.U32 R9, RZ, RZ, UR13 ;  /* 0x0000000dff097e24 */ /* 0x004fe2000f8e00ff */
[----:B------:R-:W-:Y:S01]  /*5c70*/  UIMAD.WIDE.U32 UR24, UR13, UR4, URZ ;  /* 0x000000040d1872a5 */ /* 0x000fe2000f8e003f */
[----:B------:R-:W-:Y:S01]  /*5c80*/  IMAD R222, R11, c[0x0][0x2b8], R222 ;  /* 0x0000ae000bde7a24 */ /* 0x000fe200078e02de */
[----:B------:R-:W-:Y:S01]  /*5c90*/  UIMAD UR5, UR13, UR5, UR8 ;  /* 0x000000050d0572a4 */ /* 0x000fe2000f8e0208 */
[----:B------:R-:W-:Y:S01]  /*5ca0*/  ISETP.GE.AND P4, PT, R150, c[0x0][0x1d4], PT ;  /* 0x0000750096007a0c */ /* 0x000fe20003f86270 */
[----:B------:R-:W-:Y:S01]  /*5cb0*/  UIADD3 UR8, UR11, -UR6, URZ ;  /* 0x800000060b087290 */ /* 0x000fe2000fffe03f */
[----:B------:R-:W-:Y:S01]  /*5cc0*/  IMAD.WIDE.U32 R12, R222, c[0x0][0x1e0], RZ ;  /* 0x00007800de0c7a25 */ /* 0x000fe200078e00ff */
[----:B------:R-:W-:Y:S01]  /*5cd0*/  SHF.R.S32.HI R19, RZ, 0x1f, R222 ;  /* 0x0000001fff137819 */ /* 0x000fe200000114de */
[----:B------:R-:W-:Y:S01]  /*5ce0*/  UIADD3 UR6, UR25, UR5, URZ ;  /* 0x0000000519067290 */ /* 0x000fe2000fffe03f */
[----:B------:R-:W-:-:S02]  /*5cf0*/  ISETP.GE.AND P5, PT, R21, c[0x0][0x1d4], PT ;  /* 0x0000750015007a0c */ /* 0x000fc40003fa6270 */
[----:B------:R-:W-:Y:S01]  /*5d00*/  ISETP.GE.AND P3, PT, R20, c[0x0][0x1d4], PT ;  /* 0x0000750014007a0c */ /* 0x000fe20003f66270 */
[----:B------:R-:W-:Y:S01]  /*5d10*/  IMAD R11, R19, c[0x0][0x1e0], RZ ;  /* 0x00007800130b7a24 */ /* 0x000fe200078e02ff */
[----:B------:R-:W-:Y:S01]  /*5d20*/  ISETP.GE.AND P2, PT, R6, c[0x0][0x1d4], PT ;  /* 0x0000750006007a0c */ /* 0x000fe20003f46270 */
[----:B------:R-:W-:Y:S02]  /*5d30*/  ULDC.64 UR4, c[0x0][0x210] ;  /* 0x0000840000047ab9 */ /* 0x000fe40000000a00 */
[----:B------:R-:W-:Y:S01]  /*5d40*/  IMAD R10, R222, c[0x0][0x1e4], R11 ;  /* 0x00007900de0a7a24 */ /* 0x000fe200078e020b */
[----:B------:R-:W-:Y:S02]  /*5d50*/  UIMAD UR12, UR12, UR4, URZ ;  /* 0x000000040c0c72a4 */ /* 0x000fe4000f8e023f */
[----:B------:R-:W-:Y:S01]  /*5d60*/  UIMAD.WIDE.U32 UR26, UR13, UR4, URZ ;  /* 0x000000040d1a72a5 */ /* 0x000fe2000f8e003f */
[----:B------:R-:W-:Y:S01]  /*5d70*/  IMAD.IADD R13, R13, 0x1, R10 ;  /* 0x000000010d0d7824 */ /* 0x000fe200078e020a */
[----:B------:R-:W-:-:S04]  /*5d80*/  UIMAD UR5, UR13, UR5, UR12 ;  /* 0x000000050d0572a4 */ /* 0x000fc8000f8e020c */
[----:B------:R-:W-:Y:S01]  /*5d90*/  UIADD3 UR5, UR27, UR5, URZ ;  /* 0x000000051b057290 */ /* 0x000fe2000fffe03f */
[----:B---3--:R-:W-:Y:S01]  /*5da0*/  SHF.R.S32.HI R18, RZ, 0x1f, R221 ;  /* 0x0000001fff127819 */ /* 0x008fe200000114dd */
[----:B------:R-:W-:-:S04]  /*5db0*/  IMAD.WIDE.U32 R12, R221, c[0x0][0x1f0], R12 ;  /* 0x00007c00dd0c7a25 */ /* 0x000fc800078e000c */
[----:B------:R-:W-:Y:S01]  /*5dc0*/  IMAD R10, R18, c[0x0][0x1f0], RZ ;  /* 0x00007c00120a7a24 */ /* 0x000fe200078e02ff */
[----:B------:R-:W-:Y:S01]  /*5dd0*/  IADD3 R11, P0, R12, UR24, RZ ;  /* 0x000000180c0b7c10 */ /* 0x000fe2000ff1e0ff */
[----:B------:R-:W-:Y:S01]  /*5de0*/  IMAD R9, R9, c[0x0][0x1e8], R12 ;  /* 0x00007a0009097a24 */ /* 0x000fe200078e020c */
[----:B------:R-:W-:Y:S01]  /*5df0*/  IADD3 R12, -R17, UR8, RZ ;  /* 0x00000008110c7c10 */ /* 0x000fe2000fffe1ff */
[----:B------:R-:W-:Y:S01]  /*5e00*/  IMAD R10, R221, c[0x0][0x1f4], R10 ;  /* 0x00007d00dd0a7a24 */ /* 0x000fe200078e020a */
[----:B------:R-:W-:Y:S02]  /*5e10*/  LEA RZ, P1, R11, c[0x0][0x1c8], 0x1 ;  /* 0x000072000bff7a11 */ /* 0x000fe400078208ff */
[----:B------:R-:W-:Y:S01]  /*5e20*/  LEA R23, R9, c[0x0][0x1c8], 0x1 ;  /* 0x0000720009177a11 */ /* 0x000fe200078e08ff */
[----:B------:R-:W-:-:S04]  /*5e30*/  IMAD.IADD R10, R13, 0x1, R10 ;  /* 0x000000010d0a7824 */ /* 0x000fc800078e020a */
[----:B------:R-:W-:Y:S01]  /*5e40*/  SHFL.IDX PT, R14, R23, RZ, 0x181f ;  /* 0x00181fff170e7589 */ /* 0x000fe200000e0000 */
[----:B------:R-:W-:Y:S02]  /*5e50*/  IADD3.X R10, R10, UR6, RZ, P0, !PT ;  /* 0x000000060a0a7c10 */ /* 0x000fe400087fe4ff */
[----:B------:R-:W-:Y:S02]  /*5e60*/  ISETP.GE.AND P0, PT, R12, 0x1, PT ;  /* 0x000000010c00780c */ /* 0x000fe40003f06270 */
[----:B------:R-:W-:Y:S02]  /*5e70*/  LEA.HI.X R15, R11, c[0x0][0x1cc], R10, 0x1, P1 ;  /* 0x000073000b0f7a11 */ /* 0x000fe400008f0c0a */
[----:B------:R-:W-:-:S04]  /*5e80*/  ISETP.GT.AND P1, PT, R220, 0x1f, PT ;  /* 0x0000001fdc00780c */ /* 0x000fc80003f24270 */
[----:B------:R-:W1:Y:S05]  /*5e90*/  SHFL.IDX PT, R15, R15, RZ, 0x181f ;  /* 0x00181fff0f0f7589 */ /* 0x000e6a00000e0000 */
[----:B------:R-:W-:Y:S01]  /*5ea0*/  @P0 SHF.R.S32.HI R10, RZ, 0x1f, R21 ;  /* 0x0000001fff0a0819 */ /* 0x000fe20000011415 */
[----:B------:R-:W-:Y:S01]  /*5eb0*/  @P0 IMAD.SHL.U32 R12, R16, 0x2, RZ ;  /* 0x00000002100c0824 */ /* 0x000fe200078e00ff */
[----:B------:R-:W-:Y:S02]  /*5ec0*/  @P0 SHF.R.S32.HI R13, RZ, 0x1f, R20 ;  /* 0x0000001fff0d0819 */ /* 0x000fe40000011414 */
[----:B------:R-:W-:Y:S02]  /*5ed0*/  @P0 SHF.R.S32.HI R9, RZ, 0x1f, R6 ;  /* 0x0000001fff090819 */ /* 0x000fe40000011406 */
[----:B------:R-:W-:-:S02]  /*5ee0*/  @P0 LEA.HI R11, R10, R21, RZ, 0x3 ;  /* 0x000000150a0b0211 */ /* 0x000fc400078f18ff */
[----:B------:R-:W-:Y:S02]  /*5ef0*/  @P0 LEA.HI R10, R13, R20, RZ, 0x3 ;  /* 0x000000140d0a0211 */ /* 0x000fe400078f18ff */
[----:B------:R-:W-:Y:S02]  /*5f00*/  @P0 LEA.HI R9, R9, R6, RZ, 0x3 ;  /* 0x0000000609090211 */ /* 0x000fe400078f18ff */
[----:B------:R-:W-:Y:S02]  /*5f10*/  @P0 LOP3.LUT R11, R11, 0xfffffff8, RZ, 0xc0, !PT ;  /* 0xfffffff80b0b0812 */ /* 0x000fe400078ec0ff */
[----:B------:R-:W-:Y:S02]  /*5f20*/  @P0 LOP3.LUT R10, R10, 0xfffffff8, RZ, 0xc0, !PT ;  /* 0xfffffff80a0a0812 */ /* 0x000fe400078ec0ff */
[----:B------:R-:W-:Y:S01]  /*5f30*/  @P0 LOP3.LUT R9, R9, 0xfffffff8, RZ, 0xc0, !PT ;  /* 0xfffffff809090812 */ /* 0x000fe200078ec0ff */
[----:B-1----:R-:W-:-:S04]  /*5f40*/  @P0 IMAD.WIDE R24, R150, 0x2, R14 ;  /* 0x0000000296180825 */ /* 0x002fc800078e020e */
[--C-:B------:R-:W-:Y:S01]  /*5f50*/  @P0 IMAD.WIDE R26, R11, 0x2, R14.reuse ;  /* 0x000000020b1a0825 */ /* 0x100fe200078e020e */
[----:B------:R-:W-:Y:S01]  /*5f60*/  @!PT LDS RZ, [RZ] ;  /* 0x00000000fffff984 */ /* 0x000fe20000000800 */
[----:B------:R1:W-:Y:S03]  /*5f70*/  @P0 LDGSTS.E.BYPASS.LTC128B.128 [R12+0xc080], [R24.64], !P4 ;  /* 0x0c080000180c0fae */ /* 0x0003e6000e101d56 */
[--C-:B------:R-:W-:Y:S01]  /*5f80*/  @P0 IMAD.WIDE R10, R10, 0x2, R14.reuse ;  /* 0x000000020a0a0825 */ /* 0x100fe200078e020e */
[----:B------:R1:W-:Y:S03]  /*5f90*/  @P0 LDGSTS.E.BYPASS.LTC128B.128 [R12+0xd080], [R26.64], !P5 ;  /* 0x0d0800001a0c0fae */ /* 0x0003e6000e901d56 */
[----:B------:R-:W-:Y:S01]  /*5fa0*/  @P0 IMAD.WIDE R14, R9, 0x2, R14 ;  /* 0x00000002090e0825 */ /* 0x000fe200078e020e */
[----:B------:R1:W-:Y:S04]  /*5fb0*/  @P0 LDGSTS.E.BYPASS.LTC128B.128 [R12+0xe080], [R10.64], !P3 ;  /* 0x0e0800000a0c0fae */ /* 0x0003e8000d901d56 */
[----:B------:R1:W-:Y:S01]  /*5fc0*/  @P0 LDGSTS.E.BYPASS.LTC128B.128 [R12+0xf080], [R14.64], !P2 ;  /* 0x0f0800000e0c0fae */ /* 0x0003e2000d101d56 */
[----:B------:R-:W-:-:S03]  /*5fd0*/  ISETP.LT.AND P0, PT, RZ, c[0x0][0x27c], PT ;  /* 0x00009f00ff007a0c */ /* 0x000fc60003f01270 */
[----:B------:R-:W0:Y:S10]  /*5fe0*/  LDGDEPBAR ;  /* 0x00000000000079af */ /* 0x000e340000000000 */
[----:B------:R-:W-:Y:S05]  /*5ff0*/  @P0 BRA `(.L_x_88) ;  /* 0x0000002000000947 */ /* 0x000fea0003800000 */
[----:B------:R-:W-:-:S04]  /*6000*/  DEPBAR.LE SB0, 0x1 ;  /* 0x000080400000791a */ /* 0x000fc80000000000 */
[----:B------:R-:W-:Y:S05]  /*6010*/  BRA `(.L_x_89) ;  /* 0x00006c1000007947 */ /* 0x000fea0003800000 */
.L_x_88:
[----:B-1----:R-:W-:Y:S01]  /*6020*/  SHF.R.S32.HI R10, RZ, 0x1f, R67 ;  /* 0x0000001fff0a7819 */ /* 0x002fe20000011443 */
[C---:B------:R-:W-:Y:S01]  /*6030*/  IMAD.WIDE.U32 R12, R67.reuse, c[0x0][0x280], RZ ;  /* 0x0000a000430c7a25 */ /* 0x040fe200078e00ff */
[----:B------:R-:W-:Y:S01]  /*6040*/  ULDC.U8 UR4, c[0x0][0x298] ;  /* 0x0000a60000047ab9 */ /* 0x000fe20000000000 */
[----:B------:R-:W-:Y:S01]  /*6050*/  BSSY B2, `(.L_x_89) ;  /* 0x00006bd000027945 */ /* 0x000fe20003800000 */
[----:B------:R-:W-:Y:S01]  /*6060*/  SHF.L.U32 R23, R16, 0x1, RZ ;  /* 0x0000000110177819 */ /* 0x000fe200000006ff */
[----:B------:R-:W-:Y:S01]  /*6070*/  IMAD R14, R10, c[0x0][0x280], RZ ;  /* 0x0000a0000a0e7a24 */ /* 0x000fe200078e02ff */
[----:B------:R-:W-:Y:S01]  /*6080*/  LEA R32, P0, R12, c[0x0][0x270], 0x1 ;  /* 0x00009c000c207a11 */ /* 0x000fe200078008ff */
[----:B------:R-:W-:Y:S02]  /*6090*/  IMAD R10, R10, c[0x0][0x290], RZ ;  /* 0x0000a4000a0a7a24 */ /* 0x000fe400078e02ff */
[----:B------:R-:W-:-:S05]  /*60a0*/  IMAD R9, R67, c[0x0][0x284], R14 ;  /* 0x0000a10043097a24 */ /* 0x000fca00078e020e */
[----:B------:R-:W-:-:S04]  /*60b0*/  IADD3 R9, R9, R13, RZ ;  /* 0x0000000d09097210 */ /* 0x000fc80007ffe0ff */
[----:B------:R-:W-:Y:S01]  /*60c0*/  LEA.HI.X R33, R12, c[0x0][0x274], R9, 0x1, P0 ;  /* 0x00009d000c217a11 */ /* 0x000fe200000f0c09 */
[----:B------:R-:W-:-:S04]  /*60d0*/  IMAD.WIDE.U32 R12, R67, c[0x0][0x290], RZ ;  /* 0x0000a400430c7a25 */ /* 0x000fc800078e00ff */
[----:B------:R-:W-:Y:S01]  /*60e0*/  IMAD R9, R67, c[0x0][0x294], R10 ;  /* 0x0000a50043097a24 */ /* 0x000fe200078e020a */
[----:B------:R-:W-:-:S04]  /*60f0*/  LEA R34, P0, R12, c[0x0][0x288], 0x1 ;  /* 0x0000a2000c227a11 */ /* 0x000fc800078008ff */
[----:B------:R-:W-:-:S04]  /*6100*/  IADD3 R9, R9, R13, RZ ;  /* 0x0000000d09097210 */ /* 0x000fc80007ffe0ff */
[----:B------:R-:W-:Y:S02]  /*6110*/  LEA.HI.X R35, R12, c[0x0][0x28c], R9, 0x1, P0 ;  /* 0x0000a3000c237a11 */ /* 0x000fe400000f0c09 */
[----:B------:R-:W-:-:S13]  /*6120*/  ISETP.NE.AND P0, PT, RZ, UR4, PT ;  /* 0x00000004ff007c0c */ /* 0x000fda000bf05270 */
[----:B------:R-:W-:Y:S05]  /*6130*/  @!P0 BRA `(.L_x_90) ;  /* 0x0000320000008947 */ /* 0x000fea0003800000 */
[----:B------:R-:W-:Y:S01]  /*6140*/  ISETP.NE.AND P6, PT, R8, RZ, PT ;  /* 0x000000ff0800720c */ /* 0x000fe20003fc5270 */
[----:B------:R-:W-:Y:S01]  /*6150*/  BSSY B0, `(.L_x_91) ;  /* 0x0000033000007945 */ /* 0x000fe20003800000 */
[----:B------:R-:W-:Y:S01]  /*6160*/  SHF.L.U32 R12, R2, 0x2, RZ ;  /* 0x00000002020c7819 */ /* 0x000fe200000006ff */
[----:B------:R-:W-:Y:S01]  /*6170*/  CS2R R14, SRZ ;  /* 0x00000000000e7805 */ /* 0x000fe2000001ff00 */
[----:B------:R-:W-:Y:S01]  /*6180*/  CS2R R24, SRZ ;  /* 0x0000000000187805 */ /* 0x000fe2000001ff00 */
[----:B------:R-:W-:Y:S01]  /*6190*/  CS2R R26, SRZ ;  /* 0x00000000001a7805 */ /* 0x000fe2000001ff00 */
[----:B------:R-:W-:Y:S01]  /*61a0*/  CS2R R28, SRZ ;  /* 0x00000000001c7805 */ /* 0x000fe2000001ff00 */
[----:B------:R-:W-:Y:S01]  /*61b0*/  CS2R R50, SRZ ;  /* 0x0000000000327805 */ /* 0x000fe2000001ff00 */
[----:B------:R-:W-:Y:S01]  /*61c0*/  CS2R R8, SRZ ;  /* 0x0000000000087805 */ /* 0x000fe2000001ff00 */
[----:B------:R-:W-:Y:S01]  /*61d0*/  CS2R R10, SRZ ;  /* 0x00000000000a7805 */ /* 0x000fe2000001ff00 */
[----:B------:R-:W-:-:S03]  /*61e0*/  CS2R R52, SRZ ;  /* 0x0000000000347805 */ /* 0x000fc6000001ff00 */
[----:B------:R-:W-:Y:S05]  /*61f0*/  @P6 BRA `(.L_x_92) ;  /* 0x0000028000006947 */ /* 0x000fea0003800000 */
[C---:B------:R-:W-:Y:S01]  /*6200*/  ISETP.GE.AND P0, PT, R12.reuse, c[0x0][0x27c], PT ;  /* 0x00009f000c007a0c */ /* 0x040fe20003f06270 */
[----:B------:R-:W-:Y:S01]  /*6210*/  CS2R R28, SRZ ;  /* 0x00000000001c7805 */ /* 0x000fe2000001ff00 */
[----:B------:R-:W-:Y:S01]  /*6220*/  CS2R R52, SRZ ;  /* 0x0000000000347805 */ /* 0x000fe2000001ff00 */
[----:B------:R-:W-:-:S10]  /*6230*/  IADD3 R8, R12, 0x20, RZ ;  /* 0x000000200c087810 */ /* 0x000fd40007ffe0ff */
[----:B------:R-:W-:-:S04]  /*6240*/  @!P0 IMAD.WIDE R30, R12, 0x2, R32 ;  /* 0x000000020c1e8825 */ /* 0x000fc800078e0220 */
[----:B------:R-:W-:Y:S01]  /*6250*/  @!P0 IMAD.WIDE R24, R12, 0x2, R34 ;  /* 0x000000020c188825 */ /* 0x000fe200078e0222 */
[----:B------:R1:W5:Y:S04]  /*6260*/  @!P0 LD.E.64 R28, [R30.64] ;  /* 0x000000161e1c8980 */ /* 0x000368000c101b00 */
[----:B------:R2:W5:Y:S01]  /*6270*/  @!P0 LD.E.64 R52, [R24.64] ;  /* 0x0000001618348980 */ /* 0x000562000c101b00 */
[----:B------:R-:W-:Y:S01]  /*6280*/  ISETP.GE.AND P0, PT, R8, c[0x0][0x27c], PT ;  /* 0x00009f0008007a0c */ /* 0x000fe20003f06270 */
[----:B------:R-:W-:Y:S01]  /*6290*/  CS2R R26, SRZ ;  /* 0x00000000001a7805 */ /* 0x000fe2000001ff00 */
[----:B------:R-:W-:-:S11]  /*62a0*/  CS2R R10, SRZ ;  /* 0x00000000000a7805 */ /* 0x000fd6000001ff00 */
[----:B------:R-:W-:-:S04]  /*62b0*/  @!P0 SHF.R.S32.HI R9, RZ, 0x1f, R8 ;  /* 0x0000001fff098819 */ /* 0x000fc80000011408 */
[----:B------:R-:W-:Y:S02]  /*62c0*/  @!P0 LEA.HI R9, R9, R8, RZ, 0x2 ;  /* 0x0000000809098211 */ /* 0x000fe400078f10ff */
[----:B------:R-:W-:Y:S02]  /*62d0*/  IADD3 R8, R12, 0x40, RZ ;  /* 0x000000400c087810 */ /* 0x000fe40007ffe0ff */
[----:B------:R-:W-:-:S05]  /*62e0*/  @!P0 LOP3.LUT R9, R9, 0xfffffffc, RZ, 0xc0, !PT ;  /* 0xfffffffc09098812 */ /* 0x000fca00078ec0ff */
[----:B------:R-:W-:-:S04]  /*62f0*/  @!P0 IMAD.WIDE R14, R9, 0x2, R32 ;  /* 0x00000002090e8825 */ /* 0x000fc800078e0220 */
[----:B------:R-:W-:Y:S01]  /*6300*/  @!P0 IMAD.WIDE R38, R9, 0x2, R34 ;  /* 0x0000000209268825 */ /* 0x000fe200078e0222 */
[----:B------:R3:W5:Y:S04]  /*6310*/  @!P0 LD.E.64 R26, [R14.64] ;  /* 0x000000160e1a8980 */ /* 0x000768000c101b00 */
[----:B------:R4:W5:Y:S01]  /*6320*/  @!P0 LD.E.64 R10, [R38.64] ;  /* 0x00000016260a8980 */ /* 0x000962000c101b00 */
[----:B------:R-:W-:Y:S01]  /*6330*/  ISETP.GE.AND P0, PT, R8, c[0x0][0x27c], PT ;  /* 0x00009f0008007a0c */ /* 0x000fe20003f06270 */
[----:B--2---:R-:W-:-:S12]  /*6340*/  CS2R R24, SRZ ;  /* 0x0000000000187805 */ /* 0x004fd8000001ff00 */
[----:B------:R-:W-:-:S04]  /*6350*/  @!P0 SHF.R.S32.HI R9, RZ, 0x1f, R8 ;  /* 0x0000001fff098819 */ /* 0x000fc80000011408 */
[----:B------:R-:W-:-:S04]  /*6360*/  @!P0 LEA.HI R9, R9, R8, RZ, 0x2 ;  /* 0x0000000809098211 */ /* 0x000fc800078f10ff */
[----:B------:R-:W-:Y:S02]  /*6370*/  @!P0 LOP3.LUT R13, R9, 0xfffffffc, RZ, 0xc0, !PT ;  /* 0xfffffffc090d8812 */ /* 0x000fe400078ec0ff */
[----:B------:R-:W-:-:S03]  /*6380*/  CS2R R8, SRZ ;  /* 0x0000000000087805 */ /* 0x000fc6000001ff00 */
[----:B-1----:R-:W-:-:S04]  /*6390*/  @!P0 IMAD.WIDE R30, R13, 0x2, R32 ;  /* 0x000000020d1e8825 */ /* 0x002fc800078e0220 */
[----:B------:R-:W-:Y:S01]  /*63a0*/  @!P0 IMAD.WIDE R36, R13, 0x2, R34 ;  /* 0x000000020d248825 */ /* 0x000fe200078e0222 */
[----:B------:R-:W-:Y:S01]  /*63b0*/  IADD3 R13, R12, 0x60, RZ ;  /* 0x000000600c0d7810 */ /* 0x000fe20007ffe0ff */
[----:B------:R4:W5:Y:S04]  /*63c0*/  @!P0 LD.E.64 R24, [R30.64] ;  /* 0x000000161e188980 */ /* 0x000968000c101b00 */
[----:B------:R4:W5:Y:S01]  /*63d0*/  @!P0 LD.E.64 R8, [R36.64] ;  /* 0x0000001624088980 */ /* 0x000962000c101b00 */
[----:B------:R-:W-:Y:S01]  /*63e0*/  ISETP.GE.AND P0, PT, R13, c[0x0][0x27c], PT ;  /* 0x00009f000d007a0c */ /* 0x000fe20003f06270 */
[----:B------:R-:W-:-:S12]  /*63f0*/  CS2R R50, SRZ ;  /* 0x0000000000327805 */ /* 0x000fd8000001ff00 */
[----:B---3--:R-:W-:-:S04]  /*6400*/  @!P0 SHF.R.S32.HI R14, RZ, 0x1f, R13 ;  /* 0x0000001fff0e8819 */ /* 0x008fc8000001140d */
[----:B------:R-:W-:Y:S02]  /*6410*/  @!P0 LEA.HI R13, R14, R13, RZ, 0x2 ;  /* 0x0000000d0e0d8211 */ /* 0x000fe400078f10ff */
[----:B------:R-:W-:Y:S02]  /*6420*/  CS2R R14, SRZ ;  /* 0x00000000000e7805 */ /* 0x000fe4000001ff00 */
[----:B------:R-:W-:-:S05]  /*6430*/  @!P0 LOP3.LUT R13, R13, 0xfffffffc, RZ, 0xc0, !PT ;  /* 0xfffffffc0d0d8812 */ /* 0x000fca00078ec0ff */
[----:B------:R-:W-:-:S04]  /*6440*/  @!P0 IMAD.WIDE R32, R13, 0x2, R32 ;  /* 0x000000020d208825 */ /* 0x000fc800078e0220 */
[----:B------:R-:W-:Y:S01]  /*6450*/  @!P0 IMAD.WIDE R34, R13, 0x2, R34 ;  /* 0x000000020d228825 */ /* 0x000fe200078e0222 */
[----:B------:R4:W5:Y:S04]  /*6460*/  @!P0 LD.E.64 R14, [R32.64] ;  /* 0x00000016200e8980 */ /* 0x000968000c101b00 */
[----:B------:R4:W5:Y:S02]  /*6470*/  @!P0 LD.E.64 R50, [R34.64] ;  /* 0x0000001622328980 */ /* 0x000964000c101b00 */
.L_x_92:
[----:B------:R-:W-:Y:S05]  /*6480*/  BSYNC B0 ;  /* 0x0000000000007941 */ /* 0x000fea0003800000 */
.L_x_91:
[----:B------:R-:W-:Y:S01]  /*6490*/  UIMAD UR4, UR14, -0x80, UR19 ;  /* 0xffffff800e0478a4 */ /* 0x000fe2000f8e0213 */
[----:B-----5:R-:W-:Y:S01]  /*64a0*/  IMAD.MOV.U32 R48, RZ, RZ, R28 ;  /* 0x000000ffff307224 */ /* 0x020fe200078e001c */
[--C-:B----4-:R-:W-:Y:S01]  /*64b0*/  SHF.R.U64 R36, R28, 0x10, R29.reuse ;  /* 0x000000101c247819 */ /* 0x110fe2000000121d */
[--C-:B------:R-:W-:Y:S01]  /*64c0*/  IMAD.MOV.U32 R47, RZ, RZ, R29.reuse ;  /* 0x000000ffff2f7224 */ /* 0x100fe200078e001d */
[----:B------:R-:W-:Y:S01]  /*64d0*/  UISETP.LT.AND UP0, UPT, UR4, 0x80, UPT ;  /* 0x000000800400788c */ /* 0x000fe2000bf01270 */
[----:B------:R-:W-:Y:S01]  /*64e0*/  SHF.R.U32.HI R35, RZ, 0x10, R29 ;  /* 0x00000010ff237819 */ /* 0x000fe2000001161d */
[--C-:B------:R-:W-:Y:S01]  /*64f0*/  IMAD.MOV.U32 R45, RZ, RZ, R27.reuse ;  /* 0x000000ffff2d7224 */ /* 0x100fe200078e001b */
[--C-:B------:R-:W-:Y:S01]  /*6500*/  SHF.R.U64 R32, R26, 0x10, R27.reuse ;  /* 0x000000101a207819 */ /* 0x100fe2000000121b */
[----:B------:R-:W-:Y:S01]  /*6510*/  USEL UR4, UR4, 0x80, UP0 ;  /* 0x0000008004047887 */ /* 0x000fe20008000000 */
[----:B------:R-:W-:Y:S01]  /*6520*/  SHF.R.U32.HI R31, RZ, 0x10, R27 ;  /* 0x00000010ff1f7819 */ /* 0x000fe2000001161b */
[----:B------:R-:W-:Y:S01]  /*6530*/  IMAD.MOV.U32 R46, RZ, RZ, R26 ;  /* 0x000000ffff2e7224 */ /* 0x000fe200078e001a */
[--C-:B------:R-:W-:Y:S01]  /*6540*/  SHF.R.U64 R28, R24, 0x10, R25.reuse ;  /* 0x00000010181c7819 */ /* 0x100fe20000001219 */
[--C-:B------:R-:W-:Y:S01]  /*6550*/  IMAD.MOV.U32 R43, RZ, RZ, R25.reuse ;  /* 0x000000ffff2b7224 */ /* 0x100fe200078e0019 */
[----:B------:R-:W-:Y:S01]  /*6560*/  SHF.R.U32.HI R27, RZ, 0x10, R25 ;  /* 0x00000010ff1b7819 */ /* 0x000fe20000011619 */
[----:B------:R-:W-:Y:S01]  /*6570*/  IMAD.MOV.U32 R38, RZ, RZ, R10 ;  /* 0x000000ffff267224 */ /* 0x000fe200078e000a */
[----:B------:R-:W-:Y:S01]  /*6580*/  ISETP.GE.AND P0, PT, R17, UR4, PT ;  /* 0x0000000411007c0c */ /* 0x000fe2000bf06270 */
[--C-:B------:R-:W-:Y:S01]  /*6590*/  IMAD.MOV.U32 R37, RZ, RZ, R11.reuse ;  /* 0x000000ffff257224 */ /* 0x100fe200078e000b */
[--C-:B------:R-:W-:Y:S01]  /*65a0*/  SHF.R.U64 R30, R10, 0x10, R11.reuse ;  /* 0x000000100a1e7819 */ /* 0x100fe2000000120b */
[----:B------:R-:W-:Y:S01]  /*65b0*/  IMAD.MOV.U32 R44, RZ, RZ, R24 ;  /* 0x000000ffff2c7224 */ /* 0x000fe200078e0018 */
[----:B------:R-:W-:Y:S01]  /*65c0*/  SHF.R.U32.HI R29, RZ, 0x10, R11 ;  /* 0x00000010ff1d7819 */ /* 0x000fe2000001160b */
[----:B------:R-:W-:Y:S01]  /*65d0*/  IMAD.MOV.U32 R11, RZ, RZ, R8 ;  /* 0x000000ffff0b7224 */ /* 0x000fe200078e0008 */
[--C-:B------:R-:W-:Y:S01]  /*65e0*/  SHF.R.U64 R26, R8, 0x10, R9.reuse ;  /* 0x00000010081a7819 */ /* 0x100fe20000001209 */
[--C-:B------:R-:W-:Y:S01]  /*65f0*/  IMAD.MOV.U32 R10, RZ, RZ, R9.reuse ;  /* 0x000000ffff0a7224 */ /* 0x100fe200078e0009 */
        /* <DEDUP_REMOVED lines=13> */
[----:B------:R-:W-:-:S04]  /*66d0*/  DEPBAR.LE SB0, 0x1 ;  /* 0x000080400000791a */ /* 0x000fc80000000000 */
[----:B------:R-:W-:Y:S01]  /*66e0*/  BSSY B1, `(.L_x_93) ;  /* 0x00000bc000017945 */ /* 0x000fe20003800000 */
[----:B------:R-:W-:Y:S02]  /*66f0*/  PRMT R36, R48, 0x5410, R36 ;  /* 0x0000541030247816 */ /* 0x000fe40000000024 */
[----:B------:R-:W-:Y:S02]  /*6700*/  PRMT R35, R47, 0x5410, R35 ;  /* 0x000054102f237816 */ /* 0x000fe40000000023 */
[----:B------:R-:W-:Y:S02]  /*6710*/  PRMT R32, R46, 0x5410, R32 ;  /* 0x000054102e207816 */ /* 0x000fe40000000020 */
[----:B------:R-:W-:Y:S02]  /*6720*/  PRMT R31, R45, 0x5410, R31 ;  /* 0x000054102d1f7816 */ /* 0x000fe4000000001f */
[----:B------:R-:W-:Y:S02]  /*6730*/  PRMT R28, R44, 0x5410, R28 ;  /* 0x000054102c1c7816 */ /* 0x000fe4000000001c */
[----:B------:R-:W-:-:S02]  /*6740*/  PRMT R27, R43, 0x5410, R27 ;  /* 0x000054102b1b7816 */ /* 0x000fc4000000001b */
        /* <DEDUP_REMOVED lines=9> */
[----:B------:R-:W-:Y:S01]  /*67e0*/  PRMT R13, R8, 0x5410, R13 ;  /* 0x00005410080d7816 */ /* 0x000fe2000000000d */
[----:B------:R-:W-:Y:S06]  /*67f0*/  BAR.SYNC.DEFER_BLOCKING 0x0 ;  /* 0x0000000000007b1d */ /* 0x000fec0000010000 */
[----:B------:R-:W-:Y:S05]  /*6800*/  @P0 BRA `(.L_x_94) ;  /* 0x00000a9000000947 */ /* 0x000fea0003800000 */
[----:B------:R-:W-:Y:S01]  /*6810*/  ISETP.GE.AND P0, PT, R12, c[0x0][0x27c], PT ;  /* 0x00009f000c007a0c */ /* 0x000fe20003f06270 */
[----:B------:R-:W-:-:S12]  /*6820*/  BSSY B0, `(.L_x_95) ;  /* 0x0000028000007945 */ /* 0x000fd80003800000 */
[----:B------:R-:W-:Y:S05]  /*6830*/  @P0 BRA `(.L_x_96) ;  /* 0x0000026000000947 */ /* 0x000fea0003800000 */
[----:B------:R-:W1:Y:S01]  /*6840*/  LDS.128 R8, [R23+0x10080] ;  /* 0x0100800017087984 */ /* 0x000e620000000c00 */
[----:B------:R-:W-:Y:S01]  /*6850*/  SHF.L.U32 R42, R36, 0x10, RZ ;  /* 0x00000010242a7819 */ /* 0x000fe200000006ff */
[C---:B------:R-:W-:Y:S01]  /*6860*/  IMAD.U32 R40, R34.reuse, 0x10000, RZ ;  /* 0x0001000022287824 */ /* 0x040fe200078e00ff */
[----:B------:R-:W-:Y:S02]  /*6870*/  LOP3.LUT R39, R34, 0xffff0000, RZ, 0xc0, !PT ;  /* 0xffff000022277812 */ /* 0x000fe400078ec0ff */
[----:B------:R-:W-:Y:S02]  /*6880*/  LOP3.LUT R41, R36, 0xffff0000, RZ, 0xc0, !PT ;  /* 0xffff000024297812 */ /* 0x000fe400078ec0ff */
[C---:B-1----:R-:W-:Y:S02]  /*6890*/  LOP3.LUT R37, R8.reuse, 0xffff0000, RZ, 0xc0, !PT ;  /* 0xffff000008257812 */ /* 0x042fe400078ec0ff */
[----:B------:R-:W-:Y:S02]  /*68a0*/  LOP3.LUT R46, R9, 0xffff0000, RZ, 0xc0, !PT ;  /* 0xffff0000092e7812 */ /* 0x000fe400078ec0ff */
[----:B------:R-:W-:-:S02]  /*68b0*/  SHF.L.U32 R38, R8, 0x10, RZ ;  /* 0x0000001008267819 */ /* 0x000fc400000006ff */
[----:B------:R-:W-:Y:S01]  /*68c0*/  SHF.L.U32 R8, R9, 0x10, RZ ;  /* 0x0000001009087819 */ /* 0x000fe200000006ff */
[C---:B------:R-:W-:Y:S01]  /*68d0*/  FMUL.FTZ R9, R37.reuse, R40 ;  /* 0x0000002825097220 */ /* 0x040fe20000410000 */
[C---:B------:R-:W-:Y:S01]  /*68e0*/  SHF.L.U32 R44, R10.reuse, 0x10, RZ ;  /* 0x000000100a2c7819 */ /* 0x040fe200000006ff */
[-C--:B------:R-:W-:Y:S01]  /*68f0*/  FMUL.FTZ R37, R37, R42.reuse ;  /* 0x0000002a25257220 */ /* 0x080fe20000410000 */
[----:B------:R-:W-:Y:S01]  /*6900*/  LOP3.LUT R43, R10, 0xffff0000, RZ, 0xc0, !PT ;  /* 0xffff00000a2b7812 */ /* 0x000fe200078ec0ff */
[C---:B------:R-:W-:Y:S01]  /*6910*/  IMAD.U32 R10, R11.reuse, 0x10000, RZ ;  /* 0x000100000b0a7824 */ /* 0x040fe200078e00ff */
[----:B------:R-:W-:Y:S01]  /*6920*/  LOP3.LUT R45, R11, 0xffff0000, RZ, 0xc0, !PT ;  /* 0xffff00000b2d7812 */ /* 0x000fe200078ec0ff */
[----:B------:R-:W-:Y:S02]  /*6930*/  FMUL.FTZ R11, R46, R39 ;  /* 0x000000272e0b7220 */ /* 0x000fe40000410000 */
[C---:B------:R-:W-:Y:S01]  /*6940*/  FFMA.FTZ R9, R38.reuse, R42, -R9 ;  /* 0x0000002a26097223 */ /* 0x040fe20000010809 */
[----:B------:R-:W-:Y:S01]  /*6950*/  SHF.L.U32 R42, R35, 0x10, RZ ;  /* 0x00000010232a7819 */ /* 0x000fe200000006ff */
[----:B------:R-:W-:Y:S01]  /*6960*/  FFMA.FTZ R38, R38, R40, R37 ;  /* 0x0000002826267223 */ /* 0x000fe20000010025 */
[C---:B------:R-:W-:Y:S01]  /*6970*/  SHF.L.U32 R40, R33.reuse, 0x10, RZ ;  /* 0x0000001021287819 */ /* 0x040fe200000006ff */
[-C--:B------:R-:W-:Y:S01]  /*6980*/  FMUL.FTZ R46, R46, R41.reuse ;  /* 0x000000292e2e7220 */ /* 0x080fe20000410000 */
[----:B------:R-:W-:Y:S01]  /*6990*/  LOP3.LUT R37, R33, 0xffff0000, RZ, 0xc0, !PT ;  /* 0xffff000021257812 */ /* 0x000fe200078ec0ff */
[C---:B------:R-:W-:Y:S01]  /*69a0*/  FFMA.FTZ R11, R8.reuse, R41, -R11 ;  /* 0x00000029080b7223 */ /* 0x040fe2000001080b */
[----:B------:R-:W-:Y:S01]  /*69b0*/  LOP3.LUT R41, R35, 0xffff0000, RZ, 0xc0, !PT ;  /* 0xffff000023297812 */ /* 0x000fe200078ec0ff */
[----:B------:R-:W-:-:S02]  /*69c0*/  FFMA.FTZ R46, R8, R39, R46 ;  /* 0x00000027082e7223 */ /* 0x000fc4000001002e */
[----:B------:R-:W-:Y:S02]  /*69d0*/  FMUL.FTZ R39, R43, R40 ;  /* 0x000000282b277220 */ /* 0x000fe40000410000 */
[----:B------:R-:W-:Y:S02]  /*69e0*/  FMUL.FTZ R8, R45, R37 ;  /* 0x000000252d087220 */ /* 0x000fe40000410000 */
[-C--:B------:R-:W-:Y:S02]  /*69f0*/  FMUL.FTZ R43, R43, R42.reuse ;  /* 0x0000002a2b2b7220 */ /* 0x080fe40000410000 */
[----:B------:R-:W-:Y:S02]  /*6a00*/  FMUL.FTZ R45, R45, R41 ;  /* 0x000000292d2d7220 */ /* 0x000fe40000410000 */
[C---:B------:R-:W-:Y:S02]  /*6a10*/  FFMA.FTZ R39, R44.reuse, R42, -R39 ;  /* 0x0000002a2c277223 */ /* 0x040fe40000010827 */
[----:B------:R-:W-:-:S02]  /*6a20*/  FFMA.FTZ R40, R44, R40, R43 ;  /* 0x000000282c287223 */ /* 0x000fc4000001002b */
[----:B------:R-:W-:Y:S01]  /*6a30*/  FFMA.FTZ R41, R10, R41, -R8 ;  /* 0x000000290a297223 */ /* 0x000fe20000010808 */
[----:B------:R-:W-:Y:S01]  /*6a40*/  F2FP.BF16.PACK_AB R8, R38, R9 ;  /* 0x000000092608723e */ /* 0x000fe200000010ff */
[----:B------:R-:W-:Y:S01]  /*6a50*/  FFMA.FTZ R42, R10, R37, R45 ;  /* 0x000000250a2a7223 */ /* 0x000fe2000001002d */
[----:B------:R-:W-:Y:S02]  /*6a60*/  F2FP.BF16.PACK_AB R9, R46, R11 ;  /* 0x0000000b2e09723e */ /* 0x000fe400000010ff */
[----:B------:R-:W-:Y:S02]  /*6a70*/  F2FP.BF16.PACK_AB R10, R40, R39 ;  /* 0x00000027280a723e */ /* 0x000fe400000010ff */
[----:B------:R-:W-:-:S05]  /*6a80*/  F2FP.BF16.PACK_AB R11, R42, R41 ;  /* 0x000000292a0b723e */ /* 0x000fca00000010ff */
[----:B------:R1:W-:Y:S02]  /*6a90*/  STS.128 [R23+0x10080], R8 ;  /* 0x0100800817007388 */ /* 0x0003e40000000c00 */
.L_x_96:
[----:B------:R-:W-:Y:S05]  /*6aa0*/  BSYNC B0 ;  /* 0x0000000000007941 */ /* 0x000fea0003800000 */
.L_x_95:
[----:B-1----:R-:W-:Y:S01]  /*6ab0*/  IADD3 R8, R12, 0x20, RZ ;  /* 0x000000200c087810 */ /* 0x002fe20007ffe0ff */
[----:B------:R-:W-:Y:S03]  /*6ac0*/  BSSY B0, `(.L_x_97) ;  /* 0x0000029000007945 */ /* 0x000fe60003800000 */
[----:B------:R-:W-:-:S13]  /*6ad0*/  ISETP.GE.AND P0, PT, R8, c[0x0][0x27c], PT ;  /* 0x00009f0008007a0c */ /* 0x000fda0003f06270 */
        /* <DEDUP_REMOVED lines=39> */
.L_x_98:
[----:B------:R-:W-:Y:S05]  /*6d50*/  BSYNC B0 ;  /* 0x0000000000007941 */ /* 0x000fea0003800000 */
.L_x_97:
        /* <DEDUP_REMOVED lines=42> */
.L_x_100:
[----:B------:R-:W-:Y:S05]  /*7000*/  BSYNC B0 ;  /* 0x0000000000007941 */ /* 0x000fea0003800000 */
.L_x_99:
[----:B-1----:R-:W-:-:S04]  /*7010*/  IADD3 R8, R12, 0x60, RZ ;  /* 0x000000600c087810 */ /* 0x002fc80007ffe0ff */
        /* <DEDUP_REMOVED lines=40> */
.L_x_94:
[----:B------:R-:W-:Y:S05]  /*72a0*/  BSYNC B1 ;  /* 0x0000000000017941 */ /* 0x000fea0003800000 */
.L_x_93:
[----:B-1----:R-:W-:Y:S01]  /*72b0*/  IADD3 R8, R17, 0x20, RZ ;  /* 0x0000002011087810 */ /* 0x002fe20007ffe0ff */
[----:B------:R-:W-:Y:S03]  /*72c0*/  BSSY B1, `(.L_x_101) ;  /* 0x00000ac000017945 */ /* 0x000fe60003800000 */
[----:B------:R-:W-:-:S13]  /*72d0*/  ISETP.GE.AND P0, PT, R8, UR4, PT ;  /* 0x0000000408007c0c */ /* 0x000fda000bf06270 */
[----:B------:R-:W-:Y:S05]  /*72e0*/  @P0 BRA `(.L_x_102) ;  /* 0x00000a9000000947 */ /* 0x000fea0003800000 */
[----:B------:R-:W-:Y:S01]  /*72f0*/  ISETP.GE.AND P0, PT, R12, c[0x0][0x27c], PT ;  /* 0x00009f000c007a0c */ /* 0x000fe20003f06270 */
[----:B------:R-:W-:-:S12]  /*7300*/  BSSY B0, `(.L_x_103) ;  /* 0x0000028000007945 */ /* 0x000fd80003800000 */
[----:B------:R-:W-:Y:S05]  /*7310*/  @P0 BRA `(.L_x_104) ;  /* 0x0000026000000947 */ /* 0x000fea0003800000 */
[----:B------:R-:W1:Y:S01]  /*7320*/  LDS.128 R8, [R23+0x11080] ;  /* 0x0110800017087984 */ /* 0x000e620000000c00 */
[----:B------:R-:W-:Y:S01]  /*7330*/  SHF.L.U32 R40, R36, 0x10, RZ ;  /* 0x0000001024287819 */ /* 0x000fe200000006ff */
[----:B------:R-:W-:Y:S01]  /*7340*/  IMAD.U32 R39, R34, 0x10000, RZ ;  /* 0x0001000022277824 */ /* 0x000fe200078e00ff */
[----:B------:R-:W-:Y:S02]  /*7350*/  LOP3.LUT R41, R36, 0xffff0000, RZ, 0xc0, !PT ;  /* 0xffff000024297812 */ /* 0x000fe400078ec0ff */
[C---:B-1----:R-:W-:Y:S02]  /*7360*/  SHF.L.U32 R38, R8.reuse, 0x10, RZ ;  /* 0x0000001008267819 */ /* 0x042fe400000006ff */
[----:B------:R-:W-:Y:S02]  /*7370*/  LOP3.LUT R37, R8, 0xffff0000, RZ, 0xc0, !PT ;  /* 0xffff000008257812 */ /* 0x000fe400078ec0ff */
[C---:B------:R-:W-:Y:S02]  /*7380*/  SHF.L.U32 R8, R9.reuse, 0x10, RZ ;  /* 0x0000001009087819 */ /* 0x040fe400000006ff */
[----:B------:R-:W-:Y:S01]  /*7390*/  LOP3.LUT R46, R9, 0xffff0000, RZ, 0xc0, !PT ;  /* 0xffff0000092e7812 */ /* 0x000fe200078ec0ff */
[-C--:B------:R-:W-:Y:S01]  /*73a0*/  FMUL.FTZ R43, R39, R37.reuse ;  /* 0x00000025272b7220 */ /* 0x080fe20000410000 */
[----:B------:R-:W-:Y:S01]  /*73b0*/  LOP3.LUT R9, R34, 0xffff0000, RZ, 0xc0, !PT ;  /* 0xffff000022097812 */ /* 0x000fe200078ec0ff */
[----:B------:R-:W-:Y:S01]  /*73c0*/  FMUL.FTZ R37, R40, R37 ;  /* 0x0000002528257220 */ /* 0x000fe20000410000 */
[----:B------:R-:W-:Y:S01]  /*73d0*/  SHF.L.U32 R44, R10, 0x10, RZ ;  /* 0x000000100a2c7819 */ /* 0x000fe200000006ff */
[----:B------:R-:W-:Y:S01]  /*73e0*/  FFMA.FTZ R43, R40, R38, -R43 ;  /* 0x00000026282b7223 */ /* 0x000fe2000001082b */
[----:B------:R-:W-:Y:S01]  /*73f0*/  LOP3.LUT R42, R10, 0xffff0000, RZ, 0xc0, !PT ;  /* 0xffff00000a2a7812 */ /* 0x000fe200078ec0ff */
[C---:B------:R-:W-:Y:S01]  /*7400*/  IMAD.U32 R10, R11.reuse, 0x10000, RZ ;  /* 0x000100000b0a7824 */ /* 0x040fe200078e00ff */
[----:B------:R-:W-:Y:S01]  /*7410*/  LOP3.LUT R45, R11, 0xffff0000, RZ, 0xc0, !PT ;  /* 0xffff00000b2d7812 */ /* 0x000fe200078ec0ff */
[----:B------:R-:W-:Y:S01]  /*7420*/  FMUL.FTZ R11, R9, R46 ;  /* 0x0000002e090b7220 */ /* 0x000fe20000410000 */
[----:B------:R-:W-:Y:S01]  /*7430*/  LOP3.LUT R40, R35, 0xffff0000, RZ, 0xc0, !PT ;  /* 0xffff000023287812 */ /* 0x000fe200078ec0ff */
[----:B------:R-:W-:Y:S01]  /*7440*/  FFMA.FTZ R38, R39, R38, R37 ;  /* 0x0000002627267223 */ /* 0x000fe20000010025 */
[----:B------:R-:W-:Y:S01]  /*7450*/  SHF.L.U32 R39, R33, 0x10, RZ ;  /* 0x0000001021277819 */ /* 0x000fe200000006ff */
[----:B------:R-:W-:Y:S01]  /*7460*/  FMUL.FTZ R46, R41, R46 ;  /* 0x0000002e292e7220 */ /* 0x000fe20000410000 */
[----:B------:R-:W-:Y:S01]  /*7470*/  LOP3.LUT R37, R33, 0xffff0000, RZ, 0xc0, !PT ;  /* 0xffff000021257812 */ /* 0x000fe200078ec0ff */
[-C--:B------:R-:W-:Y:S01]  /*7480*/  FFMA.FTZ R11, R41, R8.reuse, -R11 ;  /* 0x00000008290b7223 */ /* 0x080fe2000001080b */
[----:B------:R-:W-:Y:S01]  /*7490*/  SHF.L.U32 R41, R35, 0x10, RZ ;  /* 0x0000001023297819 */ /* 0x000fe200000006ff */
[----:B------:R-:W-:-:S02]  /*74a0*/  FFMA.FTZ R46, R9, R8, R46 ;  /* 0x00000008092e7223 */ /* 0x000fc4000001002e */
[-C--:B------:R-:W-:Y:S02]  /*74b0*/  FMUL.FTZ R8, R39, R42.reuse ;  /* 0x0000002a27087220 */ /* 0x080fe40000410000 */
[-C--:B------:R-:W-:Y:S02]  /*74c0*/  FMUL.FTZ R9, R37, R45.reuse ;  /* 0x0000002d25097220 */ /* 0x080fe40000410000 */
[C---:B------:R-:W-:Y:S02]  /*74d0*/  FMUL.FTZ R42, R41.reuse, R42 ;  /* 0x0000002a292a7220 */ /* 0x040fe40000410000 */
[----:B------:R-:W-:Y:S02]  /*74e0*/  FMUL.FTZ R45, R40, R45 ;  /* 0x0000002d282d7220 */ /* 0x000fe40000410000 */
[-C--:B------:R-:W-:Y:S01]  /*74f0*/  FFMA.FTZ R41, R41, R44.reuse, -R8 ;  /* 0x0000002c29297223 */ /* 0x080fe20000010808 */
[----:B------:R-:W-:Y:S01]  /*7500*/  F2FP.BF16.PACK_AB R8, R38, R43 ;  /* 0x0000002b2608723e */ /* 0x000fe200000010ff */
[----:B------:R-:W-:-:S02]  /*7510*/  FFMA.FTZ R42, R39, R44, R42 ;  /* 0x0000002c272a7223 */ /* 0x000fc4000001002a */
[-C--:B------:R-:W-:Y:S01]  /*7520*/  FFMA.FTZ R40, R40, R10.reuse, -R9 ;  /* 0x0000000a28287223 */ /* 0x080fe20000010809 */
[----:B------:R-:W-:Y:S01]  /*7530*/  F2FP.BF16.PACK_AB R9, R46, R11 ;  /* 0x0000000b2e09723e */ /* 0x000fe200000010ff */
[----:B------:R-:W-:Y:S01]  /*7540*/  FFMA.FTZ R45, R37, R10, R45 ;  /* 0x0000000a252d7223 */ /* 0x000fe2000001002d */
[----:B------:R-:W-:-:S04]  /*7550*/  F2FP.BF16.PACK_AB R10, R42, R41 ;  /* 0x000000292a0a723e */ /* 0x000fc800000010ff */
[----:B------:R-:W-:-:S05]  /*7560*/  F2FP.BF16.PACK_AB R11, R45, R40 ;  /* 0x000000282d0b723e */ /* 0x000fca00000010ff */
[----:B------:R1:W-:Y:S02]  /*7570*/  STS.128 [R23+0x11080], R8 ;  /* 0x0110800817007388 */ /* 0x0003e40000000c00 */
.L_x_104:
[----:B------:R-:W-:Y:S05]  /*7580*/  BSYNC B0 ;  /* 0x0000000000007941 */ /* 0x000fea0003800000 */
.L_x_103:
[----:B-1----:R-:W-:Y:S01]  /*7590*/  IADD3 R8, R12, 0x20, RZ ;  /* 0x000000200c087810 */ /* 0x002fe20007ffe0ff */
[----:B------:R-:W-:Y:S03]  /*75a0*/  BSSY B0, `(.L_x_105) ;  /* 0x0000029000007945 */ /* 0x000fe60003800000 */
[----:B------:R-:W-:-:S13]  /*75b0*/  ISETP.GE.AND P0, PT, R8, c[0x0][0x27c], PT ;  /* 0x00009f0008007a0c */ /* 0x000fda0003f06270 */
        /* <DEDUP_REMOVED lines=39> */
.L_x_106:
[----:B------:R-:W-:Y:S05]  /*7830*/  BSYNC B0 ;  /* 0x0000000000007941 */ /* 0x000fea0003800000 */
.L_x_105:
        /* <DEDUP_REMOVED lines=42> */
.L_x_108:
[----:B------:R-:W-:Y:S05]  /*7ae0*/  BSYNC B0 ;  /* 0x0000000000007941 */ /* 0x000fea0003800000 */
.L_x_107:
[----:B-1----:R-:W-:-:S04]  /*7af0*/  IADD3 R8, R12, 0x60, RZ ;  /* 0x000000600c087810 */ /* 0x002fc80007ffe0ff */
        /* <DEDUP_REMOVED lines=40> */
.L_x_102:
[----:B------:R-:W-:Y:S05]  /*7d80*/  BSYNC B1 ;  /* 0x0000000000017941 */ /* 0x000fea0003800000 */
.L_x_101:
        /* <DEDUP_REMOVED lines=45> */
.L_x_112:
[----:B------:R-:W-:Y:S05]  /*8060*/  BSYNC B0 ;  /* 0x0000000000007941 */ /* 0x000fea0003800000 */
.L_x_111:
        /* <DEDUP_REMOVED lines=42> */
.L_x_114:
[----:B------:R-:W-:Y:S05]  /*8310*/  BSYNC B0 ;  /* 0x0000000000007941 */ /* 0x000fea0003800000 */
.L_x_113:
        /* <DEDUP_REMOVED lines=42> */
.L_x_116:
[----:B------:R-:W-:Y:S05]  /*85c0*/  BSYNC B0 ;  /* 0x0000000000007941 */ /* 0x000fea0003800000 */
.L_x_115:
        /* <DEDUP_REMOVED lines=41> */
.L_x_110:
[----:B------:R-:W-:Y:S05]  /*8860*/  BSYNC B1 ;  /* 0x0000000000017941 */ /* 0x000fea0003800000 */
.L_x_109:
[----:B-1----:R-:W-:-:S04]  /*8870*/  IADD3 R8, R17, 0x60, RZ ;  /* 0x0000006011087810 */ /* 0x002fc80007ffe0ff */
[----:B------:R-:W-:-:S13]  /*8880*/  ISETP.GE.AND P0, PT, R8, UR4, PT ;  /* 0x0000000408007c0c */ /* 0x000fda000bf06270 */
[----:B------:R-:W-:Y:S05]  /*8890*/  @P0 BRA `(.L_x_117) ;  /* 0x0000438000000947 */ /* 0x000fea0003800000 */
[----:B------:R-:W-:Y:S01]  /*88a0*/  ISETP.GE.AND P0, PT, R12, c[0x0][0x27c], PT ;  /* 0x00009f000c007a0c */ /* 0x000fe20003f06270 */
[----:B------:R-:W-:-:S12]  /*88b0*/  BSSY B0, `(.L_x_118) ;  /* 0x0000028000007945 */ /* 0x000fd80003800000 */
[----:B------:R-:W-:Y:S05]  /*88c0*/  @P0 BRA `(.L_x_119) ;  /* 0x0000026000000947 */ /* 0x000fea0003800000 */
[----:B------:R-:W1:Y:S01]  /*88d0*/  LDS.128 R8, [R23+0x13080] ;  /* 0x0130800017087984 */ /* 0x000e620000000c00 */
[----:B------:R-:W-:Y:S02]  /*88e0*/  LOP3.LUT R40, R36, 0xffff0000, RZ, 0xc0, !PT ;  /* 0xffff000024287812 */ /* 0x000fe400078ec0ff */
[C---:B-1----:R-:W-:Y:S01]  /*88f0*/  SHF.L.U32 R38, R8.reuse, 0x10, RZ ;  /* 0x0000001008267819 */ /* 0x042fe200000006ff */
[----:B------:R-:W-:Y:S01]  /*8900*/  IMAD.U32 R41, R11, 0x10000, RZ ;  /* 0x000100000b297824 */ /* 0x000fe200078e00ff */
[----:B------:R-:W-:Y:S02]  /*8910*/  LOP3.LUT R37, R8, 0xffff0000, RZ, 0xc0, !PT ;  /* 0xffff000008257812 */ /* 0x000fe400078ec0ff */
[C---:B------:R-:W-:Y:S02]  /*8920*/  SHF.L.U32 R8, R9.reuse, 0x10, RZ ;  /* 0x0000001009087819 */ /* 0x040fe400000006ff */
[----:B------:R-:W-:Y:S02]  /*8930*/  LOP3.LUT R39, R9, 0xffff0000, RZ, 0xc0, !PT ;  /* 0xffff000009277812 */ /* 0x000fe400078ec0ff */
[----:B------:R-:W-:Y:S01]  /*8940*/  SHF.L.U32 R9, R36, 0x10, RZ ;  /* 0x0000001024097819 */ /* 0x000fe200000006ff */
[C---:B------:R-:W-:Y:S01]  /*8950*/  IMAD.U32 R36, R34.reuse, 0x10000, RZ ;  /* 0x0001000022247824 */ /* 0x040fe200078e00ff */
[----:B------:R-:W-:-:S02]  /*8960*/  LOP3.LUT R34, R34, 0xffff0000, RZ, 0xc0, !PT ;  /* 0xffff000022227812 */ /* 0x000fc400078ec0ff */
[C---:B------:R-:W-:Y:S02]  /*8970*/  SHF.L.U32 R43, R10.reuse, 0x10, RZ ;  /* 0x000000100a2b7819 */ /* 0x040fe400000006ff */
[----:B------:R-:W-:Y:S01]  /*8980*/  LOP3.LUT R42, R10, 0xffff0000, RZ, 0xc0, !PT ;  /* 0xffff00000a2a7812 */ /* 0x000fe200078ec0ff */
[----:B------:R-:W-:Y:S01]  /*8990*/  FMUL.FTZ R10, R36, R37 ;  /* 0x00000025240a7220 */ /* 0x000fe20000410000 */
[----:B------:R-:W-:Y:S01]  /*89a0*/  LOP3.LUT R44, R11, 0xffff0000, RZ, 0xc0, !PT ;  /* 0xffff00000b2c7812 */ /* 0x000fe200078ec0ff */
[----:B------:R-:W-:Y:S02]  /*89b0*/  FMUL.FTZ R11, R34, R39 ;  /* 0x00000027220b7220 */ /* 0x000fe40000410000 */
[C---:B------:R-:W-:Y:S02]  /*89c0*/  FMUL.FTZ R37, R9.reuse, R37 ;  /* 0x0000002509257220 */ /* 0x040fe40000410000 */
[----:B------:R-:W-:Y:S02]  /*89d0*/  FFMA.FTZ R10, R9, R38, -R10 ;  /* 0x00000026090a7223 */ /* 0x000fe4000001080a */
[----:B------:R-:W-:Y:S01]  /*89e0*/  FFMA.FTZ R9, R40, R8, -R11 ;  /* 0x0000000828097223 */ /* 0x000fe2000001080b */
[----:B------:R-:W-:Y:S01]  /*89f0*/  SHF.L.U32 R11, R33, 0x10, RZ ;  /* 0x00000010210b7819 */ /* 0x000fe200000006ff */
[----:B------:R-:W-:Y:S01]  /*8a00*/  FFMA.FTZ R37, R36, R38, R37 ;  /* 0x0000002624257223 */ /* 0x000fe20000010025 */
[----:B------:R-:W-:Y:S01]  /*8a10*/  SHF.L.U32 R36, R35, 0x10, RZ ;  /* 0x0000001023247819 */ /* 0x000fe200000006ff */
[----:B------:R-:W-:Y:S01]  /*8a20*/  FMUL.FTZ R39, R40, R39 ;  /* 0x0000002728277220 */ /* 0x000fe20000410000 */
[----:B------:R-:W-:-:S02]  /*8a30*/  LOP3.LUT R33, R33, 0xffff0000, RZ, 0xc0, !PT ;  /* 0xffff000021217812 */ /* 0x000fc400078ec0ff */
[----:B------:R-:W-:Y:S01]  /*8a40*/  LOP3.LUT R35, R35, 0xffff0000, RZ, 0xc0, !PT ;  /* 0xffff000023237812 */ /* 0x000fe200078ec0ff */
[----:B------:R-:W-:Y:S02]  /*8a50*/  FFMA.FTZ R34, R34, R8, R39 ;  /* 0x0000000822227223 */ /* 0x000fe40000010027 */
[-C--:B------:R-:W-:Y:S02]  /*8a60*/  FMUL.FTZ R8, R11, R42.reuse ;  /* 0x0000002a0b087220 */ /* 0x080fe40000410000 */
[----:B------:R-:W-:Y:S01]  /*8a70*/  FMUL.FTZ R42, R36, R42 ;  /* 0x0000002a242a7220 */ /* 0x000fe20000410000 */
[----:B------:R-:W-:Y:S01]  /*8a80*/  F2FP.BF16.PACK_AB R9, R34, R9 ;  /* 0x000000092209723e */ /* 0x000fe200000010ff */
[-C--:B------:R-:W-:Y:S02]  /*8a90*/  FMUL.FTZ R38, R33, R44.reuse ;  /* 0x0000002c21267220 */ /* 0x080fe40000410000 */
[----:B------:R-:W-:Y:S02]  /*8aa0*/  FMUL.FTZ R44, R35, R44 ;  /* 0x0000002c232c7220 */ /* 0x000fe40000410000 */
[-C--:B------:R-:W-:Y:S01]  /*8ab0*/  FFMA.FTZ R36, R36, R43.reuse, -R8 ;  /* 0x0000002b24247223 */ /* 0x080fe20000010808 */
[----:B------:R-:W-:Y:S01]  /*8ac0*/  F2FP.BF16.PACK_AB R8, R37, R10 ;  /* 0x0000000a2508723e */ /* 0x000fe200000010ff */
[----:B------:R-:W-:-:S02]  /*8ad0*/  FFMA.FTZ R11, R11, R43, R42 ;  /* 0x0000002b0b0b7223 */ /* 0x000fc4000001002a */
[-C--:B------:R-:W-:Y:S02]  /*8ae0*/  FFMA.FTZ R38, R35, R41.reuse, -R38 ;  /* 0x0000002923267223 */ /* 0x080fe40000010826 */
[----:B------:R-:W-:Y:S01]  /*8af0*/  FFMA.FTZ R33, R33, R41, R44 ;  /* 0x0000002921217223 */ /* 0x000fe2000001002c */
[----:B------:R-:W-:-:S04]  /*8b00*/  F2FP.BF16.PACK_AB R10, R11, R36 ;  /* 0x000000240b0a723e */ /* 0x000fc800000010ff */
[----:B------:R-:W-:-:S05]  /*8b10*/  F2FP.BF16.PACK_AB R11, R33, R38 ;  /* 0x00000026210b723e */ /* 0x000fca00000010ff */
[----:B------:R1:W-:Y:S02]  /*8b20*/  STS.128 [R23+0x13080], R8 ;  /* 0x0130800817007388 */ /* 0x0003e40000000c00 */
.L_x_119:
[----:B------:R-:W-:Y:S05]  /*8b30*/  BSYNC B0 ;  /* 0x0000000000007941 */ /* 0x000fea0003800000 */
.L_x_118:
[----:B-1----:R-:W-:Y:S01]  /*8b40*/  IADD3 R8, R12, 0x20, RZ ;  /* 0x000000200c087810 */ /* 0x002fe20007ffe0ff */
[----:B------:R-:W-:Y:S03]  /*8b50*/  BSSY B0, `(.L_x_120) ;  /* 0x0000029000007945 */ /* 0x000fe60003800000 */
[----:B------:R-:W-:-:S13]  /*8b60*/  ISETP.GE.AND P0, PT, R8, c[0x0][0x27c], PT ;  /* 0x00009f0008007a0c */ /* 0x000fda0003f06270 */
        /* <DEDUP_REMOVED lines=39> */
.L_x_121:
[----:B------:R-:W-:Y:S05]  /*8de0*/  BSYNC B0 ;  /* 0x0000000000007941 */ /* 0x000fea0003800000 */
.L_x_120:
        /* <DEDUP_REMOVED lines=42> */
.L_x_123:
[----:B------:R-:W-:Y:S05]  /*9090*/  BSYNC B0 ;  /* 0x0000000000007941 */ /* 0x000fea0003800000 */
.L_x_122:
[----:B------:R-:W-:-:S04]  /*90a0*/  IADD3 R12, R12, 0x60, RZ ;  /* 0x000000600c0c7810 */ /* 0x000fc80007ffe0ff */
[----:B------:R-:W-:-:S13]  /*90b0*/  ISETP.GE.AND P0, PT, R12, c[0x0][0x27c], PT ;  /* 0x00009f000c007a0c */ /* 0x000fda0003f06270 */
[----:B------:R-:W-:Y:S05]  /*90c0*/  @P0 BRA `(.L_x_117) ;  /* 0x00003b5000000947 */ /* 0x000fea0003800000 */
[----:B-1----:R-:W1:Y:S01]  /*90d0*/  LDS.128 R8, [R23+0x1f080] ;  /* 0x01f0800017087984 */ /* 0x002e620000000c00 */
[----:B------:R-:W-:Y:S02]  /*90e0*/  LOP3.LUT R27, R24, 0xffff0000, RZ, 0xc0, !PT ;  /* 0xffff0000181b7812 */ /* 0x000fe400078ec0ff */
[----:B------:R-:W-:Y:S02]  /*90f0*/  LOP3.LUT R29, R14, 0xffff0000, RZ, 0xc0, !PT ;  /* 0xffff00000e1d7812 */ /* 0x000fe400078ec0ff */
[C---:B-1----:R-:W-:Y:S02]  /*9100*/  SHF.L.U32 R25, R8.reuse, 0x10, RZ ;  /* 0x0000001008197819 */ /* 0x042fe400000006ff */
[----:B------:R-:W-:Y:S02]  /*9110*/  LOP3.LUT R12, R8, 0xffff0000, RZ, 0xc0, !PT ;  /* 0xffff0000080c7812 */ /* 0x000fe400078ec0ff */
[C---:B------:R-:W-:Y:S02]  /*9120*/  SHF.L.U32 R8, R9.reuse, 0x10, RZ ;  /* 0x0000001009087819 */ /* 0x040fe400000006ff */
[----:B------:R-:W-:-:S02]  /*9130*/  LOP3.LUT R26, R9, 0xffff0000, RZ, 0xc0, !PT ;  /* 0xffff0000091a7812 */ /* 0x000fc400078ec0ff */
[----:B------:R-:W-:Y:S01]  /*9140*/  SHF.L.U32 R9, R24, 0x10, RZ ;  /* 0x0000001018097819 */ /* 0x000fe200000006ff */
[----:B------:R-:W-:Y:S01]  /*9150*/  IMAD.U32 R24, R14, 0x10000, RZ ;  /* 0x000100000e187824 */ /* 0x000fe200078e00ff */
[C---:B------:R-:W-:Y:S01]  /*9160*/  SHF.L.U32 R30, R10.reuse, 0x10, RZ ;  /* 0x000000100a1e7819 */ /* 0x040fe200000006ff */
[C---:B------:R-:W-:Y:S01]  /*9170*/  IMAD.U32 R14, R11.reuse, 0x10000, RZ ;  /* 0x000100000b0e7824 */ /* 0x040fe200078e00ff */
[----:B------:R-:W-:Y:S01]  /*9180*/  LOP3.LUT R28, R10, 0xffff0000, RZ, 0xc0, !PT ;  /* 0xffff00000a1c7812 */ /* 0x000fe200078ec0ff */
[----:B------:R-:W-:Y:S01]  /*9190*/  FMUL.FTZ R10, R24, R12 ;  /* 0x0000000c180a7220 */ /* 0x000fe20000410000 */
[----:B------:R-:W-:Y:S01]  /*91a0*/  LOP3.LUT R31, R11, 0xffff0000, RZ, 0xc0, !PT ;  /* 0xffff00000b1f7812 */ /* 0x000fe200078ec0ff */
[----:B------:R-:W-:Y:S02]  /*91b0*/  FMUL.FTZ R11, R29, R26 ;  /* 0x0000001a1d0b7220 */ /* 0x000fe40000410000 */
[C---:B------:R-:W-:Y:S02]  /*91c0*/  FMUL.FTZ R12, R9.reuse, R12 ;  /* 0x0000000c090c7220 */ /* 0x040fe40000410000 */
[----:B------:R-:W-:-:S02]  /*91d0*/  FFMA.FTZ R10, R9, R25, -R10 ;  /* 0x00000019090a7223 */ /* 0x000fc4000001080a */
[----:B------:R-:W-:Y:S01]  /*91e0*/  FFMA.FTZ R9, R27, R8, -R11 ;  /* 0x000000081b097223 */ /* 0x000fe2000001080b */
[----:B------:R-:W-:Y:S01]  /*91f0*/  SHF.L.U32 R11, R13, 0x10, RZ ;  /* 0x000000100d0b7819 */ /* 0x000fe200000006ff */
[----:B------:R-:W-:Y:S01]  /*9200*/  FMUL.FTZ R26, R27, R26 ;  /* 0x0000001a1b1a7220 */ /* 0x000fe20000410000 */
[----:B------:R-:W-:Y:S01]  /*9210*/  SHF.L.U32 R27, R15, 0x10, RZ ;  /* 0x000000100f1b7819 */ /* 0x000fe200000006ff */
[----:B------:R-:W-:Y:S01]  /*9220*/  FFMA.FTZ R25, R24, R25, R12 ;  /* 0x0000001918197223 */ /* 0x000fe2000001000c */
[----:B------:R-:W-:Y:S01]  /*9230*/  LOP3.LUT R13, R13, 0xffff0000, RZ, 0xc0, !PT ;  /* 0xffff00000d0d7812 */ /* 0x000fe200078ec0ff */
[----:B------:R-:W-:Y:S01]  /*9240*/  FFMA.FTZ R26, R29, R8, R26 ;  /* 0x000000081d1a7223 */ /* 0x000fe2000001001a */
[----:B------:R-:W-:Y:S01]  /*9250*/  LOP3.LUT R15, R15, 0xffff0000, RZ, 0xc0, !PT ;  /* 0xffff00000f0f7812 */ /* 0x000fe200078ec0ff */
[-C--:B------:R-:W-:Y:S02]  /*9260*/  FMUL.FTZ R8, R11, R28.reuse ;  /* 0x0000001c0b087220 */ /* 0x080fe40000410000 */
[----:B------:R-:W-:Y:S01]  /*9270*/  FMUL.FTZ R28, R27, R28 ;  /* 0x0000001c1b1c7220 */ /* 0x000fe20000410000 */
[----:B------:R-:W-:Y:S01]  /*9280*/  F2FP.BF16.PACK_AB R9, R26, R9 ;  /* 0x000000091a09723e */ /* 0x000fe200000010ff */
[----:B------:R-:W-:-:S02]  /*9290*/  FMUL.FTZ R12, R13, R31 ;  /* 0x0000001f0d0c7220 */ /* 0x000fc40000410000 */
[----:B------:R-:W-:Y:S02]  /*92a0*/  FMUL.FTZ R31, R15, R31 ;  /* 0x0000001f0f1f7220 */ /* 0x000fe40000410000 */
[----:B------:R-:W-:Y:S02]  /*92b0*/  FFMA.FTZ R28, R11, R30, R28 ;  /* 0x0000001e0b1c7223 */ /* 0x000fe4000001001c */
[----:B------:R-:W-:Y:S02]  /*92c0*/  FFMA.FTZ R11, R15, R14, -R12 ;  /* 0x0000000e0f0b7223 */ /* 0x000fe4000001080c */
[----:B------:R-:W-:Y:S01]  /*92d0*/  FFMA.FTZ R27, R27, R30, -R8 ;  /* 0x0000001e1b1b7223 */ /* 0x000fe20000010808 */
[----:B------:R-:W-:Y:S01]  /*92e0*/  F2FP.BF16.PACK_AB R8, R25, R10 ;  /* 0x0000000a1908723e */ /* 0x000fe200000010ff */
[----:B------:R-:W-:-:S03]  /*92f0*/  FFMA.FTZ R14, R13, R14, R31 ;  /* 0x0000000e0d0e7223 */ /* 0x000fc6000001001f */
[----:B------:R-:W-:Y:S02]  /*9300*/  F2FP.BF16.PACK_AB R10, R28, R27 ;  /* 0x0000001b1c0a723e */ /* 0x000fe400000010ff */
[----:B------:R-:W-:-:S05]  /*9310*/  F2FP.BF16.PACK_AB R11, R14, R11 ;  /* 0x0000000b0e0b723e */ /* 0x000fca00000010ff */
[----:B------:R1:W-:Y:S01]  /*9320*/  STS.128 [R23+0x1f080], R8 ;  /* 0x01f0800817007388 */ /* 0x0003e20000000c00 */
[----:B------:R-:W-:Y:S05]  /*9330*/  BRA `(.L_x_117) ;  /* 0x000038e000007947 */ /* 0x000fea0003800000 */
.L_x_90:
[----:B------:R-:W-:Y:S01]  /*9340*/  ISETP.NE.AND P0, PT, R8, RZ, PT ;  /* 0x000000ff0800720c */ /* 0x000fe20003f05270 */
        /* <DEDUP_REMOVED lines=8> */
[----:B------:R-:W-:-:S04]  /*93d0*/  CS2R R8, SRZ ;  /* 0x0000000000087805 */ /* 0x000fc8000001ff00 */
[----:B------:R-:W-:Y:S05]  /*93e0*/  @P0 BRA `(.L_x_125) ;  /* 0x0000011000000947 */ /* 0x000fea0003800000 */
[----:B------:R-:W-:-:S13]  /*93f0*/  ISETP.GE.AND P0, PT, R150, c[0x0][0x27c], PT ;  /* 0x00009f0096007a0c */ /* 0x000fda0003f06270 */
[----:B------:R-:W-:-:S04]  /*9400*/  @!P0 IMAD.WIDE R38, R150, 0x2, R32 ;  /* 0x0000000296268825 */ /* 0x000fc800078e0220 */
[----:B------:R-:W-:Y:S01]  /*9410*/  @!P0 IMAD.WIDE R36, R150, 0x2, R34 ;  /* 0x0000000296248825 */ /* 0x000fe200078e0222 */
[----:B------:R1:W5:Y:S04]  /*9420*/  @!P0 LD.E.128 R24, [R38.64] ;  /* 0x0000001626188980 */ /* 0x000368000c101d00 */
[----:B------:R1:W5:Y:S01]  /*9430*/  @!P0 LD.E.128 R8, [R36.64] ;  /* 0x0000001624088980 */ /* 0x000362000c101d00 */
[----:B------:R-:W-:Y:S01]  /*9440*/  ISETP.GE.AND P0, PT, R21, c[0x0][0x27c], PT ;  /* 0x00009f0015007a0c */ /* 0x000fe20003f06270 */
[----:B------:R-:W-:Y:S01]  /*9450*/  CS2R R30, SRZ ;  /* 0x00000000001e7805 */ /* 0x000fe2000001ff00 */
[----:B------:R-:W-:Y:S01]  /*9460*/  CS2R R28, SRZ ;  /* 0x00000000001c7805 */ /* 0x000fe2000001ff00 */
[----:B------:R-:W-:-:S10]  /*9470*/  CS2R R14, SRZ ;  /* 0x00000000000e7805 */ /* 0x000fd4000001ff00 */
[----:B------:R-:W-:-:S04]  /*9480*/  @!P0 SHF.R.S32.HI R12, RZ, 0x1f, R21 ;  /* 0x0000001fff0c8819 */ /* 0x000fc80000011415 */
[----:B------:R-:W-:-:S04]  /*9490*/  @!P0 LEA.HI R12, R12, R21, RZ, 0x3 ;  /* 0x000000150c0c8211 */ /* 0x000fc800078f18ff */
[----:B------:R-:W-:-:S05]  /*94a0*/  @!P0 LOP3.LUT R12, R12, 0xfffffff8, RZ, 0xc0, !PT ;  /* 0xfffffff80c0c8812 */ /* 0x000fca00078ec0ff */
[----:B------:R-:W-:-:S04]  /*94b0*/  @!P0 IMAD.WIDE R32, R12, 0x2, R32 ;  /* 0x000000020c208825 */ /* 0x000fc800078e0220 */
[----:B------:R-:W-:Y:S01]  /*94c0*/  @!P0 IMAD.WIDE R34, R12, 0x2, R34 ;  /* 0x000000020c228825 */ /* 0x000fe200078e0222 */
[----:B------:R1:W5:Y:S01]  /*94d0*/  @!P0 LD.E.128 R28, [R32.64] ;  /* 0x00000016201c8980 */ /* 0x000362000c101d00 */
[----:B------:R-:W-:-:S06]  /*94e0*/  CS2R R12, SRZ ;  /* 0x00000000000c7805 */ /* 0x000fcc000001ff00 */
[----:B------:R1:W5:Y:S02]  /*94f0*/  @!P0 LD.E.128 R12, [R34.64] ;  /* 0x00000016220c8980 */ /* 0x000364000c101d00 */
.L_x_125:
[----:B------:R-:W-:Y:S05]  /*9500*/  BSYNC B0 ;  /* 0x0000000000007941 */ /* 0x000fea0003800000 */
.L_x_124:
[----:B------:R-:W-:Y:S01]  /*9510*/  UIMAD UR4, UR14, -0x80, UR19 ;  /* 0xffffff800e0478a4 */ /* 0x000fe2000f8e0213 */
[--C-:B-1---5:R-:W-:Y:S01]  /*9520*/  SHF.R.U64 R39, R24, 0x10, R25.reuse ;  /* 0x0000001018277819 */ /* 0x122fe20000001219 */
[--C-:B------:R-:W-:Y:S01]  /*9530*/  IMAD.MOV.U32 R38, RZ, RZ, R25.reuse ;  /* 0x000000ffff267224 */ /* 0x100fe200078e0019 */
[----:B------:R-:W-:Y:S01]  /*9540*/  SHF.R.U32.HI R45, RZ, 0x10, R25 ;  /* 0x00000010ff2d7819 */ /* 0x000fe20000011619 */
[----:B------:R-:W-:Y:S01]  /*9550*/  UISETP.LT.AND UP0, UPT, UR4, 0x80, UPT ;  /* 0x000000800400788c */ /* 0x000fe2000bf01270 */
[--C-:B------:R-:W-:Y:S01]  /*9560*/  SHF.R.U64 R37, R26, 0x10, R27.reuse ;  /* 0x000000101a257819 */ /* 0x100fe2000000121b */
[--C-:B------:R-:W-:Y:S01]  /*9570*/  IMAD.MOV.U32 R36, RZ, RZ, R27.reuse ;  /* 0x000000ffff247224 */ /* 0x100fe200078e001b */
[----:B------:R-:W-:Y:S01]  /*9580*/  SHF.R.U32.HI R47, RZ, 0x10, R27 ;  /* 0x00000010ff2f7819 */ /* 0x000fe2000001161b */
[----:B------:R-:W-:Y:S01]  /*9590*/  USEL UR4, UR4, 0x80, UP0 ;  /* 0x0000008004047887 */ /* 0x000fe20008000000 */
[----:B------:R-:W-:Y:S01]  /*95a0*/  IMAD.MOV.U32 R46, RZ, RZ, R24 ;  /* 0x000000ffff2e7224 */ /* 0x000fe200078e0018 */
[----:B------:R-:W-:Y:S01]  /*95b0*/  SHF.R.U64 R27, R28, 0x10, R29 ;  /* 0x000000101c1b7819 */ /* 0x000fe2000000121d */
[----:B------:R-:W-:Y:S01]  /*95c0*/  IMAD.MOV.U32 R48, RZ, RZ, R26 ;  /* 0x000000ffff307224 */ /* 0x000fe200078e001a */
[----:B------:R-:W-:Y:S01]  /*95d0*/  SHF.R.U64 R35, R8, 0x10, R9 ;  /* 0x0000001008237819 */ /* 0x000fe20000001209 */
[----:B------:R-:W-:Y:S01]  /*95e0*/  IMAD.MOV.U32 R50, RZ, RZ, R28 ;  /* 0x000000ffff327224 */ /* 0x000fe200078e001c */
[----:B------:R-:W-:Y:S01]  /*95f0*/  ISETP.GE.AND P0, PT, R17, UR4, PT ;  /* 0x0000000411007c0c */ /* 0x000fe2000bf06270 */
[----:B------:R-:W-:Y:S01]  /*9600*/  IMAD.MOV.U32 R25, RZ, RZ, R29 ;  /* 0x000000ffff197224 */ /* 0x000fe200078e001d */
[----:B------:R-:W-:Y:S01]  /*9610*/  SHF.R.U32.HI R51, RZ, 0x10, R9 ;  /* 0x00000010ff337819 */ /* 0x000fe20000011609 */
[----:B------:R-:W-:Y:S01]  /*9620*/  IMAD.MOV.U32 R42, RZ, RZ, R8 ;  /* 0x000000ffff2a7224 */ /* 0x000fe200078e0008 */
[----:B------:R-:W-:Y:S01]  /*9630*/  SHF.R.U64 R33, R10, 0x10, R11 ;  /* 0x000000100a217819 */ /* 0x000fe2000000120b */
[----:B------:R-:W-:Y:S01]  /*9640*/  IMAD.MOV.U32 R34, RZ, RZ, R9 ;  /* 0x000000ffff227224 */ /* 0x000fe200078e0009 */
[----:B------:R-:W-:Y:S01]  /*9650*/  SHF.R.U32.HI R53, RZ, 0x10, R11 ;  /* 0x00000010ff357819 */ /* 0x000fe2000001160b */
[----:B------:R-:W-:Y:S01]  /*9660*/  IMAD.MOV.U32 R44, RZ, RZ, R10 ;  /* 0x000000ffff2c7224 */ /* 0x000fe200078e000a */
[----:B------:R-:W-:Y:S01]  /*9670*/  SHF.R.U32.HI R54, RZ, 0x10, R29 ;  /* 0x00000010ff367819 */ /* 0x000fe2000001161d */
[----:B------:R-:W-:Y:S01]  /*9680*/  IMAD.MOV.U32 R32, RZ, RZ, R11 ;  /* 0x000000ffff207224 */ /* 0x000fe200078e000b */
[----:B------:R-:W-:Y:S01]  /*9690*/  SHF.R.U64 R8, R12, 0x10, R13 ;  /* 0x000000100c087819 */ /* 0x000fe2000000120d */
[----:B------:R-:W-:Y:S01]  /*96a0*/  IMAD.MOV.U32 R52, RZ, RZ, R30 ;  /* 0x000000ffff347224 */ /* 0x000fe200078e001e */
[----:B------:R-:W-:Y:S01]  /*96b0*/  SHF.R.U64 R9, R14, 0x10, R15 ;  /* 0x000000100e097819 */ /* 0x000fe2000000120f */
[--C-:B------:R-:W-:Y:S01]  /*96c0*/  IMAD.MOV.U32 R28, RZ, RZ, R31.reuse ;  /* 0x000000ffff1c7224 */ /* 0x100fe200078e001f */
[--C-:B------:R-:W-:Y:S01]  /*96d0*/  SHF.R.U64 R29, R30, 0x10, R31.reuse ;  /* 0x000000101e1d7819 */ /* 0x100fe2000000121f */
[----:B------:R-:W-:Y:S01]  /*96e0*/  IMAD.MOV.U32 R11, RZ, RZ, R12 ;  /* 0x000000ffff0b7224 */ /* 0x000fe200078e000c */
[----:B------:R-:W-:Y:S01]  /*96f0*/  SHF.R.U32.HI R49, RZ, 0x10, R31 ;  /* 0x00000010ff317819 */ /* 0x000fe2000001161f */
[--C-:B------:R-:W-:Y:S01]  /*9700*/  IMAD.MOV.U32 R26, RZ, RZ, R13.reuse ;  /* 0x000000ffff1a7224 */ /* 0x100fe200078e000d */
[----:B------:R-:W-:Y:S01]  /*9710*/  SHF.R.U32.HI R13, RZ, 0x10, R13 ;  /* 0x00000010ff0d7819 */ /* 0x000fe2000001160d */
[----:B------:R-:W-:Y:S01]  /*9720*/  IMAD.MOV.U32 R10, RZ, RZ, R14 ;  /* 0x000000ffff0a7224 */ /* 0x000fe200078e000e */
[----:B------:R-:W-:-:S04]  /*9730*/  DEPBAR.LE SB0, 0x1 ;  /* 0x000080400000791a */ /* 0x000fc80000000000 */
[--C-:B------:R-:W-:Y:S01]  /*9740*/  IMAD.MOV.U32 R24, RZ, RZ, R15.reuse ;  /* 0x000000ffff187224 */ /* 0x100fe200078e000f */
[----:B------:R-:W-:Y:S01]  /*9750*/  SHF.R.U32.HI R15, RZ, 0x10, R15 ;  /* 0x00000010ff0f7819 */ /* 0x000fe2000001160f */
[----:B------:R-:W-:Y:S01]  /*9760*/  BSSY B1, `(.L_x_126) ;  /* 0x00000d1000017945 */ /* 0x000fe20003800000 */
        /* <DEDUP_REMOVED lines=21> */
[----:B------:R-:W-:Y:S01]  /*98c0*/  MOV R9, c[0x0][0x27c] ;  /* 0x00009f0000097a02 */ /* 0x000fe20000000f00 */
[----:B------:R-:W1:Y:S01]  /*98d0*/  LDS.128 R12, [R23+0x10080] ;  /* 0x01008000170c7984 */ /* 0x000e620000000c00 */
[----:B------:R-:W-:Y:S01]  /*98e0*/  SHF.L.U32 R52, R35, 0x10, RZ ;  /* 0x0000001023347819 */ /* 0x000fe200000006ff */
[----:B------:R-:W-:Y:S01]  /*98f0*/  IMAD.U32 R62, R39, 0x10000, RZ ;  /* 0x00010000273e7824 */ /* 0x000fe200078e00ff */
[----:B------:R-:W-:Y:S02]  /*9900*/  LEA.HI R9, R9, R2, RZ, 0x1d ;  /* 0x0000000209097211 */ /* 0x000fe400078fe8ff */
[----:B------:R-:W-:Y:S02]  /*9910*/  LOP3.LUT R57, R38, 0xffff0000, RZ, 0xc0, !PT ;  /* 0xffff000026397812 */ /* 0x000fe400078ec0ff */
[----:B------:R-:W-:Y:S01]  /*9920*/  SHF.R.S32.HI R8, RZ, 0x1f, R9 ;  /* 0x0000001fff087819 */ /* 0x000fe20000011409 */
[----:B------:R-:W-:-:S03]  /*9930*/  IMAD.SHL.U32 R10, R9, 0x8, RZ ;  /* 0x00000008090a7824 */ /* 0x000fc600078e00ff */
[----:B------:R-:W-:Y:S02]  /*9940*/  LEA.HI R8, R8, R9, RZ, 0x3 ;  /* 0x0000000908087211 */ /* 0x000fe400078f18ff */
[----:B------:R-:W-:Y:S02]  /*9950*/  LOP3.LUT R10, R43, 0x38, R10, 0xf8, !PT ;  /* 0x000000382b0a7812 */ /* 0x000fe400078ef80a */
[----:B------:R-:W-:Y:S02]  /*9960*/  SHF.L.U32 R8, R8, 0xa, RZ ;  /* 0x0000000a08087819 */ /* 0x000fe400000006ff */
[----:B------:R-:W-:Y:S02]  /*9970*/  LOP3.LUT R9, R10, R41, RZ, 0x3c, !PT ;  /* 0x000000290a097212 */ /* 0x000fe400078e3cff */
[----:B------:R-:W-:-:S04]  /*9980*/  LOP3.LUT R8, R8, 0x7fffe000, RZ, 0xc0, !PT ;  /* 0x7fffe00008087812 */ /* 0x000fc800078ec0ff */
[----:B------:R-:W-:-:S05]  /*9990*/  IADD3 R42, R9, R8, R40 ;  /* 0x00000008092a7210 */ /* 0x000fca0007ffe028 */
[----:B------:R-:W-:-:S05]  /*99a0*/  IMAD.SHL.U32 R42, R42, 0x2, RZ ;  /* 0x000000022a2a7824 */ /* 0x000fca00078e00ff */
[----:B------:R-:W2:Y:S01]  /*99b0*/  LDS.128 R8, [R42+0x10080] ;  /* 0x010080002a087984 */ /* 0x000ea20000000c00 */
[C---:B-1----:R-:W-:Y:S01]  /*99c0*/  SHF.L.U32 R45, R12.reuse, 0x10, RZ ;  /* 0x000000100c2d7819 */ /* 0x042fe200000006ff */
[C---:B------:R-:W-:Y:S01]  /*99d0*/  IMAD.U32 R46, R13.reuse, 0x10000, RZ ;  /* 0x000100000d2e7824 */ /* 0x040fe200078e00ff */
[----:B------:R-:W-:Y:S02]  /*99e0*/  LOP3.LUT R48, R12, 0xffff0000, RZ, 0xc0, !PT ;  /* 0xffff00000c307812 */ /* 0x000fe400078ec0ff */
[----:B------:R-:W-:Y:S01]  /*99f0*/  LOP3.LUT R12, R13, 0xffff0000, RZ, 0xc0, !PT ;  /* 0xffff00000d0c7812 */ /* 0x000fe200078ec0ff */
[C---:B------:R-:W-:Y:S01]  /*9a00*/  IMAD.U32 R13, R15.reuse, 0x10000, RZ ;  /* 0x000100000f0d7824 */ /* 0x040fe200078e00ff */
[C---:B------:R-:W-:Y:S02]  /*9a10*/  SHF.L.U32 R47, R14.reuse, 0x10, RZ ;  /* 0x000000100e2f7819 */ /* 0x040fe400000006ff */
[----:B------:R-:W-:Y:S02]  /*9a20*/  LOP3.LUT R44, R14, 0xffff0000, RZ, 0xc0, !PT ;  /* 0xffff00000e2c7812 */ /* 0x000fe400078ec0ff */
[----:B------:R-:W-:-:S02]  /*9a30*/  LOP3.LUT R14, R15, 0xffff0000, RZ, 0xc0, !PT ;  /* 0xffff00000f0e7812 */ /* 0x000fc400078ec0ff */
[C---:B--2---:R-:W-:Y:S01]  /*9a40*/  SHF.L.U32 R51, R8.reuse, 0x10, RZ ;  /* 0x0000001008337819 */ /* 0x044fe200000006ff */
[C---:B------:R-:W-:Y:S01]  /*9a50*/  IMAD.U32 R58, R11.reuse, 0x10000, RZ ;  /* 0x000100000b3a7824 */ /* 0x040fe200078e00ff */
[----:B------:R-:W-:Y:S02]  /*9a60*/  LOP3.LUT R54, R11, 0xffff0000, RZ, 0xc0, !PT ;  /* 0xffff00000b367812 */ /* 0x000fe400078ec0ff */
[----:B------:R-:W-:Y:S01]  /*9a70*/  LOP3.LUT R49, R8, 0xffff0000, RZ, 0xc0, !PT ;  /* 0xffff000008317812 */ /* 0x000fe200078ec0ff */
[----:B------:R-:W-:Y:S01]  /*9a80*/  FMUL.FTZ R50, R51, R52 ;  /* 0x0000003433327220 */ /* 0x000fe20000410000 */
[----:B------:R-:W-:Y:S01]  /*9a90*/  LOP3.LUT R11, R35, 0xffff0000, RZ, 0xc0, !PT ;  /* 0xffff0000230b7812 */ /* 0x000fe200078ec0ff */
[-C--:B------:R-:W-:Y:S01]  /*9aa0*/  FMUL.FTZ R51, R51, R62.reuse ;  /* 0x0000003e33337220 */ /* 0x080fe20000410000 */
[C---:B------:R-:W-:Y:S01]  /*9ab0*/  SHF.L.U32 R60, R10.reuse, 0x10, RZ ;  /* 0x000000100a3c7819 */ /* 0x040fe200000006ff */
[----:B------:R-:W-:Y:S01]  /*9ac0*/  IMAD.U32 R8, R9, 0x10000, RZ ;  /* 0x0001000009087824 */ /* 0x000fe200078e00ff */
[----:B------:R-:W-:Y:S01]  /*9ad0*/  LOP3.LUT R15, R10, 0xffff0000, RZ, 0xc0, !PT ;  /* 0xffff00000a0f7812 */ /* 0x000fe200078ec0ff */
[----:B------:R-:W-:Y:S01]  /*9ae0*/  FFMA.FTZ R50, R45, R62, -R50 ;  /* 0x0000003e2d327223 */ /* 0x000fe20000010832 */
[----:B------:R-:W-:Y:S01]  /*9af0*/  LOP3.LUT R56, R9, 0xffff0000, RZ, 0xc0, !PT ;  /* 0xffff000009387812 */ /* 0x000fe200078ec0ff */
[----:B------:R-:W-:Y:S01]  /*9b00*/  FMUL.FTZ R55, R49, R11 ;  /* 0x0000000b31377220 */ /* 0x000fe20000410000 */
[----:B------:R-:W-:Y:S01]  /*9b10*/  LOP3.LUT R10, R39, 0xffff0000, RZ, 0xc0, !PT ;  /* 0xffff0000270a7812 */ /* 0x000fe200078ec0ff */
[----:B------:R-:W-:Y:S01]  /*9b20*/  FFMA.FTZ R45, R45, R52, R51 ;  /* 0x000000342d2d7223 */ /* 0x000fe20000010033 */
[----:B------:R-:W-:Y:S01]  /*9b30*/  SHF.L.U32 R9, R34, 0x10, RZ ;  /* 0x0000001022097819 */ /* 0x000fe200000006ff */
[----:B------:R-:W-:-:S02]  /*9b40*/  IMAD.U32 R51, R38, 0x10000, RZ ;  /* 0x0001000026337824 */ /* 0x000fc400078e00ff */
[-C--:B------:R-:W-:Y:S02]  /*9b50*/  FMUL.FTZ R53, R49, R10.reuse ;  /* 0x0000000a31357220 */ /* 0x080fe40000410000 */
[----:B------:R-:W-:Y:S02]  /*9b60*/  FMUL.FTZ R52, R8, R9 ;  /* 0x0000000908347220 */ /* 0x000fe40000410000 */
[----:B------:R-:W-:Y:S01]  /*9b70*/  FFMA.FTZ R49, R48, R10, -R55 ;  /* 0x0000000a30317223 */ /* 0x000fe20000010837 */
[----:B------:R-:W-:Y:S01]  /*9b80*/  SHF.L.U32 R55, R33, 0x10, RZ ;  /* 0x0000001021377819 */ /* 0x000fe200000006ff */
[----:B------:R-:W-:Y:S02]  /*9b90*/  FMUL.FTZ R10, R8, R51 ;  /* 0x00000033080a7220 */ /* 0x000fe40000410000 */
[----:B------:R-:W-:Y:S01]  /*9ba0*/  FFMA.FTZ R8, R48, R11, R53 ;  /* 0x0000000b30087223 */ /* 0x000fe20000010035 */
[C---:B------:R-:W-:Y:S01]  /*9bb0*/  LOP3.LUT R53, R37.reuse, 0xffff0000, RZ, 0xc0, !PT ;  /* 0xffff000025357812 */ /* 0x040fe200078ec0ff */
[----:B------:R-:W-:Y:S01]  /*9bc0*/  FFMA.FTZ R48, R46, R51, -R52 ;  /* 0x000000332e307223 */ /* 0x000fe20000010834 */
[----:B------:R-:W-:Y:S01]  /*9bd0*/  SHF.L.U32 R11, R32, 0x10, RZ ;  /* 0x00000010200b7819 */ /* 0x000fe200000006ff */
[----:B------:R-:W-:Y:S01]  /*9be0*/  IMAD.U32 R52, R37, 0x10000, RZ ;  /* 0x0001000025347824 */ /* 0x000fe200078e00ff */
[----:B------:R-:W-:Y:S01]  /*9bf0*/  F2FP.BF16.PACK_AB R8, R8, R45 ;  /* 0x0000002d0808723e */ /* 0x000fe200000010ff */
[----:B------:R-:W-:Y:S01]  /*9c00*/  FFMA.FTZ R46, R46, R9, R10 ;  /* 0x000000092e2e7223 */ /* 0x000fe2000001000a */
[----:B------:R-:W-:Y:S01]  /*9c10*/  LOP3.LUT R10, R33, 0xffff0000, RZ, 0xc0, !PT ;  /* 0xffff0000210a7812 */ /* 0x000fe200078ec0ff */
[----:B------:R-:W-:-:S02]  /*9c20*/  FMUL.FTZ R9, R60, R55 ;  /* 0x000000373c097220 */ /* 0x000fc40000410000 */
[-C--:B------:R-:W-:Y:S02]  /*9c30*/  FMUL.FTZ R60, R60, R52.reuse ;  /* 0x000000343c3c7220 */ /* 0x080fe40000410000 */
[----:B------:R-:W-:Y:S01]  /*9c40*/  FFMA.FTZ R52, R47, R52, -R9 ;  /* 0x000000342f347223 */ /* 0x000fe20000010809 */
[----:B------:R-:W-:Y:S01]  /*9c50*/  SHF.L.U32 R9, R36, 0x10, RZ ;  /* 0x0000001024097819 */ /* 0x000fe200000006ff */
[C---:B------:R-:W-:Y:S02]  /*9c60*/  FMUL.FTZ R51, R15.reuse, R10 ;  /* 0x0000000a0f337220 */ /* 0x040fe40000410000 */
[----:B------:R-:W-:Y:S02]  /*9c70*/  FMUL.FTZ R15, R15, R53 ;  /* 0x000000350f0f7220 */ /* 0x000fe40000410000 */
[----:B------:R-:W-:Y:S02]  /*9c80*/  FFMA.FTZ R47, R47, R55, R60 ;  /* 0x000000372f2f7223 */ /* 0x000fe4000001003c */
[----:B------:R-:W-:-:S02]  /*9c90*/  FMUL.FTZ R60, R58, R11 ;  /* 0x0000000b3a3c7220 */ /* 0x000fc40000410000 */
[----:B------:R-:W-:Y:S01]  /*9ca0*/  FFMA.FTZ R51, R44, R53, -R51 ;  /* 0x000000352c337223 */ /* 0x000fe20000010833 */
[----:B------:R-:W-:Y:S01]  /*9cb0*/  LOP3.LUT R53, R32, 0xffff0000, RZ, 0xc0, !PT ;  /* 0xffff000020357812 */ /* 0x000fe200078ec0ff */
[----:B------:R-:W-:Y:S01]  /*9cc0*/  FFMA.FTZ R10, R44, R10, R15 ;  /* 0x0000000a2c0a7223 */ /* 0x000fe2000001000f */
[----:B------:R-:W-:Y:S01]  /*9cd0*/  LOP3.LUT R15, R36, 0xffff0000, RZ, 0xc0, !PT ;  /* 0xffff0000240f7812 */ /* 0x000fe200078ec0ff */
[-C--:B------:R-:W-:Y:S02]  /*9ce0*/  FMUL.FTZ R58, R58, R9.reuse ;  /* 0x000000093a3a7220 */ /* 0x080fe40000410000 */
[C---:B------:R-:W-:Y:S01]  /*9cf0*/  FFMA.FTZ R44, R13.reuse, R9, -R60 ;  /* 0x000000090d2c7223 */ /* 0x040fe2000001083c */
[----:B------:R-:W-:Y:S01]  /*9d00*/  LOP3.LUT R9, R34, 0xffff0000, RZ, 0xc0, !PT ;  /* 0xffff000022097812 */ /* 0x000fe200078ec0ff */
[----:B------:R-:W-:Y:S01]  /*9d10*/  FFMA.FTZ R11, R13, R11, R58 ;  /* 0x0000000b0d0b7223 */ /* 0x000fe2000001003a */
[----:B------:R-:W-:Y:S01]  /*9d20*/  F2FP.BF16.PACK_AB R10, R10, R47 ;  /* 0x0000002f0a0a723e */ /* 0x000fe200000010ff */
[----:B------:R-:W-:-:S02]  /*9d30*/  FMUL.FTZ R55, R54, R53 ;  /* 0x0000003536377220 */ /* 0x000fc40000410000 */
[C---:B------:R-:W-:Y:S02]  /*9d40*/  FMUL.FTZ R13, R56.reuse, R9 ;  /* 0x00000009380d7220 */ /* 0x040fe40000410000 */
[----:B------:R-:W-:Y:S02]  /*9d50*/  FMUL.FTZ R56, R56, R57 ;  /* 0x0000003938387220 */ /* 0x000fe40000410000 */
[----:B------:R-:W-:Y:S02]  /*9d60*/  FMUL.FTZ R54, R54, R15 ;  /* 0x0000000f36367220 */ /* 0x000fe40000410000 */
[----:B------:R-:W-:Y:S02]  /*9d70*/  FFMA.FTZ R13, R12, R57, -R13 ;  /* 0x000000390c0d7223 */ /* 0x000fe4000001080d */
[----:B------:R-:W-:Y:S02]  /*9d80*/  FFMA.FTZ R15, R14, R15, -R55 ;  /* 0x0000000f0e0f7223 */ /* 0x000fe40000010837 */
[----:B------:R-:W-:Y:S01]  /*9d90*/  FFMA.FTZ R9, R12, R9, R56 ;  /* 0x000000090c097223 */ /* 0x000fe20000010038 */
[----:B------:R-:W-:Y:S01]  /*9da0*/  F2FP.BF16.PACK_AB R12, R49, R50 ;  /* 0x00000032310c723e */ /* 0x000fe200000010ff */
[----:B------:R-:W-:Y:S01]  /*9db0*/  FFMA.FTZ R54, R14, R53, R54 ;  /* 0x000000350e367223 */ /* 0x000fe20000010036 */
[----:B------:R-:W-:-:S02]  /*9dc0*/  F2FP.BF16.PACK_AB R14, R51, R52 ;  /* 0x00000034330e723e */ /* 0x000fc400000010ff */
[----:B------:R-:W-:Y:S02]  /*9dd0*/  F2FP.BF16.PACK_AB R13, R13, R48 ;  /* 0x000000300d0d723e */ /* 0x000fe400000010ff */
[----:B------:R-:W-:Y:S02]  /*9de0*/  F2FP.BF16.PACK_AB R15, R15, R44 ;  /* 0x0000002c0f0f723e */ /* 0x000fe400000010ff */
[----:B------:R-:W-:Y:S02]  /*9df0*/  F2FP.BF16.PACK_AB R9, R9, R46 ;  /* 0x0000002e0909723e */ /* 0x000fe400000010ff */
[----:B------:R-:W-:Y:S01]  /*9e00*/  F2FP.BF16.PACK_AB R11, R54, R11 ;  /* 0x0000000b360b723e */ /* 0x000fe200000010ff */
[----:B------:R1:W-:Y:S04]  /*9e10*/  STS.128 [R23+0x10080], R12 ;  /* 0x0100800c17007388 */ /* 0x0003e80000000c00 */
[----:B------:R1:W-:Y:S02]  /*9e20*/  STS.128 [R42+0x10080], R8 ;  /* 0x010080082a007388 */ /* 0x0003e40000000c00 */
.L_x_129:
[----:B------:R-:W-:Y:S05]  /*9e30*/  BSYNC B0 ;  /* 0x0000000000007941 */ /* 0x000fea0003800000 */
.L_x_128:
[----:B------:R-:W-:-:S13]  /*9e40*/  ISETP.GE.AND P0, PT, R21, c[0x0][0x27c], PT ;  /* 0x00009f0015007a0c */ /* 0x000fda0003f06270 */
[----:B------:R-:W-:Y:S05]  /*9e50*/  @P0 BRA `(.L_x_127) ;  /* 0x0000061000000947 */ /* 0x000fea0003800000 */
[----:B-1----:R-:W-:Y:S01]  /*9e60*/  SHF.R.S32.HI R12, RZ, 0x1f, R21 ;  /* 0x0000001fff0c7819 */ /* 0x002fe20000011415 */
[----:B------:R-:W-:Y:S01]  /*9e70*/  IMAD.MOV.U32 R9, RZ, RZ, c[0x0][0x27c] ;  /* 0x00009f00ff097624 */ /* 0x000fe200078e00ff */
[----:B------:R-:W-:Y:S01]  /*9e80*/  SHF.L.U32 R46, R31, 0x10, RZ ;  /* 0x000000101f2e7819 */ /* 0x000fe200000006ff */
[----:B------:R-:W-:Y:S01]  /*9e90*/  IMAD.U32 R48, R27, 0x10000, RZ ;  /* 0x000100001b307824 */ /* 0x000fe200078e00ff */
[-C--:B------:R-:W-:Y:S01]  /*9ea0*/  LEA.HI R10, R12, R21.reuse, RZ, 0x3 ;  /* 0x000000150c0a7211 */ /* 0x080fe200078f18ff */
[----:B------:R-:W-:Y:S01]  /*9eb0*/  IMAD.U32 R56, R24, 0x10000, RZ ;  /* 0x0001000018387824 */ /* 0x000fe200078e00ff */
[----:B------:R-:W-:Y:S02]  /*9ec0*/  LEA.HI R12, R12, R21, RZ, 0x6 ;  /* 0x000000150c0c7211 */ /* 0x000fe400078f30ff */
[--C-:B------:R-:W-:Y:S02]  /*9ed0*/  SHF.R.S32.HI R8, RZ, 0x3, R10.reuse ;  /* 0x00000003ff087819 */ /* 0x100fe4000001140a */
[----:B------:R-:W-:Y:S01]  /*9ee0*/  LOP3.LUT R10, R43, 0x38, R10, 0xf8, !PT ;  /* 0x000000382b0a7812 */ /* 0x000fe200078ef80a */
[----:B------:R-:W-:Y:S01]  /*9ef0*/  IMAD.SHL.U32 R12, R12, 0x80, RZ ;  /* 0x000000800c0c7824 */ /* 0x000fe200078e00ff */
[----:B------:R-:W-:-:S02]  /*9f00*/  LEA.HI R9, R9, R8, RZ, 0x1d ;  /* 0x0000000809097211 */ /* 0x000fc400078fe8ff */
[----:B------:R-:W-:Y:S02]  /*9f10*/  LOP3.LUT R11, R10, R41, RZ, 0x3c, !PT ;  /* 0x000000290a0b7212 */ /* 0x000fe400078e3cff */
[----:B------:R-:W-:Y:S02]  /*9f20*/  SHF.R.S32.HI R8, RZ, 0x1f, R9 ;  /* 0x0000001fff087819 */ /* 0x000fe40000011409 */
[----:B------:R-:W-:Y:S02]  /*9f30*/  SHF.L.U32 R10, R9, 0x3, RZ ;  /* 0x00000003090a7819 */ /* 0x000fe400000006ff */
[----:B------:R-:W-:Y:S02]  /*9f40*/  LEA.HI R8, R8, R9, RZ, 0x3 ;  /* 0x0000000908087211 */ /* 0x000fe400078f18ff */
[----:B------:R-:W-:Y:S02]  /*9f50*/  LOP3.LUT R10, R43, 0x38, R10, 0xf8, !PT ;  /* 0x000000382b0a7812 */ /* 0x000fe400078ef80a */
[----:B------:R-:W-:Y:S01]  /*9f60*/  LOP3.LUT R12, R12, 0x7fffe000, RZ, 0xc0, !PT ;  /* 0x7fffe0000c0c7812 */ /* 0x000fe200078ec0ff */
[----:B------:R-:W-:Y:S01]  /*9f70*/  IMAD.SHL.U32 R8, R8, 0x400, RZ ;  /* 0x0000040008087824 */ /* 0x000fe200078e00ff */
[----:B------:R-:W-:-:S02]  /*9f80*/  LOP3.LUT R41, R10, R41, RZ, 0x3c, !PT ;  /* 0x000000290a297212 */ /* 0x000fc400078e3cff */
[--C-:B------:R-:W-:Y:S02]  /*9f90*/  IADD3 R11, R11, R12, R40.reuse ;  /* 0x0000000c0b0b7210 */ /* 0x100fe40007ffe028 */
[----:B------:R-:W-:Y:S02]  /*9fa0*/  LOP3.LUT R8, R8, 0x7fffe000, RZ, 0xc0, !PT ;  /* 0x7fffe00008087812 */ /* 0x000fe400078ec0ff */
[----:B------:R-:W-:Y:S01]  /*9fb0*/  LOP3.LUT R47, R31, 0xffff0000, RZ, 0xc0, !PT ;  /* 0xffff00001f2f7812 */ /* 0x000fe200078ec0ff */
[----:B------:R-:W-:Y:S01]  /*9fc0*/  IMAD.SHL.U32 R23, R11, 0x2, RZ ;  /* 0x000000020b177824 */ /* 0x000fe200078e00ff */
[----:B------:R-:W-:Y:S02]  /*9fd0*/  IADD3 R40, R41, R8, R40 ;  /* 0x0000000829287210 */ /* 0x000fe40007ffe028 */
[----:B------:R-:W-:Y:S02]  /*9fe0*/  SHF.L.U32 R58, R28, 0x10, RZ ;  /* 0x000000101c3a7819 */ /* 0x000fe400000006ff */
[----:B------:R-:W-:Y:S01]  /*9ff0*/  SHF.L.U32 R40, R40, 0x1, RZ ;  /* 0x0000000128287819 */ /* 0x000fe200000006ff */
[----:B------:R-:W1:Y:S01]  /*a000*/  LDS.128 R12, [R23+0x10080] ;  /* 0x01008000170c7984 */ /* 0x000e620000000c00 */
[----:B------:R-:W-:-:S03]  /*a010*/  LOP3.LUT R55, R30, 0xffff0000, RZ, 0xc0, !PT ;  /* 0xffff00001e377812 */ /* 0x000fc600078ec0ff */
[----:B------:R-:W2:Y:S01]  /*a020*/  LDS.128 R8, [R40+0x10080] ;  /* 0x0100800028087984 */ /* 0x000ea20000000c00 */
[C---:B-1----:R-:W-:Y:S01]  /*a030*/  IMAD.U32 R41, R12.reuse, 0x10000, RZ ;  /* 0x000100000c297824 */ /* 0x042fe200078e00ff */
[----:B------:R-:W-:Y:S01]  /*a040*/  LOP3.LUT R45, R12, 0xffff0000, RZ, 0xc0, !PT ;  /* 0xffff00000c2d7812 */ /* 0x000fe200078ec0ff */
[C---:B------:R-:W-:Y:S01]  /*a050*/  IMAD.U32 R44, R13.reuse, 0x10000, RZ ;  /* 0x000100000d2c7824 */ /* 0x040fe200078e00ff */
[----:B------:R-:W-:Y:S01]  /*a060*/  LOP3.LUT R12, R13, 0xffff0000, RZ, 0xc0, !PT ;  /* 0xffff00000d0c7812 */ /* 0x000fe200078ec0ff */
[----:B--2---:R-:W-:Y:S01]  /*a070*/  IMAD.U32 R53, R8, 0x10000, RZ ;  /* 0x0001000008357824 */ /* 0x004fe200078e00ff */
[C---:B------:R-:W-:Y:S01]  /*a080*/  SHF.L.U32 R43, R14.reuse, 0x10, RZ ;  /* 0x000000100e2b7819 */ /* 0x040fe200000006ff */
[----:B------:R-:W-:Y:S01]  /*a090*/  IMAD.U32 R13, R15, 0x10000, RZ ;  /* 0x000100000f0d7824 */ /* 0x000fe200078e00ff */
[----:B------:R-:W-:Y:S01]  /*a0a0*/  LOP3.LUT R42, R14, 0xffff0000, RZ, 0xc0, !PT ;  /* 0xffff00000e2a7812 */ /* 0x000fe200078ec0ff */
[----:B------:R-:W-:Y:S01]  /*a0b0*/  FMUL.FTZ R50, R53, R48 ;  /* 0x0000003035327220 */ /* 0x000fe20000410000 */
[----:B------:R-:W-:Y:S01]  /*a0c0*/  LOP3.LUT R14, R15, 0xffff0000, RZ, 0xc0, !PT ;  /* 0xffff00000f0e7812 */ /* 0x000fe200078ec0ff */
[-C--:B------:R-:W-:Y:S01]  /*a0d0*/  FMUL.FTZ R53, R53, R46.reuse ;  /* 0x0000002e35357220 */ /* 0x080fe20000410000 */
[----:B------:R-:W-:Y:S01]  /*a0e0*/  SHF.L.U32 R15, R9, 0x10, RZ ;  /* 0x00000010090f7819 */ /* 0x000fe200000006ff */
[----:B------:R-:W-:Y:S01]  /*a0f0*/  FFMA.FTZ R50, R41, R46, -R50 ;  /* 0x0000002e29327223 */ /* 0x000fe20000010832 */
[----:B------:R-:W-:Y:S01]  /*a100*/  LOP3.LUT R52, R9, 0xffff0000, RZ, 0xc0, !PT ;  /* 0xffff000009347812 */ /* 0x000fe200078ec0ff */
[----:B------:R-:W-:Y:S01]  /*a110*/  IMAD.U32 R49, R10, 0x10000, RZ ;  /* 0x000100000a317824 */ /* 0x000fe200078e00ff */
[----:B------:R-:W-:Y:S01]  /*a120*/  SHF.L.U32 R9, R11, 0x10, RZ ;  /* 0x000000100b097819 */ /* 0x000fe200000006ff */
[----:B------:R-:W-:Y:S01]  /*a130*/  FFMA.FTZ R41, R41, R48, R53 ;  /* 0x0000003029297223 */ /* 0x000fe20000010035 */
[----:B------:R-:W-:Y:S01]  /*a140*/  LOP3.LUT R54, R11, 0xffff0000, RZ, 0xc0, !PT ;  /* 0xffff00000b367812 */ /* 0x000fe200078ec0ff */
[----:B------:R-:W-:Y:S01]  /*a150*/  IMAD.U32 R46, R25, 0x10000, RZ ;  /* 0x00010000192e7824 */ /* 0x000fe200078e00ff */
[----:B------:R-:W-:-:S02]  /*a160*/  LOP3.LUT R8, R8, 0xffff0000, RZ, 0xc0, !PT ;  /* 0xffff000008087812 */ /* 0x000fc400078ec0ff */
[----:B------:R-:W-:Y:S01]  /*a170*/  LOP3.LUT R11, R27, 0xffff0000, RZ, 0xc0, !PT ;  /* 0xffff00001b0b7812 */ /* 0x000fe200078ec0ff */
[----:B------:R-:W-:Y:S01]  /*a180*/  FMUL.FTZ R53, R49, R46 ;  /* 0x0000002e31357220 */ /* 0x000fe20000410000 */
[----:B------:R-:W-:Y:S02]  /*a190*/  LOP3.LUT R51, R10, 0xffff0000, RZ, 0xc0, !PT ;  /* 0xffff00000a337812 */ /* 0x000fe400078ec0ff */
[----:B------:R-:W-:Y:S01]  /*a1a0*/  SHF.L.U32 R48, R29, 0x10, RZ ;  /* 0x000000101d307819 */ /* 0x000fe200000006ff */
[C---:B------:R-:W-:Y:S02]  /*a1b0*/  FMUL.FTZ R10, R8.reuse, R11 ;  /* 0x0000000b080a7220 */ /* 0x040fe40000410000 */
[-C--:B------:R-:W-:Y:S02]  /*a1c0*/  FMUL.FTZ R8, R8, R47.reuse ;  /* 0x0000002f08087220 */ /* 0x080fe40000410000 */
[----:B------:R-:W-:Y:S01]  /*a1d0*/  FFMA.FTZ R47, R45, R47, -R10 ;  /* 0x0000002f2d2f7223 */ /* 0x000fe2000001080a */
[----:B------:R-:W-:Y:S01]  /*a1e0*/  LOP3.LUT R10, R25, 0xffff0000, RZ, 0xc0, !PT ;  /* 0xffff0000190a7812 */ /* 0x000fe200078ec0ff */
[----:B------:R-:W-:-:S02]  /*a1f0*/  FMUL.FTZ R49, R49, R48 ;  /* 0x0000003031317220 */ /* 0x000fc40000410000 */
[----:B------:R-:W-:Y:S01]  /*a200*/  FFMA.FTZ R8, R45, R11, R8 ;  /* 0x0000000b2d087223 */ /* 0x000fe20000010008 */
[----:B------:R-:W-:Y:S01]  /*a210*/  LOP3.LUT R45, R29, 0xffff0000, RZ, 0xc0, !PT ;  /* 0xffff00001d2d7812 */ /* 0x000fe200078ec0ff */
[C---:B------:R-:W-:Y:S01]  /*a220*/  FFMA.FTZ R48, R43.reuse, R48, -R53 ;  /* 0x000000302b307223 */ /* 0x040fe20000010835 */
[----:B------:R-:W-:Y:S01]  /*a230*/  SHF.L.U32 R11, R26, 0x10, RZ ;  /* 0x000000101a0b7819 */ /* 0x000fe200000006ff */
[----:B------:R-:W-:Y:S01]  /*a240*/  FFMA.FTZ R43, R43, R46, R49 ;  /* 0x0000002e2b2b7223 */ /* 0x000fe20000010031 */
[----:B------:R-:W-:Y:S01]  /*a250*/  F2FP.BF16.PACK_AB R8, R8, R41 ;  /* 0x000000290808723e */ /* 0x000fe200000010ff */
[C---:B------:R-:W-:Y:S02]  /*a260*/  FMUL.FTZ R49, R51.reuse, R10 ;  /* 0x0000000a33317220 */ /* 0x040fe40000410000 */
[----:B------:R-:W-:Y:S02]  /*a270*/  IMAD.U32 R46, R30, 0x10000, RZ ;  /* 0x000100001e2e7824 */ /* 0x000fe400078e00ff */
[----:B------:R-:W-:-:S02]  /*a280*/  FMUL.FTZ R51, R51, R45 ;  /* 0x0000002d33337220 */ /* 0x000fc40000410000 */
[----:B------:R-:W-:Y:S02]  /*a290*/  FFMA.FTZ R45, R42, R45, -R49 ;  /* 0x0000002d2a2d7223 */ /* 0x000fe40000010831 */
[CC--:B------:R-:W-:Y:S02]  /*a2a0*/  FMUL.FTZ R49, R15.reuse, R11.reuse ;  /* 0x0000000b0f317220 */ /* 0x0c0fe40000410000 */
[-C--:B------:R-:W-:Y:S02]  /*a2b0*/  FMUL.FTZ R15, R15, R46.reuse ;  /* 0x0000002e0f0f7220 */ /* 0x080fe40000410000 */
[----:B------:R-:W-:Y:S01]  /*a2c0*/  FFMA.FTZ R46, R44, R46, -R49 ;  /* 0x0000002e2c2e7223 */ /* 0x000fe20000010831 */
[----:B------:R-:W-:Y:S01]  /*a2d0*/  LOP3.LUT R49, R24, 0xffff0000, RZ, 0xc0, !PT ;  /* 0xffff000018317812 */ /* 0x000fe200078ec0ff */
[----:B------:R-:W-:Y:S02]  /*a2e0*/  FFMA.FTZ R10, R42, R10, R51 ;  /* 0x0000000a2a0a7223 */ /* 0x000fe40000010033 */
[----:B------:R-:W-:Y:S01]  /*a2f0*/  FFMA.FTZ R44, R44, R11, R15 ;  /* 0x0000000b2c2c7223 */ /* 0x000fe2000001000f */
[----:B------:R-:W-:Y:S01]  /*a300*/  LOP3.LUT R15, R28, 0xffff0000, RZ, 0xc0, !PT ;  /* 0xffff00001c0f7812 */ /* 0x000fe200078ec0ff */
[C---:B------:R-:W-:Y:S01]  /*a310*/  FMUL.FTZ R42, R9.reuse, R56 ;  /* 0x00000038092a7220 */ /* 0x040fe20000410000 */
[----:B------:R-:W-:Y:S01]  /*a320*/  F2FP.BF16.PACK_AB R10, R10, R43 ;  /* 0x0000002b0a0a723e */ /* 0x000fe200000010ff */
[-C--:B------:R-:W-:Y:S01]  /*a330*/  FMUL.FTZ R11, R9, R58.reuse ;  /* 0x0000003a090b7220 */ /* 0x080fe20000410000 */
[----:B------:R-:W-:Y:S01]  /*a340*/  LOP3.LUT R9, R26, 0xffff0000, RZ, 0xc0, !PT ;  /* 0xffff00001a097812 */ /* 0x000fe200078ec0ff */
[----:B------:R-:W-:-:S02]  /*a350*/  FFMA.FTZ R42, R13, R58, -R42 ;  /* 0x0000003a0d2a7223 */ /* 0x000fc4000001082a */
[----:B------:R-:W-:Y:S02]  /*a360*/  FFMA.FTZ R11, R13, R56, R11 ;  /* 0x000000380d0b7223 */ /* 0x000fe4000001000b */
[C---:B------:R-:W-:Y:S02]  /*a370*/  FMUL.FTZ R13, R52.reuse, R9 ;  /* 0x00000009340d7220 */ /* 0x040fe40000410000 */
[----:B------:R-:W-:Y:S02]  /*a380*/  FMUL.FTZ R53, R52, R55 ;  /* 0x0000003734357220 */ /* 0x000fe40000410000 */
[C---:B------:R-:W-:Y:S02]  /*a390*/  FMUL.FTZ R52, R54.reuse, R49 ;  /* 0x0000003136347220 */ /* 0x040fe40000410000 */
[----:B------:R-:W-:Y:S02]  /*a3a0*/  FMUL.FTZ R51, R54, R15 ;  /* 0x0000000f36337220 */ /* 0x000fe40000410000 */
[----:B------:R-:W-:-:S02]  /*a3b0*/  FFMA.FTZ R13, R12, R55, -R13 ;  /* 0x000000370c0d7223 */ /* 0x000fc4000001080d */
[----:B------:R-:W-:Y:S02]  /*a3c0*/  FFMA.FTZ R15, R14, R15, -R52 ;  /* 0x0000000f0e0f7223 */ /* 0x000fe40000010834 */
[----:B------:R-:W-:Y:S01]  /*a3d0*/  FFMA.FTZ R9, R12, R9, R53 ;  /* 0x000000090c097223 */ /* 0x000fe20000010035 */
[----:B------:R-:W-:Y:S01]  /*a3e0*/  F2FP.BF16.PACK_AB R12, R47, R50 ;  /* 0x000000322f0c723e */ /* 0x000fe200000010ff */
[----:B------:R-:W-:Y:S01]  /*a3f0*/  FFMA.FTZ R52, R14, R49, R51 ;  /* 0x000000310e347223 */ /* 0x000fe20000010033 */
[----:B------:R-:W-:Y:S02]  /*a400*/  F2FP.BF16.PACK_AB R14, R45, R48 ;  /* 0x000000302d0e723e */ /* 0x000fe400000010ff */
[----:B------:R-:W-:Y:S02]  /*a410*/  F2FP.BF16.PACK_AB R13, R13, R46 ;  /* 0x0000002e0d0d723e */ /* 0x000fe400000010ff */
[----:B------:R-:W-:Y:S02]  /*a420*/  F2FP.BF16.PACK_AB R15, R15, R42 ;  /* 0x0000002a0f0f723e */ /* 0x000fe400000010ff */
[----:B------:R-:W-:-:S02]  /*a430*/  F2FP.BF16.PACK_AB R9, R9, R44 ;  /* 0x0000002c0909723e */ /* 0x000fc400000010ff */
[----:B------:R-:W-:Y:S01]  /*a440*/  F2FP.BF16.PACK_AB R11, R52, R11 ;  /* 0x0000000b340b723e */ /* 0x000fe200000010ff */
[----:B------:R1:W-:Y:S04]  /*a450*/  STS.128 [R23+0x10080], R12 ;  /* 0x0100800c17007388 */ /* 0x0003e80000000c00 */
[----:B------:R1:W-:Y:S02]  /*a460*/  STS.128 [R40+0x10080], R8 ;  /* 0x0100800828007388 */ /* 0x0003e40000000c00 */
.L_x_127:
[----:B------:R-:W-:Y:S05]  /*a470*/  BSYNC B1 ;  /* 0x0000000000017941 */ /* 0x000fea0003800000 */
.L_x_126:
[----:B-1----:R-:W-:Y:S01]  /*a480*/  IADD3 R23, R17, 0x20, RZ ;  /* 0x0000002011177810 */ /* 0x002fe20007ffe0ff */
[----:B------:R-:W-:Y:S03]  /*a490*/  BSSY B1, `(.L_x_130) ;  /* 0x00000d2000017945 */ /* 0x000fe60003800000 */
[----:B------:R-:W-:-:S13]  /*a4a0*/  ISETP.GE.AND P0, PT, R23, UR4, PT ;  /* 0x0000000417007c0c */ /* 0x000fda000bf06270 */
[----:B------:R-:W-:Y:S05]  /*a4b0*/  @P0 BRA `(.L_x_131) ;  /* 0x00000cf000000947 */ /* 0x000fea0003800000 */
[----:B------:R-:W-:Y:S01]  /*a4c0*/  ISETP.GE.AND P0, PT, R150, c[0x0][0x27c], PT ;  /* 0x00009f0096007a0c */ /* 0x000fe20003f06270 */
[----:B------:R-:W-:-:S12]  /*a4d0*/  BSSY B0, `(.L_x_132) ;  /* 0x0000063000007945 */ /* 0x000fd80003800000 */
[----:B------:R-:W-:Y:S05]  /*a4e0*/  @P0 BRA `(.L_x_133) ;  /* 0x0000061000000947 */ /* 0x000fea0003800000 */
[----:B------:R-:W-:Y:S01]  /*a4f0*/  IMAD.MOV.U32 R9, RZ, RZ, c[0x0][0x27c] ;  /* 0x00009f00ff097624 */ /* 0x000fe200078e00ff */
[----:B------:R-:W-:Y:S01]  /*a500*/  SHF.R.S32.HI R8, RZ, 0x1f, R23 ;  /* 0x0000001fff087819 */ /* 0x000fe20000011417 */
[----:B------:R-:W-:Y:S01]  /*a510*/  IMAD.SHL.U32 R15, R23, 0x40, RZ ;  /* 0x00000040170f7824 */ /* 0x000fe200078e00ff */
[----:B------:R-:W-:Y:S01]  /*a520*/  SHF.L.U32 R58, R36, 0x10, RZ ;  /* 0x00000010243a7819 */ /* 0x000fe200000006ff */
[----:B------:R-:W-:Y:S01]  /*a530*/  IMAD.U32 R48, R33, 0x10000, RZ ;  /* 0x0001000021307824 */ /* 0x000fe200078e00ff */
[----:B------:R-:W-:Y:S01]  /*a540*/  LEA.HI R12, R9, R2, RZ, 0x1d ;  /* 0x00000002090c7211 */ /* 0x000fe200078fe8ff */
[----:B------:R-:W-:Y:S01]  /*a550*/  IMAD.U32 R50, R37, 0x10000, RZ ;  /* 0x0001000025327824 */ /* 0x000fe200078e00ff */
[----:B------:R-:W-:Y:S01]  /*a560*/  LEA.HI R8, R8, R23, RZ, 0x3 ;  /* 0x0000001708087211 */ /* 0x000fe200078f18ff */
[----:B------:R-:W-:Y:S01]  /*a570*/  IMAD.U32 R56, R35, 0x10000, RZ ;  /* 0x0001000023387824 */ /* 0x000fe200078e00ff */
[----:B------:R-:W-:Y:S01]  /*a580*/  SHF.R.S32.HI R9, RZ, 0x1f, R12 ;  /* 0x0000001fff097819 */ /* 0x000fe2000001140c */
[----:B------:R-:W-:Y:S01]  /*a590*/  IMAD.SHL.U32 R10, R12, 0x8, RZ ;  /* 0x000000080c0a7824 */ /* 0x000fe200078e00ff */
[----:B------:R-:W-:-:S02]  /*a5a0*/  LOP3.LUT R15, R15, 0x1c0, RZ, 0xc0, !PT ;  /* 0x000001c00f0f7812 */ /* 0x000fc400078ec0ff */
[----:B------:R-:W-:Y:S02]  /*a5b0*/  LEA.HI R9, R9, R12, RZ, 0x3 ;  /* 0x0000000c09097211 */ /* 0x000fe400078f18ff */
[----:B------:R-:W-:Y:S02]  /*a5c0*/  SHF.L.U32 R8, R8, 0x6, RZ ;  /* 0x0000000608087819 */ /* 0x000fe400000006ff */
[----:B------:R-:W-:Y:S01]  /*a5d0*/  LOP3.LUT R13, R15, 0x38, R150, 0xf8, !PT ;  /* 0x000000380f0d7812 */ /* 0x000fe200078ef896 */
[----:B------:R-:W-:Y:S01]  /*a5e0*/  IMAD.SHL.U32 R9, R9, 0x400, RZ ;  /* 0x0000040009097824 */ /* 0x000fe200078e00ff */
[----:B------:R-:W-:Y:S02]  /*a5f0*/  SHF.R.U32.HI R11, RZ, 0x3, R15 ;  /* 0x00000003ff0b7819 */ /* 0x000fe4000001160f */
[----:B------:R-:W-:Y:S02]  /*a600*/  LOP3.LUT R8, R8, 0xfffffe00, RZ, 0xc0, !PT ;  /* 0xfffffe0008087812 */ /* 0x000fe400078ec0ff */
[----:B------:R-:W-:-:S02]  /*a610*/  LOP3.LUT R10, R15, 0x38, R10, 0xf8, !PT ;  /* 0x000000380f0a7812 */ /* 0x000fc400078ef80a */
[----:B------:R-:W-:Y:S02]  /*a620*/  LOP3.LUT R13, R8, R13, R11, 0xf6, !PT ;  /* 0x0000000d080d7212 */ /* 0x000fe400078ef60b */
[----:B------:R-:W-:Y:S02]  /*a630*/  LOP3.LUT R11, R10, R11, RZ, 0x3c, !PT ;  /* 0x0000000b0a0b7212 */ /* 0x000fe400078e3cff */
[----:B------:R-:W-:Y:S02]  /*a640*/  LOP3.LUT R9, R9, 0x7fffe000, RZ, 0xc0, !PT ;  /* 0x7fffe00009097812 */ /* 0x000fe400078ec0ff */
[----:B------:R-:W-:Y:S02]  /*a650*/  SHF.L.U32 R41, R13, 0x1, RZ ;  /* 0x000000010d297819 */ /* 0x000fe400000006ff */
[----:B------:R-:W-:-:S03]  /*a660*/  IADD3 R40, R11, R9, R8 ;  /* 0x000000090b287210 */ /* 0x000fc60007ffe008 */
[----:B------:R-:W1:Y:S02]  /*a670*/  LDS.128 R12, [R41+0x10080] ;  /* 0x01008000290c7984 */ /* 0x000e640000000c00 */
[----:B------:R-:W-:-:S05]  /*a680*/  IMAD.SHL.U32 R40, R40, 0x2, RZ ;  /* 0x0000000228287824 */ /* 0x000fca00078e00ff */
[----:B------:R-:W2:Y:S01]  /*a690*/  LDS.128 R8, [R40+0x10080] ;  /* 0x0100800028087984 */ /* 0x000ea20000000c00 */
[----:B-1----:R-:W-:Y:S01]  /*a6a0*/  IMAD.U32 R47, R14, 0x10000, RZ ;  /* 0x000100000e2f7824 */ /* 0x002fe200078e00ff */
[C---:B------:R-:W-:Y:S01]  /*a6b0*/  LOP3.LUT R42, R12.reuse, 0xffff0000, RZ, 0xc0, !PT ;  /* 0xffff00000c2a7812 */ /* 0x040fe200078ec0ff */
[----:B------:R-:W-:Y:S01]  /*a6c0*/  IMAD.U32 R43, R12, 0x10000, RZ ;  /* 0x000100000c2b7824 */ /* 0x000fe200078e00ff */
[C---:B------:R-:W-:Y:S02]  /*a6d0*/  SHF.L.U32 R44, R13.reuse, 0x10, RZ ;  /* 0x000000100d2c7819 */ /* 0x040fe400000006ff */
[----:B------:R-:W-:Y:S02]  /*a6e0*/  LOP3.LUT R12, R13, 0xffff0000, RZ, 0xc0, !PT ;  /* 0xffff00000d0c7812 */ /* 0x000fe400078ec0ff */
[C---:B--2---:R-:W-:Y:S02]  /*a6f0*/  SHF.L.U32 R53, R10.reuse, 0x10, RZ ;  /* 0x000000100a357819 */ /* 0x044fe400000006ff */
[----:B------:R-:W-:-:S02]  /*a700*/  LOP3.LUT R49, R10, 0xffff0000, RZ, 0xc0, !PT ;  /* 0xffff00000a317812 */ /* 0x000fc400078ec0ff */
[----:B------:R-:W-:Y:S01]  /*a710*/  LOP3.LUT R45, R14, 0xffff0000, RZ, 0xc0, !PT ;  /* 0xffff00000e2d7812 */ /* 0x000fe200078ec0ff */
[-C--:B------:R-:W-:Y:S01]  /*a720*/  FMUL.FTZ R51, R48, R53.reuse ;  /* 0x0000003530337220 */ /* 0x080fe20000410000 */
[----:B------:R-:W-:Y:S01]  /*a730*/  LOP3.LUT R10, R33, 0xffff0000, RZ, 0xc0, !PT ;  /* 0xffff0000210a7812 */ /* 0x000fe200078ec0ff */
[C---:B------:R-:W-:Y:S01]  /*a740*/  FMUL.FTZ R53, R50.reuse, R53 ;  /* 0x0000003532357220 */ /* 0x040fe20000410000 */
[C---:B------:R-:W-:Y:S01]  /*a750*/  SHF.L.U32 R13, R15.reuse, 0x10, RZ ;  /* 0x000000100f0d7819 */ /* 0x040fe200000006ff */
[-C--:B------:R-:W-:Y:S01]  /*a760*/  FFMA.FTZ R51, R50, R47.reuse, -R51 ;  /* 0x0000002f32337223 */ /* 0x080fe20000010833 */
[----:B------:R-:W-:Y:S01]  /*a770*/  LOP3.LUT R14, R15, 0xffff0000, RZ, 0xc0, !PT ;  /* 0xffff00000f0e7812 */ /* 0x000fe200078ec0ff */
[C---:B------:R-:W-:Y:S01]  /*a780*/  IMAD.U32 R15, R8.reuse, 0x10000, RZ ;  /* 0x00010000080f7824 */ /* 0x040fe200078e00ff */
[----:B------:R-:W-:Y:S01]  /*a790*/  LOP3.LUT R46, R8, 0xffff0000, RZ, 0xc0, !PT ;  /* 0xffff0000082e7812 */ /* 0x000fe200078ec0ff */
[----:B------:R-:W-:Y:S01]  /*a7a0*/  FFMA.FTZ R47, R48, R47, R53 ;  /* 0x0000002f302f7223 */ /* 0x000fe20000010035 */
[----:B------:R-:W-:-:S02]  /*a7b0*/  SHF.L.U32 R8, R9, 0x10, RZ ;  /* 0x0000001009087819 */ /* 0x000fc400000006ff */
[----:B------:R-:W-:Y:S02]  /*a7c0*/  LOP3.LUT R54, R9, 0xffff0000, RZ, 0xc0, !PT ;  /* 0xffff000009367812 */ /* 0x000fe400078ec0ff */
[----:B------:R-:W-:Y:S02]  /*a7d0*/  LOP3.LUT R50, R37, 0xffff0000, RZ, 0xc0, !PT ;  /* 0xffff000025327812 */ /* 0x000fe400078ec0ff */
[C---:B------:R-:W-:Y:S02]  /*a7e0*/  SHF.L.U32 R9, R11.reuse, 0x10, RZ ;  /* 0x000000100b097819 */ /* 0x040fe400000006ff */
[----:B------:R-:W-:Y:S01]  /*a7f0*/  LOP3.LUT R52, R11, 0xffff0000, RZ, 0xc0, !PT ;  /* 0xffff00000b347812 */ /* 0x000fe200078ec0ff */
[-C--:B------:R-:W-:Y:S01]  /*a800*/  FMUL.FTZ R11, R10, R49.reuse ;  /* 0x000000310a0b7220 */ /* 0x080fe20000410000 */
[----:B------:R-:W-:Y:S01]  /*a810*/  SHF.L.U32 R48, R39, 0x10, RZ ;  /* 0x0000001027307819 */ /* 0x000fe200000006ff */
[C---:B------:R-:W-:Y:S01]  /*a820*/  FMUL.FTZ R49, R50.reuse, R49 ;  /* 0x0000003132317220 */ /* 0x040fe20000410000 */
[----:B------:R-:W-:Y:S01]  /*a830*/  LOP3.LUT R53, R35, 0xffff0000, RZ, 0xc0, !PT ;  /* 0xffff000023357812 */ /* 0x000fe200078ec0ff */
[----:B------:R-:W-:-:S02]  /*a840*/  FFMA.FTZ R50, R50, R45, -R11 ;  /* 0x0000002d32327223 */ /* 0x000fc4000001080b */
[-C--:B------:R-:W-:Y:S02]  /*a850*/  FMUL.FTZ R11, R56, R15.reuse ;  /* 0x0000000f380b7220 */ /* 0x080fe40000410000 */
[----:B------:R-:W-:Y:S02]  /*a860*/  FMUL.FTZ R15, R48, R15 ;  /* 0x0000000f300f7220 */ /* 0x000fe40000410000 */
[----:B------:R-:W-:Y:S01]  /*a870*/  FFMA.FTZ R10, R10, R45, R49 ;  /* 0x0000002d0a0a7223 */ /* 0x000fe20000010031 */
[----:B------:R-:W-:Y:S01]  /*a880*/  LOP3.LUT R45, R39, 0xffff0000, RZ, 0xc0, !PT ;  /* 0xffff0000272d7812 */ /* 0x000fe200078ec0ff */
[-C--:B------:R-:W-:Y:S01]  /*a890*/  FFMA.FTZ R48, R48, R43.reuse, -R11 ;  /* 0x0000002b30307223 */ /* 0x080fe2000001080b */
[----:B------:R-:W-:Y:S01]  /*a8a0*/  SHF.L.U32 R11, R34, 0x10, RZ ;  /* 0x00000010220b7819 */ /* 0x000fe200000006ff */
[----:B------:R-:W-:Y:S01]  /*a8b0*/  FFMA.FTZ R43, R56, R43, R15 ;  /* 0x0000002b382b7223 */ /* 0x000fe2000001000f */
[----:B------:R-:W-:Y:S01]  /*a8c0*/  F2FP.BF16.PACK_AB R10, R10, R47 ;  /* 0x0000002f0a0a723e */ /* 0x000fe200000010ff */
[----:B------:R-:W-:-:S02]  /*a8d0*/  FMUL.FTZ R49, R53, R46 ;  /* 0x0000002e35317220 */ /* 0x000fc40000410000 */
[----:B------:R-:W-:Y:S02]  /*a8e0*/  IMAD.U32 R15, R38, 0x10000, RZ ;  /* 0x00010000260f7824 */ /* 0x000fe400078e00ff */
[C---:B------:R-:W-:Y:S02]  /*a8f0*/  FMUL.FTZ R55, R45.reuse, R46 ;  /* 0x0000002e2d377220 */ /* 0x040fe40000410000 */
[----:B------:R-:W-:Y:S02]  /*a900*/  FFMA.FTZ R45, R45, R42, -R49 ;  /* 0x0000002a2d2d7223 */ /* 0x000fe40000010831 */
[-C--:B------:R-:W-:Y:S02]  /*a910*/  FMUL.FTZ R46, R11, R8.reuse ;  /* 0x000000080b2e7220 */ /* 0x080fe40000410000 */
[----:B------:R-:W-:Y:S02]  /*a920*/  FMUL.FTZ R49, R15, R8 ;  /* 0x000000080f317220 */ /* 0x000fe40000410000 */
[----:B------:R-:W-:-:S02]  /*a930*/  IMAD.U32 R56, R32, 0x10000, RZ ;  /* 0x0001000020387824 */ /* 0x000fc400078e00ff */
[----:B------:R-:W-:Y:S01]  /*a940*/  FFMA.FTZ R46, R15, R44, -R46 ;  /* 0x0000002c0f2e7223 */ /* 0x000fe2000001082e */
[----:B------:R-:W-:Y:S01]  /*a950*/  LOP3.LUT R15, R36, 0xffff0000, RZ, 0xc0, !PT ;  /* 0xffff0000240f7812 */ /* 0x000fe200078ec0ff */
[----:B------:R-:W-:Y:S01]  /*a960*/  FFMA.FTZ R8, R53, R42, R55 ;  /* 0x0000002a35087223 */ /* 0x000fe20000010037 */
[----:B------:R-:W-:Y:S01]  /*a970*/  LOP3.LUT R55, R38, 0xffff0000, RZ, 0xc0, !PT ;  /* 0xffff000026377812 */ /* 0x000fe200078ec0ff */
[----:B------:R-:W-:Y:S01]  /*a980*/  FFMA.FTZ R44, R11, R44, R49 ;  /* 0x0000002c0b2c7223 */ /* 0x000fe20000010031 */
[----:B------:R-:W-:Y:S01]  /*a990*/  LOP3.LUT R49, R32, 0xffff0000, RZ, 0xc0, !PT ;  /* 0xffff000020317812 */ /* 0x000fe200078ec0ff */
[----:B------:R-:W-:Y:S01]  /*a9a0*/  FMUL.FTZ R42, R56, R9 ;  /* 0x00000009382a7220 */ /* 0x000fe20000410000 */
[----:B------:R-:W-:Y:S01]  /*a9b0*/  F2FP.BF16.PACK_AB R8, R8, R43 ;  /* 0x0000002b0808723e */ /* 0x000fe200000010ff */
[----:B------:R-:W-:Y:S01]  /*a9c0*/  FMUL.FTZ R11, R58, R9 ;  /* 0x000000093a0b7220 */ /* 0x000fe20000410000 */
[----:B------:R-:W-:Y:S01]  /*a9d0*/  LOP3.LUT R9, R34, 0xffff0000, RZ, 0xc0, !PT ;  /* 0xffff000022097812 */ /* 0x000fe200078ec0ff */
[----:B------:R-:W-:-:S02]  /*a9e0*/  FFMA.FTZ R42, R58, R13, -R42 ;  /* 0x0000000d3a2a7223 */ /* 0x000fc4000001082a */
[----:B------:R-:W-:Y:S02]  /*a9f0*/  FFMA.FTZ R11, R56, R13, R11 ;  /* 0x0000000d380b7223 */ /* 0x000fe4000001000b */
[----:B------:R-:W-:Y:S02]  /*aa00*/  FMUL.FTZ R13, R9, R54 ;  /* 0x00000036090d7220 */ /* 0x000fe40000410000 */
[----:B------:R-:W-:Y:S02]  /*aa10*/  FMUL.FTZ R53, R49, R52 ;  /* 0x0000003431357220 */ /* 0x000fe40000410000 */
[----:B------:R-:W-:Y:S02]  /*aa20*/  FMUL.FTZ R54, R55, R54 ;  /* 0x0000003637367220 */ /* 0x000fe40000410000 */
        /* <DEDUP_REMOVED lines=13> */
.L_x_133:
[----:B------:R-:W-:Y:S05]  /*ab00*/  BSYNC B0 ;  /* 0x0000000000007941 */ /* 0x000fea0003800000 */
.L_x_132:
[----:B------:R-:W-:-:S13]  /*ab10*/  ISETP.GE.AND P0, PT, R21, c[0x0][0x27c], PT ;  /* 0x00009f0015007a0c */ /* 0x000fda0003f06270 */
[----:B------:R-:W-:Y:S05]  /*ab20*/  @P0 BRA `(.L_x_131) ;  /* 0x0000068000000947 */ /* 0x000fea0003800000 */
[----:B-1----:R-:W-:Y:S01]  /*ab30*/  SHF.R.S32.HI R12, RZ, 0x1f, R21 ;  /* 0x0000001fff0c7819 */ /* 0x002fe20000011415 */
[----:B------:R-:W-:Y:S01]  /*ab40*/  IMAD.MOV.U32 R13, RZ, RZ, c[0x0][0x27c] ;  /* 0x00009f00ff0d7624 */ /* 0x000fe200078e00ff */
[----:B------:R-:W-:Y:S01]  /*ab50*/  SHF.R.S32.HI R10, RZ, 0x1f, R23 ;  /* 0x0000001fff0a7819 */ /* 0x000fe20000011417 */
[----:B------:R-:W-:Y:S01]  /*ab60*/  IMAD.SHL.U32 R14, R23, 0x40, RZ ;  /* 0x00000040170e7824 */ /* 0x000fe200078e00ff */
[----:B------:R-:W-:Y:S01]  /*ab70*/  LEA.HI R15, R12, R21, RZ, 0x3 ;  /* 0x000000150c0f7211 */ /* 0x000fe200078f18ff */
[----:B------:R-:W-:Y:S01]  /*ab80*/  IMAD.U32 R51, R27, 0x10000, RZ ;  /* 0x000100001b337824 */ /* 0x000fe200078e00ff */
[----:B------:R-:W-:Y:S01]  /*ab90*/  LEA.HI R9, R10, R23, RZ, 0x3 ;  /* 0x000000170a097211 */ /* 0x000fe200078f18ff */
[----:B------:R-:W-:Y:S01]  /*aba0*/  IMAD.U32 R49, R31, 0x10000, RZ ;  /* 0x000100001f317824 */ /* 0x000fe200078e00ff */
[----:B------:R-:W-:Y:S02]  /*abb0*/  SHF.R.S32.HI R8, RZ, 0x3, R15 ;  /* 0x00000003ff087819 */ /* 0x000fe4000001140f */
[----:B------:R-:W-:Y:S01]  /*abc0*/  LOP3.LUT R14, R14, 0x1c0, RZ, 0xc0, !PT ;  /* 0x000001c00e0e7812 */ /* 0x000fe200078ec0ff */
[----:B------:R-:W-:Y:S01]  /*abd0*/  IMAD.SHL.U32 R9, R9, 0x40, RZ ;  /* 0x0000004009097824 */ /* 0x000fe200078e00ff */
[----:B------:R-:W-:-:S02]  /*abe0*/  LEA.HI R13, R13, R8, RZ, 0x1d ;  /* 0x000000080d0d7211 */ /* 0x000fc400078fe8ff */
[----:B------:R-:W-:Y:S02]  /*abf0*/  LEA.HI R12, R12, R21, RZ, 0x6 ;  /* 0x000000150c0c7211 */ /* 0x000fe400078f30ff */
[----:B------:R-:W-:Y:S01]  /*ac00*/  SHF.R.S32.HI R10, RZ, 0x1f, R13 ;  /* 0x0000001fff0a7819 */ /* 0x000fe2000001140d */
[----:B------:R-:W-:Y:S01]  /*ac10*/  IMAD.SHL.U32 R11, R13, 0x8, RZ ;  /* 0x000000080d0b7824 */ /* 0x000fe200078e00ff */
[----:B------:R-:W-:Y:S02]  /*ac20*/  LOP3.LUT R15, R14, 0x38, R15, 0xf8, !PT ;  /* 0x000000380e0f7812 */ /* 0x000fe400078ef80f */
[----:B------:R-:W-:Y:S02]  /*ac30*/  LEA.HI R10, R10, R13, RZ, 0x3 ;  /* 0x0000000d0a0a7211 */ /* 0x000fe400078f18ff */
[----:B------:R-:W-:Y:S02]  /*ac40*/  SHF.R.U32.HI R8, RZ, 0x3, R14 ;  /* 0x00000003ff087819 */ /* 0x000fe4000001160e */
[----:B------:R-:W-:Y:S01]  /*ac50*/  LOP3.LUT R11, R14, 0x38, R11, 0xf8, !PT ;  /* 0x000000380e0b7812 */ /* 0x000fe200078ef80b */
[----:B------:R-:W-:Y:S01]  /*ac60*/  IMAD.SHL.U32 R10, R10, 0x400, RZ ;  /* 0x000004000a0a7824 */ /* 0x000fe200078e00ff */
[----:B------:R-:W-:-:S02]  /*ac70*/  SHF.L.U32 R12, R12, 0x7, RZ ;  /* 0x000000070c0c7819 */ /* 0x000fc400000006ff */
[-C--:B------:R-:W-:Y:S02]  /*ac80*/  LOP3.LUT R15, R15, R8.reuse, RZ, 0x3c, !PT ;  /* 0x000000080f0f7212 */ /* 0x080fe400078e3cff */
[----:B------:R-:W-:Y:S02]  /*ac90*/  LOP3.LUT R9, R9, 0xfffffe00, RZ, 0xc0, !PT ;  /* 0xfffffe0009097812 */ /* 0x000fe400078ec0ff */
[----:B------:R-:W-:Y:S02]  /*aca0*/  LOP3.LUT R8, R11, R8, RZ, 0x3c, !PT ;  /* 0x000000080b087212 */ /* 0x000fe400078e3cff */
[----:B------:R-:W-:Y:S02]  /*acb0*/  LOP3.LUT R10, R10, 0x7fffe000, RZ, 0xc0, !PT ;  /* 0x7fffe0000a0a7812 */ /* 0x000fe400078ec0ff */
[----:B------:R-:W-:Y:S02]  /*acc0*/  LOP3.LUT R12, R12, 0x7fffe000, RZ, 0xc0, !PT ;  /* 0x7fffe0000c0c7812 */ /* 0x000fe400078ec0ff */
[----:B------:R-:W-:-:S02]  /*acd0*/  IADD3 R23, R8, R10, R9 ;  /* 0x0000000a08177210 */ /* 0x000fc40007ffe009 */
[----:B------:R-:W-:Y:S02]  /*ace0*/  IADD3 R12, R15, R12, R9 ;  /* 0x0000000c0f0c7210 */ /* 0x000fe40007ffe009 */
[----:B------:R-:W-:Y:S02]  /*acf0*/  SHF.L.U32 R23, R23, 0x1, RZ ;  /* 0x0000000117177819 */ /* 0x000fe400000006ff */
[----:B------:R-:W-:Y:S01]  /*ad00*/  LOP3.LUT R53, R31, 0xffff0000, RZ, 0xc0, !PT ;  /* 0xffff00001f357812 */ /* 0x000fe200078ec0ff */
[----:B------:R-:W-:Y:S02]  /*ad10*/  IMAD.SHL.U32 R40, R12, 0x2, RZ ;  /* 0x000000020c287824 */ /* 0x000fe400078e00ff */
[----:B------:R-:W1:Y:S04]  /*ad20*/  LDS.128 R8, [R23+0x10080] ;  /* 0x0100800017087984 */ /* 0x000e680000000c00 */
[----:B------:R-:W2:Y:S01]  /*ad30*/  LDS.128 R12, [R40+0x10080] ;  /* 0x01008000280c7984 */ /* 0x000ea20000000c00 */
[C---:B-1----:R-:W-:Y:S01]  /*ad40*/  IMAD.U32 R50, R8.reuse, 0x10000, RZ ;  /* 0x0001000008327824 */ /* 0x042fe200078e00ff */
[C---:B------:R-:W-:Y:S01]  /*ad50*/  LOP3.LUT R55, R11.reuse, 0xffff0000, RZ, 0xc0, !PT ;  /* 0xffff00000b377812 */ /* 0x040fe200078ec0ff */
[----:B------:R-:W-:Y:S01]  /*ad60*/  IMAD.U32 R43, R11, 0x10000, RZ ;  /* 0x000100000b2b7824 */ /* 0x000fe200078e00ff */
[----:B------:R-:W-:Y:S01]  /*ad70*/  LOP3.LUT R45, R8, 0xffff0000, RZ, 0xc0, !PT ;  /* 0xffff0000082d7812 */ /* 0x000fe200078ec0ff */
[C---:B--2---:R-:W-:Y:S01]  /*ad80*/  IMAD.U32 R42, R12.reuse, 0x10000, RZ ;  /* 0x000100000c2a7824 */ /* 0x044fe200078e00ff */
[----:B------:R-:W-:Y:S01]  /*ad90*/  LOP3.LUT R11, R27, 0xffff0000, RZ, 0xc0, !PT ;  /* 0xffff00001b0b7812 */ /* 0x000fe200078ec0ff */
[-C--:B------:R-:W-:Y:S01]  /*ada0*/  FMUL.FTZ R54, R51, R50.reuse ;  /* 0x0000003233367220 */ /* 0x080fe20000410000 */
[----:B------:R-:W-:Y:S01]  /*adb0*/  LOP3.LUT R46, R12, 0xffff0000, RZ, 0xc0, !PT ;  /* 0xffff00000c2e7812 */ /* 0x000fe200078ec0ff */
[----:B------:R-:W-:Y:S01]  /*adc0*/  FMUL.FTZ R50, R49, R50 ;  /* 0x0000003231327220 */ /* 0x000fe20000410000 */
[----:B------:R-:W-:Y:S01]  /*add0*/  SHF.L.U32 R8, R9, 0x10, RZ ;  /* 0x0000001009087819 */ /* 0x000fe200000006ff */
[-C--:B------:R-:W-:Y:S01]  /*ade0*/  FFMA.FTZ R54, R49, R42.reuse, -R54 ;  /* 0x0000002a31367223 */ /* 0x080fe20000010836 */
[----:B------:R-:W-:Y:S01]  /*adf0*/  LOP3.LUT R44, R9, 0xffff0000, RZ, 0xc0, !PT ;  /* 0xffff0000092c7812 */ /* 0x000fe200078ec0ff */
[----:B------:R-:W-:Y:S01]  /*ae00*/  FFMA.FTZ R42, R51, R42, R50 ;  /* 0x0000002a332a7223 */ /* 0x000fe20000010032 */
[C---:B------:R-:W-:Y:S01]  /*ae10*/  SHF.L.U32 R9, R10.reuse, 0x10, RZ ;  /* 0x000000100a097819 */ /* 0x040fe200000006ff */
[-C--:B------:R-:W-:Y:S01]  /*ae20*/  FMUL.FTZ R49, R11, R45.reuse ;  /* 0x0000002d0b317220 */ /* 0x080fe20000410000 */
[----:B------:R-:W-:Y:S01]  /*ae30*/  LOP3.LUT R48, R10, 0xffff0000, RZ, 0xc0, !PT ;  /* 0xffff00000a307812 */ /* 0x000fe200078ec0ff */
[----:B------:R-:W-:Y:S01]  /*ae40*/  IMAD.U32 R10, R25, 0x10000, RZ ;  /* 0x00010000190a7824 */ /* 0x000fe200078e00ff */
[----:B------:R-:W-:Y:S01]  /*ae50*/  SHF.L.U32 R50, R29, 0x10, RZ ;  /* 0x000000101d327819 */ /* 0x000fe200000006ff */
[C---:B------:R-:W-:Y:S01]  /*ae60*/  FMUL.FTZ R52, R53.reuse, R45 ;  /* 0x0000002d35347220 */ /* 0x040fe20000410000 */
[----:B------:R-:W-:Y:S01]  /*ae70*/  SHF.L.U32 R47, R14, 0x10, RZ ;  /* 0x000000100e2f7819 */ /* 0x000fe200000006ff */
[-C--:B------:R-:W-:Y:S01]  /*ae80*/  FFMA.FTZ R53, R53, R46.reuse, -R49 ;  /* 0x0000002e35357223 */ /* 0x080fe20000010831 */
[----:B------:R-:W-:Y:S01]  /*ae90*/  LOP3.LUT R45, R25, 0xffff0000, RZ, 0xc0, !PT ;  /* 0xffff0000192d7812 */ /* 0x000fe200078ec0ff */
[-C--:B------:R-:W-:Y:S01]  /*aea0*/  FMUL.FTZ R51, R10, R9.reuse ;  /* 0x000000090a337220 */ /* 0x080fe20000410000 */
[----:B------:R-:W-:Y:S01]  /*aeb0*/  LOP3.LUT R14, R14, 0xffff0000, RZ, 0xc0, !PT ;  /* 0xffff00000e0e7812 */ /* 0x000fe200078ec0ff */
[C---:B------:R-:W-:Y:S01]  /*aec0*/  FMUL.FTZ R49, R50.reuse, R9 ;  /* 0x0000000932317220 */ /* 0x040fe20000410000 */
[----:B------:R-:W-:Y:S01]  /*aed0*/  LOP3.LUT R41, R13, 0xffff0000, RZ, 0xc0, !PT ;  /* 0xffff00000d297812 */ /* 0x000fe200078ec0ff */
[----:B------:R-:W-:Y:S01]  /*aee0*/  FFMA.FTZ R9, R11, R46, R52 ;  /* 0x0000002e0b097223 */ /* 0x000fe20000010034 */
[----:B------:R-:W-:Y:S01]  /*aef0*/  LOP3.LUT R11, R29, 0xffff0000, RZ, 0xc0, !PT ;  /* 0xffff00001d0b7812 */ /* 0x000fe200078ec0ff */
[----:B------:R-:W-:-:S02]  /*af00*/  FFMA.FTZ R46, R50, R47, -R51 ;  /* 0x0000002f322e7223 */ /* 0x000fc40000010833 */
[----:B------:R-:W-:Y:S02]  /*af10*/  FFMA.FTZ R10, R10, R47, R49 ;  /* 0x0000002f0a0a7223 */ /* 0x000fe40000010031 */
[----:B------:R-:W-:Y:S02]  /*af20*/  IMAD.U32 R47, R26, 0x10000, RZ ;  /* 0x000100001a2f7824 */ /* 0x000fe400078e00ff */
[----:B------:R-:W-:Y:S02]  /*af30*/  IMAD.U32 R49, R30, 0x10000, RZ ;  /* 0x000100001e317824 */ /* 0x000fe400078e00ff */
[-C--:B------:R-:W-:Y:S02]  /*af40*/  FMUL.FTZ R50, R45, R48.reuse ;  /* 0x000000302d327220 */ /* 0x080fe40000410000 */
[----:B------:R-:W-:Y:S01]  /*af50*/  FMUL.FTZ R51, R11, R48 ;  /* 0x000000300b337220 */ /* 0x000fe20000410000 */
[----:B------:R-:W-:Y:S01]  /*af60*/  SHF.L.U32 R48, R24, 0x10, RZ ;  /* 0x0000001018307819 */ /* 0x000fe200000006ff */
[----:B------:R-:W-:-:S02]  /*af70*/  FMUL.FTZ R52, R47, R8 ;  /* 0x000000082f347220 */ /* 0x000fc40000410000 */
[----:B------:R-:W-:Y:S02]  /*af80*/  IMAD.U32 R12, R13, 0x10000, RZ ;  /* 0x000100000d0c7824 */ /* 0x000fe400078e00ff */
[----:B------:R-:W-:Y:S02]  /*af90*/  FMUL.FTZ R8, R49, R8 ;  /* 0x0000000831087220 */ /* 0x000fe40000410000 */
[-C--:B------:R-:W-:Y:S02]  /*afa0*/  FFMA.FTZ R11, R11, R14.reuse, -R50 ;  /* 0x0000000e0b0b7223 */ /* 0x080fe40000010832 */
[----:B------:R-:W-:Y:S02]  /*afb0*/  IMAD.U32 R50, R28, 0x10000, RZ ;  /* 0x000100001c327824 */ /* 0x000fe400078e00ff */
[----:B------:R-:W-:Y:S01]  /*afc0*/  FFMA.FTZ R51, R45, R14, R51 ;  /* 0x0000000e2d337223 */ /* 0x000fe20000010033 */
[----:B------:R-:W-:Y:S01]  /*afd0*/  LOP3.LUT R45, R30, 0xffff0000, RZ, 0xc0, !PT ;  /* 0xffff00001e2d7812 */ /* 0x000fe200078ec0ff */
[C---:B------:R-:W-:Y:S01]  /*afe0*/  IMAD.U32 R13, R15.reuse, 0x10000, RZ ;  /* 0x000100000f0d7824 */ /* 0x040fe200078e00ff */
[----:B------:R-:W-:Y:S01]  /*aff0*/  LOP3.LUT R15, R15, 0xffff0000, RZ, 0xc0, !PT ;  /* 0xffff00000f0f7812 */ /* 0x000fe200078ec0ff */
[----:B------:R-:W-:Y:S01]  /*b000*/  FMUL.FTZ R14, R48, R43 ;  /* 0x0000002b300e7220 */ /* 0x000fe20000410000 */
[----:B------:R-:W-:Y:S01]  /*b010*/  F2FP.BF16.PACK_AB R10, R51, R10 ;  /* 0x0000000a330a723e */ /* 0x000fe200000010ff */
[----:B------:R-:W-:-:S02]  /*b020*/  FFMA.FTZ R52, R49, R12, -R52 ;  /* 0x0000000c31347223 */ /* 0x000fc40000010834 */
[----:B------:R-:W-:Y:S01]  /*b030*/  FFMA.FTZ R47, R47, R12, R8 ;  /* 0x0000000c2f2f7223 */ /* 0x000fe20000010008 */
[----:B------:R-:W-:Y:S01]  /*b040*/  LOP3.LUT R12, R26, 0xffff0000, RZ, 0xc0, !PT ;  /* 0xffff00001a0c7812 */ /* 0x000fe200078ec0ff */
[----:B------:R-:W-:Y:S01]  /*b050*/  FMUL.FTZ R43, R50, R43 ;  /* 0x0000002b322b7220 */ /* 0x000fe20000410000 */
[----:B------:R-:W-:Y:S01]  /*b060*/  LOP3.LUT R8, R24, 0xffff0000, RZ, 0xc0, !PT ;  /* 0xffff000018087812 */ /* 0x000fe200078ec0ff */
[-C--:B------:R-:W-:Y:S01]  /*b070*/  FFMA.FTZ R50, R50, R13.reuse, -R14 ;  /* 0x0000000d32327223 */ /* 0x080fe2000001080e */
[----:B------:R-:W-:Y:S01]  /*b080*/  LOP3.LUT R14, R28, 0xffff0000, RZ, 0xc0, !PT ;  /* 0xffff00001c0e7812 */ /* 0x000fe200078ec0ff */
[-C--:B------:R-:W-:Y:S02]  /*b090*/  FMUL.FTZ R56, R12, R44.reuse ;  /* 0x0000002c0c387220 */ /* 0x080fe40000410000 */
[----:B------:R-:W-:Y:S02]  /*b0a0*/  FFMA.FTZ R48, R48, R13, R43 ;  /* 0x0000000d30307223 */ /* 0x000fe4000001002b */
[----:B------:R-:W-:-:S02]  /*b0b0*/  FMUL.FTZ R44, R45, R44 ;  /* 0x0000002c2d2c7220 */ /* 0x000fc40000410000 */
[-C--:B------:R-:W-:Y:S02]  /*b0c0*/  FMUL.FTZ R43, R8, R55.reuse ;  /* 0x00000037082b7220 */ /* 0x080fe40000410000 */
[----:B------:R-:W-:Y:S02]  /*b0d0*/  FMUL.FTZ R55, R14, R55 ;  /* 0x000000370e377220 */ /* 0x000fe40000410000 */
[-C--:B------:R-:W-:Y:S02]  /*b0e0*/  FFMA.FTZ R13, R45, R41.reuse, -R56 ;  /* 0x000000292d0d7223 */ /* 0x080fe40000010838 */
[----:B------:R-:W-:Y:S01]  /*b0f0*/  FFMA.FTZ R44, R12, R41, R44 ;  /* 0x000000290c2c7223 */ /* 0x000fe2000001002c */
[----:B------:R-:W-:Y:S01]  /*b100*/  F2FP.BF16.PACK_AB R12, R53, R54 ;  /* 0x00000036350c723e */ /* 0x000fe200000010ff */
[-C--:B------:R-:W-:Y:S01]  /*b110*/  FFMA.FTZ R41, R14, R15.reuse, -R43 ;  /* 0x0000000f0e297223 */ /* 0x080fe2000001082b */
        /* <DEDUP_REMOVED lines=9> */
.L_x_131:
[----:B------:R-:W-:Y:S05]  /*b1b0*/  BSYNC B1 ;  /* 0x0000000000017941 */ /* 0x000fea0003800000 */
.L_x_130:
        /* <DEDUP_REMOVED lines=104> */
.L_x_137:
[----:B------:R-:W-:Y:S05]  /*b840*/  BSYNC B0 ;  /* 0x0000000000007941 */ /* 0x000fea0003800000 */
.L_x_136:
        /* <DEDUP_REMOVED lines=106> */
.L_x_135:
[----:B------:R-:W-:Y:S05]  /*bef0*/  BSYNC B1 ;  /* 0x0000000000017941 */ /* 0x000fea0003800000 */
.L_x_134:
[----:B-1----:R-:W-:-:S04]  /*bf00*/  IADD3 R23, R17, 0x60, RZ ;  /* 0x0000006011177810 */ /* 0x002fc80007ffe0ff */
[----:B------:R-:W-:-:S13]  /*bf10*/  ISETP.GE.AND P0, PT, R23, UR4, PT ;  /* 0x0000000417007c0c */ /* 0x000fda000bf06270 */
[----:B------:R-:W-:Y:S05]  /*bf20*/  @P0 BRA `(.L_x_117) ;  /* 0x00000cf000000947 */ /* 0x000fea0003800000 */
[----:B------:R-:W-:Y:S01]  /*bf30*/  ISETP.GE.AND P0, PT, R150, c[0x0][0x27c], PT ;  /* 0x00009f0096007a0c */ /* 0x000fe20003f06270 */
[----:B------:R-:W-:-:S12]  /*bf40*/  BSSY B0, `(.L_x_138) ;  /* 0x0000063000007945 */ /* 0x000fd80003800000 */
[----:B------:R-:W-:Y:S05]  /*bf50*/  @P0 BRA `(.L_x_139) ;  /* 0x0000061000000947 */ /* 0x000fea0003800000 */
[----:B------:R-:W-:Y:S01]  /*bf60*/  IMAD.MOV.U32 R9, RZ, RZ, c[0x0][0x27c] ;  /* 0x00009f00ff097624 */ /* 0x000fe200078e00ff */
[----:B------:R-:W-:Y:S01]  /*bf70*/  SHF.R.S32.HI R8, RZ, 0x1f, R23 ;  /* 0x0000001fff087819 */ /* 0x000fe20000011417 */
[----:B------:R-:W-:-:S03]  /*bf80*/  IMAD.SHL.U32 R15, R23, 0x40, RZ ;  /* 0x00000040170f7824 */ /* 0x000fc600078e00ff */
[----:B------:R-:W-:Y:S02]  /*bf90*/  LEA.HI R12, R9, R2, RZ, 0x1d ;  /* 0x00000002090c7211 */ /* 0x000fe400078fe8ff */
[----:B------:R-:W-:Y:S02]  /*bfa0*/  LEA.HI R8, R8, R23, RZ, 0x3 ;  /* 0x0000001708087211 */ /* 0x000fe400078f18ff */
[----:B------:R-:W-:Y:S01]  /*bfb0*/  SHF.R.S32.HI R9, RZ, 0x1f, R12 ;  /* 0x0000001fff097819 */ /* 0x000fe2000001140c */
[----:B------:R-:W-:Y:S01]  /*bfc0*/  IMAD.SHL.U32 R10, R12, 0x8, RZ ;  /* 0x000000080c0a7824 */ /* 0x000fe200078e00ff */
[----:B------:R-:W-:Y:S02]  /*bfd0*/  LOP3.LUT R15, R15, 0x1c0, RZ, 0xc0, !PT ;  /* 0x000001c00f0f7812 */ /* 0x000fe400078ec0ff */
[----:B------:R-:W-:Y:S02]  /*bfe0*/  LEA.HI R9, R9, R12, RZ, 0x3 ;  /* 0x0000000c09097211 */ /* 0x000fe400078f18ff */
[----:B------:R-:W-:-:S02]  /*bff0*/  SHF.L.U32 R8, R8, 0x6, RZ ;  /* 0x0000000608087819 */ /* 0x000fc400000006ff */
[----:B------:R-:W-:Y:S01]  /*c000*/  LOP3.LUT R13, R15, 0x38, R150, 0xf8, !PT ;  /* 0x000000380f0d7812 */ /* 0x000fe200078ef896 */
[----:B------:R-:W-:Y:S01]  /*c010*/  IMAD.SHL.U32 R9, R9, 0x400, RZ ;  /* 0x0000040009097824 */ /* 0x000fe200078e00ff */
[----:B------:R-:W-:Y:S02]  /*c020*/  SHF.R.U32.HI R11, RZ, 0x3, R15 ;  /* 0x00000003ff0b7819 */ /* 0x000fe4000001160f */
[----:B------:R-:W-:Y:S02]  /*c030*/  LOP3.LUT R8, R8, 0xfffffe00, RZ, 0xc0, !PT ;  /* 0xfffffe0008087812 */ /* 0x000fe400078ec0ff */
[----:B------:R-:W-:Y:S02]  /*c040*/  LOP3.LUT R10, R15, 0x38, R10, 0xf8, !PT ;  /* 0x000000380f0a7812 */ /* 0x000fe400078ef80a */
[----:B------:R-:W-:Y:S02]  /*c050*/  LOP3.LUT R13, R8, R13, R11, 0xf6, !PT ;  /* 0x0000000d080d7212 */ /* 0x000fe400078ef60b */
[----:B------:R-:W-:-:S02]  /*c060*/  LOP3.LUT R11, R10, R11, RZ, 0x3c, !PT ;  /* 0x0000000b0a0b7212 */ /* 0x000fc400078e3cff */
[----:B------:R-:W-:Y:S02]  /*c070*/  LOP3.LUT R9, R9, 0x7fffe000, RZ, 0xc0, !PT ;  /* 0x7fffe00009097812 */ /* 0x000fe400078ec0ff */
[----:B------:R-:W-:Y:S02]  /*c080*/  SHF.L.U32 R41, R13, 0x1, RZ ;  /* 0x000000010d297819 */ /* 0x000fe400000006ff */
[----:B------:R-:W-:-:S03]  /*c090*/  IADD3 R40, R11, R9, R8 ;  /* 0x000000090b287210 */ /* 0x000fc60007ffe008 */
[----:B------:R-:W1:Y:S02]  /*c0a0*/  LDS.128 R12, [R41+0x10080] ;  /* 0x01008000290c7984 */ /* 0x000e640000000c00 */
[----:B------:R-:W-:-:S05]  /*c0b0*/  IMAD.SHL.U32 R40, R40, 0x2, RZ ;  /* 0x0000000228287824 */ /* 0x000fca00078e00ff */
[----:B------:R-:W2:Y:S01]  /*c0c0*/  LDS.128 R8, [R40+0x10080] ;  /* 0x0100800028087984 */ /* 0x000ea20000000c00 */
[C---:B-1----:R-:W-:Y:S01]  /*c0d0*/  IMAD.U32 R43, R12.reuse, 0x10000, RZ ;  /* 0x000100000c2b7824 */ /* 0x042fe200078e00ff */
[----:B------:R-:W-:Y:S01]  /*c0e0*/  LOP3.LUT R42, R12, 0xffff0000, RZ, 0xc0, !PT ;  /* 0xffff00000c2a7812 */ /* 0x000fe200078ec0ff */
[----:B------:R-:W-:Y:S01]  /*c0f0*/  IMAD.U32 R44, R14, 0x10000, RZ ;  /* 0x000100000e2c7824 */ /* 0x000fe200078e00ff */
[C---:B------:R-:W-:Y:S02]  /*c100*/  SHF.L.U32 R12, R13.reuse, 0x10, RZ ;  /* 0x000000100d0c7819 */ /* 0x040fe400000006ff */
[----:B------:R-:W-:Y:S02]  /*c110*/  LOP3.LUT R45, R13, 0xffff0000, RZ, 0xc0, !PT ;  /* 0xffff00000d2d7812 */ /* 0x000fe400078ec0ff */
[C---:B------:R-:W-:Y:S01]  /*c120*/  SHF.L.U32 R13, R15.reuse, 0x10, RZ ;  /* 0x000000100f0d7819 */ /* 0x040fe200000006ff */
[----:B--2---:R-:W-:Y:S01]  /*c130*/  IMAD.U32 R48, R8, 0x10000, RZ ;  /* 0x0001000008307824 */ /* 0x004fe200078e00ff */
[----:B------:R-:W-:Y:S01]  /*c140*/  LOP3.LUT R49, R15, 0xffff0000, RZ, 0xc0, !PT ;  /* 0xffff00000f317812 */ /* 0x000fe200078ec0ff */
[----:B------:R-:W-:Y:S01]  /*c150*/  IMAD.U32 R15, R33, 0x10000, RZ ;  /* 0x00010000210f7824 */ /* 0x000fe200078e00ff */
[----:B------:R-:W-:-:S02]  /*c160*/  SHF.L.U32 R46, R10, 0x10, RZ ;  /* 0x000000100a2e7819 */ /* 0x000fc400000006ff */
[----:B------:R-:W-:Y:S02]  /*c170*/  LOP3.LUT R47, R8, 0xffff0000, RZ, 0xc0, !PT ;  /* 0xffff0000082f7812 */ /* 0x000fe400078ec0ff */
[C---:B------:R-:W-:Y:S02]  /*c180*/  SHF.L.U32 R8, R9.reuse, 0x10, RZ ;  /* 0x0000001009087819 */ /* 0x040fe400000006ff */
[----:B------:R-:W-:Y:S01]  /*c190*/  LOP3.LUT R52, R9, 0xffff0000, RZ, 0xc0, !PT ;  /* 0xffff000009347812 */ /* 0x000fe200078ec0ff */
[----:B------:R-:W-:Y:S01]  /*c1a0*/  IMAD.U32 R9, R37, 0x10000, RZ ;  /* 0x0001000025097824 */ /* 0x000fe200078e00ff */
[----:B------:R-:W-:Y:S01]  /*c1b0*/  LOP3.LUT R51, R10, 0xffff0000, RZ, 0xc0, !PT ;  /* 0xffff00000a337812 */ /* 0x000fe200078ec0ff */
[-C--:B------:R-:W-:Y:S01]  /*c1c0*/  FMUL.FTZ R10, R15, R46.reuse ;  /* 0x0000002e0f0a7220 */ /* 0x080fe20000410000 */
[----:B------:R-:W-:Y:S01]  /*c1d0*/  LOP3.LUT R33, R33, 0xffff0000, RZ, 0xc0, !PT ;  /* 0xffff000021217812 */ /* 0x000fe200078ec0ff */
[----:B------:R-:W-:Y:S01]  /*c1e0*/  FMUL.FTZ R46, R9, R46 ;  /* 0x0000002e092e7220 */ /* 0x000fe20000410000 */
[----:B------:R-:W-:Y:S01]  /*c1f0*/  LOP3.LUT R37, R37, 0xffff0000, RZ, 0xc0, !PT ;  /* 0xffff000025257812 */ /* 0x000fe200078ec0ff */
[-C--:B------:R-:W-:Y:S01]  /*c200*/  FFMA.FTZ R10, R9, R44.reuse, -R10 ;  /* 0x0000002c090a7223 */ /* 0x080fe2000001080a */
[----:B------:R-:W-:Y:S01]  /*c210*/  LOP3.LUT R14, R14, 0xffff0000, RZ, 0xc0, !PT ;  /* 0xffff00000e0e7812 */ /* 0x000fe200078ec0ff */
[----:B------:R-:W-:Y:S01]  /*c220*/  FFMA.FTZ R46, R15, R44, R46 ;  /* 0x0000002c0f2e7223 */ /* 0x000fe2000001002e */
[----:B------:R-:W-:Y:S01]  /*c230*/  SHF.L.U32 R15, R39, 0x10, RZ ;  /* 0x00000010270f7819 */ /* 0x000fe200000006ff */
[C---:B------:R-:W-:Y:S01]  /*c240*/  IMAD.U32 R9, R35.reuse, 0x10000, RZ ;  /* 0x0001000023097824 */ /* 0x040fe200078e00ff */
[----:B------:R-:W-:Y:S01]  /*c250*/  LOP3.LUT R35, R35, 0xffff0000, RZ, 0xc0, !PT ;  /* 0xffff000023237812 */ /* 0x000fe200078ec0ff */
[-C--:B------:R-:W-:Y:S01]  /*c260*/  FMUL.FTZ R53, R33, R51.reuse ;  /* 0x0000003321357220 */ /* 0x080fe20000410000 */
[----:B------:R-:W-:Y:S01]  /*c270*/  LOP3.LUT R39, R39, 0xffff0000, RZ, 0xc0, !PT ;  /* 0xffff000027277812 */ /* 0x000fe200078ec0ff */
[-C--:B------:R-:W-:Y:S01]  /*c280*/  FMUL.FTZ R44, R9, R48.reuse ;  /* 0x00000030092c7220 */ /* 0x080fe20000410000 */
[----:B------:R-:W-:Y:S01]  /*c290*/  SHF.L.U32 R50, R11, 0x10, RZ ;  /* 0x000000100b327819 */ /* 0x000fe200000006ff */
[----:B------:R-:W-:Y:S01]  /*c2a0*/  FMUL.FTZ R51, R37, R51 ;  /* 0x0000003325337220 */ /* 0x000fe20000410000 */
[----:B------:R-:W-:Y:S01]  /*c2b0*/  LOP3.LUT R11, R11, 0xffff0000, RZ, 0xc0, !PT ;  /* 0xffff00000b0b7812 */ /* 0x000fe200078ec0ff */
[----:B------:R-:W-:-:S02]  /*c2c0*/  FMUL.FTZ R48, R15, R48 ;  /* 0x000000300f307220 */ /* 0x000fc40000410000 */
[-C--:B------:R-:W-:Y:S02]  /*c2d0*/  FFMA.FTZ R53, R37, R14.reuse, -R53 ;  /* 0x0000000e25357223 */ /* 0x080fe40000010835 */
[----:B------:R-:W-:Y:S01]  /*c2e0*/  FFMA.FTZ R51, R33, R14, R51 ;  /* 0x0000000e21337223 */ /* 0x000fe20000010033 */
[----:B------:R-:W-:Y:S01]  /*c2f0*/  SHF.L.U32 R33, R36, 0x10, RZ ;  /* 0x0000001024217819 */ /* 0x000fe200000006ff */
[----:B------:R-:W-:Y:S01]  /*c300*/  FFMA.FTZ R48, R9, R43, R48 ;  /* 0x0000002b09307223 */ /* 0x000fe20000010030 */
[C---:B------:R-:W-:Y:S01]  /*c310*/  SHF.L.U32 R9, R34.reuse, 0x10, RZ ;  /* 0x0000001022097819 */ /* 0x040fe200000006ff */
[----:B------:R-:W-:Y:S01]  /*c320*/  FMUL.FTZ R14, R35, R47 ;  /* 0x0000002f230e7220 */ /* 0x000fe20000410000 */
[----:B------:R-:W-:Y:S01]  /*c330*/  LOP3.LUT R34, R34, 0xffff0000, RZ, 0xc0, !PT ;  /* 0xffff000022227812 */ /* 0x000fe200078ec0ff */
[----:B------:R-:W-:Y:S01]  /*c340*/  FFMA.FTZ R44, R15, R43, -R44 ;  /* 0x0000002b0f2c7223 */ /* 0x000fe2000001082c */
[----:B------:R-:W-:Y:S01]  /*c350*/  LOP3.LUT R36, R36, 0xffff0000, RZ, 0xc0, !PT ;  /* 0xffff000024247812 */ /* 0x000fe200078ec0ff */
[C---:B------:R-:W-:Y:S01]  /*c360*/  IMAD.U32 R15, R38.reuse, 0x10000, RZ ;  /* 0x00010000260f7824 */ /* 0x040fe200078e00ff */
[----:B------:R-:W-:Y:S01]  /*c370*/  LOP3.LUT R38, R38, 0xffff0000, RZ, 0xc0, !PT ;  /* 0xffff000026267812 */ /* 0x000fe200078ec0ff */
[----:B------:R-:W-:-:S02]  /*c380*/  FMUL.FTZ R47, R39, R47 ;  /* 0x0000002f272f7220 */ /* 0x000fc40000410000 */
[----:B------:R-:W-:Y:S02]  /*c390*/  FFMA.FTZ R39, R39, R42, -R14 ;  /* 0x0000002a27277223 */ /* 0x000fe4000001080e */
[C---:B------:R-:W-:Y:S01]  /*c3a0*/  IMAD.U32 R14, R32.reuse, 0x10000, RZ ;  /* 0x00010000200e7824 */ /* 0x040fe200078e00ff */
[----:B------:R-:W-:Y:S01]  /*c3b0*/  LOP3.LUT R32, R32, 0xffff0000, RZ, 0xc0, !PT ;  /* 0xffff000020207812 */ /* 0x000fe200078ec0ff */
[-C--:B------:R-:W-:Y:S02]  /*c3c0*/  FMUL.FTZ R37, R9, R8.reuse ;  /* 0x0000000809257220 */ /* 0x080fe40000410000 */
[----:B------:R-:W-:Y:S02]  /*c3d0*/  FMUL.FTZ R8, R15, R8 ;  /* 0x000000080f087220 */ /* 0x000fe40000410000 */
[----:B------:R-:W-:Y:S02]  /*c3e0*/  FFMA.FTZ R47, R35, R42, R47 ;  /* 0x0000002a232f7223 */ /* 0x000fe4000001002f */
[----:B------:R-:W-:-:S02]  /*c3f0*/  FFMA.FTZ R37, R15, R12, -R37 ;  /* 0x0000000c0f257223 */ /* 0x000fc40000010825 */
[----:B------:R-:W-:Y:S02]  /*c400*/  FFMA.FTZ R9, R9, R12, R8 ;  /* 0x0000000c09097223 */ /* 0x000fe40000010008 */
[----:B------:R-:W-:Y:S02]  /*c410*/  FMUL.FTZ R42, R14, R50 ;  /* 0x000000320e2a7220 */ /* 0x000fe40000410000 */
[----:B------:R-:W-:Y:S02]  /*c420*/  FMUL.FTZ R12, R34, R52 ;  /* 0x00000034220c7220 */ /* 0x000fe40000410000 */
[----:B------:R-:W-:Y:S02]  /*c430*/  FMUL.FTZ R8, R32, R11 ;  /* 0x0000000b20087220 */ /* 0x000fe40000410000 */
[----:B------:R-:W-:Y:S02]  /*c440*/  FMUL.FTZ R50, R33, R50 ;  /* 0x0000003221327220 */ /* 0x000fe40000410000 */
[----:B------:R-:W-:-:S02]  /*c450*/  FMUL.FTZ R52, R38, R52 ;  /* 0x0000003426347220 */ /* 0x000fc40000410000 */
[----:B------:R-:W-:Y:S02]  /*c460*/  FMUL.FTZ R11, R36, R11 ;  /* 0x0000000b240b7220 */ /* 0x000fe40000410000 */
[----:B------:R-:W-:Y:S02]  /*c470*/  FFMA.FTZ R15, R33, R13, -R42 ;  /* 0x0000000d210f7223 */ /* 0x000fe4000001082a */
[----:B------:R-:W-:Y:S01]  /*c480*/  FFMA.FTZ R38, R38, R45, -R12 ;  /* 0x0000002d26267223 */ /* 0x000fe2000001080c */
[----:B------:R-:W-:Y:S01]  /*c490*/  F2FP.BF16.PACK_AB R12, R39, R44 ;  /* 0x0000002c270c723e */ /* 0x000fe200000010ff */
[----:B------:R-:W-:Y:S01]  /*c4a0*/  FFMA.FTZ R36, R36, R49, -R8 ;  /* 0x0000003124247223 */ /* 0x000fe20000010808 */
[----:B------:R-:W-:Y:S01]  /*c4b0*/  F2FP.BF16.PACK_AB R8, R47, R48 ;  /* 0x000000302f08723e */ /* 0x000fe200000010ff */
[----:B------:R-:W-:Y:S01]  /*c4c0*/  FFMA.FTZ R50, R14, R13, R50 ;  /* 0x0000000d0e327223 */ /* 0x000fe20000010032 */
[----:B------:R-:W-:Y:S01]  /*c4d0*/  F2FP.BF16.PACK_AB R14, R53, R10 ;  /* 0x0000000a350e723e */ /* 0x000fe200000010ff */
[----:B------:R-:W-:Y:S01]  /*c4e0*/  FFMA.FTZ R34, R34, R45, R52 ;  /* 0x0000002d22227223 */ /* 0x000fe20000010034 */
[----:B------:R-:W-:Y:S01]  /*c4f0*/  F2FP.BF16.PACK_AB R13, R38, R37 ;  /* 0x00000025260d723e */ /* 0x000fe200000010ff */
[----:B------:R-:W-:Y:S01]  /*c500*/  FFMA.FTZ R11, R32, R49, R11 ;  /* 0x00000031200b7223 */ /* 0x000fe2000001000b */
[----:B------:R-:W-:-:S02]  /*c510*/  F2FP.BF16.PACK_AB R15, R36, R15 ;  /* 0x0000000f240f723e */ /* 0x000fc400000010ff */
[----:B------:R-:W-:Y:S02]  /*c520*/  F2FP.BF16.PACK_AB R10, R51, R46 ;  /* 0x0000002e330a723e */ /* 0x000fe400000010ff */
[----:B------:R-:W-:Y:S01]  /*c530*/  F2FP.BF16.PACK_AB R9, R34, R9 ;  /* 0x000000092209723e */ /* 0x000fe200000010ff */
[----:B------:R1:W-:Y:S01]  /*c540*/  STS.128 [R41+0x10080], R12 ;  /* 0x0100800c29007388 */ /* 0x0003e20000000c00 */
[----:B------:R-:W-:-:S05]  /*c550*/  F2FP.BF16.PACK_AB R11, R11, R50 ;  /* 0x000000320b0b723e */ /* 0x000fca00000010ff */
[----:B------:R1:W-:Y:S02]  /*c560*/  STS.128 [R40+0x10080], R8 ;  /* 0x0100800828007388 */ /* 0x0003e40000000c00 */
.L_x_139:
[----:B------:R-:W-:Y:S05]  /*c570*/  BSYNC B0 ;  /* 0x0000000000007941 */ /* 0x000fea0003800000 */
.L_x_138:
        /* <DEDUP_REMOVED lines=8> */
[----:B------:R-:W-:Y:S02]  /*c600*/  LEA.HI R9, R10, R23, RZ, 0x3 ;  /* 0x000000170a097211 */ /* 0x000fe400078f18ff */
[----:B------:R-:W-:Y:S02]  /*c610*/  SHF.R.S32.HI R8, RZ, 0x3, R15 ;  /* 0x00000003ff087819 */ /* 0x000fe4000001140f */
[----:B------:R-:W-:Y:S01]  /*c620*/  LEA.HI R12, R12, R21, RZ, 0x6 ;  /* 0x000000150c0c7211 */ /* 0x000fe200078f30ff */
[----:B------:R-:W-:Y:S01]  /*c630*/  IMAD.SHL.U32 R9, R9, 0x40, RZ ;  /* 0x0000004009097824 */ /* 0x000fe200078e00ff */
[----:B------:R-:W-:-:S02]  /*c640*/  LEA.HI R13, R13, R8, RZ, 0x1d ;  /* 0x000000080d0d7211 */ /* 0x000fc400078fe8ff */
[----:B------:R-:W-:Y:S02]  /*c650*/  LOP3.LUT R14, R14, 0x1c0, RZ, 0xc0, !PT ;  /* 0x000001c00e0e7812 */ /* 0x000fe400078ec0ff */
[----:B------:R-:W-:Y:S01]  /*c660*/  SHF.R.S32.HI R10, RZ, 0x1f, R13 ;  /* 0x0000001fff0a7819 */ /* 0x000fe2000001140d */
[----:B------:R-:W-:Y:S01]  /*c670*/  IMAD.SHL.U32 R11, R13, 0x8, RZ ;  /* 0x000000080d0b7824 */ /* 0x000fe200078e00ff */
[----:B------:R-:W-:Y:S02]  /*c680*/  SHF.L.U32 R12, R12, 0x7, RZ ;  /* 0x000000070c0c7819 */ /* 0x000fe400000006ff */
[----:B------:R-:W-:Y:S02]  /*c690*/  LEA.HI R10, R10, R13, RZ, 0x3 ;  /* 0x0000000d0a0a7211 */ /* 0x000fe400078f18ff */
[----:B------:R-:W-:Y:S02]  /*c6a0*/  LOP3.LUT R15, R14, 0x38, R15, 0xf8, !PT ;  /* 0x000000380e0f7812 */ /* 0x000fe400078ef80f */
[----:B------:R-:W-:Y:S01]  /*c6b0*/  SHF.R.U32.HI R8, RZ, 0x3, R14 ;  /* 0x00000003ff087819 */ /* 0x000fe2000001160e */
[----:B------:R-:W-:Y:S01]  /*c6c0*/  IMAD.SHL.U32 R10, R10, 0x400, RZ ;  /* 0x000004000a0a7824 */ /* 0x000fe200078e00ff */
[----:B------:R-:W-:-:S02]  /*c6d0*/  LOP3.LUT R9, R9, 0xfffffe00, RZ, 0xc0, !PT ;  /* 0xfffffe0009097812 */ /* 0x000fc400078ec0ff */
[----:B------:R-:W-:Y:S02]  /*c6e0*/  LOP3.LUT R12, R12, 0x7fffe000, RZ, 0xc0, !PT ;  /* 0x7fffe0000c0c7812 */ /* 0x000fe400078ec0ff */
[----:B------:R-:W-:Y:S02]  /*c6f0*/  LOP3.LUT R15, R15, R8, RZ, 0x3c, !PT ;  /* 0x000000080f0f7212 */ /* 0x000fe400078e3cff */
[----:B------:R-:W-:Y:S02]  /*c700*/  LOP3.LUT R11, R14, 0x38, R11, 0xf8, !PT ;  /* 0x000000380e0b7812 */ /* 0x000fe400078ef80b */
[----:B------:R-:W-:Y:S02]  /*c710*/  IADD3 R12, R15, R12, R9 ;  /* 0x0000000c0f0c7210 */ /* 0x000fe40007ffe009 */
[----:B------:R-:W-:Y:S02]  /*c720*/  LOP3.LUT R8, R11, R8, RZ, 0x3c, !PT ;  /* 0x000000080b087212 */ /* 0x000fe400078e3cff */
[----:B------:R-:W-:Y:S01]  /*c730*/  LOP3.LUT R10, R10, 0x7fffe000, RZ, 0xc0, !PT ;  /* 0x7fffe0000a0a7812 */ /* 0x000fe200078ec0ff */
[----:B------:R-:W-:Y:S01]  /*c740*/  IMAD.SHL.U32 R32, R12, 0x2, RZ ;  /* 0x000000020c207824 */ /* 0x000fe200078e00ff */
[----:B------:R-:W-:-:S02]  /*c750*/  LOP3.LUT R44, R27, 0xffff0000, RZ, 0xc0, !PT ;  /* 0xffff00001b2c7812 */ /* 0x000fc400078ec0ff */
[----:B------:R-:W-:Y:S02]  /*c760*/  IADD3 R23, R8, R10, R9 ;  /* 0x0000000a08177210 */ /* 0x000fe40007ffe009 */
[----:B------:R-:W1:Y:S01]  /*c770*/  LDS.128 R12, [R32+0x10080] ;  /* 0x01008000200c7984 */ /* 0x000e620000000c00 */
[----:B------:R-:W-:Y:S02]  /*c780*/  LOP3.LUT R46, R31, 0xffff0000, RZ, 0xc0, !PT ;  /* 0xffff00001f2e7812 */ /* 0x000fe400078ec0ff */
[----:B------:R-:W-:-:S05]  /*c790*/  SHF.L.U32 R23, R23, 0x1, RZ ;  /* 0x0000000117177819 */ /* 0x000fca00000006ff */
[----:B------:R-:W2:Y:S01]  /*c7a0*/  LDS.128 R8, [R23+0x10080] ;  /* 0x0100800017087984 */ /* 0x000ea20000000c00 */
[C---:B-1----:R-:W-:Y:S01]  /*c7b0*/  IMAD.U32 R34, R12.reuse, 0x10000, RZ ;  /* 0x000100000c227824 */ /* 0x042fe200078e00ff */
[----:B------:R-:W-:Y:S01]  /*c7c0*/  LOP3.LUT R33, R12, 0xffff0000, RZ, 0xc0, !PT ;  /* 0xffff00000c217812 */ /* 0x000fe200078ec0ff */
[C---:B------:R-:W-:Y:S01]  /*c7d0*/  IMAD.U32 R12, R13.reuse, 0x10000, RZ ;  /* 0x000100000d0c7824 */ /* 0x040fe200078e00ff */
[----:B------:R-:W-:Y:S01]  /*c7e0*/  LOP3.LUT R36, R13, 0xffff0000, RZ, 0xc0, !PT ;  /* 0xffff00000d247812 */ /* 0x000fe200078ec0ff */
[C---:B------:R-:W-:Y:S01]  /*c7f0*/  IMAD.U32 R13, R15.reuse, 0x10000, RZ ;  /* 0x000100000f0d7824 */ /* 0x040fe200078e00ff */
[----:B------:R-:W-:Y:S02]  /*c800*/  LOP3.LUT R38, R15, 0xffff0000, RZ, 0xc0, !PT ;  /* 0xffff00000f267812 */ /* 0x000fe400078ec0ff */
[----:B------:R-:W-:Y:S01]  /*c810*/  SHF.L.U32 R35, R14, 0x10, RZ ;  /* 0x000000100e237819 */ /* 0x000fe200000006ff */
[C---:B--2---:R-:W-:Y:S01]  /*c820*/  IMAD.U32 R37, R8.reuse, 0x10000, RZ ;  /* 0x0001000008257824 */ /* 0x044fe200078e00ff */
[----:B------:R-:W-:Y:S01]  /*c830*/  LOP3.LUT R15, R8, 0xffff0000, RZ, 0xc0, !PT ;  /* 0xffff0000080f7812 */ /* 0x000fe200078ec0ff */
[----:B------:R-:W-:Y:S01]  /*c840*/  IMAD.U32 R40, R11, 0x10000, RZ ;  /* 0x000100000b287824 */ /* 0x000fe200078e00ff */
[----:B------:R-:W-:-:S02]  /*c850*/  SHF.L.U32 R8, R9, 0x10, RZ ;  /* 0x0000001009087819 */ /* 0x000fc400000006ff */
[----:B------:R-:W-:Y:S01]  /*c860*/  LOP3.LUT R43, R9, 0xffff0000, RZ, 0xc0, !PT ;  /* 0xffff0000092b7812 */ /* 0x000fe200078ec0ff */
[----:B------:R-:W-:Y:S01]  /*c870*/  IMAD.U32 R9, R27, 0x10000, RZ ;  /* 0x000100001b097824 */ /* 0x000fe200078e00ff */
[C---:B------:R-:W-:Y:S01]  /*c880*/  SHF.L.U32 R42, R10.reuse, 0x10, RZ ;  /* 0x000000100a2a7819 */ /* 0x040fe200000006ff */
[----:B------:R-:W-:Y:S01]  /*c890*/  IMAD.U32 R27, R25, 0x10000, RZ ;  /* 0x00010000191b7824 */ /* 0x000fe200078e00ff */
[----:B------:R-:W-:Y:S01]  /*c8a0*/  LOP3.LUT R41, R10, 0xffff0000, RZ, 0xc0, !PT ;  /* 0xffff00000a297812 */ /* 0x000fe200078ec0ff */
[-C--:B------:R-:W-:Y:S01]  /*c8b0*/  FMUL.FTZ R10, R9, R37.reuse ;  /* 0x00000025090a7220 */ /* 0x080fe20000410000 */
[----:B------:R-:W-:Y:S01]  /*c8c0*/  LOP3.LUT R25, R25, 0xffff0000, RZ, 0xc0, !PT ;  /* 0xffff000019197812 */ /* 0x000fe200078ec0ff */
[C---:B------:R-:W-:Y:S01]  /*c8d0*/  FMUL.FTZ R37, R39.reuse, R37 ;  /* 0x0000002527257220 */ /* 0x040fe20000410000 */
[----:B------:R-:W-:Y:S01]  /*c8e0*/  LOP3.LUT R14, R14, 0xffff0000, RZ, 0xc0, !PT ;  /* 0xffff00000e0e7812 */ /* 0x000fe200078ec0ff */
[-C--:B------:R-:W-:Y:S01]  /*c8f0*/  FFMA.FTZ R10, R39, R34.reuse, -R10 ;  /* 0x00000022270a7223 */ /* 0x080fe2000001080a */
[----:B------:R-:W-:Y:S01]  /*c900*/  LOP3.LUT R11, R11, 0xffff0000, RZ, 0xc0, !PT ;  /* 0xffff00000b0b7812 */ /* 0x000fe200078ec0ff */
[----:B------:R-:W-:Y:S01]  /*c910*/  FFMA.FTZ R37, R9, R34, R37 ;  /* 0x0000002209257223 */ /* 0x000fe20000010025 */
[----:B------:R-:W-:Y:S01]  /*c920*/  SHF.L.U32 R9, R29, 0x10, RZ ;  /* 0x000000101d097819 */ /* 0x000fe200000006ff */
[----:B------:R-:W-:Y:S01]  /*c930*/  FMUL.FTZ R34, R27, R42 ;  /* 0x0000002a1b227220 */ /* 0x000fe20000410000 */
[----:B------:R-:W-:Y:S01]  /*c940*/  LOP3.LUT R29, R29, 0xffff0000, RZ, 0xc0, !PT ;  /* 0xffff00001d1d7812 */ /* 0x000fe200078ec0ff */
[----:B------:R-:W-:-:S02]  /*c950*/  FMUL.FTZ R31, R44, R15 ;  /* 0x0000000f2c1f7220 */ /* 0x000fc40000410000 */
[----:B------:R-:W-:Y:S02]  /*c960*/  FMUL.FTZ R42, R9, R42 ;  /* 0x0000002a092a7220 */ /* 0x000fe40000410000 */
[----:B------:R-:W-:Y:S02]  /*c970*/  FMUL.FTZ R15, R46, R15 ;  /* 0x0000000f2e0f7220 */ /* 0x000fe40000410000 */
[----:B------:R-:W-:Y:S02]  /*c980*/  FFMA.FTZ R42, R27, R35, R42 ;  /* 0x000000231b2a7223 */ /* 0x000fe4000001002a */
[-C--:B------:R-:W-:Y:S02]  /*c990*/  FMUL.FTZ R27, R25, R41.reuse ;  /* 0x00000029191b7220 */ /* 0x080fe40000410000 */
[C---:B------:R-:W-:Y:S02]  /*c9a0*/  FMUL.FTZ R41, R29.reuse, R41 ;  /* 0x000000291d297220 */ /* 0x040fe40000410000 */
[----:B------:R-:W-:Y:S01]  /*c9b0*/  FFMA.FTZ R29, R29, R14, -R27 ;  /* 0x0000000e1d1d7223 */ /* 0x000fe2000001081b */
[C---:B------:R-:W-:Y:S01]  /*c9c0*/  SHF.L.U32 R27, R24.reuse, 0x10, RZ ;  /* 0x00000010181b7819 */ /* 0x040fe200000006ff */
[----:B------:R-:W-:Y:S01]  /*c9d0*/  FFMA.FTZ R34, R9, R35, -R34 ;  /* 0x0000002309227223 */ /* 0x000fe20000010822 */
[----:B------:R-:W-:Y:S01]  /*c9e0*/  LOP3.LUT R24, R24, 0xffff0000, RZ, 0xc0, !PT ;  /* 0xffff000018187812 */ /* 0x000fe200078ec0ff */
[----:B------:R-:W-:-:S02]  /*c9f0*/  FFMA.FTZ R31, R46, R33, -R31 ;  /* 0x000000212e1f7223 */ /* 0x000fc4000001081f */
[----:B------:R-:W-:Y:S02]  /*ca00*/  FFMA.FTZ R44, R44, R33, R15 ;  /* 0x000000212c2c7223 */ /* 0x000fe4000001000f */
[C---:B------:R-:W-:Y:S01]  /*ca10*/  IMAD.U32 R9, R26.reuse, 0x10000, RZ ;  /* 0x000100001a097824 */ /* 0x040fe200078e00ff */
[----:B------:R-:W-:Y:S01]  /*ca20*/  LOP3.LUT R26, R26, 0xffff0000, RZ, 0xc0, !PT ;  /* 0xffff00001a1a7812 */ /* 0x000fe200078ec0ff */
[C---:B------:R-:W-:Y:S01]  /*ca30*/  IMAD.U32 R33, R28.reuse, 0x10000, RZ ;  /* 0x000100001c217824 */ /* 0x040fe200078e00ff */
[----:B------:R-:W-:Y:S01]  /*ca40*/  LOP3.LUT R28, R28, 0xffff0000, RZ, 0xc0, !PT ;  /* 0xffff00001c1c7812 */ /* 0x000fe200078ec0ff */
[----:B------:R-:W-:Y:S02]  /*ca50*/  FFMA.FTZ R41, R25, R14, R41 ;  /* 0x0000000e19297223 */ /* 0x000fe40000010029 */
[C---:B------:R-:W-:Y:S01]  /*ca60*/  IMAD.U32 R15, R30.reuse, 0x10000, RZ ;  /* 0x000100001e0f7824 */ /* 0x040fe200078e00ff */
[----:B------:R-:W-:Y:S01]  /*ca70*/  LOP3.LUT R30, R30, 0xffff0000, RZ, 0xc0, !PT ;  /* 0xffff00001e1e7812 */ /* 0x000fe200078ec0ff */
[----:B------:R-:W-:-:S02]  /*ca80*/  FMUL.FTZ R35, R9, R8 ;  /* 0x0000000809237220 */ /* 0x000fc40000410000 */
[-C--:B------:R-:W-:Y:S02]  /*ca90*/  FMUL.FTZ R14, R27, R40.reuse ;  /* 0x000000281b0e7220 */ /* 0x080fe40000410000 */
[----:B------:R-:W-:Y:S02]  /*caa0*/  FMUL.FTZ R40, R33, R40 ;  /* 0x0000002821287220 */ /* 0x000fe40000410000 */
[C---:B------:R-:W-:Y:S02]  /*cab0*/  FMUL.FTZ R8, R15.reuse, R8 ;  /* 0x000000080f087220 */ /* 0x040fe40000410000 */
[----:B------:R-:W-:Y:S02]  /*cac0*/  FFMA.FTZ R35, R15, R12, -R35 ;  /* 0x0000000c0f237223 */ /* 0x000fe40000010823 */
[-C--:B------:R-:W-:Y:S01]  /*cad0*/  FFMA.FTZ R15, R33, R13.reuse, -R14 ;  /* 0x0000000d210f7223 */ /* 0x080fe2000001080e */
[----:B------:R-:W-:Y:S01]  /*cae0*/  F2FP.BF16.PACK_AB R14, R29, R34 ;  /* 0x000000221d0e723e */ /* 0x000fe200000010ff */
[----:B------:R-:W-:-:S02]  /*caf0*/  FFMA.FTZ R40, R27, R13, R40 ;  /* 0x0000000d1b287223 */ /* 0x000fc40000010028 */
[----:B------:R-:W-:Y:S02]  /*cb00*/  FMUL.FTZ R25, R26, R43 ;  /* 0x0000002b1a197220 */ /* 0x000fe40000410000 */
[----:B------:R-:W-:Y:S02]  /*cb10*/  FMUL.FTZ R13, R24, R11 ;  /* 0x0000000b180d7220 */ /* 0x000fe40000410000 */
[----:B------:R-:W-:Y:S02]  /*cb20*/  FMUL.FTZ R43, R30, R43 ;  /* 0x0000002b1e2b7220 */ /* 0x000fe40000410000 */
[----:B------:R-:W-:Y:S02]  /*cb30*/  FMUL.FTZ R11, R28, R11 ;  /* 0x0000000b1c0b7220 */ /* 0x000fe40000410000 */
[----:B------:R-:W-:Y:S02]  /*cb40*/  FFMA.FTZ R30, R30, R36, -R25 ;  /* 0x000000241e1e7223 */ /* 0x000fe40000010819 */
[----:B------:R-:W-:-:S02]  /*cb50*/  FFMA.FTZ R28, R28, R38, -R13 ;  /* 0x000000261c1c7223 */ /* 0x000fc4000001080d */
[----:B------:R-:W-:Y:S01]  /*cb60*/  FFMA.FTZ R9, R9, R12, R8 ;  /* 0x0000000c09097223 */ /* 0x000fe20000010008 */
[----:B------:R-:W-:Y:S01]  /*cb70*/  F2FP.BF16.PACK_AB R12, R31, R10 ;  /* 0x0000000a1f0c723e */ /* 0x000fe200000010ff */
[----:B------:R-:W-:Y:S01]  /*cb80*/  FFMA.FTZ R26, R26, R36, R43 ;  /* 0x000000241a1a7223 */ /* 0x000fe2000001002b */
[----:B------:R-:W-:Y:S01]  /*cb90*/  F2FP.BF16.PACK_AB R13, R30, R35 ;  /* 0x000000231e0d723e */ /* 0x000fe200000010ff */
[----:B------:R-:W-:Y:S01]  /*cba0*/  FFMA.FTZ R11, R24, R38, R11 ;  /* 0x00000026180b7223 */ /* 0x000fe2000001000b */
[----:B------:R-:W-:Y:S02]  /*cbb0*/  F2FP.BF16.PACK_AB R15, R28, R15 ;  /* 0x0000000f1c0f723e */ /* 0x000fe400000010ff */
[----:B------:R-:W-:Y:S02]  /*cbc0*/  F2FP.BF16.PACK_AB R10, R41, R42 ;  /* 0x0000002a290a723e */ /* 0x000fe400000010ff */
[----:B------:R-:W-:Y:S01]  /*cbd0*/  F2FP.BF16.PACK_AB R8, R44, R37 ;  /* 0x000000252c08723e */ /* 0x000fe200000010ff */
[----:B------:R1:W-:Y:S01]  /*cbe0*/  STS.128 [R32+0x10080], R12 ;  /* 0x0100800c20007388 */ /* 0x0003e20000000c00 */
[----:B------:R-:W-:-:S02]  /*cbf0*/  F2FP.BF16.PACK_AB R9, R26, R9 ;  /* 0x000000091a09723e */ /* 0x000fc400000010ff */
[----:B------:R-:W-:-:S05]  /*cc00*/  F2FP.BF16.PACK_AB R11, R11, R40 ;  /* 0x000000280b0b723e */ /* 0x000fca00000010ff */
[----:B------:R1:W-:Y:S02]  /*cc10*/  STS.128 [R23+0x10080], R8 ;  /* 0x0100800817007388 */ /* 0x0003e40000000c00 */
.L_x_117:
[----:B------:R-:W-:Y:S05]  /*cc20*/  BSYNC B2 ;  /* 0x0000000000027941 */ /* 0x000fea0003800000 */
.L_x_89:
[C---:B-1----:R-:W-:Y:S01]  /*cc30*/  IMAD.SHL.U32 R15, R2.reuse, 0x40, RZ ;  /* 0x00000040020f7824 */ /* 0x042fe200078e00ff */
[----:B------:R-:W-:Y:S01]  /*cc40*/  SHF.R.S32.HI R9, RZ, 0x4, R22 ;  /* 0x00000004ff097819 */ /* 0x000fe20000011416 */
[----:B------:R-:W-:Y:S01]  /*cc50*/  IMAD.SHL.U32 R8, R17, 0x8, RZ ;  /* 0x0000000811087824 */ /* 0x000fe200078e00ff */
[----:B------:R-:W-:Y:S01]  /*cc60*/  LOP3.LUT P0, RZ, R2, 0x2, RZ, 0xc0, !PT ;  /* 0x0000000202ff7812 */ /* 0x000fe2000780c0ff */
[----:B------:R-:W-:Y:S01]  /*cc70*/  IMAD R13, R19, c[0x0][0x208], RZ ;  /* 0x00008200130d7a24 */ /* 0x000fe200078e02ff */
[----:B------:R-:W-:Y:S01]  /*cc80*/  LOP3.LUT R15, R15, 0x1c0, RZ, 0xc0, !PT ;  /* 0x000001c00f0f7812 */ /* 0x000fe200078ec0ff */
[----:B------:R-:W-:Y:S01]  /*cc90*/  IMAD.WIDE.U32 R10, R222, c[0x0][0x208], RZ ;  /* 0x00008200de0a7a25 */ /* 0x000fe200078e00ff */
[----:B------:R-:W-:Y:S01]  /*cca0*/  LEA.HI R12, R22, R9, RZ, 0x1 ;  /* 0x00000009160c7211 */ /* 0x000fe200078f08ff */
[----:B------:R-:W-:-:S04]  /*ccb0*/  DEPBAR.LE SB0, 0x0 ;  /* 0x000080000000791a */ /* 0x000fc80000000000 */
[----:B------:R-:W-:Y:S01]  /*ccc0*/  LOP3.LUT R8, R15, 0x8, R8, 0xf8, !PT ;  /* 0x000000080f087812 */ /* 0x000fe200078ef808 */
[----:B------:R-:W-:Y:S01]  /*ccd0*/  IMAD R13, R222, c[0x0][0x20c], R13 ;  /* 0x00008300de0d7a24 */ /* 0x000fe200078e020d */
[----:B------:R-:W-:Y:S01]  /*cce0*/  SHF.R.U32.HI R15, RZ, 0x3, R15 ;  /* 0x00000003ff0f7819 */ /* 0x000fe2000001160f */
[----:B------:R-:W-:Y:S01]  /*ccf0*/  IMAD R18, R18, c[0x0][0x218], RZ ;  /* 0x0000860012127a24 */ /* 0x000fe200078e02ff */
[----:B------:R-:W-:Y:S01]  /*cd00*/  LOP3.LUT R12, R12, 0xfffffffe, RZ, 0xc0, !PT ;  /* 0xfffffffe0c0c7812 */ /* 0x000fe200078ec0ff */
[----:B------:R-:W-:Y:S01]  /*cd10*/  IMAD.IADD R11, R11, 0x1, R13 ;  /* 0x000000010b0b7824 */ /* 0x000fe200078e020d */
[----:B------:R-:W-:Y:S01]  /*cd20*/  LOP3.LUT R15, R8, R15, RZ, 0x3c, !PT ;  /* 0x0000000f080f7212 */ /* 0x000fe200078e3cff */
[----:B------:R-:W-:Y:S01]  /*cd30*/  IMAD.SHL.U32 R7, R7, 0x40, RZ ;  /* 0x0000004007077824 */ /* 0x000fe200078e00ff */
[----:B------:R-:W-:Y:S01]  /*cd40*/  LEA.HI R3, R3, R66, RZ, 0x5 ;  /* 0x0000004203037211 */ /* 0x000fe200078f28ff */
[----:B------:R-:W-:Y:S01]  /*cd50*/  IMAD.IADD R12, R9, 0x1, -R12 ;  /* 0x00000001090c7824 */ /* 0x000fe200078e0a0c */
[----:B------:R-:W-:Y:S01]  /*cd60*/  SHF.R.S32.HI R149, RZ, 0x1f, R20 ;  /* 0x0000001fff957819 */ /* 0x000fe20000011414 */
[----:B------:R-:W-:Y:S01]  /*cd70*/  IMAD.WIDE.U32 R8, R221, c[0x0][0x218], R10 ;  /* 0x00008600dd087a25 */ /* 0x000fe200078e000a */
[----:B------:R-:W-:Y:S01]  /*cd80*/  LOP3.LUT R7, R7, 0x1c0, RZ, 0xc0, !PT ;  /* 0x000001c007077812 */ /* 0x000fe200078ec0ff */
[----:B------:R-:W-:Y:S01]  /*cd90*/  UISETP.GE.AND UP0, UPT, UR11, 0x21, UPT ;  /* 0x000000210b00788c */ /* 0x000fe2000bf06270 */
[----:B------:R-:W-:Y:S01]  /*cda0*/  SHF.R.S32.HI R13, RZ, 0x1f, R6 ;  /* 0x0000001fff0d7819 */ /* 0x000fe20000011406 */
[C---:B------:R-:W-:Y:S01]  /*cdb0*/  IMAD R217, R12.reuse, 0x200, R15 ;  /* 0x000002000cd97824 */ /* 0x040fe200078e020f */
[----:B------:R-:W-:Y:S01]  /*cdc0*/  LEA.HI R149, R149, R20, RZ, 0x3 ;  /* 0x0000001495957211 */ /* 0x000fe200078f18ff */
[----:B------:R-:W-:Y:S01]  /*cdd0*/  IMAD R11, R221, c[0x0][0x21c], R18 ;  /* 0x00008700dd0b7a24 */ /* 0x000fe200078e0212 */
[----:B------:R-:W-:Y:S01]  /*cde0*/  LEA.HI R224, R13, R6, RZ, 0x3 ;  /* 0x000000060de07211 */ /* 0x000fe200078f18ff */
[----:B------:R-:W-:Y:S01]  /*cdf0*/  IMAD.SHL.U32 R217, R217, 0x2, RZ ;  /* 0x00000002d9d97824 */ /* 0x000fe200078e00ff */
[----:B------:R-:W-:Y:S01]  /*ce00*/  BAR.SYNC.DEFER_BLOCKING 0x0 ;  /* 0x0000000000007b1d */ /* 0x000fe20000010000 */
[----:B------:R-:W-:Y:S01]  /*ce10*/  IMAD.SHL.U32 R12, R12, 0x8, RZ ;  /* 0x000000080c0c7824 */ /* 0x000fe200078e00ff */
[----:B------:R-:W-:Y:S01]  /*ce20*/  LOP3.LUT R149, R149, 0xfffffff8, RZ, 0xc0, !PT ;  /* 0xfffffff895957812 */ /* 0x000fe200078ec0ff */
[----:B------:R-:W-:Y:S01]  /*ce30*/  IMAD.SHL.U32 R223, R16, 0x2, RZ ;  /* 0x0000000210df7824 */ /* 0x000fe200078e00ff */
[----:B------:R-:W-:-:S02]  /*ce40*/  IADD3 R10, R217, 0xc080, RZ ;  /* 0x0000c080d90a7810 */ /* 0x000fc40007ffe0ff */
[----:B------:R-:W-:Y:S02]  /*ce50*/  IADD3 R216, R217, 0xc0a0, RZ ;  /* 0x0000c0a0d9d87810 */ /* 0x000fe40007ffe0ff */
[----:B------:R-:W-:Y:S01]  /*ce60*/  @P0 IADD3 R216, R10, -0x20, RZ ;  /* 0xffffffe00ad80810 */ /* 0x000fe20007ffe0ff */
[----:B------:R-:W-:Y:S01]  /*ce70*/  IMAD.SHL.U32 R10, R4, 0x40, RZ ;  /* 0x00000040040a7824 */ /* 0x000fe200078e00ff */
[----:B------:R-:W-:Y:S02]  /*ce80*/  IADD3 R8, P0, R8, UR26, RZ ;  /* 0x0000001a08087c10 */ /* 0x000fe4000ff1e0ff */
[----:B------:R-:W-:Y:S02]  /*ce90*/  LOP3.LUT R12, R7, 0x8, R12, 0xf8, !PT ;  /* 0x00000008070c7812 */ /* 0x000fe400078ef80c */
[----:B------:R-:W-:Y:S02]  /*cea0*/  IADD3.X R11, R9, UR5, R11, P0, !PT ;  /* 0x00000005090b7c10 */ /* 0x000fe400087fe40b */
[----:B------:R-:W-:-:S02]  /*ceb0*/  LEA R9, P0, R8, c[0x0][0x1f8], 0x1 ;  /* 0x00007e0008097a11 */ /* 0x000fc400078008ff */
[----:B------:R-:W-:Y:S02]  /*cec0*/  SHF.R.U32.HI R7, RZ, 0x3, R7 ;  /* 0x00000003ff077819 */ /* 0x000fe40000011607 */
[----:B------:R-:W-:Y:S01]  /*ced0*/  LEA.HI.X R8, R8, c[0x0][0x1fc], R11, 0x1, P0 ;  /* 0x00007f0008087a11 */ /* 0x000fe200000f0c0b */
[----:B------:R-:W-:Y:S01]  /*cee0*/  SHFL.IDX PT, R28, R9, RZ, 0x181f ;  /* 0x00181fff091c7589 */ /* 0x000fe200000e0000 */
[----:B------:R-:W-:Y:S01]  /*cef0*/  LOP3.LUT P0, RZ, R2, 0x4, RZ, 0xc0, !PT ;  /* 0x0000000402ff7812 */ /* 0x000fe2000780c0ff */
[----:B------:R-:W-:Y:S01]  /*cf00*/  IMAD.SHL.U32 R2, R3, 0x20, RZ ;  /* 0x0000002003027824 */ /* 0x000fe200078e00ff */
[----:B------:R-:W-:Y:S01]  /*cf10*/  LOP3.LUT R4, R12, R7, RZ, 0x3c, !PT ;  /* 0x000000070c047212 */ /* 0x000fe200078e3cff */
[----:B------:R-:W1:Y:S01]  /*cf20*/  SHFL.IDX PT, R29, R8, RZ, 0x181f ;  /* 0x00181fff081d7589 */ /* 0x000e6200000e0000 */
[----:B------:R-:W-:Y:S01]  /*cf30*/  LOP3.LUT R7, R10, 0xfffffe00, RZ, 0xc0, !PT ;  /* 0xfffffe000a077812 */ /* 0x000fe200078ec0ff */
[----:B------:R-:W-:Y:S01]  /*cf40*/  IMAD.MOV.U32 R11, RZ, RZ, 0x40 ;  /* 0x00000040ff0b7424 */ /* 0x000fe200078e00ff */
[----:B------:R-:W-:Y:S01]  /*cf50*/  LOP3.LUT R218, R2, 0x7ffffc00, RZ, 0xc0, !PT ;  /* 0x7ffffc0002da7812 */ /* 0x000fe200078ec0ff */
[----:B------:R-:W-:Y:S01]  /*cf60*/  LDSM.16.M88.4 R24, [R217+0xc880] ;  /* 0x00c88000d918783b */ /* 0x000fe20000000200 */
[----:B------:R-:W-:-:S02]  /*cf70*/  SHF.R.S32.HI R12, RZ, 0x1f, R21 ;  /* 0x0000001fff0c7819 */ /* 0x000fc40000011415 */
[----:B------:R-:W-:Y:S01]  /*cf80*/  IADD3 R218, R4, R7, R218 ;  /* 0x0000000704da7210 */ /* 0x000fe20007ffe0da */
[----:B------:R-:W-:Y:S01]  /*cf90*/  LDSM.16.M88.4 R44, [R216] ;  /* 0x00000000d82c783b */ /* 0x000fe20000000200 */
[----:B------:R-:W-:Y:S02]  /*cfa0*/  SEL R2, R11, 0xffffffc0, !P0 ;  /* 0xffffffc00b027807 */ /* 0x000fe40004000000 */
[----:B------:R-:W-:Y:S01]  /*cfb0*/  ISETP.LT.AND P0, PT, R17, UR8, PT ;  /* 0x0000000811007c0c */ /* 0x000fe2000bf01270 */
[----:B------:R-:W-:Y:S01]  /*cfc0*/  IMAD.SHL.U32 R218, R218, 0x2, RZ ;  /* 0x00000002dada7824 */ /* 0x000fe200078e00ff */
[----:B------:R-:W-:Y:S01]  /*cfd0*/  LDSM.16.M88.4 R16, [R217+0xc080] ;  /* 0x00c08000d910783b */ /* 0x000fe20000000200 */
[----:B------:R-:W-:Y:S01]  /*cfe0*/  LEA.HI R151, R12, R21, RZ, 0x3 ;  /* 0x000000150c977211 */ /* 0x000fe200078f18ff */
[----:B------:R-:W-:Y:S01]  /*cff0*/  IMAD.IADD R212, R217, 0x1, R2 ;  /* 0x00000001d9d47824 */ /* 0x000fe200078e0202 */
[----:B------:R-:W-:Y:S01]  /*d000*/  ISETP.GE.OR P6, PT, R150, c[0x0][0x1d4], !P0 ;  /* 0x0000750096007a0c */ /* 0x000fe200047c6670 */
[----:B------:R-:W2:Y:S01]  /*d010*/  LDSM.16.M88.4 R8, [R218+0x10080] ;  /* 0x01008000da08783b */ /* 0x000ea20000000200 */
[--C-:B------:R-:W-:Y:S01]  /*d020*/  IMAD R214, R0, 0x2, R218.reuse ;  /* 0x0000000200d67824 */ /* 0x100fe200078e02da */
[----:B------:R-:W-:Y:S01]  /*d030*/  LOP3.LUT R151, R151, 0xfffffff8, RZ, 0xc0, !PT ;  /* 0xfffffff897977812 */ /* 0x000fe200078ec0ff */
[C---:B------:R-:W-:Y:S01]  /*d040*/  IMAD R213, R5.reuse, 0x2, R218 ;  /* 0x0000000205d57824 */ /* 0x040fe200078e02da */
[----:B------:R-:W-:Y:S01]  /*d050*/  LDSM.16.M88.4 R40, [R216+0x800] ;  /* 0x00080000d828783b */ /* 0x000fe20000000200 */
[----:B------:R-:W-:Y:S01]  /*d060*/  LOP3.LUT R224, R224, 0xfffffff8, RZ, 0xc0, !PT ;  /* 0xfffffff8e0e07812 */ /* 0x000fe200078ec0ff */
[----:B------:R-:W-:Y:S01]  /*d070*/  IMAD R211, R5, 0x2, R214 ;  /* 0x0000000205d37824 */ /* 0x000fe200078e02d6 */
[----:B------:R-:W-:Y:S01]  /*d080*/  SHF.R.S32.HI R197, RZ, 0x1f, R150 ;  /* 0x0000001fffc57819 */ /* 0x000fe20000011496 */
[----:B-1----:R-:W-:Y:S01]  /*d090*/  IMAD.WIDE R22, R150, 0x2, R28 ;  /* 0x0000000296167825 */ /* 0x002fe200078e021c */
[----:B------:R-:W1:Y:S01]  /*d0a0*/  LDSM.16.M88.4 R36, [R214+0x10080] ;  /* 0x01008000d624783b */ /* 0x000e620000000200 */
[----:B------:R-:W-:-:S02]  /*d0b0*/  SHF.R.S32.HI R198, RZ, 0x1f, R151 ;  /* 0x0000001fffc67819 */ /* 0x000fc40000011497 */
[--C-:B------:R-:W-:Y:S01]  /*d0c0*/  IMAD.WIDE R14, R151, 0x2, R28.reuse ;  /* 0x00000002970e7825 */ /* 0x100fe200078e021c */
[----:B------:R-:W-:Y:S01]  /*d0d0*/  @!PT LDS RZ, [RZ] ;  /* 0x00000000fffff984 */ /* 0x000fe20000000800 */
[----:B------:R-:W-:Y:S01]  /*d0e0*/  @!PT LDS RZ, [RZ] ;  /* 0x00000000fffff984 */ /* 0x000fe20000000800 */
[----:B------:R-:W-:Y:S01]  /*d0f0*/  @!PT LDS RZ, [RZ] ;  /* 0x00000000fffff984 */ /* 0x000fe20000000800 */
[----:B------:R2:W-:Y:S01]  /*d100*/  LDGSTS.E.BYPASS.LTC128B.128 [R223+0x8080], [R22.64], !P6 ;  /* 0x0808000016df7fae */ /* 0x0005e2000f101d56 */
[----:B------:R-:W-:Y:S02]  /*d110*/  ISETP.GE.OR P6, PT, R21, c[0x0][0x1d4], !P0 ;  /* 0x0000750015007a0c */ /* 0x000fe400047c6670 */
[----:B------:R-:W-:Y:S01]  /*d120*/  IMAD.WIDE R30, R149, 0x2, R28 ;  /* 0x00000002951e7825 */ /* 0x000fe200078e021c */
[----:B------:R-:W-:Y:S02]  /*d130*/  SHF.R.S32.HI R196, RZ, 0x1f, R149 ;  /* 0x0000001fffc47819 */ /* 0x000fe40000011495 */
[----:B------:R-:W-:Y:S01]  /*d140*/  IADD3 R207, R216, 0x800, RZ ;  /* 0x00000800d8cf7810 */ /* 0x000fe20007ffe0ff */
[----:B------:R-:W-:Y:S01]  /*d150*/  IMAD.WIDE R48, R224, 0x2, R28 ;  /* 0x00000002e0307825 */ /* 0x000fe200078e021c */
[C---:B------:R-:W-:Y:S02]  /*d160*/  IADD3 R205, R216.reuse, 0x1000, RZ ;  /* 0x00001000d8cd7810 */ /* 0x040fe40007ffe0ff */
[----:B------:R-:W-:Y:S01]  /*d170*/  IADD3 R204, R216, 0x1800, RZ ;  /* 0x00001800d8cc7810 */ /* 0x000fe20007ffe0ff */
[----:B------:R-:W-:Y:S01]  /*d180*/  IMAD.IADD R206, R2, 0x1, R216 ;  /* 0x0000000102ce7824 */ /* 0x000fe200078e02d8 */
[----:B------:R-:W-:-:S02]  /*d190*/  LOP3.LUT R2, R4, R7, RZ, 0xfc, !PT ;  /* 0x0000000704027212 */ /* 0x000fc400078efcff */
[----:B------:R3:W-:Y:S01]  /*d1a0*/  LDGSTS.E.BYPASS.LTC128B.128 [R223+0x9080], [R14.64], !P6 ;  /* 0x090800000edf7fae */ /* 0x0007e2000f101d56 */
[----:B------:R-:W-:Y:S02]  /*d1b0*/  ISETP.GE.OR P6, PT, R20, c[0x0][0x1d4], !P0 ;  /* 0x0000750014007a0c */ /* 0x000fe400047c6670 */
[----:B------:R-:W-:Y:S02]  /*d1c0*/  ISETP.GE.OR P0, PT, R6, c[0x0][0x1d4], !P0 ;  /* 0x0000750006007a0c */ /* 0x000fe40004706670 */
[----:B------:R-:W-:Y:S02]  /*d1d0*/  SHF.R.S32.HI R7, RZ, 0x1f, R224 ;  /* 0x0000001fff077819 */ /* 0x000fe400000114e0 */
[C---:B------:R-:W-:Y:S02]  /*d1e0*/  IADD3 R203, R216.reuse, 0x2000, RZ ;  /* 0x00002000d8cb7810 */ /* 0x040fe40007ffe0ff */
[C---:B------:R-:W-:Y:S02]  /*d1f0*/  IADD3 R202, R216.reuse, 0x2800, RZ ;  /* 0x00002800d8ca7810 */ /* 0x040fe40007ffe0ff */
[C---:B------:R-:W-:Y:S01]  /*d200*/  IADD3 R201, R216.reuse, 0x3000, RZ ;  /* 0x00003000d8c97810 */ /* 0x040fe20007ffe0ff */
[----:B--2---:R-:W-:Y:S02]  /*d210*/  HMMA.16816.F32.BF16 R20, R8, R16, RZ ;  /* 0x000000100814723c */ /* 0x004fe400000418ff */
[----:B------:R2:W-:Y:S01]  /*d220*/  LDGSTS.E.BYPASS.LTC128B.128 [R223+0xa080], [R30.64], !P6 ;  /* 0x0a0800001edf7fae */ /* 0x0005e2000f101d56 */
[----:B------:R-:W-:-:S03]  /*d230*/  IADD3 R200, R216, 0x3800, RZ ;  /* 0x00003800d8c87810 */ /* 0x000fc60007ffe0ff */
[----:B------:R4:W-:Y:S01]  /*d240*/  LDGSTS.E.BYPASS.LTC128B.128 [R223+0xb080], [R48.64], !P0 ;  /* 0x0b08000030df7fae */ /* 0x0009e2000c101d56 */
[----:B------:R-:W-:Y:S01]  /*d250*/  PLOP3.LUT P0, PT, PT, PT, UP0, 0x40, 0x0 ;  /* 0x000000000000781c */ /* 0x000fe20003f0e808 */
[C---:B------:R-:W-:Y:S02]  /*d260*/  HMMA.16816.F32.BF16 R16, R8.reuse, R18, RZ ;  /* 0x000000120810723c */ /* 0x040fe400000418ff */
[----:B------:R-:W-:Y:S04]  /*d270*/  LDSM.16.M88.4 R32, [R213+0x10080] ;  /* 0x01008000d520783b */ /* 0x000fe80000000200 */
[----:B------:R-:W0:Y:S02]  /*d280*/  LDGDEPBAR ;  /* 0x00000000000079af */ /* 0x000e240000000000 */
[C---:B---3--:R-:W-:Y:S08]  /*d290*/  HMMA.16816.F32.BF16 R12, R8.reuse, R24, RZ ;  /* 0x00000018080c723c */ /* 0x048ff000000418ff */
[----:B------:R-:W-:Y:S01]  /*d2a0*/  HMMA.16816.F32.BF16 R8, R8, R26, RZ ;  /* 0x0000001a0808723c */ /* 0x000fe200000418ff */
[----:B------:R-:W-:Y:S04]  /*d2b0*/  LDSM.16.M88.4 R24, [R212+0xc880] ;  /* 0x00c88000d418783b */ /* 0x000fe80000000200 */
[----:B--2---:R-:W2:Y:S03]  /*d2c0*/  LDSM.16.M88.4 R28, [R212+0xc080] ;  /* 0x00c08000d41c783b */ /* 0x004ea60000000200 */
[C---:B-1----:R-:W-:Y:S08]  /*d2d0*/  HMMA.16816.F32.BF16 R20, R36.reuse, R44, R20 ;  /* 0x0000002c2414723c */ /* 0x042ff00000041814 */
[C---:B------:R-:W-:Y:S01]  /*d2e0*/  HMMA.16816.F32.BF16 R16, R36.reuse, R46, R16 ;  /* 0x0000002e2410723c */ /* 0x040fe20000041810 */
[----:B------:R-:W-:Y:S07]  /*d2f0*/  LDSM.16.M88.4 R44, [R211+0x10080] ;  /* 0x01008000d32c783b */ /* 0x000fee0000000200 */
[C---:B------:R-:W-:Y:S08]  /*d300*/  HMMA.16816.F32.BF16 R12, R36.reuse, R40, R12 ;  /* 0x00000028240c723c */ /* 0x040ff0000004180c */
[----:B------:R-:W-:Y:S01]  /*d310*/  HMMA.16816.F32.BF16 R8, R36, R42, R8 ;  /* 0x0000002a2408723c */ /* 0x000fe20000041808 */
[----:B------:R-:W1:Y:S04]  /*d320*/  LDSM.16.M88.4 R40, [R206] ;  /* 0x00000000ce28783b */ /* 0x000e680000000200 */
[----:B------:R-:W3:Y:S03]  /*d330*/  LDSM.16.M88.4 R36, [R206+0x800] ;  /* 0x00080000ce24783b */ /* 0x000ee60000000200 */
[C---:B--2---:R-:W-:Y:S08]  /*d340*/  HMMA.16816.F32.BF16 R20, R32.reuse, R28, R20 ;  /* 0x0000001c2014723c */ /* 0x044ff00000041814 */
[C---:B------:R-:W-:Y:S01]  /*d350*/  HMMA.16816.F32.BF16 R16, R32.reuse, R30, R16 ;  /* 0x0000001e2010723c */ /* 0x040fe20000041810 */
[----:B------:R-:W-:Y:S07]  /*d360*/  LDSM.16.M88.4 R28, [R218+0x14080] ;  /* 0x01408000da1c783b */ /* 0x000fee0000000200 */
[C---:B------:R-:W-:Y:S08]  /*d370*/  HMMA.16816.F32.BF16 R12, R32.reuse, R24, R12 ;  /* 0x00000018200c723c */ /* 0x040ff0000004180c */
[----:B------:R-:W-:Y:S01]  /*d380*/  HMMA.16816.F32.BF16 R32, R32, R26, R8 ;  /* 0x0000001a2020723c */ /* 0x000fe20000041808 */
[----:B------:R-:W2:Y:S04]  /*d390*/  LDSM.16.M88.4 R24, [R217+0xd080] ;  /* 0x00d08000d918783b */ /* 0x000ea80000000200 */
[----:B------:R-:W5:Y:S03]  /*d3a0*/  LDSM.16.M88.4 R8, [R217+0xd880] ;  /* 0x00d88000d908783b */ /* 0x000f660000000200 */
[C---:B-1----:R-:W-:Y:S08]  /*d3b0*/  HMMA.16816.F32.BF16 R20, R44.reuse, R40, R20 ;  /* 0x000000282c14723c */ /* 0x042ff00000041814 */
[C---:B------:R-:W-:Y:S01]  /*d3c0*/  HMMA.16816.F32.BF16 R16, R44.reuse, R42, R16 ;  /* 0x0000002a2c10723c */ /* 0x040fe20000041810 */
[----:B------:R-:W-:Y:S07]  /*d3d0*/  LDSM.16.M88.4 R40, [R214+0x14080] ;  /* 0x01408000d628783b */ /* 0x000fee0000000200 */
[C---:B---3--:R-:W-:Y:S08]  /*d3e0*/  HMMA.16816.F32.BF16 R12, R44.reuse, R36, R12 ;  /* 0x000000242c0c723c */ /* 0x048ff0000004180c */
[----:B------:R-:W-:Y:S01]  /*d3f0*/  HMMA.16816.F32.BF16 R44, R44, R38, R32 ;  /* 0x000000262c2c723c */ /* 0x000fe20000041820 */
[----:B------:R-:W1:Y:S04]  /*d400*/  LDSM.16.M88.4 R36, [R216+0x1000] ;  /* 0x00100000d824783b */ /* 0x000e680000000200 */
[----:B------:R-:W3:Y:S03]  /*d410*/  LDSM.16.M88.4 R32, [R216+0x1800] ;  /* 0x00180000d820783b */ /* 0x000ee60000000200 */
[C---:B--2---:R-:W-:Y:S08]  /*d420*/  HMMA.16816.F32.BF16 R20, R28.reuse, R24, R20 ;  /* 0x000000181c14723c */ /* 0x044ff00000041814 */
[C---:B------:R-:W-:Y:S01]  /*d430*/  HMMA.16816.F32.BF16 R16, R28.reuse, R26, R16 ;  /* 0x0000001a1c10723c */ /* 0x040fe20000041810 */
[----:B------:R-:W-:Y:S07]  /*d440*/  LDSM.16.M88.4 R24, [R212+0xd080] ;  /* 0x00d08000d418783b */ /* 0x000fee0000000200 */
[C---:B-----5:R-:W-:Y:S08]  /*d450*/  HMMA.16816.F32.BF16 R12, R28.reuse, R8, R12 ;  /* 0x000000081c0c723c */ /* 0x060ff0000004180c */
        /* <DEDUP_REMOVED lines=65> */
[----:B------:R-:W3:Y:S01]  /*d870*/  LDSM.16.M88.4 R32, [R206+0x3800] ;  /* 0x00380000ce20783b */ /* 0x000ee20000000200 */
[----:B------:R-:W-:-:S04]  /*d880*/  DEPBAR.LE SB0, 0x0 ;  /* 0x000080000000791a */ /* 0x000fc80000000000 */
[C---:B--2---:R-:W-:Y:S08]  /*d890*/  HMMA.16816.F32.BF16 R20, R28.reuse, R24, R20 ;  /* 0x000000181c14723c */ /* 0x044ff00000041814 */
[C---:B------:R-:W-:Y:S08]  /*d8a0*/  HMMA.16816.F32.BF16 R16, R28.reuse, R26, R16 ;  /* 0x0000001a1c10723c */ /* 0x040ff00000041810 */
[C---:B-----5:R-:W-:Y:S08]  /*d8b0*/  HMMA.16816.F32.BF16 R12, R28.reuse, R8, R12 ;  /* 0x000000081c0c723c */ /* 0x060ff0000004180c */
[----:B------:R-:W-:Y:S08]  /*d8c0*/  HMMA.16816.F32.BF16 R44, R28, R10, R44 ;  /* 0x0000000a1c2c723c */ /* 0x000ff0000004182c */
[C---:B-1----:R-:W-:Y:S08]  /*d8d0*/  HMMA.16816.F32.BF16 R20, R40.reuse, R36, R20 ;  /* 0x000000242814723c */ /* 0x042ff00000041814 */
[C---:B------:R-:W-:Y:S08]  /*d8e0*/  HMMA.16816.F32.BF16 R16, R40.reuse, R38, R16 ;  /* 0x000000262810723c */ /* 0x040ff00000041810 */
[C---:B---3--:R-:W-:Y:S08]  /*d8f0*/  HMMA.16816.F32.BF16 R12, R40.reuse, R32, R12 ;  /* 0x00000020280c723c */ /* 0x048ff0000004180c */
[----:B------:R-:W-:Y:S01]  /*d900*/  HMMA.16816.F32.BF16 R44, R40, R34, R44 ;  /* 0x00000022282c723c */ /* 0x000fe2000004182c */
[----:B------:R-:W-:Y:S06]  /*d910*/  BAR.SYNC.DEFER_BLOCKING 0x0 ;  /* 0x0000000000007b1d */ /* 0x000fec0000010000 */
[----:B------:R-:W-:Y:S05]  /*d920*/  @P0 BRA `(.L_x_140) ;  /* 0x000002b000000947 */ /* 0x000fea0003800000 */
[----:B----4-:R-:W-:Y:S01]  /*d930*/  IMAD.U32 R9, RZ, RZ, UR9 ;  /* 0x00000009ff097e24 */ /* 0x010fe2000f8e00ff */
[----:B------:R-:W-:Y:S01]  /*d940*/  ISETP.NE.AND P6, PT, R219, 0x1, PT ;  /* 0x00000001db00780c */ /* 0x000fe20003fc5270 */
[----:B------:R-:W-:-:S03]  /*d950*/  IMAD.MOV.U32 R221, RZ, RZ, RZ ;  /* 0x000000ffffdd7224 */ /* 0x000fc600078e00ff */
[----:B------:R-:W-:-:S04]  /*d960*/  IADD3 R9, R220, UR15, R9 ;  /* 0x0000000fdc097c10 */ /* 0x000fc8000fffe009 */
[----:B------:R-:W-:-:S05]  /*d970*/  IADD3 R222, R9, -0x40, RZ ;  /* 0xffffffc009de7810 */ /* 0x000fca0007ffe0ff */
[----:B------:R-:W-:-:S04]  /*d980*/  @P6 IMAD.HI.U32 R6, R222, c[0x0][0x2bc], RZ ;  /* 0x0000af00de066a27 */ /* 0x000fc800078e00ff */
[----:B------:R-:W-:Y:S01]  /*d990*/  IMAD.MOV.U32 R4, RZ, RZ, R222 ;  /* 0x000000ffff047224 */ /* 0x000fe200078e00de */
[----:B------:R-:W-:-:S04]  /*d9a0*/  @P6 SHF.R.U32.HI R4, RZ, c[0x0][0x2c0], R6 ;  /* 0x0000b000ff046a19 */ /* 0x000fc80000011606 */
[----:B------:R-:W-:-:S04]  /*d9b0*/  @!P1 IADD3 R9, P0, R4, UR16, RZ ;  /* 0x0000001004099c10 */ /* 0x000fc8000ff1e0ff */
[----:B------:R-:W-:Y:S02]  /*d9c0*/  @!P1 LEA.HI.X.SX32 R6, R4, UR7, 0x1, P0 ;  /* 0x0000000704069c11 */ /* 0x000fe400080f0eff */
[----:B------:R-:W-:-:S04]  /*d9d0*/  @!P1 LEA R8, P0, R9, c[0x0][0x2a0], 0x2 ;  /* 0x0000a80009089a11 */ /* 0x000fc800078010ff */
[----:B------:R-:W-:-:S05]  /*d9e0*/  @!P1 LEA.HI.X R9, R9, c[0x0][0x2a4], R6, 0x2, P0 ;  /* 0x0000a90009099a11 */ /* 0x000fca00000f1406 */
[----:B------:R-:W2:Y:S01]  /*d9f0*/  @!P1 LDG.E R221, [R8.64] ;  /* 0x0000001608dd9981 */ /* 0x000ea2000c1e1900 */
[----:B------:R-:W-:-:S04]  /*da00*/  IMAD.MOV R11, RZ, RZ, -R4 ;  /* 0x000000ffff0b7224 */ /* 0x000fc800078e0a04 */
[----:B------:R-:W-:-:S04]  /*da10*/  IMAD R222, R11, c[0x0][0x2b8], R222 ;  /* 0x0000ae000bde7a24 */ /* 0x000fc800078e02de */
[----:B------:R-:W-:Y:S01]  /*da20*/  IMAD.WIDE.U32 R10, R222, c[0x0][0x1e0], RZ ;  /* 0x00007800de0a7a25 */ /* 0x000fe200078e00ff */
[----:B------:R-:W-:-:S05]  /*da30*/  SHF.R.S32.HI R25, RZ, 0x1f, R222 ;  /* 0x0000001fff197819 */ /* 0x000fca00000114de */
[----:B------:R-:W-:-:S04]  /*da40*/  IMAD R25, R25, c[0x0][0x1e0], RZ ;  /* 0x0000780019197a24 */ /* 0x000fc800078e02ff */
[----:B------:R-:W-:-:S04]  /*da50*/  IMAD R25, R222, c[0x0][0x1e4], R25 ;  /* 0x00007900de197a24 */ /* 0x000fc800078e0219 */
[----:B------:R-:W-:Y:S01]  /*da60*/  IMAD.IADD R11, R11, 0x1, R25 ;  /* 0x000000010b0b7824 */ /* 0x000fe200078e0219 */
[----:B--2---:R-:W-:-:S03]  /*da70*/  SHF.R.S32.HI R4, RZ, 0x1f, R221 ;  /* 0x0000001fff047819 */ /* 0x004fc600000114dd */
[----:B------:R-:W-:-:S04]  /*da80*/  IMAD.WIDE.U32 R8, R221, c[0x0][0x1f0], R10 ;  /* 0x00007c00dd087a25 */ /* 0x000fc800078e000a */
[----:B------:R-:W-:Y:S01]  /*da90*/  IMAD R4, R4, c[0x0][0x1f0], RZ ;  /* 0x00007c0004047a24 */ /* 0x000fe200078e02ff */
[----:B------:R-:W-:-:S03]  /*daa0*/  IADD3 R6, P0, R8, UR24, RZ ;  /* 0x0000001808067c10 */ /* 0x000fc6000ff1e0ff */
[----:B------:R-:W-:-:S05]  /*dab0*/  IMAD R4, R221, c[0x0][0x1f4], R4 ;  /* 0x00007d00dd047a24 */ /* 0x000fca00078e0204 */
[----:B------:R-:W-:Y:S02]  /*dac0*/  IADD3.X R9, R9, UR6, R4, P0, !PT ;  /* 0x0000000609097c10 */ /* 0x000fe400087fe404 */
[----:B------:R-:W-:-:S04]  /*dad0*/  LEA R4, P0, R6, c[0x0][0x1c8], 0x1 ;  /* 0x0000720006047a11 */ /* 0x000fc800078008ff */
[----:B------:R-:W-:Y:S02]  /*dae0*/  LEA.HI.X R6, R6, c[0x0][0x1cc], R9, 0x1, P0 ;  /* 0x0000730006067a11 */ /* 0x000fe400000f0c09 */
[----:B------:R-:W1:Y:S04]  /*daf0*/  SHFL.IDX PT, R4, R4, RZ, 0x181f ;  /* 0x00181fff04047589 */ /* 0x000e6800000e0000 */
[----:B------:R-:W2:Y:S01]  /*db00*/  SHFL.IDX PT, R6, R6, RZ, 0x181f ;  /* 0x00181fff06067589 */ /* 0x000ea200000e0000 */
[----:B-1----:R-:W-:-:S04]  /*db10*/  LEA R24, P0, R150, R4, 0x1 ;  /* 0x0000000496187211 */ /* 0x002fc800078008ff */
[----:B--2---:R-:W-:Y:S02]  /*db20*/  LEA.HI.X R25, R150, R6, R197, 0x1, P0 ;  /* 0x0000000696197211 */ /* 0x004fe400000f0cc5 */
[----:B------:R-:W-:-:S03]  /*db30*/  LEA R10, P0, R151, R4, 0x1 ;  /* 0x00000004970a7211 */ /* 0x000fc600078008ff */
[----:B------:R-:W-:Y:S01]  /*db40*/  @!PT LDS RZ, [RZ] ;  /* 0x00000000fffff984 */ /* 0x000fe20000000800 */
[----:B------:R1:W-:Y:S01]  /*db50*/  LDGSTS.E.BYPASS.LTC128B.128 [R223+0xc080], [R24.64], !P4 ;  /* 0x0c08000018df7fae */ /* 0x0003e2000e101d56 */
[----:B------:R-:W-:Y:S02]  /*db60*/  LEA.HI.X R11, R151, R6, R198, 0x1, P0 ;  /* 0x00000006970b7211 */ /* 0x000fe400000f0cc6 */
[----:B------:R-:W-:-:S03]  /*db70*/  LEA R8, P0, R149, R4, 0x1 ;  /* 0x0000000495087211 */ /* 0x000fc600078008ff */
[----:B------:R1:W-:Y:S01]  /*db80*/  LDGSTS.E.BYPASS.LTC128B.128 [R223+0xd080], [R10.64], !P5 ;  /* 0x0d0800000adf7fae */ /* 0x0003e2000e901d56 */
[----:B------:R-:W-:Y:S02]  /*db90*/  LEA.HI.X R9, R149, R6, R196, 0x1, P0 ;  /* 0x0000000695097211 */ /* 0x000fe400000f0cc4 */
[----:B------:R-:W-:-:S03]  /*dba0*/  LEA R26, P0, R224, R4, 0x1 ;  /* 0x00000004e01a7211 */ /* 0x000fc600078008ff */
[----:B------:R1:W-:Y:S01]  /*dbb0*/  LDGSTS.E.BYPASS.LTC128B.128 [R223+0xe080], [R8.64], !P3 ;  /* 0x0e08000008df7fae */ /* 0x0003e2000d901d56 */
[----:B------:R-:W-:-:S05]  /*dbc0*/  LEA.HI.X R27, R224, R6, R7, 0x1, P0 ;  /* 0x00000006e01b7211 */ /* 0x000fca00000f0c07 */
[----:B------:R1:W-:Y:S04]  /*dbd0*/  LDGSTS.E.BYPASS.LTC128B.128 [R223+0xf080], [R26.64], !P2 ;  /* 0x0f0800001adf7fae */ /* 0x0003e8000d101d56 */
.L_x_140:
[----:B----4-:R-:W-:Y:S01]  /*dbe0*/  LOP3.LUT R3, R3, 0xffffffe0, RZ, 0xc0, !PT ;  /* 0xffffffe003037812 */ /* 0x010fe200078ec0ff */
[----:B-1----:R-:W-:Y:S01]  /*dbf0*/  IMAD.U32 R8, RZ, RZ, UR8 ;  /* 0x00000008ff087e24 */ /* 0x002fe2000f8e00ff */
[----:B------:R-:W0:Y:S01]  /*dc00*/  LDGDEPBAR ;  /* 0x00000000000079af */ /* 0x000e220000000000 */
[----:B------:R-:W-:Y:S02]  /*dc10*/  IMAD.SHL.U32 R215, R2, 0x2, RZ ;  /* 0x0000000202d77824 */ /* 0x000fe400078e00ff */
[----:B------:R-:W-:Y:S02]  /*dc20*/  IMAD.IADD R66, R66, 0x1, -R3 ;  /* 0x0000000142427824 */ /* 0x000fe400078e0a03 */
[--C-:B------:R-:W-:Y:S01]  /*dc30*/  IMAD R210, R0, 0x2, R215.reuse ;  /* 0x0000000200d27824 */ /* 0x100fe200078e02d7 */
[----:B------:R-:W-:Y:S01]  /*dc40*/  LDSM.16.MT88.4 R52, [R215+0x9080] ;  /* 0x00908000d734783b */ /* 0x000fe20000004200 */
[C---:B------:R-:W-:Y:S01]  /*dc50*/  IMAD R209, R5.reuse, 0x2, R215 ;  /* 0x0000000205d17824 */ /* 0x040fe200078e02d7 */
[----:B------:R-:W-:Y:S01]  /*dc60*/  SHF.R.S32.HI R3, RZ, 0x1f, R66 ;  /* 0x0000001fff037819 */ /* 0x000fe20000011442 */
[----:B------:R-:W-:Y:S01]  /*dc70*/  IMAD R208, R5, 0x2, R210 ;  /* 0x0000000205d07824 */ /* 0x000fe200078e02d2 */
[----:B------:R-:W-:Y:S02]  /*dc80*/  LDSM.16.MT88.4 R28, [R210+0x8080] ;  /* 0x00808000d21c783b */ /* 0x000fe40000004200 */
[----:B------:R-:W-:-:S02]  /*dc90*/  LEA.HI R3, R3, R66, RZ, 0x2 ;  /* 0x0000004203037211 */ /* 0x000fc400078f10ff */
[----:B------:R-:W-:Y:S02]  /*dca0*/  LDSM.16.MT88.4 R36, [R209+0x8080] ;  /* 0x00808000d124783b */ /* 0x000fe40000004200 */
[----:B------:R-:W-:Y:S02]  /*dcb0*/  LOP3.LUT R3, R3, 0x7ffffffc, RZ, 0xc0, !PT ;  /* 0x7ffffffc03037812 */ /* 0x000fe400078ec0ff */
[----:B------:R-:W-:Y:S03]  /*dcc0*/  LDSM.16.MT88.4 R60, [R210+0x9080] ;  /* 0x00908000d23c783b */ /* 0x000fe60000004200 */
[----:B------:R-:W-:Y:S01]  /*dcd0*/  IMAD.IADD R3, R66, 0x1, -R3 ;  /* 0x0000000142037824 */ /* 0x000fe200078e0a03 */
        /* <DEDUP_REMOVED lines=8> */
[C---:B------:R-:W-:Y:S01]  /*dd60*/  ISETP.GT.AND P0, PT, R8.reuse, 0x1, PT ;  /* 0x000000010800780c */ /* 0x040fe20003f04270 */
[----:B------:R-:W-:Y:S03]  /*dd70*/  LDSM.16.MT88.4 R100, [R209+0xa080] ;  /* 0x00a08000d164783b */ /* 0x000fe60000004200 */
[----:B------:R-:W-:Y:S01]  /*dd80*/  FSEL R6, R23, -INF , P0 ;  /* 0xff80000017067808 */ /* 0x000fe20000000000 */
[----:B------:R-:W-:Y:S01]  /*dd90*/  LDSM.16.MT88.4 R108, [R208+0xa080] ;  /* 0x00a08000d06c783b */ /* 0x000fe20000004200 */
[----:B------:R-:W-:Y:S02]  /*dda0*/  FSEL R21, R21, -INF , P0 ;  /* 0xff80000015157808 */ /* 0x000fe40000000000 */
[----:B------:R-:W-:Y:S01]  /*ddb0*/  ISETP.GT.AND P0, PT, R8, 0x8, PT ;  /* 0x000000080800780c */ /* 0x000fe20003f04270 */
[----:B------:R-:W-:Y:S01]  /*ddc0*/  LDSM.16.MT88.4 R116, [R215+0xb080] ;  /* 0x00b08000d774783b */ /* 0x000fe20000004200 */
[----:B------:R-:W-:-:S02]  /*ddd0*/  FMNMX.FTZ R10, R3, R21, !PT ;  /* 0x00000015030a7209 */ /* 0x000fc40007810000 */
[----:B------:R-:W-:Y:S01]  /*dde0*/  FSEL R18, R18, -INF , P0 ;  /* 0xff80000012127808 */ /* 0x000fe20000000000 */
[----:B------:R-:W-:Y:S01]  /*ddf0*/  LDSM.16.MT88.4 R120, [R210+0xb080] ;  /* 0x00b08000d278783b */ /* 0x000fe20000004200 */
[----:B------:R-:W-:Y:S02]  /*de00*/  FSEL R9, R16, -INF , P0 ;  /* 0xff80000010097808 */ /* 0x000fe40000000000 */
[----:B------:R-:W-:Y:S01]  /*de10*/  ISETP.GT.AND P0, PT, R8, 0x9, PT ;  /* 0x000000090800780c */ /* 0x000fe20003f04270 */
[----:B------:R-:W-:Y:S01]  /*de20*/  LDSM.16.MT88.4 R128, [R209+0xb080] ;  /* 0x00b08000d180783b */ /* 0x000fe20000004200 */
[----:B------:R-:W-:Y:S02]  /*de30*/  FMNMX.FTZ R10, R9, R10, !PT ;  /* 0x0000000a090a7209 */ /* 0x000fe40007810000 */
[----:B------:R-:W-:Y:S01]  /*de40*/  FSEL R4, R19, -INF , P0 ;  /* 0xff80000013047808 */ /* 0x000fe20000000000 */
[----:B------:R-:W-:Y:S01]  /*de50*/  LDSM.16.MT88.4 R192, [R209+0x8880] ;  /* 0x00888000d1c0783b */ /* 0x000fe20000004200 */
[----:B------:R-:W-:-:S02]  /*de60*/  FSEL R19, R17, -INF , P0 ;  /* 0xff80000011137808 */ /* 0x000fc40000000000 */
[----:B------:R-:W-:Y:S01]  /*de70*/  ISETP.GT.AND P0, PT, R8, 0x10, PT ;  /* 0x000000100800780c */ /* 0x000fe20003f04270 */
[----:B------:R-:W-:Y:S01]  /*de80*/  LDSM.16.MT88.4 R188, [R208+0x8880] ;  /* 0x00888000d0bc783b */ /* 0x000fe20000004200 */
[----:B------:R-:W-:Y:S02]  /*de90*/  FMNMX.FTZ R10, R19, R10, !PT ;  /* 0x0000000a130a7209 */ /* 0x000fe40007810000 */
        /* <DEDUP_REMOVED lines=20> */
[----:B------:R-:W-:Y:S02]  /*dfe0*/  FMNMX.FTZ R12, R7, R12, !PT ;  /* 0x0000000c070c7209 */ /* 0x000fe40007810000 */
[----:B------:R-:W-:Y:S01]  /*dff0*/  FMNMX.FTZ R15, R18, R15, !PT ;  /* 0x0000000f120f7209 */ /* 0x000fe20007810000 */
[----:B------:R-:W-:Y:S01]  /*e000*/  LDSM.16.MT88.4 R156, [R208+0xa880] ;  /* 0x00a88000d09c783b */ /* 0x000fe20000004200 */
[----:B------:R-:W-:-:S02]  /*e010*/  FMNMX.FTZ R12, R11, R12, !PT ;  /* 0x0000000c0b0c7209 */ /* 0x000fc40007810000 */
[----:B------:R-:W-:Y:S01]  /*e020*/  FMNMX.FTZ R15, R4, R15, !PT ;  /* 0x0000000f040f7209 */ /* 0x000fe20007810000 */
[----:B------:R-:W-:Y:S01]  /*e030*/  LDSM.16.MT88.4 R152, [R215+0xb880] ;  /* 0x00b88000d798783b */ /* 0x000fe20000004200 */
[----:B------:R-:W-:Y:S02]  /*e040*/  FSEL R8, R47, -INF , P0 ;  /* 0xff8000002f087808 */ /* 0x000fe40000000000 */
[----:B------:R-:W-:Y:S01]  /*e050*/  FMNMX.FTZ R15, R14, R15, !PT ;  /* 0x0000000f0e0f7209 */ /* 0x000fe20007810000 */
[----:B------:R-:W1:Y:S03]  /*e060*/  SHFL.BFLY PT, R23, R12, 0x2, 0x1f ;  /* 0x0c401f000c177f89 */ /* 0x000e6600000e0000 */
[----:B------:R-:W-:Y:S01]  /*e070*/  FMNMX.FTZ R15, R16, R15, !PT ;  /* 0x0000000f100f7209 */ /* 0x000fe20007810000 */
[----:B------:R-:W-:Y:S03]  /*e080*/  LDSM.16.MT88.4 R44, [R208+0x8080] ;  /* 0x00808000d02c783b */ /* 0x000fe60000004200 */
[----:B------:R-:W-:-:S04]  /*e090*/  FMNMX.FTZ R15, R10, R15, !PT ;  /* 0x0000000f0a0f7209 */ /* 0x000fc80007810000 */
[----:B------:R-:W-:-:S05]  /*e0a0*/  FMNMX.FTZ R24, R8, R15, !PT ;  /* 0x0000000f08187209 */ /* 0x000fca0007810000 */
[----:B------:R-:W2:Y:S01]  /*e0b0*/  SHFL.BFLY PT, R15, R24, 0x2, 0x1f ;  /* 0x0c401f00180f7f89 */ /* 0x000ea200000e0000 */
[----:B-1----:R-:W-:-:S05]  /*e0c0*/  FMNMX.FTZ R23, R12, R23, !PT ;  /* 0x000000170c177209 */ /* 0x002fca0007810000 */
[----:B------:R-:W1:Y:S01]  /*e0d0*/  SHFL.BFLY PT, R148, R23, 0x1, 0x1f ;  /* 0x0c201f0017947f89 */ /* 0x000e6200000e0000 */
[----:B--2---:R-:W-:-:S05]  /*e0e0*/  FMNMX.FTZ R20, R24, R15, !PT ;  /* 0x0000000f18147209 */ /* 0x004fca0007810000 */
[----:B------:R-:W2:Y:S01]  /*e0f0*/  SHFL.BFLY PT, R15, R20, 0x1, 0x1f ;  /* 0x0c201f00140f7f89 */ /* 0x000ea200000e0000 */
[----:B-1----:R-:W-:-:S04]  /*e100*/  FMNMX.FTZ R148, R23, R148, !PT ;  /* 0x0000009417947209 */ /* 0x002fc80007810000 */
[C---:B------:R-:W-:Y:S01]  /*e110*/  FSETP.NEU.FTZ.AND P0, PT, R148.reuse, -INF , PT ;  /* 0xff8000009400780b */ /* 0x040fe20003f1d000 */
[----:B------:R-:W-:-:S05]  /*e120*/  FMUL.FTZ R12, R148, c[0x0][0x2d0] ;  /* 0x0000b400940c7a20 */ /* 0x000fca0000410000 */
[----:B------:R-:W-:-:S05]  /*e130*/  FSEL R12, R12, RZ, P0 ;  /* 0x000000ff0c0c7208 */ /* 0x000fca0000000000 */
[--C-:B------:R-:W-:Y:S01]  /*e140*/  FFMA.FTZ R228, R3, c[0x0][0x2d0], -R12.reuse ;  /* 0x0000b40003e47a23 */ /* 0x100fe2000001080c */
[----:B--2---:R-:W-:Y:S01]  /*e150*/  FMNMX.FTZ R3, R15, R20, !PT ;  /* 0x000000140f037209 */ /* 0x004fe20007810000 */
[--C-:B------:R-:W-:Y:S02]  /*e160*/  FFMA.FTZ R226, R9, c[0x0][0x2d0], -R12.reuse ;  /* 0x0000b40009e27a23 */ /* 0x100fe4000001080c */
[--C-:B------:R-:W-:Y:S01]  /*e170*/  FFMA.FTZ R225, R21, c[0x0][0x2d0], -R12.reuse ;  /* 0x0000b40015e17a23 */ /* 0x100fe2000001080c */
[C---:B------:R-:W-:Y:S01]  /*e180*/  FSETP.NEU.FTZ.AND P0, PT, R3.reuse, -INF , PT ;  /* 0xff8000000300780b */ /* 0x040fe20003f1d000 */
[----:B------:R-:W-:Y:S01]  /*e190*/  FMUL.FTZ R9, R3, c[0x0][0x2d0] ;  /* 0x0000b40003097a20 */ /* 0x000fe20000410000 */
[----:B------:R-:W-:Y:S01]  /*e1a0*/  MUFU.EX2 R228, R228 ;  /* 0x000000e400e47308 */ /* 0x000fe20000000800 */
[--C-:B------:R-:W-:Y:S02]  /*e1b0*/  FFMA.FTZ R199, R19, c[0x0][0x2d0], -R12.reuse ;  /* 0x0000b40013c77a23 */ /* 0x100fe4000001080c */
[--C-:B------:R-:W-:Y:S01]  /*e1c0*/  FFMA.FTZ R232, R7, c[0x0][0x2d0], -R12.reuse ;  /* 0x0000b40007e87a23 */ /* 0x100fe2000001080c */
[----:B------:R-:W-:Y:S01]  /*e1d0*/  FSEL R9, R9, RZ, P0 ;  /* 0x000000ff09097208 */ /* 0x000fe20000000000 */
[--C-:B------:R-:W-:Y:S01]  /*e1e0*/  FFMA.FTZ R230, R17, c[0x0][0x2d0], -R12.reuse ;  /* 0x0000b40011e67a23 */ /* 0x100fe2000001080c */
[----:B------:R-:W-:Y:S01]  /*e1f0*/  PLOP3.LUT P0, PT, PT, PT, UP0, 0x40, 0x0 ;  /* 0x000000000000781c */ /* 0x000fe20003f0e808 */
[----:B------:R-:W-:Y:S01]  /*e200*/  FFMA.FTZ R231, R13, c[0x0][0x2d0], -R12 ;  /* 0x0000b4000de77a23 */ /* 0x000fe2000001080c */
[----:B------:R-:W1:Y:S01]  /*e210*/  MUFU.EX2 R225, R225 ;  /* 0x000000e100e17308 */ /* 0x000e620000000800 */
[----:B------:R-:W-:-:S02]  /*e220*/  FFMA.FTZ R2, R22, c[0x0][0x2d0], -R9 ;  /* 0x0000b40016027a23 */ /* 0x000fc40000010809 */
[----:B------:R-:W2:Y:S01]  /*e230*/  LDSM.16.MT88.4 R20, [R215+0x8080] ;  /* 0x00808000d714783b */ /* 0x000ea20000004200 */
[--C-:B------:R-:W-:Y:S02]  /*e240*/  FFMA.FTZ R229, R6, c[0x0][0x2d0], -R9.reuse ;  /* 0x0000b40006e57a23 */ /* 0x100fe40000010809 */
[--C-:B------:R-:W-:Y:S02]  /*e250*/  FFMA.FTZ R227, R18, c[0x0][0x2d0], -R9.reuse ;  /* 0x0000b40012e37a23 */ /* 0x100fe40000010809 */
[--C-:B------:R-:W-:Y:S01]  /*e260*/  FFMA.FTZ R0, R4, c[0x0][0x2d0], -R9.reuse ;  /* 0x0000b40004007a23 */ /* 0x100fe20000010809 */
[----:B------:R-:W-:Y:S01]  /*e270*/  MUFU.EX2 R226, R226 ;  /* 0x000000e200e27308 */ /* 0x000fe20000000800 */
[----:B------:R-:W3:Y:S01]  /*e280*/  LDSM.16.MT88.4 R4, [R208+0xb080] ;  /* 0x00b08000d004783b */ /* 0x000ee20000004200 */
[----:B------:R-:W-:Y:S02]  /*e290*/  FFMA.FTZ R235, R11, c[0x0][0x2d0], -R12 ;  /* 0x0000b4000beb7a23 */ /* 0x000fe4000001080c */
[----:B------:R-:W-:-:S02]  /*e2a0*/  FFMA.FTZ R233, R14, c[0x0][0x2d0], -R9 ;  /* 0x0000b4000ee97a23 */ /* 0x000fc40000010809 */
[--C-:B------:R-:W-:Y:S01]  /*e2b0*/  FFMA.FTZ R234, R16, c[0x0][0x2d0], -R9.reuse ;  /* 0x0000b40010ea7a23 */ /* 0x100fe20000010809 */
[----:B------:R-:W4:Y:S01]  /*e2c0*/  LDSM.16.MT88.4 R12, [R215+0x8880] ;  /* 0x00888000d70c783b */ /* 0x000f220000004200 */
[----:B------:R-:W5:Y:S01]  /*e2d0*/  MUFU.EX2 R199, R199 ;  /* 0x000000c700c77308 */ /* 0x000f620000000800 */
[--C-:B------:R-:W-:Y:S01]  /*e2e0*/  FFMA.FTZ R236, R10, c[0x0][0x2d0], -R9.reuse ;  /* 0x0000b4000aec7a23 */ /* 0x100fe20000010809 */
[----:B-1----:R-:W-:Y:S01]  /*e2f0*/  F2FP.BF16.PACK_AB R132, R225, R228 ;  /* 0x000000e4e184723e */ /* 0x002fe200000010ff */
[----:B------:R-:W-:Y:S01]  /*e300*/  FFMA.FTZ R237, R8, c[0x0][0x2d0], -R9 ;  /* 0x0000b40008ed7a23 */ /* 0x000fe20000010809 */
[----:B------:R-:W-:Y:S01]  /*e310*/  LDSM.16.MT88.4 R16, [R210+0xb880] ;  /* 0x00b88000d210783b */ /* 0x000fe20000004200 */
[----:B------:R-:W-:-:S03]  /*e320*/  FADD.FTZ R225, R228, R225 ;  /* 0x000000e1e4e17221 */ /* 0x000fc60000010000 */
[----:B------:R-:W-:Y:S01]  /*e330*/  MUFU.EX2 R2, R2 ;  /* 0x0000000200027308 */ /* 0x000fe20000000800 */
[----:B------:R-:W1:Y:S07]  /*e340*/  LDSM.16.MT88.4 R8, [R210+0x8880] ;  /* 0x00888000d208783b */ /* 0x000e6e0000004200 */
[----:B------:R-:W2:Y:S01]  /*e350*/  MUFU.EX2 R229, R229 ;  /* 0x000000e500e57308 */ /* 0x000ea20000000800 */
[----:B-----5:R-:W-:Y:S01]  /*e360*/  F2FP.BF16.PACK_AB R134, R199, R226 ;  /* 0x000000e2c786723e */ /* 0x020fe200000010ff */
[----:B------:R-:W-:-:S04]  /*e370*/  FADD.FTZ R226, R226, R225 ;  /* 0x000000e1e2e27221 */ /* 0x000fc80000010000 */
[----:B------:R-:W-:Y:S02]  /*e380*/  FADD.FTZ R199, R199, R226 ;  /* 0x000000e2c7c77221 */ /* 0x000fe40000010000 */
[----:B------:R-:W-:Y:S08]  /*e390*/  MUFU.EX2 R227, R227 ;  /* 0x000000e300e37308 */ /* 0x000ff00000000800 */
[----:B------:R-:W5:Y:S01]  /*e3a0*/  MUFU.EX2 R0, R0 ;  /* 0x0000000000007308 */ /* 0x000f620000000800 */
[----:B--2---:R-:W-:Y:S01]  /*e3b0*/  F2FP.BF16.PACK_AB R133, R229, R2 ;  /* 0x00000002e585723e */ /* 0x004fe200000010ff */
[----:B------:R-:W-:-:S06]  /*e3c0*/  FADD.FTZ R2, R2, R229 ;  /* 0x000000e502027221 */ /* 0x000fcc0000010000 */
[----:B------:R-:W-:Y:S01]  /*e3d0*/  MUFU.EX2 R230, R230 ;  /* 0x000000e600e67308 */ /* 0x000fe20000000800 */
[----:B-----5:R-:W-:-:S07]  /*e3e0*/  F2FP.BF16.PACK_AB R135, R0, R227 ;  /* 0x000000e30087723e */ /* 0x020fce00000010ff */
[----:B------:R-:W2:Y:S01]  /*e3f0*/  MUFU.EX2 R231, R231 ;  /* 0x000000e700e77308 */ /* 0x000ea20000000800 */
[----:B------:R-:W-:-:S04]  /*e400*/  FADD.FTZ R227, R227, R2 ;  /* 0x00000002e3e37221 */ /* 0x000fc80000010000 */
[----:B------:R-:W-:Y:S01]  /*e410*/  FADD.FTZ R0, R0, R227 ;  /* 0x000000e300007221 */ /* 0x000fe20000010000 */
[C---:B------:R-:W-:Y:S02]  /*e420*/  HMMA.16816.F32.BF16 R144, R132.reuse, R20, RZ ;  /* 0x000000148490723c */ /* 0x040fe400000418ff */
[----:B------:R-:W-:Y:S06]  /*e430*/  MUFU.EX2 R232, R232 ;  /* 0x000000e800e87308 */ /* 0x000fec0000000800 */
[C---:B------:R-:W-:Y:S02]  /*e440*/  HMMA.16816.F32.BF16 R24, R132.reuse, R28, RZ ;  /* 0x0000001c8418723c */ /* 0x040fe400000418ff */
[----:B------:R-:W-:Y:S06]  /*e450*/  MUFU.EX2 R235, R235 ;  /* 0x000000eb00eb7308 */ /* 0x000fec0000000800 */
[C---:B------:R-:W-:Y:S02]  /*e460*/  HMMA.16816.F32.BF16 R20, R132.reuse, R22, RZ ;  /* 0x000000168414723c */ /* 0x040fe400000418ff */
[----:B------:R-:W-:Y:S06]  /*e470*/  MUFU.EX2 R233, R233 ;  /* 0x000000e900e97308 */ /* 0x000fec0000000800 */
[C---:B------:R-:W-:Y:S02]  /*e480*/  HMMA.16816.F32.BF16 R28, R132.reuse, R30, RZ ;  /* 0x0000001e841c723c */ /* 0x040fe400000418ff */
[----:B------:R-:W5:Y:S06]  /*e490*/  MUFU.EX2 R234, R234 ;  /* 0x000000ea00ea7308 */ /* 0x000f6c0000000800 */
[C---:B------:R-:W-:Y:S02]  /*e4a0*/  HMMA.16816.F32.BF16 R32, R132.reuse, R36, RZ ;  /* 0x000000248420723c */ /* 0x040fe400000418ff */
[----:B------:R-:W-:Y:S06]  /*e4b0*/  MUFU.EX2 R236, R236 ;  /* 0x000000ec00ec7308 */ /* 0x000fec0000000800 */
[C---:B------:R-:W-:Y:S02]  /*e4c0*/  HMMA.16816.F32.BF16 R40, R132.reuse, R44, RZ ;  /* 0x0000002c8428723c */ /* 0x040fe400000418ff */
[----:B------:R-:W1:Y:S06]  /*e4d0*/  MUFU.EX2 R237, R237 ;  /* 0x000000ed00ed7308 */ /* 0x000e6c0000000800 */
[C---:B------:R-:W-:Y:S08]  /*e4e0*/  HMMA.16816.F32.BF16 R48, R132.reuse, R52, RZ ;  /* 0x000000348430723c */ /* 0x040ff000000418ff */
        /* <DEDUP_REMOVED lines=23> */
[C---:B---3--:R-:W-:Y:S07]  /*e660*/  HMMA.16816.F32.BF16 R136, R132.reuse, R4, RZ ;  /* 0x000000048488723c */ /* 0x048fee00000418ff */
[----:B--2---:R-:W-:Y:S01]  /*e670*/  F2FP.BF16.PACK_AB R4, R231, R230 ;  /* 0x000000e6e704723e */ /* 0x004fe200000010ff */
[----:B------:R-:W-:Y:S01]  /*e680*/  HMMA.16816.F32.BF16 R132, R132, R6, RZ ;  /* 0x000000068484723c */ /* 0x000fe200000418ff */
[----:B-----5:R-:W-:Y:S01]  /*e690*/  F2FP.BF16.PACK_AB R5, R234, R233 ;  /* 0x000000e9ea05723e */ /* 0x020fe200000010ff */
[----:B------:R-:W-:-:S02]  /*e6a0*/  FADD.FTZ R230, R230, R199 ;  /* 0x000000c7e6e67221 */ /* 0x000fc40000010000 */
[----:B------:R-:W-:Y:S02]  /*e6b0*/  FADD.FTZ R233, R233, R0 ;  /* 0x00000000e9e97221 */ /* 0x000fe40000010000 */
[----:B------:R-:W-:Y:S01]  /*e6c0*/  FADD.FTZ R231, R231, R230 ;  /* 0x000000e6e7e77221 */ /* 0x000fe20000010000 */
[----:B------:R-:W-:Y:S01]  /*e6d0*/  F2FP.BF16.PACK_AB R6, R235, R232 ;  /* 0x000000e8eb06723e */ /* 0x000fe200000010ff */
[----:B------:R-:W-:Y:S01]  /*e6e0*/  FADD.FTZ R233, R234, R233 ;  /* 0x000000e9eae97221 */ /* 0x000fe20000010000 */
[----:B-1----:R-:W-:Y:S01]  /*e6f0*/  F2FP.BF16.PACK_AB R7, R237, R236 ;  /* 0x000000eced07723e */ /* 0x002fe200000010ff */
[----:B------:R-:W-:Y:S02]  /*e700*/  FADD.FTZ R232, R232, R231 ;  /* 0x000000e7e8e87221 */ /* 0x000fe40000010000 */
[----:B------:R-:W-:Y:S02]  /*e710*/  FADD.FTZ R236, R236, R233 ;  /* 0x000000e9ecec7221 */ /* 0x000fe40000010000 */
[----:B------:R-:W-:-:S02]  /*e720*/  FADD.FTZ R235, R235, R232 ;  /* 0x000000e8ebeb7221 */ /* 0x000fc40000010000 */
[----:B----4-:R-:W-:Y:S01]  /*e730*/  HMMA.16816.F32.BF16 R144, R4, R12, R144 ;  /* 0x0000000c0490723c */ /* 0x010fe20000041890 */
[----:B------:R-:W-:-:S07]  /*e740*/  FADD.FTZ R233, R237, R236 ;  /* 0x000000ecede97221 */ /* 0x000fce0000010000 */
[C---:B------:R-:W-:Y:S01]  /*e750*/  HMMA.16816.F32.BF16 R20, R4.reuse, R14, R20 ;  /* 0x0000000e0414723c */ /* 0x040fe20000041814 */
[----:B------:R-:W1:Y:S07]  /*e760*/  LDSM.16.MT88.4 R12, [R209+0xb880] ;  /* 0x00b88000d10c783b */ /* 0x000e6e0000004200 */
[C---:B------:R-:W-:Y:S08]  /*e770*/  HMMA.16816.F32.BF16 R24, R4.reuse, R8, R24 ;  /* 0x000000080418723c */ /* 0x040ff00000041818 */
[C---:B------:R-:W-:Y:S01]  /*e780*/  HMMA.16816.F32.BF16 R28, R4.reuse, R10, R28 ;  /* 0x0000000a041c723c */ /* 0x040fe2000004181c */
[----:B------:R-:W2:Y:S07]  /*e790*/  LDSM.16.MT88.4 R8, [R208+0xb880] ;  /* 0x00b88000d008783b */ /* 0x000eae0000004200 */
[C---:B------:R-:W-:Y:S08]  /*e7a0*/  HMMA.16816.F32.BF16 R32, R4.reuse, R192, R32 ;  /* 0x000000c00420723c */ /* 0x040ff00000041820 */
        /* <DEDUP_REMOVED lines=23> */
[C---:B-1----:R-:W-:Y:S08]  /*e920*/  HMMA.16816.F32.BF16 R124, R4.reuse, R12, R124 ;  /* 0x0000000c047c723c */ /* 0x042ff0000004187c */
[C---:B------:R-:W-:Y:S08]  /*e930*/  HMMA.16816.F32.BF16 R128, R4.reuse, R14, R128 ;  /* 0x0000000e0480723c */ /* 0x040ff00000041880 */
[C---:B--2---:R-:W-:Y:S08]  /*e940*/  HMMA.16816.F32.BF16 R136, R4.reuse, R8, R136 ;  /* 0x000000080488723c */ /* 0x044ff00000041888 */
[----:B------:R-:W-:Y:S01]  /*e950*/  HMMA.16816.F32.BF16 R132, R4, R10, R132 ;  /* 0x0000000a0484723c */ /* 0x000fe20000041884 */
[----:B------:R-:W-:Y:S07]  /*e960*/  @P0 BRA `(.L_x_141) ;  /* 0x0000210000000947 */ /* 0x000fee0003800000 */
[C---:B------:R-:W-:Y:S01]  /*e970*/  SHF.L.U64.HI R230, R149.reuse, 0x1, R196 ;  /* 0x0000000195e67819 */ /* 0x040fe200000102c4 */
[C---:B------:R-:W-:Y:S01]  /*e980*/  IMAD.SHL.U32 R227, R150.reuse, 0x2, RZ ;  /* 0x0000000296e37824 */ /* 0x040fe200078e00ff */
[----:B------:R-:W-:Y:S01]  /*e990*/  SHF.L.U32 R231, R149, 0x1, RZ ;  /* 0x0000000195e77819 */ /* 0x000fe200000006ff */
[C---:B------:R-:W-:Y:S01]  /*e9a0*/  IMAD.SHL.U32 R229, R151.reuse, 0x2, RZ ;  /* 0x0000000297e57824 */ /* 0x040fe200078e00ff */
[----:B------:R-:W-:Y:S01]  /*e9b0*/  SHF.L.U64.HI R226, R150, 0x1, R197 ;  /* 0x0000000196e27819 */ /* 0x000fe200000102c5 */
[----:B------:R-:W-:Y:S01]  /*e9c0*/  IMAD.MOV.U32 R0, RZ, RZ, R3 ;  /* 0x000000ffff007224 */ /* 0x000fe200078e0003 */
[----:B------:R-:W-:Y:S01]  /*e9d0*/  SHF.L.U64.HI R228, R151, 0x1, R198 ;  /* 0x0000000197e47819 */ /* 0x000fe200000102c6 */
[----:B------:R-:W-:Y:S01]  /*e9e0*/  ULDC UR8, c[0x0][0x210] ;  /* 0x0000840000087ab9 */ /* 0x000fe20000000800 */
[----:B------:R-:W-:Y:S01]  /*e9f0*/  MOV R149, R148 ;  /* 0x0000009400957202 */ /* 0x000fe20000000f00 */
[----:B------:R-:W-:Y:S01]  /*ea00*/  ULDC UR4, c[0x0][0x1e8] ;  /* 0x00007a0000047ab9 */ /* 0x000fe20000000800 */
[----:B------:R-:W-:Y:S01]  /*ea10*/  SHF.R.S32.HI R225, RZ, 0x1f, R224 ;  /* 0x0000001fffe17819 */ /* 0x000fe200000114e0 */
[----:B------:R-:W-:-:S02]  /*ea20*/  ULEA.HI.SX32 UR10, UR10, 0xfffffffe, 0x1b ;  /* 0xfffffffe0a0a7891 */ /* 0x000fc4000f8fda3f */
[----:B------:R-:W-:Y:S02]  /*ea30*/  UIMAD UR8, UR13, UR8, URZ ;  /* 0x000000080d0872a4 */ /* 0x000fe4000f8e023f */
[----:B------:R-:W-:Y:S02]  /*ea40*/  UIMAD UR4, UR13, UR4, URZ ;  /* 0x000000040d0472a4 */ /* 0x000fe4000f8e023f */
[----:B------:R-:W-:Y:S01]  /*ea50*/  ULDC.64 UR18, c[0x0][0x118] ;  /* 0x0000460000127ab9 */ /* 0x000fe20000000a00 */
[----:B------:R-:W-:Y:S05]  /*ea60*/  BRA `(.L_x_142) ;  /* 0x000002c000007947 */ /* 0x000fea0003800000 */
.L_x_144:
[----:B------:R-:W-:Y:S01]  /*ea70*/  IMAD.MOV.U32 R221, RZ, RZ, RZ ;  /* 0x000000ffffdd7224 */ /* 0x000fe200078e00ff */
[----:B------:R-:W-:Y:S01]  /*ea80*/  ISETP.NE.AND P6, PT, R219, 0x1, PT ;  /* 0x00000001db00780c */ /* 0x000fe20003fc5270 */
[----:B------:R-:W-:Y:S06]  /*ea90*/  ULEA UR9, UR10, UR15, 0x5 ;  /* 0x0000000f0a097291 */ /* 0x000fec000f8e283f */
[----:B------:R-:W-:Y:S05]  /*eaa0*/  IMAD.U32 R3, RZ, RZ, UR9 ;  /* 0x00000009ff037e24 */ /* 0x000fea000f8e00ff */
[----:B------:R-:W-:Y:S05]  /*eab0*/  IADD3 R222, R3, -0x20, R220 ;  /* 0xffffffe003de7810 */ /* 0x000fea0007ffe0dc */
[----:B------:R-:W-:Y:S04]  /*eac0*/  @P6 IMAD.HI.U32 R3, R222, c[0x0][0x2bc], RZ ;  /* 0x0000af00de036a27 */ /* 0x000fe800078e00ff */
[----:B------:R-:W-:Y:S01]  /*ead0*/  IMAD.MOV.U32 R2, RZ, RZ, R222 ;  /* 0x000000ffff027224 */ /* 0x000fe200078e00de */
[----:B------:R-:W-:Y:S04]  /*eae0*/  @P6 SHF.R.U32.HI R2, RZ, c[0x0][0x2c0], R3 ;  /* 0x0000b000ff026a19 */ /* 0x000fe80000011603 */
[C---:B------:R-:W-:Y:S04]  /*eaf0*/  @!P1 IADD3 R148, P0, R2.reuse, UR16, RZ ;  /* 0x0000001002949c10 */ /* 0x040fe8000ff1e0ff */
[----:B------:R-:W-:Y:S02]  /*eb00*/  @!P1 LEA.HI.X.SX32 R3, R2, UR7, 0x1, P0 ;  /* 0x0000000702039c11 */ /* 0x000fe400080f0eff */
[C---:B------:R-:W-:Y:S04]  /*eb10*/  @!P1 LEA R150, P0, R148.reuse, c[0x0][0x2a0], 0x2 ;  /* 0x0000a80094969a11 */ /* 0x040fe800078010ff */
[----:B------:R-:W-:Y:S01]  /*eb20*/  @!P1 LEA.HI.X R151, R148, c[0x0][0x2a4], R3, 0x2, P0 ;  /* 0x0000a90094979a11 */ /* 0x000fe200000f1403 */
[----:B------:R-:W-:Y:S04]  /*eb30*/  IMAD.MOV R3, RZ, RZ, -R2 ;  /* 0x000000ffff037224 */ /* 0x000fe800078e0a02 */
[----:B------:R1:W2:Y:S01]  /*eb40*/  @!P1 LDG.E R221, [R150.64] ;  /* 0x0000001296dd9981 */ /* 0x0002a2000c1e1900 */
[----:B------:R-:W-:Y:S05]  /*eb50*/  IMAD R222, R3, c[0x0][0x2b8], R222 ;  /* 0x0000ae0003de7a24 */ /* 0x000fea00078e02de */
[----:B------:R-:W-:Y:S05]  /*eb60*/  SHF.R.S32.HI R3, RZ, 0x1f, R222 ;  /* 0x0000001fff037819 */ /* 0x000fea00000114de */
[----:B------:R-:W-:Y:S04]  /*eb70*/  IMAD R3, R3, c[0x0][0x1e0], RZ ;  /* 0x0000780003037a24 */ /* 0x000fe800078e02ff */
[C---:B------:R-:W-:Y:S02]  /*eb80*/  IMAD R3, R222.reuse, c[0x0][0x1e4], R3 ;  /* 0x00007900de037a24 */ /* 0x040fe400078e0203 */
[----:B-1----:R-:W-:Y:S04]  /*eb90*/  IMAD.WIDE.U32 R150, R222, c[0x0][0x1e0], RZ ;  /* 0x00007800de967a25 */ /* 0x002fe800078e00ff */
[----:B------:R-:W-:Y:S01]  /*eba0*/  IMAD.IADD R151, R151, 0x1, R3 ;  /* 0x0000000197977824 */ /* 0x000fe200078e0203 */
[----:B--2---:R-:W-:Y:S03]  /*ebb0*/  SHF.R.S32.HI R2, RZ, 0x1f, R221 ;  /* 0x0000001fff027819 */ /* 0x004fe600000114dd */
[C---:B------:R-:W-:Y:S04]  /*ebc0*/  IMAD.WIDE.U32 R150, R221.reuse, c[0x0][0x1f0], R150 ;  /* 0x00007c00dd967a25 */ /* 0x040fe800078e0096 */
[----:B------:R-:W-:Y:S01]  /*ebd0*/  IMAD R2, R2, c[0x0][0x1f0], RZ ;  /* 0x00007c0002027a24 */ /* 0x000fe200078e02ff */
[----:B------:R-:W-:Y:S03]  /*ebe0*/  IADD3 R3, P0, R150, UR4, RZ ;  /* 0x0000000496037c10 */ /* 0x000fe6000ff1e0ff */
[----:B------:R-:W-:Y:S05]  /*ebf0*/  IMAD R2, R221, c[0x0][0x1f4], R2 ;  /* 0x00007d00dd027a24 */ /* 0x000fea00078e0202 */
[----:B------:R-:W-:Y:S02]  /*ec00*/  IADD3.X R2, R151, UR6, R2, P0, !PT ;  /* 0x0000000697027c10 */ /* 0x000fe400087fe402 */
[C---:B------:R-:W-:Y:S04]  /*ec10*/  LEA R156, P0, R3.reuse, c[0x0][0x1c8], 0x1 ;  /* 0x00007200039c7a11 */ /* 0x040fe800078008ff */
[----:B------:R-:W-:Y:S02]  /*ec20*/  LEA.HI.X R148, R3, c[0x0][0x1cc], R2, 0x1, P0 ;  /* 0x0000730003947a11 */ /* 0x000fe400000f0c02 */
[----:B------:R-:W1:Y:S04]  /*ec30*/  SHFL.IDX PT, R2, R156, RZ, 0x181f ;  /* 0x00181fff9c027589 */ /* 0x000e6800000e0000 */
[----:B------:R-:W2:Y:S01]  /*ec40*/  SHFL.IDX PT, R3, R148, RZ, 0x181f ;  /* 0x00181fff94037589 */ /* 0x000ea200000e0000 */
[C---:B-1----:R-:W-:Y:S05]  /*ec50*/  IADD3 R154, P0, R2.reuse, R227, RZ ;  /* 0x000000e3029a7210 */ /* 0x042fea0007f1e0ff */
[C---:B--2---:R-:W-:Y:S01]  /*ec60*/  IMAD.X R155, R3.reuse, 0x1, R226, P0 ;  /* 0x00000001039b7824 */ /* 0x044fe200000e06e2 */
[C---:B------:R-:W-:Y:S04]  /*ec70*/  IADD3 R152, P0, R2.reuse, R229, RZ ;  /* 0x000000e502987210 */ /* 0x040fe80007f1e0ff */
[----:B------:R-:W-:Y:S01]  /*ec80*/  @!PT LDS RZ, [RZ] ;  /* 0x00000000fffff984 */ /* 0x000fe20000000800 */
[----:B------:R1:W-:Y:S01]  /*ec90*/  LDGSTS.E.BYPASS.LTC128B.128 [R223+0xc080], [R154.64], !P4 ;  /* 0x0c0800009adf7fae */ /* 0x0003e2000e101d52 */
[C---:B------:R-:W-:Y:S01]  /*eca0*/  IMAD.X R153, R3.reuse, 0x1, R228, P0 ;  /* 0x0000000103997824 */ /* 0x040fe200000e06e4 */
[----:B------:R-:W-:Y:S04]  /*ecb0*/  IADD3 R150, P0, R2, R231, RZ ;  /* 0x000000e702967210 */ /* 0x000fe80007f1e0ff */
[----:B------:R1:W-:Y:S01]  /*ecc0*/  LDGSTS.E.BYPASS.LTC128B.128 [R223+0xd080], [R152.64], !P5 ;  /* 0x0d08000098df7fae */ /* 0x0003e2000e901d52 */
[----:B------:R-:W-:Y:S01]  /*ecd0*/  IMAD.X R151, R3, 0x1, R230, P0 ;  /* 0x0000000103977824 */ /* 0x000fe200000e06e6 */
[C---:B------:R-:W-:Y:S04]  /*ece0*/  LEA R2, P0, R224.reuse, R2, 0x1 ;  /* 0x00000002e0027211 */ /* 0x040fe800078008ff */
[----:B------:R1:W-:Y:S01]  /*ecf0*/  LDGSTS.E.BYPASS.LTC128B.128 [R223+0xe080], [R150.64], !P3 ;  /* 0x0e08000096df7fae */ /* 0x0003e2000d901d52 */
[----:B------:R-:W-:Y:S05]  /*ed00*/  LEA.HI.X R3, R224, R3, R225, 0x1, P0 ;  /* 0x00000003e0037211 */ /* 0x000fea00000f0ce1 */
[----:B------:R1:W-:Y:S01]  /*ed10*/  LDGSTS.E.BYPASS.LTC128B.128 [R223+0xf080], [R2.64], !P2 ;  /* 0x0f08000002df7fae */ /* 0x0003e2000d101d52 */
[----:B------:R-:W-:-:S05]  /*ed20*/  BRA `(.L_x_143) ;  /* 0x0000096000007947 */ /* 0x000fca0003800000 */
.L_x_142:
[----:B------:R-:W-:Y:S04]  /*ed30*/  DEPBAR.LE SB0, 0x0 ;  /* 0x000080000000791a */ /* 0x000fe80000000000 */
[----:B------:R-:W-:Y:S01]  /*ed40*/  BAR.SYNC.DEFER_BLOCKING 0x0 ;  /* 0x0000000000007b1d */ /* 0x000fe20000010000 */
[----:B------:R-:W-:Y:S01]  /*ed50*/  SHF.R.S32.HI R3, RZ, 0x1f, R222 ;  /* 0x0000001fff037819 */ /* 0x000fe200000114de */
[----:B------:R-:W-:Y:S01]  /*ed60*/  IMAD.WIDE.U32 R176, R222, c[0x0][0x208], RZ ;  /* 0x00008200deb07a25 */ /* 0x000fe200078e00ff */
[----:B------:R-:W-:Y:S01]  /*ed70*/  SHF.R.S32.HI R150, RZ, 0x1f, R221 ;  /* 0x0000001fff967819 */ /* 0x000fe200000114dd */
[----:B------:R-:W-:Y:S02]  /*ed80*/  UISETP.GE.AND UP0, UPT, UR10, 0x1, UPT ;  /* 0x000000010a00788c */ /* 0x000fe4000bf06270 */
[----:B------:R-:W-:Y:S02]  /*ed90*/  IMAD R3, R3, c[0x0][0x208], RZ ;  /* 0x0000820003037a24 */ /* 0x000fe400078e02ff */
[----:B------:R-:W-:Y:S02]  /*eda0*/  IMAD R150, R150, c[0x0][0x218], RZ ;  /* 0x0000860096967a24 */ /* 0x000fe400078e02ff */
[----:B------:R-:W-:Y:S02]  /*edb0*/  IMAD R3, R222, c[0x0][0x20c], R3 ;  /* 0x00008300de037a24 */ /* 0x000fe400078e0203 */
[----:B------:R-:W-:Y:S02]  /*edc0*/  IMAD R150, R221, c[0x0][0x21c], R150 ;  /* 0x00008700dd967a24 */ /* 0x000fe400078e0296 */
[----:B------:R-:W-:Y:S04]  /*edd0*/  IMAD.IADD R177, R177, 0x1, R3 ;  /* 0x00000001b1b17824 */ /* 0x000fe800078e0203 */
[----:B------:R-:W-:Y:S05]  /*ede0*/  IMAD.WIDE.U32 R176, R221, c[0x0][0x218], R176 ;  /* 0x00008600ddb07a25 */ /* 0x000fea00078e00b0 */
[----:B------:R-:W-:Y:S01]  /*edf0*/  IADD3 R148, P0, R176, UR8, RZ ;  /* 0x00000008b0947c10 */ /* 0x000fe2000ff1e0ff */
[----:B------:R-:W-:Y:S03]  /*ee00*/  LDSM.16.M88.4 R152, [R218+0x10080] ;  /* 0x01008000da98783b */ /* 0x000fe60000000200 */
[----:B------:R-:W-:Y:S01]  /*ee10*/  IADD3.X R177, R177, UR5, R150, P0, !PT ;  /* 0x00000005b1b17c10 */ /* 0x000fe200087fe496 */
[----:B------:R-:W1:Y:S01]  /*ee20*/  LDSM.16.M88.4 R156, [R217+0xc080] ;  /* 0x00c08000d99c783b */ /* 0x000e620000000200 */
[C---:B------:R-:W-:Y:S03]  /*ee30*/  LEA R2, P0, R148.reuse, c[0x0][0x1f8], 0x1 ;  /* 0x00007e0094027a11 */ /* 0x040fe600078008ff */
[----:B------:R-:W-:Y:S01]  /*ee40*/  LDSM.16.M88.4 R160, [R217+0xc880] ;  /* 0x00c88000d9a0783b */ /* 0x000fe20000000200 */
[----:B------:R-:W-:Y:S03]  /*ee50*/  LEA.HI.X R3, R148, c[0x0][0x1fc], R177, 0x1, P0 ;  /* 0x00007f0094037a11 */ /* 0x000fe600000f0cb1 */
[----:B------:R-:W2:Y:S04]  /*ee60*/  SHFL.IDX PT, R2, R2, RZ, 0x181f ;  /* 0x00181fff02027589 */ /* 0x000ea800000e0000 */
[----:B------:R-:W3:Y:S04]  /*ee70*/  SHFL.IDX PT, R3, R3, RZ, 0x181f ;  /* 0x00181fff03037589 */ /* 0x000ee800000e0000 */
[----:B------:R-:W-:Y:S04]  /*ee80*/  LDSM.16.M88.4 R164, [R216] ;  /* 0x00000000d8a4783b */ /* 0x000fe80000000200 */
[----:B------:R-:W-:Y:S01]  /*ee90*/  LDSM.16.M88.4 R168, [R207] ;  /* 0x00000000cfa8783b */ /* 0x000fe20000000200 */
[C---:B-1----:R-:W-:Y:S03]  /*eea0*/  HMMA.16816.F32.BF16 R4, R152.reuse, R156, RZ ;  /* 0x0000009c9804723c */ /* 0x042fe600000418ff */
[C---:B--2---:R-:W-:Y:S05]  /*eeb0*/  IADD3 R176, P0, R2.reuse, R227, RZ ;  /* 0x000000e302b07210 */ /* 0x044fea0007f1e0ff */
[C---:B------:R-:W-:Y:S01]  /*eec0*/  HMMA.16816.F32.BF16 R8, R152.reuse, R158, RZ ;  /* 0x0000009e9808723c */ /* 0x040fe200000418ff */
[----:B------:R-:W1:Y:S03]  /*eed0*/  LDSM.16.M88.4 R156, [R214+0x10080] ;  /* 0x01008000d69c783b */ /* 0x000e660000000200 */
[C---:B---3--:R-:W-:Y:S01]  /*eee0*/  IMAD.X R177, R3.reuse, 0x1, R226, P0 ;  /* 0x0000000103b17824 */ /* 0x048fe200000e06e2 */
[C---:B------:R-:W-:Y:S03]  /*eef0*/  IADD3 R150, P0, R2.reuse, R229, RZ ;  /* 0x000000e502967210 */ /* 0x040fe60007f1e0ff */
[C---:B------:R-:W-:Y:S01]  /*ef00*/  HMMA.16816.F32.BF16 R12, R152.reuse, R160, RZ ;  /* 0x000000a0980c723c */ /* 0x040fe200000418ff */
[----:B------:R-:W-:Y:S01]  /*ef10*/  @!PT LDS RZ, [RZ] ;  /* 0x00000000fffff984 */ /* 0x000fe20000000800 */
[----:B------:R-:W-:Y:S01]  /*ef20*/  @!PT LDS RZ, [RZ] ;  /* 0x00000000fffff984 */ /* 0x000fe20000000800 */
[----:B------:R-:W-:Y:S01]  /*ef30*/  @!PT LDS RZ, [RZ] ;  /* 0x00000000fffff984 */ /* 0x000fe20000000800 */
[----:B------:R2:W-:Y:S03]  /*ef40*/  LDGSTS.E.BYPASS.LTC128B.128 [R223+0x8080], [R176.64], !P4 ;  /* 0x08080000b0df7fae */ /* 0x0005e6000e101d52 */
[C---:B------:R-:W-:Y:S01]  /*ef50*/  IMAD.X R151, R3.reuse, 0x1, R228, P0 ;  /* 0x0000000103977824 */ /* 0x040fe200000e06e4 */
[----:B------:R-:W-:Y:S03]  /*ef60*/  IADD3 R178, P0, R2, R231, RZ ;  /* 0x000000e702b27210 */ /* 0x000fe60007f1e0ff */
[----:B------:R-:W-:Y:S01]  /*ef70*/  HMMA.16816.F32.BF16 R16, R152, R162, RZ ;  /* 0x000000a29810723c */ /* 0x000fe200000418ff */
[----:B------:R2:W-:Y:S03]  /*ef80*/  LDGSTS.E.BYPASS.LTC128B.128 [R223+0x9080], [R150.64], !P5 ;  /* 0x0908000096df7fae */ /* 0x0005e6000e901d52 */
[----:B------:R-:W-:Y:S01]  /*ef90*/  IMAD.X R179, R3, 0x1, R230, P0 ;  /* 0x0000000103b37824 */ /* 0x000fe200000e06e6 */
[C---:B------:R-:W-:Y:S04]  /*efa0*/  LEA R2, P0, R224.reuse, R2, 0x1 ;  /* 0x00000002e0027211 */ /* 0x040fe800078008ff */
[----:B------:R-:W-:Y:S01]  /*efb0*/  LEA.HI.X R3, R224, R3, R225, 0x1, P0 ;  /* 0x00000003e0037211 */ /* 0x000fe200000f0ce1 */
[----:B------:R2:W-:Y:S01]  /*efc0*/  LDGSTS.E.BYPASS.LTC128B.128 [R223+0xa080], [R178.64], !P3 ;  /* 0x0a080000b2df7fae */ /* 0x0005e2000d901d52 */
[----:B------:R-:W-:Y:S03]  /*efd0*/  PLOP3.LUT P0, PT, PT, PT, UP0, 0x80, 0x0 ;  /* 0x000000000000781c */ /* 0x000fe60003f0f008 */
[----:B------:R2:W-:Y:S04]  /*efe0*/  LDGSTS.E.BYPASS.LTC128B.128 [R223+0xb080], [R2.64], !P2 ;  /* 0x0b08000002df7fae */ /* 0x0005e8000d101d52 */
[----:B------:R-:W-:Y:S04]  /*eff0*/  LDSM.16.M88.4 R152, [R213+0x10080] ;  /* 0x01008000d598783b */ /* 0x000fe80000000200 */
[----:B------:R-:W3:Y:S01]  /*f000*/  LDSM.16.M88.4 R160, [R212+0xc080] ;  /* 0x00c08000d4a0783b */ /* 0x000ee20000000200 */
[C---:B-1----:R-:W-:Y:S03]  /*f010*/  HMMA.16816.F32.BF16 R4, R156.reuse, R164, R4 ;  /* 0x000000a49c04723c */ /* 0x042fe60000041804 */
[----:B------:R-:W0:Y:S04]  /*f020*/  LDGDEPBAR ;  /* 0x00000000000079af */ /* 0x000e280000000000 */
[----:B------:R-:W1:Y:S01]  /*f030*/  LDSM.16.M88.4 R172, [R212+0xc880] ;  /* 0x00c88000d4ac783b */ /* 0x000e620000000200 */
[C---:B------:R-:W-:Y:S03]  /*f040*/  HMMA.16816.F32.BF16 R8, R156.reuse, R166, R8 ;  /* 0x000000a69c08723c */ /* 0x040fe60000041808 */
[----:B------:R-:W-:Y:S05]  /*f050*/  LDSM.16.M88.4 R164, [R206] ;  /* 0x00000000cea4783b */ /* 0x000fea0000000200 */
[C---:B------:R-:W-:Y:S08]  /*f060*/  HMMA.16816.F32.BF16 R12, R156.reuse, R168, R12 ;  /* 0x000000a89c0c723c */ /* 0x040ff0000004180c */
[----:B------:R-:W-:Y:S01]  /*f070*/  HMMA.16816.F32.BF16 R16, R156, R170, R16 ;  /* 0x000000aa9c10723c */ /* 0x000fe20000041810 */
[----:B------:R-:W4:Y:S04]  /*f080*/  LDSM.16.M88.4 R156, [R211+0x10080] ;  /* 0x01008000d39c783b */ /* 0x000f280000000200 */
[----:B------:R-:W5:Y:S03]  /*f090*/  LDSM.16.M88.4 R168, [R206+0x800] ;  /* 0x00080000cea8783b */ /* 0x000f660000000200 */
[C---:B---3--:R-:W-:Y:S08]  /*f0a0*/  HMMA.16816.F32.BF16 R4, R152.reuse, R160, R4 ;  /* 0x000000a09804723c */ /* 0x048ff00000041804 */
[C---:B------:R-:W-:Y:S01]  /*f0b0*/  HMMA.16816.F32.BF16 R8, R152.reuse, R162, R8 ;  /* 0x000000a29808723c */ /* 0x040fe20000041808 */
[----:B------:R-:W-:Y:S07]  /*f0c0*/  LDSM.16.M88.4 R160, [R217+0xd080] ;  /* 0x00d08000d9a0783b */ /* 0x000fee0000000200 */
[C---:B-1----:R-:W-:Y:S08]  /*f0d0*/  HMMA.16816.F32.BF16 R12, R152.reuse, R172, R12 ;  /* 0x000000ac980c723c */ /* 0x042ff0000004180c */
[----:B------:R-:W-:Y:S01]  /*f0e0*/  HMMA.16816.F32.BF16 R16, R152, R174, R16 ;  /* 0x000000ae9810723c */ /* 0x000fe20000041810 */
[----:B------:R-:W1:Y:S04]  /*f0f0*/  LDSM.16.M88.4 R152, [R218+0x14080] ;  /* 0x01408000da98783b */ /* 0x000e680000000200 */
[----:B------:R-:W3:Y:S03]  /*f100*/  LDSM.16.M88.4 R172, [R217+0xd880] ;  /* 0x00d88000d9ac783b */ /* 0x000ee60000000200 */
[C---:B----4-:R-:W-:Y:S08]  /*f110*/  HMMA.16816.F32.BF16 R4, R156.reuse, R164, R4 ;  /* 0x000000a49c04723c */ /* 0x050ff00000041804 */
[C---:B------:R-:W-:Y:S01]  /*f120*/  HMMA.16816.F32.BF16 R8, R156.reuse, R166, R8 ;  /* 0x000000a69c08723c */ /* 0x040fe20000041808 */
[----:B------:R-:W-:Y:S07]  /*f130*/  LDSM.16.M88.4 R164, [R205] ;  /* 0x00000000cda4783b */ /* 0x000fee0000000200 */
[C---:B-----5:R-:W-:Y:S08]  /*f140*/  HMMA.16816.F32.BF16 R12, R156.reuse, R168, R12 ;  /* 0x000000a89c0c723c */ /* 0x060ff0000004180c */
[----:B------:R-:W-:Y:S01]  /*f150*/  HMMA.16816.F32.BF16 R16, R156, R170, R16 ;  /* 0x000000aa9c10723c */ /* 0x000fe20000041810 */
[----:B------:R-:W4:Y:S04]  /*f160*/  LDSM.16.M88.4 R156, [R214+0x14080] ;  /* 0x01408000d69c783b */ /* 0x000f280000000200 */
[----:B------:R-:W5:Y:S03]  /*f170*/  LDSM.16.M88.4 R168, [R204] ;  /* 0x00000000cca8783b */ /* 0x000f660000000200 */
[C---:B-1----:R-:W-:Y:S08]  /*f180*/  HMMA.16816.F32.BF16 R4, R152.reuse, R160, R4 ;  /* 0x000000a09804723c */ /* 0x042ff00000041804 */
[C---:B------:R-:W-:Y:S01]  /*f190*/  HMMA.16816.F32.BF16 R8, R152.reuse, R162, R8 ;  /* 0x000000a29808723c */ /* 0x040fe20000041808 */
[----:B------:R-:W-:Y:S07]  /*f1a0*/  LDSM.16.M88.4 R160, [R212+0xd080] ;  /* 0x00d08000d4a0783b */ /* 0x000fee0000000200 */
[C---:B---3--:R-:W-:Y:S08]  /*f1b0*/  HMMA.16816.F32.BF16 R12, R152.reuse, R172, R12 ;  /* 0x000000ac980c723c */ /* 0x048ff0000004180c */
[----:B------:R-:W-:Y:S01]  /*f1c0*/  HMMA.16816.F32.BF16 R16, R152, R174, R16 ;  /* 0x000000ae9810723c */ /* 0x000fe20000041810 */
[----:B------:R-:W1:Y:S04]  /*f1d0*/  LDSM.16.M88.4 R152, [R213+0x14080] ;  /* 0x01408000d598783b */ /* 0x000e680000000200 */
[----:B------:R-:W3:Y:S03]  /*f1e0*/  LDSM.16.M88.4 R172, [R212+0xd880] ;  /* 0x00d88000d4ac783b */ /* 0x000ee60000000200 */
[C---:B----4-:R-:W-:Y:S08]  /*f1f0*/  HMMA.16816.F32.BF16 R4, R156.reuse, R164, R4 ;  /* 0x000000a49c04723c */ /* 0x050ff00000041804 */
[C---:B------:R-:W-:Y:S01]  /*f200*/  HMMA.16816.F32.BF16 R8, R156.reuse, R166, R8 ;  /* 0x000000a69c08723c */ /* 0x040fe20000041808 */
[----:B------:R-:W-:Y:S07]  /*f210*/  LDSM.16.M88.4 R164, [R206+0x1000] ;  /* 0x00100000cea4783b */ /* 0x000fee0000000200 */
[C---:B-----5:R-:W-:Y:S08]  /*f220*/  HMMA.16816.F32.BF16 R12, R156.reuse, R168, R12 ;  /* 0x000000a89c0c723c */ /* 0x060ff0000004180c */
[----:B------:R-:W-:Y:S01]  /*f230*/  HMMA.16816.F32.BF16 R16, R156, R170, R16 ;  /* 0x000000aa9c10723c */ /* 0x000fe20000041810 */
[----:B------:R-:W4:Y:S04]  /*f240*/  LDSM.16.M88.4 R156, [R211+0x14080] ;  /* 0x01408000d39c783b */ /* 0x000f280000000200 */
        /* <DEDUP_REMOVED lines=57> */
[----:B------:R-:W-:Y:S04]  /*f5e0*/  DEPBAR.LE SB0, 0x0 ;  /* 0x000080000000791a */ /* 0x000fe80000000000 */
[C---:B-1----:R-:W-:Y:S01]  /*f5f0*/  HMMA.16816.F32.BF16 R4, R152.reuse, R160, R4 ;  /* 0x000000a09804723c */ /* 0x042fe20000041804 */
[----:B------:R-:W-:Y:S07]  /*f600*/  BAR.SYNC.DEFER_BLOCKING 0x0 ;  /* 0x0000000000007b1d */ /* 0x000fee0000010000 */
[C---:B------:R-:W-:Y:S08]  /*f610*/  HMMA.16816.F32.BF16 R8, R152.reuse, R162, R8 ;  /* 0x000000a29808723c */ /* 0x040ff00000041808 */
[C---:B---3--:R-:W-:Y:S08]  /*f620*/  HMMA.16816.F32.BF16 R12, R152.reuse, R172, R12 ;  /* 0x000000ac980c723c */ /* 0x048ff0000004180c */
[----:B------:R-:W-:Y:S08]  /*f630*/  HMMA.16816.F32.BF16 R16, R152, R174, R16 ;  /* 0x000000ae9810723c */ /* 0x000ff00000041810 */
[C---:B----4-:R-:W-:Y:S08]  /*f640*/  HMMA.16816.F32.BF16 R4, R156.reuse, R164, R4 ;  /* 0x000000a49c04723c */ /* 0x050ff00000041804 */
[C---:B------:R-:W-:Y:S08]  /*f650*/  HMMA.16816.F32.BF16 R8, R156.reuse, R166, R8 ;  /* 0x000000a69c08723c */ /* 0x040ff00000041808 */
[C---:B-----5:R-:W-:Y:S08]  /*f660*/  HMMA.16816.F32.BF16 R12, R156.reuse, R168, R12 ;  /* 0x000000a89c0c723c */ /* 0x060ff0000004180c */
[----:B------:R-:W-:Y:S01]  /*f670*/  HMMA.16816.F32.BF16 R16, R156, R170, R16 ;  /* 0x000000aa9c10723c */ /* 0x000fe20000041810 */
[----:B--2---:R-:W-:-:S07]  /*f680*/  @P0 BRA `(.L_x_144) ;  /* 0xfffff3e000000947 */ /* 0x004fce000383ffff */
.L_x_143:
[----:B-1----:R-:W-:Y:S01]  /*f690*/  FMNMX.FTZ R2, R4, R149, !PT ;  /* 0x0000009504027209 */ /* 0x002fe20007810000 */
[----:B------:R-:W-:Y:S01]  /*f6a0*/  LDSM.16.MT88.4 R156, [R210+0x8080] ;  /* 0x00808000d29c783b */ /* 0x000fe20000004200 */
[----:B------:R-:W-:Y:S02]  /*f6b0*/  FMNMX.FTZ R148, R6, R0, !PT ;  /* 0x0000000006947209 */ /* 0x000fe40007810000 */
[----:B------:R-:W-:Y:S02]  /*f6c0*/  FMNMX.FTZ R3, R5, R2, !PT ;  /* 0x0000000205037209 */ /* 0x000fe40007810000 */
[----:B------:R-:W-:Y:S02]  /*f6d0*/  FMNMX.FTZ R151, R7, R148, !PT ;  /* 0x0000009407977209 */ /* 0x000fe40007810000 */
[----:B------:R-:W-:Y:S01]  /*f6e0*/  FMNMX.FTZ R2, R8, R3, !PT ;  /* 0x0000000308027209 */ /* 0x000fe20007810000 */
        /* <DEDUP_REMOVED lines=8> */
[----:B------:R-:W-:Y:S01]  /*f770*/  ISETP.LT.AND P0, PT, RZ, UR10, PT ;  /* 0x0000000aff007c0c */ /* 0x000fe2000bf01270 */
[----:B------:R-:W-:Y:S01]  /*f780*/  UIADD3 UR10, UR10, -0x1, URZ ;  /* 0xffffffff0a0a7890 */ /* 0x000fe2000fffe03f */
[----:B------:R-:W-:Y:S01]  /*f790*/  FMNMX.FTZ R2, R16, R3, !PT ;  /* 0x0000000310027209 */ /* 0x000fe20007810000 */
[----:B------:R-:W-:Y:S01]  /*f7a0*/  LDSM.16.MT88.4 R172, [R215+0xa880] ;  /* 0x00a88000d7ac783b */ /* 0x000fe20000004200 */
[----:B------:R-:W-:Y:S02]  /*f7b0*/  FMNMX.FTZ R3, R15, R148, !PT ;  /* 0x000000940f037209 */ /* 0x000fe40007810000 */
[----:B------:R-:W-:Y:S02]  /*f7c0*/  FMNMX.FTZ R154, R17, R2, !PT ;  /* 0x00000002119a7209 */ /* 0x000fe40007810000 */
[----:B------:R-:W-:Y:S03]  /*f7d0*/  FMNMX.FTZ R2, R18, R3, !PT ;  /* 0x0000000312027209 */ /* 0x000fe60007810000 */
[----:B------:R-:W1:Y:S01]  /*f7e0*/  SHFL.BFLY PT, R151, R154, 0x2, 0x1f ;  /* 0x0c401f009a977f89 */ /* 0x000e6200000e0000 */
[----:B------:R-:W-:Y:S07]  /*f7f0*/  FMNMX.FTZ R152, R19, R2, !PT ;  /* 0x0000000213987209 */ /* 0x000fee0007810000 */
[----:B------:R-:W2:Y:S08]  /*f800*/  SHFL.BFLY PT, R3, R152, 0x2, 0x1f ;  /* 0x0c401f0098037f89 */ /* 0x000eb000000e0000 */
[----:B------:R-:W-:Y:S08]  /*f810*/  LDSM.16.MT88.4 R176, [R210+0xa880] ;  /* 0x00a88000d2b0783b */ /* 0x000ff00000004200 */
[----:B------:R-:W-:Y:S08]  /*f820*/  LDSM.16.MT88.4 R180, [R209+0xa880] ;  /* 0x00a88000d1b4783b */ /* 0x000ff00000004200 */
[----:B------:R-:W-:Y:S08]  /*f830*/  LDSM.16.MT88.4 R184, [R208+0xa880] ;  /* 0x00a88000d0b8783b */ /* 0x000ff00000004200 */
[----:B------:R-:W-:Y:S08]  /*f840*/  LDSM.16.MT88.4 R188, [R215+0xb880] ;  /* 0x00b88000d7bc783b */ /* 0x000ff00000004200 */
[----:B------:R-:W-:Y:S08]  /*f850*/  LDSM.16.MT88.4 R192, [R210+0xb880] ;  /* 0x00b88000d2c0783b */ /* 0x000ff00000004200 */
[----:B------:R-:W-:Y:S08]  /*f860*/  LDSM.16.MT88.4 R196, [R208+0xb880] ;  /* 0x00b88000d0c4783b */ /* 0x000ff00000004200 */
[----:B------:R-:W0:Y:S01]  /*f870*/  LDGDEPBAR ;  /* 0x00000000000079af */ /* 0x000e220000000000 */
[----:B-1----:R-:W-:Y:S02]  /*f880*/  FMNMX.FTZ R153, R154, R151, !PT ;  /* 0x000000979a997209 */ /* 0x002fe40007810000 */
[----:B--2---:R-:W-:Y:S05]  /*f890*/  FMNMX.FTZ R150, R152, R3, !PT ;  /* 0x0000000398967209 */ /* 0x004fea0007810000 */
[----:B------:R-:W1:Y:S08]  /*f8a0*/  SHFL.BFLY PT, R148, R153, 0x1, 0x1f ;  /* 0x0c201f0099947f89 */ /* 0x000e7000000e0000 */
[----:B------:R-:W2:Y:S01]  /*f8b0*/  SHFL.BFLY PT, R3, R150, 0x1, 0x1f ;  /* 0x0c201f0096037f89 */ /* 0x000ea200000e0000 */
[----:B-1----:R-:W-:Y:S05]  /*f8c0*/  FMNMX.FTZ R148, R153, R148, !PT ;  /* 0x0000009499947209 */ /* 0x002fea0007810000 */
[C---:B------:R-:W-:Y:S02]  /*f8d0*/  FMUL.FTZ R165, R148.reuse, c[0x0][0x2d0] ;  /* 0x0000b40094a57a20 */ /* 0x040fe40000410000 */
[----:B------:R-:W-:Y:S01]  /*f8e0*/  FADD.FTZ R2, -R148, R149 ;  /* 0x0000009594027221 */ /* 0x000fe20000010100 */
[----:B--2---:R-:W-:Y:S01]  /*f8f0*/  FMNMX.FTZ R3, R3, R150, !PT ;  /* 0x0000009603037209 */ /* 0x004fe20007810000 */
[--C-:B------:R-:W-:Y:S02]  /*f900*/  FFMA.FTZ R152, R4, c[0x0][0x2d0], -R165.reuse ;  /* 0x0000b40004987a23 */ /* 0x100fe400000108a5 */
[----:B------:R-:W-:Y:S02]  /*f910*/  FMUL.FTZ R151, R2, c[0x0][0x2d0] ;  /* 0x0000b40002977a20 */ /* 0x000fe40000410000 */
[----:B------:R1:W-:Y:S01]  /*f920*/  MUFU.EX2 R150, R152 ;  /* 0x0000009800967308 */ /* 0x0003e20000000800 */
[C---:B------:R-:W-:Y:S02]  /*f930*/  FMUL.FTZ R164, R3.reuse, c[0x0][0x2d0] ;  /* 0x0000b40003a47a20 */ /* 0x040fe40000410000 */
[----:B------:R-:W-:Y:S02]  /*f940*/  FADD.FTZ R149, -R3, R0 ;  /* 0x0000000003957221 */ /* 0x000fe40000010100 */
[--C-:B------:R-:W-:Y:S02]  /*f950*/  FFMA.FTZ R5, R5, c[0x0][0x2d0], -R165.reuse ;  /* 0x0000b40005057a23 */ /* 0x100fe400000108a5 */
[--C-:B------:R-:W-:Y:S02]  /*f960*/  FFMA.FTZ R232, R8, c[0x0][0x2d0], -R165.reuse ;  /* 0x0000b40008e87a23 */ /* 0x100fe400000108a5 */
[--C-:B------:R-:W-:Y:S01]  /*f970*/  FFMA.FTZ R6, R6, c[0x0][0x2d0], -R164.reuse ;  /* 0x0000b40006067a23 */ /* 0x100fe200000108a4 */
[----:B------:R2:W3:Y:S01]  /*f980*/  MUFU.EX2 R2, R151 ;  /* 0x0000009700027308 */ /* 0x0004e20000000800 */
[--C-:B------:R-:W-:Y:S02]  /*f990*/  FFMA.FTZ R7, R7, c[0x0][0x2d0], -R164.reuse ;  /* 0x0000b40007077a23 */ /* 0x100fe400000108a4 */
[--C-:B------:R-:W-:Y:S02]  /*f9a0*/  FFMA.FTZ R234, R10, c[0x0][0x2d0], -R164.reuse ;  /* 0x0000b4000aea7a23 */ /* 0x100fe400000108a4 */
[--C-:B------:R-:W-:Y:S02]  /*f9b0*/  FFMA.FTZ R237, R11, c[0x0][0x2d0], -R164.reuse ;  /* 0x0000b4000bed7a23 */ /* 0x100fe400000108a4 */
[----:B------:R-:W-:Y:S01]  /*f9c0*/  FMUL.FTZ R0, R149, c[0x0][0x2d0] ;  /* 0x0000b40095007a20 */ /* 0x000fe20000410000 */
[----:B------:R-:W-:Y:S01]  /*f9d0*/  MOV R149, R148 ;  /* 0x0000009400957202 */ /* 0x000fe20000000f00 */
[--C-:B------:R-:W-:Y:S01]  /*f9e0*/  FFMA.FTZ R236, R12, c[0x0][0x2d0], -R165.reuse ;  /* 0x0000b4000cec7a23 */ /* 0x100fe200000108a5 */
[----:B------:R-:W4:Y:S01]  /*f9f0*/  MUFU.EX2 R5, R5 ;  /* 0x0000000500057308 */ /* 0x000f220000000800 */
[--C-:B------:R-:W-:Y:S02]  /*fa00*/  FFMA.FTZ R239, R13, c[0x0][0x2d0], -R165.reuse ;  /* 0x0000b4000def7a23 */ /* 0x100fe400000108a5 */
[--C-:B------:R-:W-:Y:S01]  /*fa10*/  FFMA.FTZ R238, R14, c[0x0][0x2d0], -R164.reuse ;  /* 0x0000b4000eee7a23 */ /* 0x100fe200000108a4 */
[----:B-1----:R-:W1:Y:S01]  /*fa20*/  LDSM.16.MT88.4 R152, [R215+0x8080] ;  /* 0x00808000d798783b */ /* 0x002e620000004200 */
[--C-:B------:R-:W-:Y:S02]  /*fa30*/  FFMA.FTZ R241, R15, c[0x0][0x2d0], -R164.reuse ;  /* 0x0000b4000ff17a23 */ /* 0x100fe400000108a4 */
[--C-:B------:R-:W-:Y:S02]  /*fa40*/  FFMA.FTZ R240, R16, c[0x0][0x2d0], -R165.reuse ;  /* 0x0000b40010f07a23 */ /* 0x100fe400000108a5 */
[--C-:B------:R-:W-:Y:S01]  /*fa50*/  FFMA.FTZ R242, R18, c[0x0][0x2d0], -R164.reuse ;  /* 0x0000b40012f27a23 */ /* 0x100fe200000108a4 */
[----:B------:R-:W5:Y:S01]  /*fa60*/  MUFU.EX2 R0, R0 ;  /* 0x0000000000007308 */ /* 0x000f620000000800 */
[----:B------:R-:W-:Y:S02]  /*fa70*/  FFMA.FTZ R164, R19, c[0x0][0x2d0], -R164 ;  /* 0x0000b40013a47a23 */ /* 0x000fe400000108a4 */
[--C-:B--2---:R-:W-:Y:S02]  /*fa80*/  FFMA.FTZ R151, R9, c[0x0][0x2d0], -R165.reuse ;  /* 0x0000b40009977a23 */ /* 0x104fe400000108a5 */
[C---:B---3--:R-:W-:Y:S02]  /*fa90*/  FMUL.FTZ R8, R2.reuse, R144 ;  /* 0x0000009002087220 */ /* 0x048fe40000410000 */
[C---:B------:R-:W-:Y:S03]  /*faa0*/  FMUL.FTZ R9, R2.reuse, R145 ;  /* 0x0000009102097220 */ /* 0x040fe60000410000 */
[----:B------:R-:W-:Y:S01]  /*fab0*/  MUFU.EX2 R232, R232 ;  /* 0x000000e800e87308 */ /* 0x000fe20000000800 */
[C---:B------:R-:W-:Y:S02]  /*fac0*/  FMUL.FTZ R20, R2.reuse, R20 ;  /* 0x0000001402147220 */ /* 0x040fe40000410000 */
[C---:B------:R-:W-:Y:S01]  /*fad0*/  FMUL.FTZ R21, R2.reuse, R21 ;  /* 0x0000001502157220 */ /* 0x040fe20000410000 */
[----:B----4-:R-:W-:Y:S01]  /*fae0*/  F2FP.BF16.PACK_AB R144, R5, R150 ;  /* 0x000000960590723e */ /* 0x010fe200000010ff */
[C---:B------:R-:W-:Y:S02]  /*faf0*/  FMUL.FTZ R24, R2.reuse, R24 ;  /* 0x0000001802187220 */ /* 0x040fe40000410000 */
[C---:B------:R-:W-:Y:S02]  /*fb00*/  FMUL.FTZ R25, R2.reuse, R25 ;  /* 0x0000001902197220 */ /* 0x040fe40000410000 */
[C---:B------:R-:W-:Y:S01]  /*fb10*/  FMUL.FTZ R12, R2.reuse, R140 ;  /* 0x0000008c020c7220 */ /* 0x040fe20000410000 */
[----:B------:R-:W2:Y:S01]  /*fb20*/  MUFU.EX2 R151, R151 ;  /* 0x0000009700977308 */ /* 0x000ea20000000800 */
[----:B------:R-:W-:Y:S02]  /*fb30*/  FMUL.FTZ R13, R2, R141 ;  /* 0x0000008d020d7220 */ /* 0x000fe40000410000 */
[----:B------:R-:W-:Y:S02]  /*fb40*/  FFMA.FTZ R165, R17, c[0x0][0x2d0], -R165 ;  /* 0x0000b40011a57a23 */ /* 0x000fe400000108a5 */
[C---:B-----5:R-:W-:Y:S02]  /*fb50*/  FMUL.FTZ R10, R0.reuse, R146 ;  /* 0x00000092000a7220 */ /* 0x060fe40000410000 */
[C---:B------:R-:W-:Y:S02]  /*fb60*/  FMUL.FTZ R11, R0.reuse, R147 ;  /* 0x00000093000b7220 */ /* 0x040fe40000410000 */
[C---:B------:R-:W-:Y:S01]  /*fb70*/  FMUL.FTZ R22, R0.reuse, R22 ;  /* 0x0000001600167220 */ /* 0x040fe20000410000 */
[----:B------:R-:W-:Y:S01]  /*fb80*/  MUFU.EX2 R6, R6 ;  /* 0x0000000600067308 */ /* 0x000fe20000000800 */
[C---:B------:R-:W-:Y:S02]  /*fb90*/  FMUL.FTZ R23, R0.reuse, R23 ;  /* 0x0000001700177220 */ /* 0x040fe40000410000 */
[C---:B------:R-:W-:Y:S02]  /*fba0*/  FMUL.FTZ R26, R0.reuse, R26 ;  /* 0x0000001a001a7220 */ /* 0x040fe40000410000 */
[C---:B------:R-:W-:Y:S02]  /*fbb0*/  FMUL.FTZ R27, R0.reuse, R27 ;  /* 0x0000001b001b7220 */ /* 0x040fe40000410000 */
[C---:B------:R-:W-:Y:S02]  /*fbc0*/  FMUL.FTZ R14, R0.reuse, R142 ;  /* 0x0000008e000e7220 */ /* 0x040fe40000410000 */
[----:B------:R-:W-:Y:S01]  /*fbd0*/  FMUL.FTZ R15, R0, R143 ;  /* 0x0000008f000f7220 */ /* 0x000fe20000410000 */
[----:B------:R-:W3:Y:S01]  /*fbe0*/  MUFU.EX2 R7, R7 ;  /* 0x0000000700077308 */ /* 0x000ee20000000800 */
[----:B------:R-:W-:Y:S01]  /*fbf0*/  LDSM.16.MT88.4 R140, [R208+0xb080] ;  /* 0x00b08000d08c783b */ /* 0x000fe20000004200 */
[C---:B------:R-:W-:Y:S01]  /*fc00*/  FMUL.FTZ R16, R2.reuse, R136 ;  /* 0x0000008802107220 */ /* 0x040fe20000410000 */
[----:B--2---:R-:W-:Y:S01]  /*fc10*/  F2FP.BF16.PACK_AB R146, R151, R232 ;  /* 0x000000e89792723e */ /* 0x004fe200000010ff */
[----:B------:R-:W-:Y:S02]  /*fc20*/  FMUL.FTZ R17, R2, R137 ;  /* 0x0000008902117220 */ /* 0x000fe40000410000 */
[C---:B------:R-:W-:Y:S02]  /*fc30*/  FMUL.FTZ R18, R0.reuse, R138 ;  /* 0x0000008a00127220 */ /* 0x040fe40000410000 */
[----:B------:R-:W-:Y:S02]  /*fc40*/  FMUL.FTZ R19, R0, R139 ;  /* 0x0000008b00137220 */ /* 0x000fe40000410000 */
[----:B------:R-:W-:Y:S01]  /*fc50*/  MUFU.EX2 R234, R234 ;  /* 0x000000ea00ea7308 */ /* 0x000fe20000000800 */
[----:B------:R-:W-:Y:S01]  /*fc60*/  LDSM.16.MT88.4 R136, [R210+0x8880] ;  /* 0x00888000d288783b */ /* 0x000fe20000004200 */
[C---:B------:R-:W-:Y:S02]  /*fc70*/  FMUL.FTZ R28, R2.reuse, R28 ;  /* 0x0000001c021c7220 */ /* 0x040fe40000410000 */
[----:B------:R-:W-:Y:S02]  /*fc80*/  FMUL.FTZ R29, R2, R29 ;  /* 0x0000001d021d7220 */ /* 0x000fe40000410000 */
[C---:B------:R-:W-:Y:S02]  /*fc90*/  FMUL.FTZ R30, R0.reuse, R30 ;  /* 0x0000001e001e7220 */ /* 0x040fe40000410000 */
[----:B------:R-:W-:Y:S02]  /*fca0*/  FMUL.FTZ R31, R0, R31 ;  /* 0x0000001f001f7220 */ /* 0x000fe40000410000 */
[----:B------:R-:W2:Y:S01]  /*fcb0*/  MUFU.EX2 R237, R237 ;  /* 0x000000ed00ed7308 */ /* 0x000ea20000000800 */
[C---:B------:R-:W-:Y:S02]  /*fcc0*/  FMUL.FTZ R32, R2.reuse, R32 ;  /* 0x0000002002207220 */ /* 0x040fe40000410000 */
[----:B------:R-:W-:Y:S01]  /*fcd0*/  FMUL.FTZ R33, R2, R33 ;  /* 0x0000002102217220 */ /* 0x000fe20000410000 */
[----:B---3--:R-:W-:Y:S01]  /*fce0*/  F2FP.BF16.PACK_AB R145, R7, R6 ;  /* 0x000000060791723e */ /* 0x008fe200000010ff */
[C---:B------:R-:W-:Y:S02]  /*fcf0*/  FMUL.FTZ R34, R0.reuse, R34 ;  /* 0x0000002200227220 */ /* 0x040fe40000410000 */
[----:B------:R-:W-:Y:S02]  /*fd00*/  FMUL.FTZ R35, R0, R35 ;  /* 0x0000002300237220 */ /* 0x000fe40000410000 */
[C---:B------:R-:W-:Y:S01]  /*fd10*/  FMUL.FTZ R36, R2.reuse, R36 ;  /* 0x0000002402247220 */ /* 0x040fe20000410000 */
[----:B------:R-:W-:Y:S01]  /*fd20*/  MUFU.EX2 R243, R165 ;  /* 0x000000a500f37308 */ /* 0x000fe20000000800 */
[----:B------:R-:W-:Y:S02]  /*fd30*/  FMUL.FTZ R37, R2, R37 ;  /* 0x0000002502257220 */ /* 0x000fe40000410000 */
[C---:B------:R-:W-:Y:S02]  /*fd40*/  FMUL.FTZ R38, R0.reuse, R38 ;  /* 0x0000002600267220 */ /* 0x040fe40000410000 */
[----:B------:R-:W-:Y:S02]  /*fd50*/  FMUL.FTZ R39, R0, R39 ;  /* 0x0000002700277220 */ /* 0x000fe40000410000 */
[C---:B------:R-:W-:Y:S02]  /*fd60*/  FMUL.FTZ R40, R2.reuse, R40 ;  /* 0x0000002802287220 */ /* 0x040fe40000410000 */
[----:B------:R-:W-:Y:S01]  /*fd70*/  FMUL.FTZ R41, R2, R41 ;  /* 0x0000002902297220 */ /* 0x000fe20000410000 */
[----:B------:R3:W-:Y:S01]  /*fd80*/  MUFU.EX2 R245, R164 ;  /* 0x000000a400f57308 */ /* 0x0007e20000000800 */
[C---:B------:R-:W-:Y:S02]  /*fd90*/  FMUL.FTZ R42, R0.reuse, R42 ;  /* 0x0000002a002a7220 */ /* 0x040fe40000410000 */
[----:B------:R-:W-:Y:S01]  /*fda0*/  FMUL.FTZ R43, R0, R43 ;  /* 0x0000002b002b7220 */ /* 0x000fe20000410000 */
[----:B--2---:R-:W-:Y:S01]  /*fdb0*/  F2FP.BF16.PACK_AB R147, R237, R234 ;  /* 0x000000eaed93723e */ /* 0x004fe200000010ff */
[C---:B------:R-:W-:Y:S02]  /*fdc0*/  FMUL.FTZ R44, R2.reuse, R44 ;  /* 0x0000002c022c7220 */ /* 0x040fe40000410000 */
[----:B------:R-:W-:Y:S02]  /*fdd0*/  FMUL.FTZ R45, R2, R45 ;  /* 0x0000002d022d7220 */ /* 0x000fe40000410000 */
[C---:B------:R-:W-:Y:S01]  /*fde0*/  FMUL.FTZ R46, R0.reuse, R46 ;  /* 0x0000002e002e7220 */ /* 0x040fe20000410000 */
[----:B------:R-:W-:Y:S01]  /*fdf0*/  MUFU.EX2 R236, R236 ;  /* 0x000000ec00ec7308 */ /* 0x000fe20000000800 */
[C---:B-1----:R-:W-:Y:S05]  /*fe00*/  HMMA.16816.F32.BF16 R8, R144.reuse, R152, R8 ;  /* 0x000000989008723c */ /* 0x042fea0000041808 */
[----:B------:R-:W-:Y:S02]  /*fe10*/  FMUL.FTZ R47, R0, R47 ;  /* 0x0000002f002f7220 */ /* 0x000fe40000410000 */
[C---:B------:R-:W-:Y:S01]  /*fe20*/  FMUL.FTZ R48, R2.reuse, R48 ;  /* 0x0000003002307220 */ /* 0x040fe20000410000 */
[C---:B------:R-:W-:Y:S01]  /*fe30*/  HMMA.16816.F32.BF16 R20, R144.reuse, R154, R20 ;  /* 0x0000009a9014723c */ /* 0x040fe20000041814 */
[----:B------:R-:W1:Y:S01]  /*fe40*/  LDSM.16.MT88.4 R152, [R208+0x8080] ;  /* 0x00808000d098783b */ /* 0x000e620000004200 */
[----:B------:R-:W2:Y:S02]  /*fe50*/  MUFU.EX2 R239, R239 ;  /* 0x000000ef00ef7308 */ /* 0x000ea40000000800 */
[----:B------:R-:W-:Y:S02]  /*fe60*/  FMUL.FTZ R49, R2, R49 ;  /* 0x0000003102317220 */ /* 0x000fe40000410000 */
[C---:B------:R-:W-:Y:S02]  /*fe70*/  FMUL.FTZ R50, R0.reuse, R50 ;  /* 0x0000003200327220 */ /* 0x040fe40000410000 */
[C---:B------:R-:W-:Y:S01]  /*fe80*/  HMMA.16816.F32.BF16 R24, R144.reuse, R156, R24 ;  /* 0x0000009c9018723c */ /* 0x040fe20000041818 */
[----:B---3--:R-:W-:Y:S03]  /*fe90*/  LDSM.16.MT88.4 R164, [R210+0x9880] ;  /* 0x00988000d2a4783b */ /* 0x008fe60000004200 */
[----:B------:R-:W-:Y:S01]  /*fea0*/  FMUL.FTZ R51, R0, R51 ;  /* 0x0000003300337220 */ /* 0x000fe20000410000 */
[----:B------:R-:W-:Y:S01]  /*feb0*/  MUFU.EX2 R238, R238 ;  /* 0x000000ee00ee7308 */ /* 0x000fe20000000800 */
[C---:B------:R-:W-:Y:S02]  /*fec0*/  FMUL.FTZ R52, R2.reuse, R52 ;  /* 0x0000003402347220 */ /* 0x040fe40000410000 */
[C---:B------:R-:W-:Y:S01]  /*fed0*/  HMMA.16816.F32.BF16 R28, R144.reuse, R158, R28 ;  /* 0x0000009e901c723c */ /* 0x040fe2000004181c */
[----:B------:R-:W3:Y:S03]  /*fee0*/  LDSM.16.MT88.4 R156, [R215+0x9080] ;  /* 0x00908000d79c783b */ /* 0x000ee60000004200 */
[----:B------:R-:W-:Y:S02]  /*fef0*/  FMUL.FTZ R53, R2, R53 ;  /* 0x0000003502357220 */ /* 0x000fe40000410000 */
[C---:B------:R-:W-:Y:S01]  /*ff00*/  FMUL.FTZ R54, R0.reuse, R54 ;  /* 0x0000003600367220 */ /* 0x040fe20000410000 */
[----:B------:R-:W4:Y:S01]  /*ff10*/  MUFU.EX2 R241, R241 ;  /* 0x000000f100f17308 */ /* 0x000f220000000800 */
[C---:B------:R-:W-:Y:S04]  /*ff20*/  HMMA.16816.F32.BF16 R32, R144.reuse, R160, R32 ;  /* 0x000000a09020723c */ /* 0x040fe80000041820 */
[----:B------:R-:W-:Y:S02]  /*ff30*/  FMUL.FTZ R55, R0, R55 ;  /* 0x0000003700377220 */ /* 0x000fe40000410000 */
[C---:B------:R-:W-:Y:S02]  /*ff40*/  FMUL.FTZ R56, R2.reuse, R56 ;  /* 0x0000003802387220 */ /* 0x040fe40000410000 */
[C---:B------:R-:W-:Y:S01]  /*ff50*/  HMMA.16816.F32.BF16 R36, R144.reuse, R162, R36 ;  /* 0x000000a29024723c */ /* 0x040fe20000041824 */
[----:B------:R-:W5:Y:S01]  /*ff60*/  LDSM.16.MT88.4 R160, [R210+0x9080] ;  /* 0x00908000d2a0783b */ /* 0x000f620000004200 */
[----:B------:R-:W2:Y:S02]  /*ff70*/  MUFU.EX2 R240, R240 ;  /* 0x000000f000f07308 */ /* 0x000ea40000000800 */
[----:B------:R-:W-:Y:S02]  /*ff80*/  FMUL.FTZ R57, R2, R57 ;  /* 0x0000003902397220 */ /* 0x000fe40000410000 */
[C---:B------:R-:W-:Y:S02]  /*ff90*/  FMUL.FTZ R58, R0.reuse, R58 ;  /* 0x0000003a003a7220 */ /* 0x040fe40000410000 */
[----:B------:R-:W-:Y:S01]  /*ffa0*/  FMUL.FTZ R59, R0, R59 ;  /* 0x0000003b003b7220 */ /* 0x000fe20000410000 */
[C---:B-1----:R-:W-:Y:S03]  /*ffb0*/  HMMA.16816.F32.BF16 R40, R144.reuse, R152, R40 ;  /* 0x000000989028723c */ /* 0x042fe60000041828 */
[C---:B------:R-:W-:Y:S01]  /*ffc0*/  FMUL.FTZ R60, R2.reuse, R60 ;  /* 0x0000003c023c7220 */ /* 0x040fe20000410000 */
[----:B------:R-:W1:Y:S01]  /*ffd0*/  MUFU.EX2 R242, R242 ;  /* 0x000000f200f27308 */ /* 0x000e620000000800 */
[----:B------:R-:W-:Y:S02]  /*ffe0*/  FMUL.FTZ R61, R2, R61 ;  /* 0x0000003d023d7220 */ /* 0x000fe40000410000 */
[C---:B------:R-:W-:Y:S01]  /*fff0*/  FMUL.FTZ R62, R0.reuse, R62 ;  /* 0x0000003e003e7220 */ /* 0x040fe20000410000 */
[C---:B------:R-:W-:Y:S01]  /*10000*/  HMMA.16816.F32.BF16 R44, R144.reuse, R154, R44 ;  /* 0x0000009a902c723c */ /* 0x040fe2000004182c */
[----:B------:R-:W1:Y:S03]  /*10010*/  LDSM.16.MT88.4 R152, [R209+0x9080] ;  /* 0x00908000d198783b */ /* 0x000e660000004200 */
[----:B------:R-:W-:Y:S02]  /*10020*/  FMUL.FTZ R63, R0, R63 ;  /* 0x0000003f003f7220 */ /* 0x000fe40000410000 */
[C---:B------:R-:W-:Y:S02]  /*10030*/  FMUL.FTZ R64, R2.reuse, R64 ;  /* 0x0000004002407220 */ /* 0x040fe40000410000 */
[C---:B---3--:R-:W-:Y:S04]  /*10040*/  HMMA.16816.F32.BF16 R48, R144.reuse, R156, R48 ;  /* 0x0000009c9030723c */ /* 0x048fe80000041830 */
[----:B------:R-:W-:Y:S02]  /*10050*/  FMUL.FTZ R65, R2, R65 ;  /* 0x0000004102417220 */ /* 0x000fe40000410000 */
[C---:B------:R-:W-:Y:S02]  /*10060*/  FMUL.FTZ R66, R0.reuse, R66 ;  /* 0x0000004200427220 */ /* 0x040fe40000410000 */
[C---:B------:R-:W-:Y:S01]  /*10070*/  HMMA.16816.F32.BF16 R52, R144.reuse, R158, R52 ;  /* 0x0000009e9034723c */ /* 0x040fe20000041834 */
[----:B------:R-:W3:Y:S03]  /*10080*/  LDSM.16.MT88.4 R156, [R208+0x9080] ;  /* 0x00908000d09c783b */ /* 0x000ee60000004200 */
[----:B------:R-:W-:Y:S02]  /*10090*/  FMUL.FTZ R67, R0, R67 ;  /* 0x0000004300437220 */ /* 0x000fe40000410000 */
[C---:B------:R-:W-:Y:S02]  /*100a0*/  FMUL.FTZ R68, R2.reuse, R68 ;  /* 0x0000004402447220 */ /* 0x040fe40000410000 */
[C---:B-----5:R-:W-:Y:S04]  /*100b0*/  HMMA.16816.F32.BF16 R56, R144.reuse, R160, R56 ;  /* 0x000000a09038723c */ /* 0x060fe80000041838 */
[----:B------:R-:W-:Y:S02]  /*100c0*/  FMUL.FTZ R69, R2, R69 ;  /* 0x0000004502457220 */ /* 0x000fe40000410000 */
[C---:B------:R-:W-:Y:S02]  /*100d0*/  FMUL.FTZ R70, R0.reuse, R70 ;  /* 0x0000004600467220 */ /* 0x040fe40000410000 */
[C---:B------:R-:W-:Y:S01]  /*100e0*/  HMMA.16816.F32.BF16 R60, R144.reuse, R162, R60 ;  /* 0x000000a2903c723c */ /* 0x040fe2000004183c */
[----:B------:R-:W5:Y:S03]  /*100f0*/  LDSM.16.MT88.4 R160, [R215+0xa080] ;  /* 0x00a08000d7a0783b */ /* 0x000f660000004200 */
[----:B------:R-:W-:Y:S02]  /*10100*/  FMUL.FTZ R71, R0, R71 ;  /* 0x0000004700477220 */ /* 0x000fe40000410000 */
[C---:B------:R-:W-:Y:S02]  /*10110*/  FMUL.FTZ R72, R2.reuse, R72 ;  /* 0x0000004802487220 */ /* 0x040fe40000410000 */
[----:B------:R-:W-:Y:S01]  /*10120*/  FMUL.FTZ R73, R2, R73 ;  /* 0x0000004902497220 */ /* 0x000fe20000410000 */
[C---:B-1----:R-:W-:Y:S03]  /*10130*/  HMMA.16816.F32.BF16 R64, R144.reuse, R152, R64 ;  /* 0x000000989040723c */ /* 0x042fe60000041840 */
[C---:B------:R-:W-:Y:S02]  /*10140*/  FMUL.FTZ R74, R0.reuse, R74 ;  /* 0x0000004a004a7220 */ /* 0x040fe40000410000 */
        /* <DEDUP_REMOVED lines=9> */
[----:B------:R-:W-:Y:S03]  /*101e0*/  FMUL.FTZ R81, R2, R81 ;  /* 0x0000005102517220 */ /* 0x000fe60000410000 */
[C---:B------:R-:W-:Y:S01]  /*101f0*/  HMMA.16816.F32.BF16 R76, R144.reuse, R158, R76 ;  /* 0x0000009e904c723c */ /* 0x040fe2000004184c */
[----:B------:R-:W3:Y:S02]  /*10200*/  LDSM.16.MT88.4 R156, [R209+0xa080] ;  /* 0x00a08000d19c783b */ /* 0x000ee40000004200 */
[C---:B------:R-:W-:Y:S02]  /*10210*/  FMUL.FTZ R82, R0.reuse, R82 ;  /* 0x0000005200527220 */ /* 0x040fe40000410000 */
[----:B------:R-:W-:Y:S02]  /*10220*/  FMUL.FTZ R83, R0, R83 ;  /* 0x0000005300537220 */ /* 0x000fe40000410000 */
[C---:B------:R-:W-:Y:S02]  /*10230*/  FMUL.FTZ R84, R2.reuse, R84 ;  /* 0x0000005402547220 */ /* 0x040fe40000410000 */
[----:B------:R-:W-:Y:S03]  /*10240*/  FMUL.FTZ R85, R2, R85 ;  /* 0x0000005502557220 */ /* 0x000fe60000410000 */
[C---:B-----5:R-:W-:Y:S03]  /*10250*/  HMMA.16816.F32.BF16 R80, R144.reuse, R160, R80 ;  /* 0x000000a09050723c */ /* 0x060fe60000041850 */
[C---:B------:R-:W-:Y:S02]  /*10260*/  FMUL.FTZ R86, R0.reuse, R86 ;  /* 0x0000005600567220 */ /* 0x040fe40000410000 */
[----:B------:R-:W-:Y:S02]  /*10270*/  FMUL.FTZ R87, R0, R87 ;  /* 0x0000005700577220 */ /* 0x000fe40000410000 */
[C---:B------:R-:W-:Y:S02]  /*10280*/  FMUL.FTZ R88, R2.reuse, R88 ;  /* 0x0000005802587220 */ /* 0x040fe40000410000 */
[----:B------:R-:W-:Y:S03]  /*10290*/  FMUL.FTZ R89, R2, R89 ;  /* 0x0000005902597220 */ /* 0x000fe60000410000 */
[C---:B------:R-:W-:Y:S01]  /*102a0*/  HMMA.16816.F32.BF16 R84, R144.reuse, R162, R84 ;  /* 0x000000a29054723c */ /* 0x040fe20000041854 */
[----:B------:R-:W5:Y:S02]  /*102b0*/  LDSM.16.MT88.4 R160, [R208+0xa080] ;  /* 0x00a08000d0a0783b */ /* 0x000f640000004200 */
[C---:B------:R-:W-:Y:S02]  /*102c0*/  FMUL.FTZ R90, R0.reuse, R90 ;  /* 0x0000005a005a7220 */ /* 0x040fe40000410000 */
[----:B------:R-:W-:Y:S02]  /*102d0*/  FMUL.FTZ R91, R0, R91 ;  /* 0x0000005b005b7220 */ /* 0x000fe40000410000 */
[C---:B------:R-:W-:Y:S02]  /*102e0*/  FMUL.FTZ R92, R2.reuse, R92 ;  /* 0x0000005c025c7220 */ /* 0x040fe40000410000 */
[----:B------:R-:W-:Y:S03]  /*102f0*/  FMUL.FTZ R93, R2, R93 ;  /* 0x0000005d025d7220 */ /* 0x000fe60000410000 */
[C---:B-1----:R-:W-:Y:S03]  /*10300*/  HMMA.16816.F32.BF16 R88, R144.reuse, R152, R88 ;  /* 0x000000989058723c */ /* 0x042fe60000041858 */
[C---:B------:R-:W-:Y:S02]  /*10310*/  FMUL.FTZ R94, R0.reuse, R94 ;  /* 0x0000005e005e7220 */ /* 0x040fe40000410000 */
[----:B------:R-:W-:Y:S02]  /*10320*/  FMUL.FTZ R95, R0, R95 ;  /* 0x0000005f005f7220 */ /* 0x000fe40000410000 */
[C---:B------:R-:W-:Y:S02]  /*10330*/  FMUL.FTZ R96, R2.reuse, R96 ;  /* 0x0000006002607220 */ /* 0x040fe40000410000 */
[----:B------:R-:W-:Y:S03]  /*10340*/  FMUL.FTZ R97, R2, R97 ;  /* 0x0000006102617220 */ /* 0x000fe60000410000 */
[C---:B------:R-:W-:Y:S01]  /*10350*/  HMMA.16816.F32.BF16 R92, R144.reuse, R154, R92 ;  /* 0x0000009a905c723c */ /* 0x040fe2000004185c */
[----:B------:R-:W1:Y:S02]  /*10360*/  LDSM.16.MT88.4 R152, [R215+0xb080] ;  /* 0x00b08000d798783b */ /* 0x000e640000004200 */
[C---:B------:R-:W-:Y:S02]  /*10370*/  FMUL.FTZ R98, R0.reuse, R98 ;  /* 0x0000006200627220 */ /* 0x040fe40000410000 */
[----:B------:R-:W-:Y:S02]  /*10380*/  FMUL.FTZ R99, R0, R99 ;  /* 0x0000006300637220 */ /* 0x000fe40000410000 */
[C---:B------:R-:W-:Y:S02]  /*10390*/  FMUL.FTZ R100, R2.reuse, R100 ;  /* 0x0000006402647220 */ /* 0x040fe40000410000 */
[----:B------:R-:W-:Y:S03]  /*103a0*/  FMUL.FTZ R101, R2, R101 ;  /* 0x0000006502657220 */ /* 0x000fe60000410000 */
[C---:B---3--:R-:W-:Y:S03]  /*103b0*/  HMMA.16816.F32.BF16 R96, R144.reuse, R156, R96 ;  /* 0x0000009c9060723c */ /* 0x048fe60000041860 */
[C---:B------:R-:W-:Y:S02]  /*103c0*/  FMUL.FTZ R102, R0.reuse, R102 ;  /* 0x0000006600667220 */ /* 0x040fe40000410000 */
        /* <DEDUP_REMOVED lines=13> */
[C---:B------:R-:W-:Y:S03]  /*104a0*/  FMUL.FTZ R121, R2.reuse, R121 ;  /* 0x0000007902797220 */ /* 0x040fe60000410000 */
[C---:B------:R-:W-:Y:S01]  /*104b0*/  HMMA.16816.F32.BF16 R108, R144.reuse, R162, R108 ;  /* 0x000000a2906c723c */ /* 0x040fe2000004186c */
[----:B------:R-:W5:Y:S02]  /*104c0*/  LDSM.16.MT88.4 R160, [R209+0xb080] ;  /* 0x00b08000d1a0783b */ /* 0x000f640000004200 */
[C---:B------:R-:W-:Y:S02]  /*104d0*/  FMUL.FTZ R112, R2.reuse, R112 ;  /* 0x0000007002707220 */ /* 0x040fe40000410000 */
[----:B------:R-:W-:Y:S02]  /*104e0*/  FMUL.FTZ R113, R2, R113 ;  /* 0x0000007102717220 */ /* 0x000fe40000410000 */
[C---:B------:R-:W-:Y:S02]  /*104f0*/  FMUL.FTZ R114, R0.reuse, R114 ;  /* 0x0000007200727220 */ /* 0x040fe40000410000 */
[C---:B------:R-:W-:Y:S03]  /*10500*/  FMUL.FTZ R115, R0.reuse, R115 ;  /* 0x0000007300737220 */ /* 0x040fe60000410000 */
[C---:B------:R-:W-:Y:S02]  /*10510*/  FMUL.FTZ R122, R0.reuse, R122 ;  /* 0x0000007a007a7220 */ /* 0x040fe40000410000 */
[----:B------:R-:W-:Y:S02]  /*10520*/  FMUL.FTZ R123, R0, R123 ;  /* 0x0000007b007b7220 */ /* 0x000fe40000410000 */
[C---:B-1----:R-:W-:Y:S03]  /*10530*/  HMMA.16816.F32.BF16 R112, R144.reuse, R152, R112 ;  /* 0x000000989070723c */ /* 0x042fe60000041870 */
[C---:B------:R-:W-:Y:S02]  /*10540*/  FMUL.FTZ R116, R2.reuse, R116 ;  /* 0x0000007402747220 */ /* 0x040fe40000410000 */
[----:B------:R-:W-:Y:S02]  /*10550*/  FMUL.FTZ R117, R2, R117 ;  /* 0x0000007502757220 */ /* 0x000fe40000410000 */
[C---:B------:R-:W-:Y:S01]  /*10560*/  FMUL.FTZ R118, R0.reuse, R118 ;  /* 0x0000007600767220 */ /* 0x040fe20000410000 */
[----:B--2---:R-:W-:Y:S01]  /*10570*/  F2FP.BF16.PACK_AB R152, R239, R236 ;  /* 0x000000ecef98723e */ /* 0x004fe200000010ff */
[----:B------:R-:W-:Y:S03]  /*10580*/  FMUL.FTZ R119, R0, R119 ;  /* 0x0000007700777220 */ /* 0x000fe60000410000 */
[C---:B------:R-:W-:Y:S01]  /*10590*/  FMUL.FTZ R124, R2.reuse, R124 ;  /* 0x0000007c027c7220 */ /* 0x040fe20000410000 */
[----:B----4-:R-:W-:Y:S01]  /*105a0*/  F2FP.BF16.PACK_AB R153, R241, R238 ;  /* 0x000000eef199723e */ /* 0x010fe200000010ff */
[----:B------:R-:W-:Y:S02]  /*105b0*/  FMUL.FTZ R125, R2, R125 ;  /* 0x0000007d027d7220 */ /* 0x000fe40000410000 */
[C---:B------:R-:W-:Y:S03]  /*105c0*/  HMMA.16816.F32.BF16 R116, R144.reuse, R154, R116 ;  /* 0x0000009a9074723c */ /* 0x040fe60000041874 */
[C---:B------:R-:W-:Y:S02]  /*105d0*/  FMUL.FTZ R126, R0.reuse, R126 ;  /* 0x0000007e007e7220 */ /* 0x040fe40000410000 */
[----:B------:R-:W-:Y:S02]  /*105e0*/  FMUL.FTZ R127, R0, R127 ;  /* 0x0000007f007f7220 */ /* 0x000fe40000410000 */
[C---:B------:R-:W-:Y:S01]  /*105f0*/  FMUL.FTZ R128, R2.reuse, R128 ;  /* 0x0000008002807220 */ /* 0x040fe20000410000 */
[C---:B---3--:R-:W-:Y:S04]  /*10600*/  HMMA.16816.F32.BF16 R12, R144.reuse, R156, R12 ;  /* 0x0000009c900c723c */ /* 0x048fe8000004180c */
[----:B------:R-:W-:Y:S01]  /*10610*/  FMUL.FTZ R129, R2, R129 ;  /* 0x0000008102817220 */ /* 0x000fe20000410000 */
[----:B------:R-:W-:Y:S01]  /*10620*/  F2FP.BF16.PACK_AB R154, R243, R240 ;  /* 0x000000f0f39a723e */ /* 0x000fe200000010ff */
[C---:B------:R-:W-:Y:S01]  /*10630*/  FMUL.FTZ R130, R0.reuse, R130 ;  /* 0x0000008200827220 */ /* 0x040fe20000410000 */
[----:B------:R-:W-:Y:S01]  /*10640*/  F2FP.BF16.PACK_AB R155, R245, R242 ;  /* 0x000000f2f59b723e */ /* 0x000fe200000010ff */
[C---:B------:R-:W-:Y:S01]  /*10650*/  HMMA.16816.F32.BF16 R120, R144.reuse, R158, R120 ;  /* 0x0000009e9078723c */ /* 0x040fe20000041878 */
[----:B------:R-:W1:Y:S03]  /*10660*/  LDSM.16.MT88.4 R156, [R215+0x8880] ;  /* 0x00888000d79c783b */ /* 0x000e660000004200 */
[----:B------:R-:W-:Y:S02]  /*10670*/  FMUL.FTZ R131, R0, R131 ;  /* 0x0000008300837220 */ /* 0x000fe40000410000 */
[C---:B------:R-:W-:Y:S02]  /*10680*/  FMUL.FTZ R132, R2.reuse, R132 ;  /* 0x0000008402847220 */ /* 0x040fe40000410000 */
[C---:B-----5:R-:W-:Y:S04]  /*10690*/  HMMA.16816.F32.BF16 R124, R144.reuse, R160, R124 ;  /* 0x000000a0907c723c */ /* 0x060fe8000004187c */
[----:B------:R-:W-:Y:S02]  /*106a0*/  FMUL.FTZ R133, R2, R133 ;  /* 0x0000008502857220 */ /* 0x000fe40000410000 */
[C---:B------:R-:W-:Y:S02]  /*106b0*/  FMUL.FTZ R134, R0.reuse, R134 ;  /* 0x0000008600867220 */ /* 0x040fe40000410000 */
[C---:B------:R-:W-:Y:S01]  /*106c0*/  HMMA.16816.F32.BF16 R128, R144.reuse, R162, R128 ;  /* 0x000000a29080723c */ /* 0x040fe20000041880 */
[----:B------:R-:W-:Y:S03]  /*106d0*/  LDSM.16.MT88.4 R160, [R215+0x9880] ;  /* 0x00988000d7a0783b */ /* 0x000fe60000004200 */
[----:B------:R-:W-:Y:S02]  /*106e0*/  FMUL.FTZ R135, R0, R135 ;  /* 0x0000008700877220 */ /* 0x000fe40000410000 */
[----:B------:R-:W-:Y:S02]  /*106f0*/  FFMA.FTZ R150, R2, R235, R150 ;  /* 0x000000eb02967223 */ /* 0x000fe40000010096 */
[C---:B------:R-:W-:Y:S04]  /*10700*/  HMMA.16816.F32.BF16 R16, R144.reuse, R140, R16 ;  /* 0x0000008c9010723c */ /* 0x040fe80000041810 */
[----:B------:R-:W-:Y:S01]  /*10710*/  FFMA.FTZ R6, R0, R233, R6 ;  /* 0x000000e900067223 */ /* 0x000fe20000010006 */
[----:B------:R-:W-:Y:S01]  /*10720*/  MOV R0, R3 ;  /* 0x0000000300007202 */ /* 0x000fe20000000f00 */
[----:B------:R-:W-:Y:S02]  /*10730*/  FADD.FTZ R5, R5, R150 ;  /* 0x0000009605057221 */ /* 0x000fe40000010000 */
[----:B------:R-:W-:Y:S01]  /*10740*/  HMMA.16816.F32.BF16 R132, R144, R142, R132 ;  /* 0x0000008e9084723c */ /* 0x000fe20000041884 */
[----:B------:R-:W2:Y:S03]  /*10750*/  LDSM.16.MT88.4 R140, [R209+0x8880] ;  /* 0x00888000d18c783b */ /* 0x000ea60000004200 */
[----:B------:R-:W-:Y:S02]  /*10760*/  FADD.FTZ R7, R7, R6 ;  /* 0x0000000607077221 */ /* 0x000fe40000010000 */
[----:B------:R-:W-:Y:S02]  /*10770*/  FADD.FTZ R232, R232, R5 ;  /* 0x00000005e8e87221 */ /* 0x000fe40000010000 */
[----:B------:R-:W-:Y:S01]  /*10780*/  FADD.FTZ R234, R234, R7 ;  /* 0x00000007eaea7221 */ /* 0x000fe20000010000 */
[C---:B-1----:R-:W-:Y:S01]  /*10790*/  HMMA.16816.F32.BF16 R144, R152.reuse, R156, R8 ;  /* 0x0000009c9890723c */ /* 0x042fe20000041808 */
[----:B------:R-:W1:Y:S04]  /*107a0*/  LDSM.16.MT88.4 R8, [R208+0x8880] ;  /* 0x00888000d008783b */ /* 0x000e680000004200 */
[----:B------:R-:W-:Y:S02]  /*107b0*/  FADD.FTZ R151, R151, R232 ;  /* 0x000000e897977221 */ /* 0x000fe40000010000 */
[----:B------:R-:W-:Y:S01]  /*107c0*/  FADD.FTZ R237, R237, R234 ;  /* 0x000000eaeded7221 */ /* 0x000fe20000010000 */
[C---:B------:R-:W-:Y:S01]  /*107d0*/  HMMA.16816.F32.BF16 R20, R152.reuse, R158, R20 ;  /* 0x0000009e9814723c */ /* 0x040fe20000041814 */
[----:B------:R-:W3:Y:S03]  /*107e0*/  LDSM.16.MT88.4 R156, [R209+0x9880] ;  /* 0x00988000d19c783b */ /* 0x000ee60000004200 */
[----:B------:R-:W-:Y:S02]  /*107f0*/  FADD.FTZ R236, R236, R151 ;  /* 0x00000097ecec7221 */ /* 0x000fe40000010000 */
[----:B------:R-:W-:Y:S02]  /*10800*/  FADD.FTZ R238, R238, R237 ;  /* 0x000000edeeee7221 */ /* 0x000fe40000010000 */
[C---:B------:R-:W-:Y:S04]  /*10810*/  HMMA.16816.F32.BF16 R24, R152.reuse, R136, R24 ;  /* 0x000000889818723c */ /* 0x040fe80000041818 */
[----:B------:R-:W-:Y:S02]  /*10820*/  FADD.FTZ R239, R239, R236 ;  /* 0x000000ecefef7221 */ /* 0x000fe40000010000 */
[----:B------:R-:W-:Y:S02]  /*10830*/  FADD.FTZ R241, R241, R238 ;  /* 0x000000eef1f17221 */ /* 0x000fe40000010000 */
[C---:B------:R-:W-:Y:S01]  /*10840*/  HMMA.16816.F32.BF16 R28, R152.reuse, R138, R28 ;  /* 0x0000008a981c723c */ /* 0x040fe2000004181c */
[----:B------:R-:W4:Y:S03]  /*10850*/  LDSM.16.MT88.4 R136, [R209+0xb880] ;  /* 0x00b88000d188783b */ /* 0x000f260000004200 */
[----:B------:R-:W-:Y:S02]  /*10860*/  FADD.FTZ R240, R240, R239 ;  /* 0x000000eff0f07221 */ /* 0x000fe40000010000 */
[----:B------:R-:W-:Y:S02]  /*10870*/  FADD.FTZ R242, R242, R241 ;  /* 0x000000f1f2f27221 */ /* 0x000fe40000010000 */
[C---:B--2---:R-:W-:Y:S04]  /*10880*/  HMMA.16816.F32.BF16 R32, R152.reuse, R140, R32 ;  /* 0x0000008c9820723c */ /* 0x044fe80000041820 */
[----:B------:R-:W-:Y:S02]  /*10890*/  FADD.FTZ R235, R243, R240 ;  /* 0x000000f0f3eb7221 */ /* 0x000fe40000010000 */
[----:B------:R-:W-:Y:S02]  /*108a0*/  FADD.FTZ R233, R245, R242 ;  /* 0x000000f2f5e97221 */ /* 0x000fe40000010000 */
[C---:B------:R-:W-:Y:S08]  /*108b0*/  HMMA.16816.F32.BF16 R36, R152.reuse, R142, R36 ;  /* 0x0000008e9824723c */ /* 0x040ff00000041824 */
[C---:B-1----:R-:W-:Y:S08]  /*108c0*/  HMMA.16816.F32.BF16 R40, R152.reuse, R8, R40 ;  /* 0x000000089828723c */ /* 0x042ff00000041828 */
[C---:B------:R-:W-:Y:S08]  /*108d0*/  HMMA.16816.F32.BF16 R44, R152.reuse, R10, R44 ;  /* 0x0000000a982c723c */ /* 0x040ff0000004182c */
[C---:B------:R-:W-:Y:S08]  /*108e0*/  HMMA.16816.F32.BF16 R48, R152.reuse, R160, R48 ;  /* 0x000000a09830723c */ /* 0x040ff00000041830 */
[C---:B------:R-:W-:Y:S08]  /*108f0*/  HMMA.16816.F32.BF16 R52, R152.reuse, R162, R52 ;  /* 0x000000a29834723c */ /* 0x040ff00000041834 */
[C---:B------:R-:W-:Y:S08]  /*10900*/  HMMA.16816.F32.BF16 R56, R152.reuse, R164, R56 ;  /* 0x000000a49838723c */ /* 0x040ff00000041838 */
[C---:B------:R-:W-:Y:S08]  /*10910*/  HMMA.16816.F32.BF16 R60, R152.reuse, R166, R60 ;  /* 0x000000a6983c723c */ /* 0x040ff0000004183c */
[C---:B---3--:R-:W-:Y:S08]  /*10920*/  HMMA.16816.F32.BF16 R64, R152.reuse, R156, R64 ;  /* 0x0000009c9840723c */ /* 0x048ff00000041840 */
        /* <DEDUP_REMOVED lines=15> */
[C---:B----4-:R-:W-:Y:S08]  /*10a20*/  HMMA.16816.F32.BF16 R124, R152.reuse, R136, R124 ;  /* 0x00000088987c723c */ /* 0x050ff0000004187c */
[C---:B------:R-:W-:Y:S08]  /*10a30*/  HMMA.16816.F32.BF16 R128, R152.reuse, R138, R128 ;  /* 0x0000008a9880723c */ /* 0x040ff00000041880 */
[C---:B------:R-:W-:Y:S08]  /*10a40*/  HMMA.16816.F32.BF16 R136, R152.reuse, R196, R16 ;  /* 0x000000c49888723c */ /* 0x040ff00000041810 */
[----:B------:R-:W-:Y:S01]  /*10a50*/  HMMA.16816.F32.BF16 R132, R152, R198, R132 ;  /* 0x000000c69884723c */ /* 0x000fe20000041884 */
[----:B------:R-:W-:-:S07]  /*10a60*/  @P0 BRA `(.L_x_142) ;  /* 0xffffe2c000000947 */ /* 0x000fce000383ffff */
.L_x_141:
[----:B------:R-:W1:Y:S01]  /*10a70*/  SHFL.BFLY PT, R6, R235, 0x2, 0x1f ;  /* 0x0c401f00eb067f89 */ /* 0x000e6200000e0000 */
[----:B------:R-:W-:-:S02]  /*10a80*/  MOV R4, RZ ;  /* 0x000000ff00047202 */ /* 0x000fc40000000f00 */
[----:B------:R-:W-:Y:S01]  /*10a90*/  MOV R2, RZ ;  /* 0x000000ff00027202 */ /* 0x000fe20000000f00 */
[----:B------:R-:W2:Y:S01]  /*10aa0*/  SHFL.BFLY PT, R0, R233, 0x2, 0x1f ;  /* 0x0c401f00e9007f89 */ /* 0x000ea200000e0000 */
[----:B------:R-:W-:Y:S02]  /*10ab0*/  MOV R8, 0xff800000 ;  /* 0xff80000000087802 */ /* 0x000fe40000000f00 */
[----:B------:R-:W-:Y:S01]  /*10ac0*/  PLOP3.LUT P2, PT, PT, PT, PT, 0x8, 0x0 ;  /* 0x000000000000781c */ /* 0x000fe20003f4e170 */
[----:B-1----:R-:W-:Y:S02]  /*10ad0*/  FADD.FTZ R6, R6, R235 ;  /* 0x000000eb06067221 */ /* 0x002fe40000010000 */
[----:B--2---:R-:W-:-:S03]  /*10ae0*/  FADD.FTZ R7, R0, R233 ;  /* 0x000000e900077221 */ /* 0x004fc60000010000 */
[----:B------:R-:W1:Y:S04]  /*10af0*/  SHFL.BFLY PT, R5, R6, 0x1, 0x1f ;  /* 0x0c201f0006057f89 */ /* 0x000e6800000e0000 */
[----:B------:R-:W2:Y:S01]  /*10b00*/  SHFL.BFLY PT, R0, R7, 0x1, 0x1f ;  /* 0x0c201f0007007f89 */ /* 0x000ea200000e0000 */
[----:B-1----:R-:W-:Y:S01]  /*10b10*/  FADD.FTZ R5, R6, R5 ;  /* 0x0000000506057221 */ /* 0x002fe20000010000 */
[----:B------:R-:W-:Y:S01]  /*10b20*/  MOV R6, 0xff800000 ;  /* 0xff80000000067802 */ /* 0x000fe20000000f00 */
[----:B--2---:R-:W-:-:S03]  /*10b30*/  FADD.FTZ R0, R0, R7 ;  /* 0x0000000700007221 */ /* 0x004fc60000010000 */
[----:B------:R-:W-:Y:S02]  /*10b40*/  FSETP.NE.FTZ.AND P1, PT, R5, RZ, PT ;  /* 0x000000ff0500720b */ /* 0x000fe40003f35000 */
[----:B------:R-:W-:-:S11]  /*10b50*/  FSETP.NE.FTZ.AND P0, PT, R0, RZ, PT ;  /* 0x000000ff0000720b */ /* 0x000fd60003f15000 */
[----:B------:R-:W1:Y:S01]  /*10b60*/  @P1 MUFU.RCP R4, R5 ;  /* 0x0000000500041308 */ /* 0x000e620000001000 */
[----:B------:R-:W-:Y:S02]  /*10b70*/  @P1 MOV R10, 0x3f317218 ;  /* 0x3f317218000a1802 */ /* 0x000fe40000000f00 */
[----:B------:R-:W-:-:S03]  /*10b80*/  @P0 MOV R9, 0x3f317218 ;  /* 0x3f31721800090802 */ /* 0x000fc60000000f00 */
[----:B------:R-:W-:Y:S02]  /*10b90*/  @P1 FMUL.FTZ R10, R10, c[0x0][0x2d0] ;  /* 0x0000b4000a0a1a20 */ /* 0x000fe40000410000 */
[----:B------:R-:W-:Y:S01]  /*10ba0*/  @P0 MUFU.RCP R2, R0 ;  /* 0x0000000000020308 */ /* 0x000fe20000001000 */
[----:B------:R-:W-:-:S07]  /*10bb0*/  @P0 FMUL.FTZ R9, R9, c[0x0][0x2d0] ;  /* 0x0000b40009090a20 */ /* 0x000fce0000410000 */
[----:B------:R-:W2:Y:S01]  /*10bc0*/  @P1 MUFU.LG2 R5, R5 ;  /* 0x0000000500051308 */ /* 0x000ea20000000c00 */
[C---:B-1----:R-:W-:Y:S02]  /*10bd0*/  FMUL.FTZ R144, R4.reuse, R144 ;  /* 0x0000009004907220 */ /* 0x042fe40000410000 */
[C---:B------:R-:W-:Y:S02]  /*10be0*/  FMUL.FTZ R145, R4.reuse, R145 ;  /* 0x0000009104917220 */ /* 0x040fe40000410000 */
[C---:B------:R-:W-:Y:S02]  /*10bf0*/  FMUL.FTZ R20, R4.reuse, R20 ;  /* 0x0000001404147220 */ /* 0x040fe40000410000 */
[C---:B------:R-:W-:Y:S01]  /*10c00*/  FMUL.FTZ R21, R4.reuse, R21 ;  /* 0x0000001504157220 */ /* 0x040fe20000410000 */
[----:B------:R-:W1:Y:S01]  /*10c10*/  @P0 MUFU.LG2 R0, R0 ;  /* 0x0000000000000308 */ /* 0x000e620000000c00 */
[C---:B------:R-:W-:Y:S02]  /*10c20*/  FMUL.FTZ R24, R4.reuse, R24 ;  /* 0x0000001804187220 */ /* 0x040fe40000410000 */
[----:B------:R-:W-:-:S02]  /*10c30*/  FMUL.FTZ R25, R4, R25 ;  /* 0x0000001904197220 */ /* 0x000fc40000410000 */
[C---:B------:R-:W-:Y:S02]  /*10c40*/  FMUL.FTZ R28, R4.reuse, R28 ;  /* 0x0000001c041c7220 */ /* 0x040fe40000410000 */
[C---:B------:R-:W-:Y:S02]  /*10c50*/  FMUL.FTZ R29, R4.reuse, R29 ;  /* 0x0000001d041d7220 */ /* 0x040fe40000410000 */
[----:B--2---:R-:W-:Y:S02]  /*10c60*/  @P1 FMUL.FTZ R5, R5, 0.69314718246459960938 ;  /* 0x3f31721805051820 */ /* 0x004fe40000410000 */
[C---:B------:R-:W-:Y:S02]  /*10c70*/  FMUL.FTZ R32, R4.reuse, R32 ;  /* 0x0000002004207220 */ /* 0x040fe40000410000 */
[C---:B------:R-:W-:Y:S02]  /*10c80*/  FMUL.FTZ R33, R4.reuse, R33 ;  /* 0x0000002104217220 */ /* 0x040fe40000410000 */
[----:B------:R-:W-:-:S02]  /*10c90*/  FMUL.FTZ R36, R4, R36 ;  /* 0x0000002404247220 */ /* 0x000fc40000410000 */
[----:B-1----:R-:W-:Y:S02]  /*10ca0*/  @P0 FMUL.FTZ R0, R0, 0.69314718246459960938 ;  /* 0x3f31721800000820 */ /* 0x002fe40000410000 */
        /* <DEDUP_REMOVED lines=116> */
[----:B------:R-:W-:Y:S02]  /*113f0*/  FMUL.FTZ R135, R2, R135 ;  /* 0x0000008702877220 */ /* 0x000fe40000410000 */
[----:B------:R-:W-:Y:S02]  /*11400*/  @P1 FFMA.FTZ R6, R10, R148, R5 ;  /* 0x000000940a061223 */ /* 0x000fe40000010005 */
[----:B------:R-:W-:-:S02]  /*11410*/  @P0 FFMA.FTZ R8, R9, R3, R0 ;  /* 0x0000000309080223 */ /* 0x000fc40000010000 */
.L_x_81:
[----:B------:R-:W-:Y:S02]  /*11420*/  USHF.R.S32.HI UR8, URZ, 0x1f, UR13 ;  /* 0x0000001f3f087899 */ /* 0x000fe4000801140d */
[----:B------:R-:W-:Y:S01]  /*11430*/  ULDC.64 UR10, c[0x0][0x118] ;  /* 0x00004600000a7ab9 */ /* 0x000fe20000000a00 */
        /* <DEDUP_REMOVED lines=22> */
[----:B------:R-:W-:Y:S02]  /*115a0*/  LEA.HI R2, R3, R0, RZ, 0x2 ;  /* 0x0000000003027211 */ /* 0x000fe400078f10ff */
[----:B------:R-:W-:Y:S02]  /*115b0*/  F2FP.BF16.PACK_AB R40, R41, R40 ;  /* 0x000000282928723e */ /* 0x000fe400000010ff */
[----:B------:R-:W-:-:S02]  /*115c0*/  SHF.R.S32.HI R10, RZ, 0x2, R2 ;  /* 0x00000002ff0a7819 */ /* 0x000fc40000011402 */
[----:B------:R-:W-:Y:S02]  /*115d0*/  SHF.R.S32.HI R5, RZ, 0x1f, R2 ;  /* 0x0000001fff057819 */ /* 0x000fe40000011402 */
[----:B------:R-:W-:Y:S02]  /*115e0*/  LOP3.LUT R7, R2, 0xfffffffc, RZ, 0xc0, !PT ;  /* 0xfffffffc02077812 */ /* 0x000fe400078ec0ff */
[----:B------:R-:W-:Y:S02]  /*115f0*/  LEA.HI R5, R5, R10, RZ, 0x3 ;  /* 0x0000000a05057211 */ /* 0x000fe400078f18ff */
[----:B------:R-:W-:Y:S01]  /*11600*/  F2FP.BF16.PACK_AB R42, R43, R42 ;  /* 0x0000002a2b2a723e */ /* 0x000fe200000010ff */
[----:B------:R-:W-:Y:S01]  /*11610*/  IMAD.IADD R7, R0, 0x1, -R7 ;  /* 0x0000000100077824 */ /* 0x000fe200078e0a07 */
[----:B------:R-:W-:Y:S02]  /*11620*/  LOP3.LUT R5, R5, 0xfffffff8, RZ, 0xc0, !PT ;  /* 0xfffffff805057812 */ /* 0x000fe400078ec0ff */
[----:B------:R-:W-:-:S02]  /*11630*/  F2FP.BF16.PACK_AB R44, R45, R44 ;  /* 0x0000002c2d2c723e */ /* 0x000fc400000010ff */
[----:B------:R-:W-:Y:S01]  /*11640*/  F2FP.BF16.PACK_AB R46, R47, R46 ;  /* 0x0000002e2f2e723e */ /* 0x000fe200000010ff */
[----:B------:R-:W-:Y:S01]  /*11650*/  IMAD.IADD R10, R10, 0x1, -R5 ;  /* 0x000000010a0a7824 */ /* 0x000fe200078e0a05 */
[----:B------:R-:W-:Y:S02]  /*11660*/  LEA.HI R5, R3, R0, RZ, 0x5 ;  /* 0x0000000003057211 */ /* 0x000fe400078f28ff */
[----:B------:R-:W-:Y:S01]  /*11670*/  F2FP.BF16.PACK_AB R48, R49, R48 ;  /* 0x000000303130723e */ /* 0x000fe200000010ff */
[C---:B------:R-:W-:Y:S01]  /*11680*/  IMAD.SHL.U32 R9, R10.reuse, 0x40, RZ ;  /* 0x000000400a097824 */ /* 0x040fe200078e00ff */
[----:B------:R-:W-:Y:S02]  /*11690*/  SHF.R.S32.HI R2, RZ, 0x5, R5 ;  /* 0x00000005ff027819 */ /* 0x000fe40000011405 */
[----:B------:R-:W-:Y:S02]  /*116a0*/  LOP3.LUT R12, R10, 0x1, RZ, 0xc0, !PT ;  /* 0x000000010a0c7812 */ /* 0x000fe400078ec0ff */
        /* <DEDUP_REMOVED lines=13> */
[C---:B------:R-:W-:Y:S01]  /*11780*/  IMAD.IADD R13, R11.reuse, 0x1, R10 ;  /* 0x000000010b0d7824 */ /* 0x040fe200078e020a */
[C---:B------:R-:W-:Y:S02]  /*11790*/  IADD3 R12, R11.reuse, 0x80, RZ ;  /* 0x000000800b0c7810 */ /* 0x040fe40007ffe0ff */
[----:B------:R-:W-:Y:S02]  /*117a0*/  IADD3 R9, R11, 0x70, RZ ;  /* 0x000000700b097810 */ /* 0x000fe40007ffe0ff */
[----:B------:R-:W-:Y:S01]  /*117b0*/  @P0 IADD3 R9, R12, 0x10, RZ ;  /* 0x000000100c090810 */ /* 0x000fe20007ffe0ff */
[----:B------:R-:W-:Y:S01]  /*117c0*/  IMAD.MOV.U32 R12, RZ, RZ, 0x40 ;  /* 0x00000040ff0c7424 */ /* 0x000fe200078e00ff */
[----:B------:R-:W-:Y:S02]  /*117d0*/  F2FP.BF16.PACK_AB R56, R57, R56 ;  /* 0x000000383938723e */ /* 0x000fe400000010ff */
[----:B------:R-:W-:Y:S01]  /*117e0*/  F2FP.BF16.PACK_AB R58, R59, R58 ;  /* 0x0000003a3b3a723e */ /* 0x000fe200000010ff */
[----:B------:R-:W-:Y:S01]  /*117f0*/  IMAD.IADD R15, R10, 0x1, R9 ;  /* 0x000000010a0f7824 */ /* 0x000fe200078e0209 */
[----:B------:R-:W-:Y:S01]  /*11800*/  SEL R12, R12, 0xffffffc0, !P2 ;  /* 0xffffffc00c0c7807 */ /* 0x000fe20005000000 */
[----:B------:R-:W-:Y:S01]  /*11810*/  IMAD.U32 R10, RZ, RZ, UR4 ;  /* 0x00000004ff0a7e24 */ /* 0x000fe2000f8e00ff */
[----:B------:R-:W-:-:S02]  /*11820*/  F2FP.BF16.PACK_AB R60, R61, R60 ;  /* 0x0000003c3d3c723e */ /* 0x000fc400000010ff */
[----:B------:R-:W-:Y:S01]  /*11830*/  F2FP.BF16.PACK_AB R62, R63, R62 ;  /* 0x0000003e3f3e723e */ /* 0x000fe200000010ff */
[--C-:B------:R-:W-:Y:S01]  /*11840*/  IMAD.IADD R17, R11, 0x1, R12.reuse ;  /* 0x000000010b117824 */ /* 0x100fe200078e020c */
[----:B------:R-:W-:Y:S01]  /*11850*/  F2FP.BF16.PACK_AB R64, R65, R64 ;  /* 0x000000404140723e */ /* 0x000fe200000010ff */
[C---:B------:R-:W-:Y:S01]  /*11860*/  IMAD.IADD R19, R12.reuse, 0x1, R9 ;  /* 0x000000010c137824 */ /* 0x040fe200078e0209 */
[----:B------:R-:W-:Y:S01]  /*11870*/  F2FP.BF16.PACK_AB R68, R69, R68 ;  /* 0x000000444544723e */ /* 0x000fe200000010ff */
[----:B------:R-:W-:Y:S01]  /*11880*/  IMAD.IADD R21, R12, 0x1, R13 ;  /* 0x000000010c157824 */ /* 0x000fe200078e020d */
[----:B------:R-:W-:Y:S01]  /*11890*/  STS [R11+0x80], R144 ;  /* 0x000080900b007388 */ /* 0x000fe20000000800 */
[----:B------:R-:W-:Y:S01]  /*118a0*/  IMAD.IADD R23, R15, 0x1, R12 ;  /* 0x000000010f177824 */ /* 0x000fe200078e020c */
[----:B------:R-:W-:Y:S02]  /*118b0*/  F2FP.BF16.PACK_AB R70, R71, R70 ;  /* 0x000000464746723e */ /* 0x000fe400000010ff */
[----:B------:R-:W-:Y:S01]  /*118c0*/  STS [R11+0x480], R146 ;  /* 0x000480920b007388 */ /* 0x000fe20000000800 */
[----:B------:R-:W-:-:S02]  /*118d0*/  F2FP.BF16.PACK_AB R72, R73, R72 ;  /* 0x000000484948723e */ /* 0x000fc400000010ff */
[----:B------:R-:W-:Y:S01]  /*118e0*/  F2FP.BF16.PACK_AB R74, R75, R74 ;  /* 0x0000004a4b4a723e */ /* 0x000fe200000010ff */
[----:B------:R-:W-:Y:S01]  /*118f0*/  STS [R9], R20 ;  /* 0x0000001409007388 */ /* 0x000fe20000000800 */
[----:B------:R-:W-:Y:S02]  /*11900*/  F2FP.BF16.PACK_AB R76, R77, R76 ;  /* 0x0000004c4d4c723e */ /* 0x000fe400000010ff */
[----:B------:R-:W-:Y:S01]  /*11910*/  F2FP.BF16.PACK_AB R78, R79, R78 ;  /* 0x0000004e4f4e723e */ /* 0x000fe200000010ff */
[----:B------:R-:W-:Y:S01]  /*11920*/  STS [R9+0x400], R22 ;  /* 0x0004001609007388 */ /* 0x000fe20000000800 */
[----:B------:R-:W-:Y:S02]  /*11930*/  F2FP.BF16.PACK_AB R80, R81, R80 ;  /* 0x000000505150723e */ /* 0x000fe400000010ff */
[----:B------:R-:W-:Y:S01]  /*11940*/  F2FP.BF16.PACK_AB R82, R83, R82 ;  /* 0x000000525352723e */ /* 0x000fe200000010ff */
[----:B------:R-:W-:Y:S01]  /*11950*/  STS [R13+0x80], R24 ;  /* 0x000080180d007388 */ /* 0x000fe20000000800 */
[----:B------:R-:W-:-:S02]  /*11960*/  F2FP.BF16.PACK_AB R84, R85, R84 ;  /* 0x000000545554723e */ /* 0x000fc400000010ff */
[----:B------:R-:W-:Y:S01]  /*11970*/  F2FP.BF16.PACK_AB R86, R87, R86 ;  /* 0x000000565756723e */ /* 0x000fe200000010ff */
[----:B------:R-:W-:Y:S01]  /*11980*/  STS [R13+0x480], R26 ;  /* 0x0004801a0d007388 */ /* 0x000fe20000000800 */
[----:B------:R-:W-:Y:S02]  /*11990*/  F2FP.BF16.PACK_AB R88, R89, R88 ;  /* 0x000000585958723e */ /* 0x000fe400000010ff */
[----:B------:R-:W-:Y:S01]  /*119a0*/  F2FP.BF16.PACK_AB R90, R91, R90 ;  /* 0x0000005a5b5a723e */ /* 0x000fe200000010ff */
[----:B------:R-:W-:Y:S01]  /*119b0*/  STS [R15], R28 ;  /* 0x0000001c0f007388 */ /* 0x000fe20000000800 */
        /* <DEDUP_REMOVED lines=71> */
[----:B------:R3:W-:Y:S04]  /*11e30*/  STS [R9+0xc400], R118 ;  /* 0x00c4007609007388 */ /* 0x0007e80000000800 */
[----:B------:R-:W-:Y:S04]  /*11e40*/  STS [R13+0xc080], R140 ;  /* 0x00c0808c0d007388 */ /* 0x000fe80000000800 */
[----:B------:R4:W-:Y:S04]  /*11e50*/  STS [R13+0xc480], R142 ;  /* 0x00c4808e0d007388 */ /* 0x0009e80000000800 */
[----:B------:R2:W-:Y:S04]  /*11e60*/  STS [R15+0xc000], R120 ;  /* 0x00c000780f007388 */ /* 0x0005e80000000800 */
[----:B------:R2:W-:Y:S01]  /*11e70*/  STS [R15+0xc400], R122 ;  /* 0x00c4007a0f007388 */ /* 0x0005e20000000800 */
[----:B-1----:R-:W-:Y:S01]  /*11e80*/  IMAD.U32 R11, RZ, RZ, UR5 ;  /* 0x00000005ff0b7e24 */ /* 0x002fe2000f8e00ff */
[----:B------:R-:W-:-:S02]  /*11e90*/  ULDC.64 UR4, c[0x0][0x508] ;  /* 0x0001420000047ab9 */ /* 0x000fc40000000a00 */
[----:B------:R2:W-:Y:S04]  /*11ea0*/  STS [R17+0xc080], R124 ;  /* 0x00c0807c11007388 */ /* 0x0005e80000000800 */
[----:B------:R2:W-:Y:S04]  /*11eb0*/  STS [R17+0xc480], R126 ;  /* 0x00c4807e11007388 */ /* 0x0005e80000000800 */
[----:B------:R2:W-:Y:S04]  /*11ec0*/  STS [R19+0xc000], R128 ;  /* 0x00c0008013007388 */ /* 0x0005e80000000800 */
[----:B------:R2:W-:Y:S04]  /*11ed0*/  STS [R19+0xc400], R130 ;  /* 0x00c4008213007388 */ /* 0x0005e80000000800 */
[----:B------:R2:W-:Y:S04]  /*11ee0*/  STS [R21+0xc080], R136 ;  /* 0x00c0808815007388 */ /* 0x0005e80000000800 */
[----:B------:R2:W-:Y:S04]  /*11ef0*/  STS [R21+0xc480], R138 ;  /* 0x00c4808a15007388 */ /* 0x0005e80000000800 */
[----:B------:R2:W-:Y:S04]  /*11f00*/  STS [R23+0xc000], R132 ;  /* 0x00c0008417007388 */ /* 0x0005e80000000800 */
[----:B------:R2:W-:Y:S04]  /*11f10*/  STS [R23+0xc400], R134 ;  /* 0x00c4008617007388 */ /* 0x0005e80000000800 */
[----:B------:R-:W-:Y:S01]  /*11f20*/  BAR.SYNC.DEFER_BLOCKING 0x1, 0x100 ;  /* 0x0044000000007b1d */ /* 0x000fe20000010000 */
[----:B------:R-:W-:-:S04]  /*11f30*/  UISETP.NE.U32.AND UP0, UPT, URZ, UR4, UPT ;  /* 0x000000043f00728c */ /* 0x000fc8000bf05070 */
[----:B------:R-:W-:Y:S01]  /*11f40*/  UISETP.NE.AND.EX UP0, UPT, URZ, UR5, UPT, UP0 ;  /* 0x000000053f00728c */ /* 0x000fe2000bf05300 */
[----:B---3--:R-:W3:Y:S02]  /*11f50*/  @P0 LDG.E R9, [R10.64] ;  /* 0x0000000a0a090981 */ /* 0x008ee4000c1e1900 */
[----:B------:R-:W-:-:S03]  /*11f60*/  ULDC.64 UR4, c[0x0][0x508] ;  /* 0x0001420000047ab9 */ /* 0x000fc60000000a00 */
[----:B------:R-:W-:-:S05]  /*11f70*/  PLOP3.LUT P1, PT, PT, PT, UP0, 0x80, 0x0 ;  /* 0x000000000000781c */ /* 0x000fca0003f2f008 */
[----:B------:R-:W-:Y:S01]  /*11f80*/  @UP0 UIMAD.WIDE UR4, UR20, UR6, UR4 ;  /* 0x00000006140402a5 */ /* 0x000fe2000f8e0204 */
[----:B------:R-:W-:-:S05]  /*11f90*/  IMAD.MOV.U32 R4, RZ, RZ, c[0x0][0x388] ;  /* 0x0000e200ff047624 */ /* 0x000fca00078e00ff */
[----:B------:R-:W-:Y:S02]  /*11fa0*/  IMAD.U32 R12, RZ, RZ, UR4 ;  /* 0x00000004ff0c7e24 */ /* 0x000fe4000f8e00ff */
[----:B----4-:R-:W-:-:S05]  /*11fb0*/  IMAD.U32 R13, RZ, RZ, UR5 ;  /* 0x00000005ff0d7e24 */ /* 0x010fca000f8e00ff */
[----:B------:R2:W5:Y:S01]  /*11fc0*/  @P1 LDG.E R4, [R12.64] ;  /* 0x0000000a0c041981 */ /* 0x000562000c1e1900 */
[----:B------:R-:W-:Y:S02]  /*11fd0*/  UMOV UR22, URZ ;  /* 0x0000003f00167c82 */ /* 0x000fe40008000000 */
[----:B------:R-:W-:Y:S01]  /*11fe0*/  UMOV UR23, URZ ;  /* 0x0000003f00177c82 */ /* 0x000fe20008000000 */
[----:B---3--:R-:W1:Y:S02]  /*11ff0*/  @P0 R2UR UR5, R9 ;  /* 0x00000000090503c2 */ /* 0x008e6400000e0000 */
[----:B-1----:R-:W-:Y:S02]  /*12000*/  @UP1 USHF.R.S32.HI UR4, URZ, 0x1f, UR5 ;  /* 0x0000001f3f041899 */ /* 0x002fe40008011405 */
[----:B------:R-:W-:-:S05]  /*12010*/  @UP1 UMOV UR22, UR5 ;  /* 0x0000000500161c82 */ /* 0x000fca0008000000 */
[----:B------:R-:W-:Y:S01]  /*12020*/  @UP1 UMOV UR23, UR4 ;  /* 0x0000000400171c82 */ /* 0x000fe20008000000 */
[----:B------:R-:W-:Y:S05]  /*12030*/  @P1 BRA `(.L_x_146) ;  /* 0x0000004000001947 */ /* 0x000fea0003800000 */
[----:B--2---:R-:W-:Y:S05]  /*12040*/  @!P0 BRA `(.L_x_146) ;  /* 0x0000003000008947 */ /* 0x004fea0003800000 */
[----:B-----5:R-:W2:Y:S04]  /*12050*/  LDG.E R4, [R10.64] ;  /* 0x0000000a0a047981 */ /* 0x020ea8000c1e1900 */
[----:B------:R-:W2:Y:S02]  /*12060*/  LDG.E R9, [R10.64+0x4] ;  /* 0x0000040a0a097981 */ /* 0x000ea4000c1e1900 */
[----:B--2---:R-:W-:Y:S02]  /*12070*/  IADD3 R4, -R4, R9, RZ ;  /* 0x0000000904047210 */ /* 0x004fe40007ffe1ff */
.L_x_146:
[----:B--2---:R-:W-:Y:S01]  /*12080*/  SHF.R.S32.HI R11, RZ, 0x1f, R2 ;  /* 0x0000001fff0b7819 */ /* 0x004fe20000011402 */
[----:B------:R-:W1:Y:S01]  /*12090*/  S2R R73, SR_CTAID.X ;  /* 0x0000000000497919 */ /* 0x000e620000002500 */
[----:B------:R-:W-:Y:S01]  /*120a0*/  LOP3.LUT R5, R5, 0xffffffe0, RZ, 0xc0, !PT ;  /* 0xffffffe005057812 */ /* 0x000fe200078ec0ff */
[----:B------:R-:W-:Y:S01]  /*120b0*/  IMAD.MOV.U32 R9, RZ, RZ, c[0x0][0x4e8] ;  /* 0x00013a00ff097624 */ /* 0x000fe200078e00ff */
[----:B------:R-:W-:Y:S01]  /*120c0*/  LEA.HI R11, R11, R2, RZ, 0x3 ;  /* 0x000000020b0b7211 */ /* 0x000fe200078f18ff */
[----:B------:R-:W-:Y:S01]  /*120d0*/  ULDC.64 UR6, c[0x0][0x490] ;  /* 0x0001240000067ab9 */ /* 0x000fe20000000a00 */
[-C--:B------:R-:W-:Y:S01]  /*120e0*/  LEA.HI R16, R3, R0.reuse, RZ, 0x3 ;  /* 0x0000000003107211 */ /* 0x080fe200078f18ff */
[----:B------:R-:W-:Y:S01]  /*120f0*/  IMAD.IADD R5, R0, 0x1, -R5 ;  /* 0x0000000100057824 */ /* 0x000fe200078e0a05 */
[----:B------:R-:W-:Y:S01]  /*12100*/  LOP3.LUT R11, R11, 0xffffff8, RZ, 0xc0, !PT ;  /* 0x0ffffff80b0b7812 */ /* 0x000fe200078ec0ff */
[----:B------:R-:W-:Y:S01]  /*12110*/  USHF.R.S32.HI UR12, URZ, 0x1f, UR20 ;  /* 0x0000001f3f0c7899 */ /* 0x000fe20008011414 */
[----:B------:R-:W-:Y:S01]  /*12120*/  ISETP.NE.AND P1, PT, R9, 0x1, PT ;  /* 0x000000010900780c */ /* 0x000fe20003f25270 */
[----:B------:R-:W-:Y:S01]  /*12130*/  UIMAD UR9, UR8, UR6, URZ ;  /* 0x00000006080972a4 */ /* 0x000fe2000f8e023f */
[----:B------:R-:W-:Y:S01]  /*12140*/  LEA.HI R9, R7, R7, RZ, 0x1 ;  /* 0x0000000707097211 */ /* 0x000fe200078f08ff */
[----:B------:R-:W-:Y:S01]  /*12150*/  IMAD.IADD R11, R2, 0x1, -R11 ;  /* 0x00000001020b7824 */ /* 0x000fe200078e0a0b */
[----:B------:R-:W-:Y:S01]  /*12160*/  SHF.R.S32.HI R2, RZ, 0x1f, R5 ;  /* 0x0000001fff027819 */ /* 0x000fe20000011405 */
[----:B------:R-:W-:Y:S01]  /*12170*/  UMOV UR14, UR22 ;  /* 0x00000016000e7c82 */ /* 0x000fe20008000000 */
[----:B------:R-:W-:Y:S01]  /*12180*/  LOP3.LUT R10, R9, 0x1ffffffe, RZ, 0xc0, !PT ;  /* 0x1ffffffe090a7812 */ /* 0x000fe200078ec0ff */
[----:B------:R-:W-:Y:S01]  /*12190*/  UMOV UR15, UR23 ;  /* 0x00000017000f7c82 */ /* 0x000fe20008000000 */
[----:B------:R-:W-:Y:S01]  /*121a0*/  LEA.HI R2, R2, R5, RZ, 0x2 ;  /* 0x0000000502027211 */ /* 0x000fe200078f10ff */
[----:B------:R-:W-:Y:S01]  /*121b0*/  USEL UR12, UR12, URZ, !UP1 ;  /* 0x0000003f0c0c7287 */ /* 0x000fe2000c800000 */
[----:B------:R-:W-:Y:S01]  /*121c0*/  LOP3.LUT P2, RZ, R5, 0x3, RZ, 0xc0, !PT ;  /* 0x0000000305ff7812 */ /* 0x000fe2000784c0ff */
[----:B------:R-:W-:Y:S01]  /*121d0*/  IMAD.IADD R7, R7, 0x1, -R10 ;  /* 0x0000000107077824 */ /* 0x000fe200078e0a0a */
[----:B------:R-:W-:Y:S01]  /*121e0*/  SHF.R.S32.HI R2, RZ, 0x2, R2 ;  /* 0x00000002ff027819 */ /* 0x000fe20000011402 */
[----:B------:R-:W-:Y:S01]  /*121f0*/  UIMAD.WIDE.U32 UR14, UR13, UR6, UR14 ;  /* 0x000000060d0e72a5 */ /* 0x000fe2000f8e000e */
[----:B------:R-:W-:Y:S01]  /*12200*/  LEA.HI R3, R3, R0, RZ, 0x6 ;  /* 0x0000000003037211 */ /* 0x000fe200078f30ff */
[----:B------:R-:W-:Y:S01]  /*12210*/  UIMAD UR9, UR13, UR7, UR9 ;  /* 0x000000070d0972a4 */ /* 0x000fe2000f8e0209 */
[----:B------:R-:W-:Y:S01]  /*12220*/  BSSY B0, `(.L_x_147) ;  /* 0x0000083000007945 */ /* 0x000fe20003800000 */
[----:B------:R-:W-:Y:S01]  /*12230*/  IMAD R2, R11, 0x10, R2 ;  /* 0x000000100b027824 */ /* 0x000fe200078e0202 */
[----:B------:R-:W-:-:S02]  /*12240*/  ULDC.64 UR6, c[0x0][0x498] ;  /* 0x0001260000067ab9 */ /* 0x000fc40000000a00 */
[----:B------:R-:W-:Y:S01]  /*12250*/  USEL UR20, UR20, URZ, !UP1 ;  /* 0x0000003f14147287 */ /* 0x000fe2000c800000 */
[----:B------:R-:W-:Y:S01]  /*12260*/  IMAD R10, R7, 0x8, R2 ;  /* 0x00000008070a7824 */ /* 0x000fe200078e0202 */
[----:B------:R-:W-:Y:S02]  /*12270*/  UIMAD UR17, UR12, UR6, URZ ;  /* 0x000000060c1172a4 */ /* 0x000fe4000f8e023f */
[----:B------:R-:W-:Y:S02]  /*12280*/  UIADD3 UR15, UR15, UR9, URZ ;  /* 0x000000090f0f7290 */ /* 0x000fe4000fffe03f */
[----:B-1----:R-:W-:Y:S01]  /*12290*/  LEA R7, R73, R10, 0x7 ;  /* 0x0000000a49077211 */ /* 0x002fe200078e38ff */
[----:B------:R-:W-:Y:S02]  /*122a0*/  UIMAD UR7, UR20, UR7, UR17 ;  /* 0x00000007140772a4 */ /* 0x000fe4000f8e0211 */
[----:B------:R-:W-:Y:S02]  /*122b0*/  UIMAD.WIDE.U32 UR14, UR20, UR6, UR14 ;  /* 0x00000006140e72a5 */ /* 0x000fe4000f8e000e */
[----:B------:R-:W-:Y:S01]  /*122c0*/  @P1 IMAD.HI.U32 R5, R7, c[0x0][0x4ec], RZ ;  /* 0x00013b0007051a27 */ /* 0x000fe200078e00ff */
[----:B------:R-:W-:-:S02]  /*122d0*/  ULDC.64 UR4, c[0x0][0x3a0] ;  /* 0x0000e80000047ab9 */ /* 0x000fc40000000a00 */
[----:B------:R-:W-:Y:S01]  /*122e0*/  UIMAD UR16, UR23, UR4, URZ ;  /* 0x00000004171072a4 */ /* 0x000fe2000f8e023f */
[----:B------:R-:W-:Y:S01]  /*122f0*/  IMAD.MOV.U32 R12, RZ, RZ, R7 ;  /* 0x000000ffff0c7224 */ /* 0x000fe200078e0007 */
[----:B------:R-:W-:Y:S01]  /*12300*/  @P1 SHF.R.U32.HI R12, RZ, c[0x0][0x4f0], R5 ;  /* 0x00013c00ff0c1a19 */ /* 0x000fe20000011605 */
[----:B------:R-:W-:Y:S01]  /*12310*/  UIMAD.WIDE.U32 UR18, UR22, UR4, URZ ;  /* 0x00000004161272a5 */ /* 0x000fe2000f8e003f */
[----:B------:R-:W-:Y:S01]  /*12320*/  LOP3.LUT R5, R16, 0xfffffff8, RZ, 0xc0, !PT ;  /* 0xfffffff810057812 */ /* 0x000fe200078ec0ff */
[----:B------:R-:W-:Y:S01]  /*12330*/  UIMAD UR16, UR22, UR5, UR16 ;  /* 0x00000005161072a4 */ /* 0x000fe2000f8e0210 */
[----:B------:R-:W-:Y:S01]  /*12340*/  SHF.R.S32.HI R16, RZ, 0x3, R16 ;  /* 0x00000003ff107819 */ /* 0x000fe20000011410 */
[--C-:B------:R-:W-:Y:S01]  /*12350*/  IMAD.MOV R10, RZ, RZ, -R12.reuse ;  /* 0x000000ffff0a7224 */ /* 0x100fe200078e0a0c */
[----:B------:R-:W-:Y:S01]  /*12360*/  ULDC.64 UR4, c[0x0][0x3e8] ;  /* 0x0000fa0000047ab9 */ /* 0x000fe20000000a00 */
[----:B------:R-:W-:Y:S01]  /*12370*/  IMAD.IADD R5, R0, 0x1, -R5 ;  /* 0x0000000100057824 */ /* 0x000fe200078e0a05 */
[----:B------:R-:W-:Y:S01]  /*12380*/  UIMAD UR8, UR8, UR4, URZ ;  /* 0x00000004080872a4 */ /* 0x000fe2000f8e023f */
[----:B------:R-:W-:Y:S01]  /*12390*/  IMAD R10, R10, c[0x0][0x4e8], R7 ;  /* 0x00013a000a0a7a24 */ /* 0x000fe200078e0207 */
[----:B------:R-:W-:Y:S01]  /*123a0*/  SHF.R.S32.HI R7, RZ, 0x1f, R12 ;  /* 0x0000001fff077819 */ /* 0x000fe2000001140c */
[----:B------:R-:W-:Y:S01]  /*123b0*/  IMAD.U32 R0, RZ, RZ, UR7 ;  /* 0x00000007ff007e24 */ /* 0x000fe2000f8e00ff */
[----:B------:R-:W-:Y:S01]  /*123c0*/  IADD3 R12, P0, R12, UR14, RZ ;  /* 0x0000000e0c0c7c10 */ /* 0x000fe2000ff1e0ff */
[----:B------:R-:W-:Y:S01]  /*123d0*/  IMAD.SHL.U32 R17, R16, 0x40, RZ ;  /* 0x0000004010117824 */ /* 0x000fe200078e00ff */
[----:B------:R-:W-:Y:S01]  /*123e0*/  SHF.R.S32.HI R15, RZ, 0x1f, R10 ;  /* 0x0000001fff0f7819 */ /* 0x000fe2000001140a */
[----:B------:R-:W-:Y:S01]  /*123f0*/  UIADD3 UR19, UR19, UR16, URZ ;  /* 0x0000001013137290 */ /* 0x000fe2000fffe03f */
[----:B------:R-:W-:Y:S01]  /*12400*/  IADD3.X R13, R7, UR15, R0, P0, !PT ;  /* 0x0000000f070d7c10 */ /* 0x000fe200087fe400 */
[----:B------:R-:W-:Y:S01]  /*12410*/  UIMAD UR5, UR13, UR5, UR8 ;  /* 0x000000050d0572a4 */ /* 0x000fe2000f8e0208 */
[----:B------:R-:W-:Y:S01]  /*12420*/  LEA R0, R5, R16, 0x5 ;  /* 0x0000001005007211 */ /* 0x000fe200078e28ff */
[----:B------:R-:W-:Y:S01]  /*12430*/  IMAD R15, R15, c[0x0][0x488], RZ ;  /* 0x000122000f0f7a24 */ /* 0x000fe200078e02ff */
[----:B------:R-:W-:Y:S01]  /*12440*/  LOP3.LUT R17, R17, 0x1c0, RZ, 0xc0, !PT ;  /* 0x000001c011117812 */ /* 0x000fe200078ec0ff */
[----:B------:R-:W-:Y:S01]  /*12450*/  IMAD.WIDE.U32 R12, R10, c[0x0][0x488], R12 ;  /* 0x000122000a0c7a25 */ /* 0x000fe200078e000c */
[----:B------:R-:W-:-:S02]  /*12460*/  UIMAD.WIDE.U32 UR18, UR13, UR4, UR18 ;  /* 0x000000040d1272a5 */ /* 0x000fc4000f8e0012 */
[----:B------:R-:W-:Y:S01]  /*12470*/  ULDC.64 UR6, c[0x0][0x3f0] ;  /* 0x0000fc0000067ab9 */ /* 0x000fe20000000a00 */
[----:B------:R-:W-:Y:S01]  /*12480*/  IMAD R9, R73, 0x80, R0 ;  /* 0x0000008049097824 */ /* 0x000fe200078e0200 */
[----:B------:R-:W-:Y:S01]  /*12490*/  UIMAD UR12, UR12, UR6, URZ ;  /* 0x000000060c0c72a4 */ /* 0x000fe2000f8e023f */
[----:B------:R-:W-:Y:S01]  /*124a0*/  IMAD.SHL.U32 R0, R5, 0x8, RZ ;  /* 0x0000000805007824 */ /* 0x000fe200078e00ff */
[----:B------:R-:W-:Y:S01]  /*124b0*/  SHF.R.U32.HI R5, RZ, 0x3, R17 ;  /* 0x00000003ff057819 */ /* 0x000fe20000011611 */
[----:B------:R-:W-:Y:S01]  /*124c0*/  IMAD R15, R10, c[0x0][0x48c], R15 ;  /* 0x000123000a0f7a24 */ /* 0x000fe200078e020f */
[----:B------:R-:W-:Y:S01]  /*124d0*/  UIADD3 UR19, UR19, UR5, URZ ;  /* 0x0000000513137290 */ /* 0x000fe2000fffe03f */
[----:B------:R-:W-:Y:S01]  /*124e0*/  @P1 IMAD.HI.U32 R11, R9, c[0x0][0x4ec], RZ ;  /* 0x00013b00090b1a27 */ /* 0x000fe200078e00ff */
[----:B------:R-:W-:Y:S01]  /*124f0*/  LOP3.LUT R10, R17, 0x38, R0, 0xf8, !PT ;  /* 0x00000038110a7812 */ /* 0x000fe200078ef800 */
[----:B------:R-:W-:Y:S01]  /*12500*/  UIMAD UR7, UR20, UR7, UR12 ;  /* 0x00000007140772a4 */ /* 0x000fe2000f8e020c */
[----:B------:R-:W-:Y:S01]  /*12510*/  LEA R17, P0, R12, c[0x0][0x450], 0x2 ;  /* 0x000114000c117a11 */ /* 0x000fe200078010ff */
[----:B------:R-:W-:Y:S01]  /*12520*/  IMAD.IADD R14, R13, 0x1, R15 ;  /* 0x000000010d0e7824 */ /* 0x000fe200078e020f */
[----:B------:R-:W-:Y:S01]  /*12530*/  LOP3.LUT R5, R10, R5, RZ, 0x3c, !PT ;  /* 0x000000050a057212 */ /* 0x000fe200078e3cff */
[----:B------:R-:W-:Y:S01]  /*12540*/  IMAD.MOV.U32 R7, RZ, RZ, R9 ;  /* 0x000000ffff077224 */ /* 0x000fe200078e0009 */
[----:B------:R-:W-:Y:S01]  /*12550*/  @P1 SHF.R.U32.HI R7, RZ, c[0x0][0x4f0], R11 ;  /* 0x00013c00ff071a19 */ /* 0x000fe2000001160b */
[----:B------:R-:W-:Y:S01]  /*12560*/  UIMAD.WIDE.U32 UR18, UR20, UR6, UR18 ;  /* 0x00000006141272a5 */ /* 0x000fe2000f8e0012 */
[----:B------:R-:W-:Y:S01]  /*12570*/  LEA.HI.X R14, R12, c[0x0][0x454], R14, 0x2, P0 ;  /* 0x000115000c0e7a11 */ /* 0x000fe200000f140e */
[----:B------:R-:W-:Y:S01]  /*12580*/  SHFL.IDX PT, R10, R17, 0x1, 0x1c1f ;  /* 0x003c1f00110a7f89 */ /* 0x000fe200000e0000 */
[--C-:B------:R-:W-:Y:S01]  /*12590*/  SHF.R.S32.HI R15, RZ, 0x1f, R7.reuse ;  /* 0x0000001fff0f7819 */ /* 0x100fe20000011407 */
[----:B------:R-:W-:Y:S01]  /*125a0*/  IMAD.MOV R18, RZ, RZ, -R7 ;  /* 0x000000ffff127224 */ /* 0x000fe200078e0a07 */
[----:B------:R-:W-:Y:S01]  /*125b0*/  UIADD3 UR7, UR19, UR7, URZ ;  /* 0x0000000713077290 */ /* 0x000fe2000fffe03f */
[----:B------:R-:W-:Y:S01]  /*125c0*/  SHFL.IDX PT, R12, R17, RZ, 0x1c1f ;  /* 0x001c1fff110c7589 */ /* 0x000fe200000e0000 */
[----:B------:R-:W-:Y:S01]  /*125d0*/  MOV R20, UR18 ;  /* 0x0000001200147c02 */ /* 0x000fe20008000f00 */
[----:B------:R-:W-:-:S02]  /*125e0*/  IMAD R18, R18, c[0x0][0x4e8], R9 ;  /* 0x00013a0012127a24 */ /* 0x000fc400078e0209 */
[----:B------:R-:W1:Y:S01]  /*125f0*/  SHFL.IDX PT, R13, R14, RZ, 0x1c1f ;  /* 0x001c1fff0e0d7589 */ /* 0x000e6200000e0000 */
[----:B------:R-:W-:Y:S02]  /*12600*/  IMAD R9, R73, 0x80, R2 ;  /* 0x0000008049097824 */ /* 0x000fe400078e0202 */
[----:B-----5:R-:W-:Y:S01]  /*12610*/  IMAD R2, R4, c[0x0][0x4e8], RZ ;  /* 0x00013a0004027a24 */ /* 0x020fe200078e02ff */
[----:B------:R2:W3:Y:S01]  /*12620*/  SHFL.IDX PT, R11, R14, 0x1, 0x1c1f ;  /* 0x003c1f000e0b7f89 */ /* 0x0004e200000e0000 */
[----:B------:R-:W-:Y:S01]  /*12630*/  IMAD R22, R15, c[0x0][0x3e0], RZ ;  /* 0x0000f8000f167a24 */ /* 0x000fe200078e02ff */
[C---:B------:R-:W-:Y:S01]  /*12640*/  IADD3 R15, R9.reuse, 0x8, RZ ;  /* 0x00000008090f7810 */ /* 0x040fe20007ffe0ff */
[----:B------:R-:W-:Y:S01]  /*12650*/  IMAD.U32 R21, RZ, RZ, UR19 ;  /* 0x00000013ff157e24 */ /* 0x000fe2000f8e00ff */
[-C--:B------:R-:W-:Y:S01]  /*12660*/  ISETP.GE.OR P1, PT, R9, R2.reuse, P2 ;  /* 0x000000020900720c */ /* 0x080fe20001726670 */
[----:B------:R-:W-:Y:S01]  /*12670*/  IMAD.U32 R21, RZ, RZ, UR7 ;  /* 0x00000007ff157e24 */ /* 0x000fe2000f8e00ff */
[----:B------:R-:W-:Y:S01]  /*12680*/  ISETP.GE.OR P0, PT, R15, R2, P2 ;  /* 0x000000020f00720c */ /* 0x000fe20001706670 */
[C---:B------:R-:W-:Y:S01]  /*12690*/  IMAD R22, R7.reuse, c[0x0][0x3e4], R22 ;  /* 0x0000f90007167a24 */ /* 0x040fe200078e0216 */
[----:B------:R-:W-:Y:S01]  /*126a0*/  SHF.R.S32.HI R4, RZ, 0x1f, R18 ;  /* 0x0000001fff047819 */ /* 0x000fe20000011412 */
[----:B------:R-:W-:-:S04]  /*126b0*/  IMAD.WIDE.U32 R20, R7, c[0x0][0x3e0], R20 ;  /* 0x0000f80007147a25 */ /* 0x000fc800078e0014 */
[----:B------:R-:W-:Y:S01]  /*126c0*/  IMAD R73, R73, 0x80, R16 ;  /* 0x0000008049497824 */ /* 0x000fe200078e0210 */
[----:B------:R-:W-:-:S05]  /*126d0*/  IADD3 R21, R21, R22, RZ ;  /* 0x0000001615157210 */ /* 0x000fca0007ffe0ff */
[----:B------:R-:W-:Y:S01]  /*126e0*/  IMAD.WIDE.U32 R74, R18, c[0x0][0x3d8], R20 ;  /* 0x0000f600124a7a25 */ /* 0x000fe200078e0014 */
[----:B-1----:R1:W-:Y:S03]  /*126f0*/  @!P1 ST.E [R12.64], R6 ;  /* 0x000000060c009985 */ /* 0x0023e6000c10190a */
[----:B--2---:R-:W-:Y:S01]  /*12700*/  IMAD.SHL.U32 R14, R3, 0x8, RZ ;  /* 0x00000008030e7824 */ /* 0x004fe200078e00ff */
[----:B---3--:R1:W-:Y:S01]  /*12710*/  @!P0 ST.E [R10.64], R8 ;  /* 0x000000080a008985 */ /* 0x0083e2000c10190a */
[----:B------:R-:W-:-:S03]  /*12720*/  IMAD R3, R4, c[0x0][0x3d8], RZ ;  /* 0x0000f60004037a24 */ /* 0x000fc600078e02ff */
[----:B------:R-:W-:Y:S01]  /*12730*/  LOP3.LUT R5, R5, 0x7ffffe00, R14, 0xf8, !PT ;  /* 0x7ffffe0005057812 */ /* 0x000fe200078ef80e */
[----:B------:R-:W-:-:S04]  /*12740*/  IMAD R3, R18, c[0x0][0x3dc], R3 ;  /* 0x0000f70012037a24 */ /* 0x000fc800078e0203 */
[----:B------:R-:W-:Y:S02]  /*12750*/  IMAD.SHL.U32 R76, R5, 0x2, RZ ;  /* 0x00000002054c7824 */ /* 0x000fe400078e00ff */
[----:B------:R-:W-:Y:S01]  /*12760*/  IMAD.IADD R3, R75, 0x1, R3 ;  /* 0x000000014b037824 */ /* 0x000fe200078e0203 */
[C---:B------:R-:W-:Y:S02]  /*12770*/  LEA R75, P0, R74.reuse, c[0x0][0x380], 0x1 ;  /* 0x0000e0004a4b7a11 */ /* 0x040fe400078008ff */
[----:B------:R1:W2:Y:S02]  /*12780*/  LDS.128 R60, [R76+0x1080] ;  /* 0x001080004c3c7984 */ /* 0x0002a40000000c00 */
[----:B------:R-:W-:Y:S02]  /*12790*/  LEA.HI.X R74, R74, c[0x0][0x384], R3, 0x1, P0 ;  /* 0x0000e1004a4a7a11 */ /* 0x000fe400000f0c03 */
[----:B------:R1:W3:Y:S01]  /*127a0*/  LDS.128 R56, [R76+0x2080] ;  /* 0x002080004c387984 */ /* 0x0002e20000000c00 */
[----:B------:R-:W-:-:S03]  /*127b0*/  ISETP.GE.AND P0, PT, R73, R2, PT ;  /* 0x000000024900720c */ /* 0x000fc60003f06270 */
        /* <DEDUP_REMOVED lines=22> */
[----:B------:R5:W1:Y:S01]  /*12920*/  LDS.128 R16, [R76+0xc080] ;  /* 0x00c080004c107984 */ /* 0x000a620000000c00 */
[----:B------:R-:W-:-:S07]  /*12930*/  ISETP.GE.AND P3, PT, R0, c[0x0][0x3c8], PT ;  /* 0x0000f20000007a0c */ /* 0x000fce0003f66270 */
[----:B------:R-:W-:Y:S02]  /*12940*/  @!P2 SHF.R.S32.HI R71, RZ, 0x1f, R72 ;  /* 0x0000001fff47a819 */ /* 0x000fe40000011448 */
[----:B------:R-:W-:Y:S02]  /*12950*/  @!P1 SHF.R.S32.HI R69, RZ, 0x1f, R70 ;  /* 0x0000001fff459819 */ /* 0x000fe40000011446 */
[----:B------:R-:W-:Y:S02]  /*12960*/  @!P0 SHF.R.S32.HI R3, RZ, 0x1f, R68 ;  /* 0x0000001fff038819 */ /* 0x000fe40000011444 */
[----:B------:R-:W-:Y:S02]  /*12970*/  @!P2 LEA.HI R71, R71, R72, RZ, 0x3 ;  /* 0x000000484747a211 */ /* 0x000fe400078f18ff */
[----:B------:R-:W-:Y:S02]  /*12980*/  @!P1 LEA.HI R69, R69, R70, RZ, 0x3 ;  /* 0x0000004645459211 */ /* 0x000fe400078f18ff */
[----:B------:R-:W-:-:S02]  /*12990*/  @!P0 LEA.HI R3, R3, R68, RZ, 0x3 ;  /* 0x0000004403038211 */ /* 0x000fc400078f18ff */
[----:B------:R-:W-:Y:S02]  /*129a0*/  @!P2 LOP3.LUT R71, R71, 0xfffffff8, RZ, 0xc0, !PT ;  /* 0xfffffff84747a812 */ /* 0x000fe400078ec0ff */
[----:B------:R-:W-:Y:S01]  /*129b0*/  @!P1 LOP3.LUT R69, R69, 0xfffffff8, RZ, 0xc0, !PT ;  /* 0xfffffff845459812 */ /* 0x000fe200078ec0ff */
[----:B-1---5:R-:W-:Y:S01]  /*129c0*/  @!P3 IMAD.WIDE R76, R0, 0x2, R78 ;  /* 0x00000002004cb825 */ /* 0x022fe200078e024e */
[----:B------:R-:W-:-:S03]  /*129d0*/  @!P0 LOP3.LUT R3, R3, 0xfffffff8, RZ, 0xc0, !PT ;  /* 0xfffffff803038812 */ /* 0x000fc600078ec0ff */
[--C-:B------:R-:W-:Y:S01]  /*129e0*/  @!P2 IMAD.WIDE R70, R71, 0x2, R78.reuse ;  /* 0x000000024746a825 */ /* 0x100fe200078e024e */
[----:B--2---:R1:W-:Y:S03]  /*129f0*/  @!P3 ST.E.128 [R76.64], R64 ;  /* 0x000000404c00b985 */ /* 0x0043e6000c101d0a */
[--C-:B------:R-:W-:Y:S01]  /*12a00*/  @!P1 IMAD.WIDE R68, R69, 0x2, R78.reuse ;  /* 0x0000000245449825 */ /* 0x100fe200078e024e */
[----:B---3--:R1:W-:Y:S03]  /*12a10*/  @!P2 ST.E.128 [R70.64], R48 ;  /* 0x000000304600a985 */ /* 0x0083e6000c101d0a */
[----:B------:R-:W-:Y:S01]  /*12a20*/  @!P0 IMAD.WIDE R78, R3, 0x2, R78 ;  /* 0x00000002034e8825 */ /* 0x000fe200078e024e */
[----:B----4-:R1:W-:Y:S04]  /*12a30*/  @!P1 ST.E.128 [R68.64], R32 ;  /* 0x0000002044009985 */ /* 0x0103e8000c101d0a */
[----:B------:R1:W-:Y:S02]  /*12a40*/  @!P0 ST.E.128 [R78.64], R16 ;  /* 0x000000104e008985 */ /* 0x0003e4000c101d0a */
.L_x_148:
[----:B--234-:R-:W-:Y:S05]  /*12a50*/  BSYNC B0 ;  /* 0x0000000000007941 */ /* 0x01cfea0003800000 */
.L_x_147:
[----:B------:R-:W-:Y:S01]  /*12a60*/  IADD3 R3, R73, 0x20, RZ ;  /* 0x0000002049037810 */ /* 0x000fe20007ffe0ff */
[----:B-1----:R1:W2:Y:S01]  /*12a70*/  SHFL.IDX PT, R35, R74, 0x1, 0x181f ;  /* 0x00381f004a237f89 */ /* 0x0022a200000e0000 */
        /* <DEDUP_REMOVED lines=28> */
.L_x_150:
[----:B------:R-:W-:Y:S05]  /*12c40*/  BSYNC B0 ;  /* 0x0000000000007941 */ /* 0x000fea0003800000 */
.L_x_149:
[----:B------:R-:W-:Y:S01]  /*12c50*/  IADD3 R3, R73, 0x40, RZ ;  /* 0x0000004049037810 */ /* 0x000fe20007ffe0ff */
[----:B--2---:R2:W4:Y:S01]  /*12c60*/  SHFL.IDX PT, R19, R74, 0x2, 0x181f ;  /* 0x00581f004a137f89 */ /* 0x00452200000e0000 */
[----:B------:R-:W-:Y:S02]  /*12c70*/  BSSY B0, `(.L_x_151) ;  /* 0x000001c000007945 */ /* 0x000fe40003800000 */
[----:B------:R-:W-:Y:S01]  /*12c80*/  ISETP.GE.AND P0, PT, R3, R2, PT ;  /* 0x000000020300720c */ /* 0x000fe20003f06270 */
[----:B------:R2:W1:-:S12]  /*12c90*/  SHFL.IDX PT, R18, R75, 0x2, 0x181f ;  /* 0x00581f004b127f89 */ /* 0x00045800000e0000 */
        /* <DEDUP_REMOVED lines=25> */
.L_x_152:
[----:B------:R-:W-:Y:S05]  /*12e30*/  BSYNC B0 ;  /* 0x0000000000007941 */ /* 0x000fea0003800000 */
.L_x_151:
[----:B------:R-:W-:Y:S01]  /*12e40*/  IADD3 R73, R73, 0x60, RZ ;  /* 0x0000006049497810 */ /* 0x000fe20007ffe0ff */
[----:B-1----:R1:W2:Y:S03]  /*12e50*/  SHFL.IDX PT, R11, R74, 0x3, 0x181f ;  /* 0x00781f004a0b7f89 */ /* 0x0022a600000e0000 */
[----:B------:R-:W-:Y:S01]  /*12e60*/  ISETP.GE.AND P0, PT, R73, R2, PT ;  /* 0x000000024900720c */ /* 0x000fe20003f06270 */
[----:B------:R1:W4:-:S12]  /*12e70*/  SHFL.IDX PT, R10, R75, 0x3, 0x181f ;  /* 0x00781f004b0a7f89 */ /* 0x00031800000e0000 */
[----:B------:R-:W-:Y:S05]  /*12e80*/  @P0 EXIT ;  /* 0x000000000000094d */ /* 0x000fea0003800000 */
[C---:B------:R-:W-:Y:S02]  /*12e90*/  IADD3 R9, R0.reuse, 0x40, RZ ;  /* 0x0000004000097810 */ /* 0x040fe40007ffe0ff */
[C---:B------:R-:W-:Y:S02]  /*12ea0*/  IADD3 R3, R0.reuse, 0x80, RZ ;  /* 0x0000008000037810 */ /* 0x040fe40007ffe0ff */
[----:B------:R-:W-:Y:S02]  /*12eb0*/  ISETP.GE.AND P1, PT, R9, c[0x0][0x3c8], PT ;  /* 0x0000f20009007a0c */ /* 0x000fe40003f26270 */
[----:B------:R-:W-:Y:S02]  /*12ec0*/  ISETP.GE.AND P0, PT, R3, c[0x0][0x3c8], PT ;  /* 0x0000f20003007a0c */ /* 0x000fe40003f06270 */
[C---:B------:R-:W-:Y:S02]  /*12ed0*/  ISETP.GE.AND P2, PT, R0.reuse, c[0x0][0x3c8], PT ;  /* 0x0000f20000007a0c */ /* 0x040fe40003f46270 */
[----:B------:R-:W-:-:S07]  /*12ee0*/  IADD3 R15, R0, 0xc0, RZ ;  /* 0x000000c0000f7810 */ /* 0x000fce0007ffe0ff */
[----:B------:R-:W-:Y:S02]  /*12ef0*/  @!P1 SHF.R.S32.HI R8, RZ, 0x1f, R9 ;  /* 0x0000001fff089819 */ /* 0x000fe40000011409 */
[----:B------:R-:W-:Y:S02]  /*12f00*/  @!P0 SHF.R.S32.HI R2, RZ, 0x1f, R3 ;  /* 0x0000001fff028819 */ /* 0x000fe40000011403 */
[----:B------:R-:W-:Y:S01]  /*12f10*/  @!P1 LEA.HI R8, R8, R9, RZ, 0x3 ;  /* 0x0000000908089211 */ /* 0x000fe200078f18ff */
[--C-:B--2-4-:R-:W-:Y:S01]  /*12f20*/  @!P2 IMAD.WIDE R12, R0, 0x2, R10.reuse ;  /* 0x00000002000ca825 */ /* 0x114fe200078e020a */
[----:B------:R-:W-:Y:S02]  /*12f30*/  @!P0 LEA.HI R2, R2, R3, RZ, 0x3 ;  /* 0x0000000302028211 */ /* 0x000fe400078f18ff */
[----:B------:R-:W-:Y:S02]  /*12f40*/  @!P1 LOP3.LUT R8, R8, 0xfffffff8, RZ, 0xc0, !PT ;  /* 0xfffffff808089812 */ /* 0x000fe400078ec0ff */
[----:B------:R-:W-:Y:S01]  /*12f50*/  @!P0 LOP3.LUT R2, R2, 0xfffffff8, RZ, 0xc0, !PT ;  /* 0xfffffff802028812 */ /* 0x000fe200078ec0ff */
[----:B------:R2:W-:Y:S02]  /*12f60*/  @!P2 ST.E.128 [R12.64], R52 ;  /* 0x000000340c00a985 */ /* 0x0005e4000c101d0a */
[----:B------:R-:W-:-:S04]  /*12f70*/  @!P1 IMAD.WIDE R8, R8, 0x2, R10 ;  /* 0x0000000208089825 */ /* 0x000fc800078e020a */
[----:B------:R-:W-:Y:S01]  /*12f80*/  @!P0 IMAD.WIDE R2, R2, 0x2, R10 ;  /* 0x0000000202028825 */ /* 0x000fe200078e020a */
[----:B------:R2:W-:Y:S04]  /*12f90*/  @!P1 ST.E.128 [R8.64], R36 ;  /* 0x0000002408009985 */ /* 0x0005e8000c101d0a */
[----:B------:R2:W-:Y:S01]  /*12fa0*/  @!P0 ST.E.128 [R2.64], R20 ;  /* 0x0000001402008985 */ /* 0x0005e2000c101d0a */
[----:B------:R-:W-:-:S13]  /*12fb0*/  ISETP.GE.AND P0, PT, R15, c[0x0][0x3c8], PT ;  /* 0x0000f2000f007a0c */ /* 0x000fda0003f06270 */
[----:B------:R-:W-:Y:S05]  /*12fc0*/  @P0 EXIT ;  /* 0x000000000000094d */ /* 0x000fea0003800000 */
[----:B------:R-:W-:-:S04]  /*12fd0*/  SHF.R.S32.HI R0, RZ, 0x1f, R15 ;  /* 0x0000001fff007819 */ /* 0x000fc8000001140f */
[----:B------:R-:W-:-:S04]  /*12fe0*/  LEA.HI R0, R0, R15, RZ, 0x3 ;  /* 0x0000000f00007211 */ /* 0x000fc800078f18ff */
[----:B--2---:R-:W-:-:S05]  /*12ff0*/  LOP3.LUT R3, R0, 0xfffffff8, RZ, 0xc0, !PT ;  /* 0xfffffff800037812 */ /* 0x004fca00078ec0ff */
[----:B------:R-:W-:-:S05]  /*13000*/  IMAD.WIDE R10, R3, 0x2, R10 ;  /* 0x00000002030a7825 */ /* 0x000fca00078e020a */
[----:B------:R-:W-:Y:S01]  /*13010*/  ST.E.128 [R10.64], R4 ;  /* 0x000000040a007985 */ /* 0x000fe2000c101d0a */
[----:B------:R-:W-:Y:S05]  /*13020*/  EXIT ;  /* 0x000000000000794d */ /* 0x000fea0003800000 */
.L_x_145:
        /* <DEDUP_REMOVED lines=10> */
[----:B------:R-:W3:Y:S01]  /*130d0*/  @P0 LDG.E R0, [R6.64] ;  /* 0x0000000a06000981 */ /* 0x000ee2000c1e1900 */
        /* <DEDUP_REMOVED lines=11> */
[----:B---3--:R-:W3:Y:S02]  /*13190*/  @P0 R2UR UR5, R0 ;  /* 0x00000000000503c2 */ /* 0x008ee400000e0000 */
[----:B---3--:R-:W-:Y:S02]  /*131a0*/  @UP1 USHF.R.S32.HI UR4, URZ, 0x1f, UR5 ;  /* 0x0000001f3f041899 */ /* 0x008fe40008011405 */
[----:B------:R-:W-:-:S05]  /*131b0*/  @UP1 UMOV UR14, UR5 ;  /* 0x00000005000e1c82 */ /* 0x000fca0008000000 */
[----:B------:R-:W-:Y:S01]  /*131c0*/  @UP1 UMOV UR15, UR4 ;  /* 0x00000004000f1c82 */ /* 0x000fe20008000000 */
[----:B------:R-:W-:Y:S05]  /*131d0*/  @P1 BRA `(.L_x_153) ;  /* 0x0000004000001947 */ /* 0x000fea0003800000 */
[----:B-1----:R-:W-:Y:S05]  /*131e0*/  @!P0 BRA `(.L_x_153) ;  /* 0x0000003000008947 */ /* 0x002fea0003800000 */
[----:B-----5:R-:W3:Y:S04]  /*131f0*/  LDG.E R5, [R6.64] ;  /* 0x0000000a06057981 */ /* 0x020ee8000c1e1900 */
[----:B------:R-:W3:Y:S02]  /*13200*/  LDG.E R0, [R6.64+0x4] ;  /* 0x0000040a06007981 */ /* 0x000ee4000c1e1900 */
[----:B---3--:R-:W-:Y:S02]  /*13210*/  IADD3 R5, -R5, R0, RZ ;  /* 0x0000000005057210 */ /* 0x008fe40007ffe1ff */
.L_x_153:
        /* <DEDUP_REMOVED lines=37> */
[----:B------:R-:W-:Y:S01]  /*13470*/  IMAD R0, R4, c[0x0][0x48c], R3 ;  /* 0x0001230004007a24 */ /* 0x000fe200078e0203 */
[----:B------:R-:W-:-:S04]  /*13480*/  LEA R2, P0, R6, c[0x0][0x450], 0x2 ;  /* 0x0001140006027a11 */ /* 0x000fc800078010ff */
[----:B------:R-:W-:Y:S01]  /*13490*/  IADD3 R3, R7, R0, RZ ;  /* 0x0000000007037210 */ /* 0x000fe20007ffe0ff */
[----:B------:R-:W-:-:S03]  /*134a0*/  IMAD.MOV.U32 R7, RZ, RZ, -0x800000 ;  /* 0xff800000ff077424 */ /* 0x000fc600078e00ff */
[----:B------:R-:W-:-:S05]  /*134b0*/  LEA.HI.X R3, R6, c[0x0][0x454], R3, 0x2, P0 ;  /* 0x0001150006037a11 */ /* 0x000fca00000f1403 */
[----:B------:R1:W-:Y:S02]  /*134c0*/  STG.E [R2.64], R7 ;  /* 0x0000000702007986 */ /* 0x0003e4000c10190a */
.L_x_155:
[----:B------:R-:W-:Y:S05]  /*134d0*/  BSYNC B0 ;  /* 0x0000000000007941 */ /* 0x000fea0003800000 */
.L_x_154:
[----:B-1----:R-:W1:Y:S01]  /*134e0*/  S2R R3, SR_CTAID.X ;  /* 0x0000000000037919 */ /* 0x002e620000002500 */
[----:B------:R-:W-:Y:S01]  /*134f0*/  SHF.R.S32.HI R4, RZ, 0x1f, R9 ;  /* 0x0000001fff047819 */ /* 0x000fe20000011409 */
        /* <DEDUP_REMOVED lines=15> */
[C---:B------:R-:W-:Y:S01]  /*135f0*/  LEA R2, R9.reuse, R4, 0x5 ;  /* 0x0000000409027211 */ /* 0x040fe200078e28ff */
[----:B------:R-:W-:Y:S01]  /*13600*/  UIMAD.WIDE.U32 UR16, UR13, UR4, UR16 ;  /* 0x000000040d1072a5 */ /* 0x000fe2000f8e0010 */
[----:B------:R-:W-:Y:S01]  /*13610*/  SHF.L.U32 R9, R9, 0x3, RZ ;  /* 0x0000000309097819 */ /* 0x000fe200000006ff */
[----:B------:R-:W-:Y:S02]  /*13620*/  UIMAD UR7, UR13, UR5, UR7 ;  /* 0x000000050d0772a4 */ /* 0x000fe4000f8e0207 */
[C---:B-1----:R-:W-:Y:S01]  /*13630*/  IMAD R2, R3.reuse, 0x80, R2 ;  /* 0x0000008003027824 */ /* 0x042fe200078e0202 */
[----:B------:R-:W-:Y:S01]  /*13640*/  ULDC.64 UR4, c[0x0][0x3f0] ;  /* 0x0000fc0000047ab9 */ /* 0x000fe20000000a00 */
[----:B------:R-:W-:Y:S01]  /*13650*/  IMAD R4, R3, 0x80, R4 ;  /* 0x0000008003047824 */ /* 0x000fe200078e0204 */
[----:B------:R-:W-:Y:S01]  /*13660*/  UIMAD UR6, UR6, UR4, URZ ;  /* 0x00000004060672a4 */ /* 0x000fe2000f8e023f */
[----:B------:R-:W-:Y:S01]  /*13670*/  @P0 IMAD.HI.U32 R0, R2, c[0x0][0x4ec], RZ ;  /* 0x00013b0002000a27 */ /* 0x000fe200078e00ff */
[----:B------:R-:W-:Y:S01]  /*13680*/  UIADD3 UR17, UR7, UR17, URZ ;  /* 0x0000001107117290 */ /* 0x000fe2000fffe03f */
[----:B------:R-:W-:Y:S01]  /*13690*/  IADD3 R8, R9, 0x40, RZ ;  /* 0x0000004009087810 */ /* 0x000fe20007ffe0ff */
[----:B------:R-:W-:Y:S01]  /*136a0*/  UIMAD UR5, UR20, UR5, UR6 ;  /* 0x00000005140572a4 */ /* 0x000fe2000f8e0206 */
[----:B------:R-:W-:Y:S01]  /*136b0*/  IMAD.MOV.U32 R7, RZ, RZ, R2 ;  /* 0x000000ffff077224 */ /* 0x000fe200078e0002 */
[----:B------:R-:W-:Y:S01]  /*136c0*/  @P0 SHF.R.U32.HI R7, RZ, c[0x0][0x4f0], R0 ;  /* 0x00013c00ff070a19 */ /* 0x000fe20000011600 */
[----:B------:R-:W-:-:S03]  /*136d0*/  UIMAD.WIDE.U32 UR16, UR20, UR4, UR16 ;  /* 0x00000004141072a5 */ /* 0x000fc6000f8e0010 */
[----:B------:R-:W-:Y:S01]  /*136e0*/  IADD3 R11, -R7, RZ, RZ ;  /* 0x000000ff070b7210 */ /* 0x000fe20007ffe1ff */
[----:B------:R-:W-:Y:S01]  /*136f0*/  UIADD3 UR5, UR17, UR5, URZ ;  /* 0x0000000511057290 */ /* 0x000fe2000fffe03f */
[----:B------:R-:W-:Y:S01]  /*13700*/  SHF.R.S32.HI R0, RZ, 0x1f, R7 ;  /* 0x0000001fff007819 */ /* 0x000fe20000011407 */
[----:B------:R-:W-:Y:S02]  /*13710*/  IMAD.U32 R10, RZ, RZ, UR16 ;  /* 0x00000010ff0a7e24 */ /* 0x000fe4000f8e00ff */
[----:B------:R-:W-:Y:S02]  /*13720*/  IMAD R6, R11, c[0x0][0x4e8], R2 ;  /* 0x00013a000b067a24 */ /* 0x000fe400078e0202 */
[----:B------:R-:W-:Y:S01]  /*13730*/  IMAD.U32 R11, RZ, RZ, UR17 ;  /* 0x00000011ff0b7e24 */ /* 0x000fe2000f8e00ff */
[----:B------:R-:W-:Y:S01]  /*13740*/  MOV R11, UR5 ;  /* 0x00000005000b7c02 */ /* 0x000fe20008000f00 */
[----:B------:R-:W-:Y:S01]  /*13750*/  IMAD R0, R0, c[0x0][0x3e0], RZ ;  /* 0x0000f80000007a24 */ /* 0x000fe200078e02ff */
[----:B------:R-:W-:-:S03]  /*13760*/  SHF.R.S32.HI R2, RZ, 0x1f, R6 ;  /* 0x0000001fff027819 */ /* 0x000fc60000011406 */
[C---:B------:R-:W-:Y:S02]  /*13770*/  IMAD R0, R7.reuse, c[0x0][0x3e4], R0 ;  /* 0x0000f90007007a24 */ /* 0x040fe400078e0200 */
[----:B------:R-:W-:-:S04]  /*13780*/  IMAD.WIDE.U32 R10, R7, c[0x0][0x3e0], R10 ;  /* 0x0000f800070a7a25 */ /* 0x000fc800078e000a */
[----:B------:R-:W-:Y:S02]  /*13790*/  IMAD R7, R2, c[0x0][0x3d8], RZ ;  /* 0x0000f60002077a24 */ /* 0x000fe400078e02ff */
[----:B------:R-:W-:Y:S02]  /*137a0*/  IMAD.IADD R11, R11, 0x1, R0 ;  /* 0x000000010b0b7824 */ /* 0x000fe400078e0200 */
[C---:B------:R-:W-:Y:S02]  /*137b0*/  IMAD R7, R6.reuse, c[0x0][0x3dc], R7 ;  /* 0x0000f70006077a24 */ /* 0x040fe400078e0207 */
[----:B------:R-:W-:Y:S01]  /*137c0*/  IMAD.WIDE.U32 R10, R6, c[0x0][0x3d8], R10 ;  /* 0x0000f600060a7a25 */ /* 0x000fe200078e000a */
[----:B------:R-:W-:-:S04]  /*137d0*/  IADD3 R6, R9, 0xc0, RZ ;  /* 0x000000c009067810 */ /* 0x000fc80007ffe0ff */
[----:B------:R-:W-:Y:S02]  /*137e0*/  IADD3 R7, R11, R7, RZ ;  /* 0x000000070b077210 */ /* 0x000fe40007ffe0ff */
[----:B------:R-:W-:-:S04]  /*137f0*/  LEA R11, P0, R10, c[0x0][0x380], 0x1 ;  /* 0x0000e0000a0b7a11 */ /* 0x000fc800078008ff */
[----:B------:R-:W-:Y:S01]  /*13800*/  LEA.HI.X R10, R10, c[0x0][0x384], R7, 0x1, P0 ;  /* 0x0000e1000a0a7a11 */ /* 0x000fe200000f0c07 */
[----:B------:R1:W3:Y:S01]  /*13810*/  SHFL.IDX PT, R12, R11, RZ, 0x181f ;  /* 0x00181fff0b0c7589 */ /* 0x0002e200000e0000 */
[----:B------:R-:W-:Y:S02]  /*13820*/  ISETP.GE.AND P0, PT, R4, R5, PT ;  /* 0x000000050400720c */ /* 0x000fe40003f06270 */
[----:B------:R-:W-:Y:S01]  /*13830*/  IADD3 R7, R9, 0x80, RZ ;  /* 0x0000008009077810 */ /* 0x000fe20007ffe0ff */
[----:B------:R1:W4:Y:S10]  /*13840*/  SHFL.IDX PT, R13, R10, RZ, 0x181f ;  /* 0x00181fff0a0d7589 */ /* 0x00033400000e0000 */
[----:B------:R-:W-:Y:S05]  /*13850*/  @P0 BRA `(.L_x_157) ;  /* 0x0000015000000947 */ /* 0x000fea0003800000 */
[----:B------:R-:W-:Y:S02]  /*13860*/  ISETP.GE.AND P2, PT, R8, c[0x0][0x3c8], PT ;  /* 0x0000f20008007a0c */ /* 0x000fe40003f46270 */
[----:B------:R-:W-:-:S02]  /*13870*/  ISETP.GE.AND P1, PT, R7, c[0x0][0x3c8], PT ;  /* 0x0000f20007007a0c */ /* 0x000fc40003f26270 */
[----:B------:R-:W-:Y:S02]  /*13880*/  ISETP.GE.AND P0, PT, R6, c[0x0][0x3c8], PT ;  /* 0x0000f20006007a0c */ /* 0x000fe40003f06270 */
        /* <DEDUP_REMOVED lines=12> */
[----:B------:R3:W-:Y:S03]  /*13950*/  @!P3 ST.E.128 [R14.64], RZ ;  /* 0x000000ff0e00b985 */ /* 0x0007e6000c101d0a */
[--C-:B------:R-:W-:Y:S01]  /*13960*/  @!P1 IMAD.WIDE R2, R2, 0x2, R12.reuse ;  /* 0x0000000202029825 */ /* 0x100fe200078e020c */
[----:B------:R3:W-:Y:S03]  /*13970*/  @!P2 ST.E.128 [R16.64], RZ ;  /* 0x000000ff1000a985 */ /* 0x0007e6000c101d0a */
[----:B------:R-:W-:Y:S01]  /*13980*/  @!P0 IMAD.WIDE R12, R0, 0x2, R12 ;  /* 0x00000002000c8825 */ /* 0x000fe200078e020c */
[----:B------:R3:W-:Y:S04]  /*13990*/  @!P1 ST.E.128 [R2.64], RZ ;  /* 0x000000ff02009985 */ /* 0x0007e8000c101d0a */
[----:B------:R3:W-:Y:S02]  /*139a0*/  @!P0 ST.E.128 [R12.64], RZ ;  /* 0x000000ff0c008985 */ /* 0x0007e4000c101d0a */
.L_x_157:
[----:B------:R-:W-:Y:S05]  /*139b0*/  BSYNC B0 ;  /* 0x0000000000007941 */ /* 0x000fea0003800000 */
.L_x_156:
[----:B------:R-:W-:Y:S01]  /*139c0*/  IADD3 R0, R4, 0x20, RZ ;  /* 0x0000002004007810 */ /* 0x000fe20007ffe0ff */
[----:B---34-:R3:W4:Y:S01]  /*139d0*/  SHFL.IDX PT, R13, R10, 0x1, 0x181f ;  /* 0x00381f000a0d7f89 */ /* 0x01872200000e0000 */
[----:B------:R-:W-:Y:S02]  /*139e0*/  BSSY B0, `(.L_x_158) ;  /* 0x0000019000007945 */ /* 0x000fe40003800000 */
[----:B------:R-:W-:Y:S01]  /*139f0*/  ISETP.GE.AND P0, PT, R0, R5, PT ;  /* 0x000000050000720c */ /* 0x000fe20003f06270 */
[----:B------:R3:W1:-:S12]  /*13a00*/  SHFL.IDX PT, R12, R11, 0x1, 0x181f ;  /* 0x00381f000b0c7f89 */ /* 0x00065800000e0000 */
        /* <DEDUP_REMOVED lines=11> */
[----:B-1--4-:R-:W-:Y:S01]  /*13ac0*/  @!P3 IMAD.WIDE R14, R9, 0x2, R12 ;  /* 0x00000002090eb825 */ /* 0x012fe200078e020c */
        /* <DEDUP_REMOVED lines=10> */
.L_x_159:
[----:B------:R-:W-:Y:S05]  /*13b70*/  BSYNC B0 ;  /* 0x0000000000007941 */ /* 0x000fea0003800000 */
.L_x_158:
[----:B------:R-:W-:Y:S01]  /*13b80*/  IADD3 R0, R4, 0x40, RZ ;  /* 0x0000004004007810 */ /* 0x000fe20007ffe0ff */
[----:B-1--4-:R1:W4:Y:S01]  /*13b90*/  SHFL.IDX PT, R13, R10, 0x2, 0x181f ;  /* 0x00581f000a0d7f89 */ /* 0x01232200000e0000 */
[----:B------:R-:W-:Y:S02]  /*13ba0*/  BSSY B0, `(.L_x_160) ;  /* 0x0000019000007945 */ /* 0x000fe40003800000 */
[----:B------:R-:W-:Y:S01]  /*13bb0*/  ISETP.GE.AND P0, PT, R0, R5, PT ;  /* 0x000000050000720c */ /* 0x000fe20003f06270 */
[----:B------:R1:W3:-:S12]  /*13bc0*/  SHFL.IDX PT, R12, R11, 0x2, 0x181f ;  /* 0x00581f000b0c7f89 */ /* 0x0002d800000e0000 */
        /* <DEDUP_REMOVED lines=22> */
.L_x_161:
[----:B------:R-:W-:Y:S05]  /*13d30*/  BSYNC B0 ;  /* 0x0000000000007941 */ /* 0x000fea0003800000 */
.L_x_160:
[----:B------:R-:W-:Y:S01]  /*13d40*/  IADD3 R4, R4, 0x60, RZ ;  /* 0x0000006004047810 */ /* 0x000fe20007ffe0ff */
[----:B---3--:R3:W1:Y:S03]  /*13d50*/  SHFL.IDX PT, R3, R10, 0x3, 0x181f ;  /* 0x00781f000a037f89 */ /* 0x00866600000e0000 */
[----:B------:R-:W-:Y:S01]  /*13d60*/  ISETP.GE.AND P0, PT, R4, R5, PT ;  /* 0x000000050400720c */ /* 0x000fe20003f06270 */
[----:B------:R3:W4:-:S12]  /*13d70*/  SHFL.IDX PT, R2, R11, 0x3, 0x181f ;  /* 0x00781f000b027f89 */ /* 0x00071800000e0000 */
[----:B------:R-:W-:Y:S05]  /*13d80*/  @P0 EXIT ;  /* 0x000000000000094d */ /* 0x000fea0003800000 */
        /* <DEDUP_REMOVED lines=10> */
[----:B------:R1:W-:Y:S02]  /*13e30*/  @!P2 ST.E.128 [R8.64], RZ ;  /* 0x000000ff0800a985 */ /* 0x0003e4000c101d0a */
[----:B------:R-:W-:-:S04]  /*13e40*/  @!P1 IMAD.WIDE R4, R5, 0x2, R2 ;  /* 0x0000000205049825 */ /* 0x000fc800078e0202 */
[----:B---3--:R-:W-:Y:S01]  /*13e50*/  @!P0 IMAD.WIDE R10, R7, 0x2, R2 ;  /* 0x00000002070a8825 */ /* 0x008fe200078e0202 */
[----:B------:R1:W-:Y:S04]  /*13e60*/  @!P1 ST.E.128 [R4.64], RZ ;  /* 0x000000ff04009985 */ /* 0x0003e8000c101d0a */
[----:B------:R1:W-:Y:S01]  /*13e70*/  @!P0 ST.E.128 [R10.64], RZ ;  /* 0x000000ff0a008985 */ /* 0x0003e2000c101d0a */
[----:B------:R-:W-:-:S13]  /*13e80*/  ISETP.GE.AND P0, PT, R6, c[0x0][0x3c8], PT ;  /* 0x0000f20006007a0c */ /* 0x000fda0003f06270 */
[----:B------:R-:W-:Y:S05]  /*13e90*/  @P0 EXIT ;  /* 0x000000000000094d */ /* 0x000fea0003800000 */
[----:B-1----:R-:W-:-:S04]  /*13ea0*/  SHF.R.S32.HI R5, RZ, 0x1f, R6 ;  /* 0x0000001fff057819 */ /* 0x002fc80000011406 */
[----:B------:R-:W-:-:S04]  /*13eb0*/  LEA.HI R5, R5, R6, RZ, 0x3 ;  /* 0x0000000605057211 */ /* 0x000fc800078f18ff */
[----:B------:R-:W-:-:S05]  /*13ec0*/  LOP3.LUT R5, R5, 0xfffffff8, RZ, 0xc0, !PT ;  /* 0xfffffff805057812 */ /* 0x000fca00078ec0ff */
[----:B------:R-:W-:-:S05]  /*13ed0*/  IMAD.WIDE R2, R5, 0x2, R2 ;  /* 0x0000000205027825 */ /* 0x000fca00078e0202 */
[----:B------:R-:W-:Y:S01]  /*13ee0*/  ST.E.128 [R2.64], RZ ;  /* 0x000000ff02007985 */ /* 0x000fe2000c101d0a */
[----:B------:R-:W-:Y:S05]  /*13ef0*/  EXIT ;  /* 0x000000000000794d */ /* 0x000fea0003800000 */
.L_x_162:
        /* <DEDUP_REMOVED lines=16> */
.L_x_1768:


//--------------------- .text._ZN7cutlass13device_kernelIN5flash19enable_sm80_to_sm89INS1_16FlashAttnFwdSm80INS1_25CollectiveMainloopFwdSm80ILi8ELi1ELb1EN4cute5tupleIJNS5_1CILi128EEENS7_ILi48EEENS7_ILi256EEEEEELi256ENS_10bfloat16_tEfNS_4arch4Sm80ELb0ELb1ELb0ELb0ELb1ELb0ELb1ELb0EEENS1_21CollectiveEpilogueFwdINS6_IJS8_SA_S9_EEENS6_IJNS7_ILi1EEESI_SI_EEESC_SE_Li256ELb0ELb1ELb0ELb0EEENS1_19SingleTileSchedulerILb0ELb0ELb1ELi128EEEEEEEEEvNT_6ParamsE --------------------------
	.section	.text._ZN7cutlass13device_kernelIN5flash19enable_sm80_to_sm89INS1_16FlashAttnFwdSm80INS1_25CollectiveMainloopFwdSm80ILi8ELi1ELb1EN4cute5tupleIJNS5_1CILi128EEENS7_ILi48EEENS7_ILi256EEEEEELi256ENS_10bfloat16_tEfNS_4arch4Sm80ELb0ELb1ELb0ELb0ELb1ELb0ELb1ELb0EEENS1_21CollectiveEpilogueFwdINS6_IJS8_SA_S9_EEENS6_IJNS7_ILi1EEESI_SI_EEESC_SE_Li256ELb0ELb1ELb0ELb0EEENS1_19SingleTileSchedulerILb0ELb0ELb1ELi128EEEEEEEEEvNT_6ParamsE,"ax",@progbits
	.sectioninfo	@"SHI_REGISTERS=255"
	.align	128
.text._ZN7cutlass13device_kernelIN5flash19enable_sm80_to_sm89INS1_16FlashAttnFwdSm80INS1_25CollectiveMainloopFwdSm80ILi8ELi1ELb1EN4cute5tupleIJNS5_1CILi128EEENS7_ILi48EEENS7_ILi256EEEEEELi256ENS_10bfloat16_tEfNS_4arch4Sm80ELb0ELb1ELb0ELb0ELb1ELb0ELb1ELb0EEENS1_21CollectiveEpilogueFwdINS6_IJS8_SA_S9_EEENS6_IJNS7_ILi1EEESI_SI_EEESC_SE_Li256ELb0ELb1ELb0ELb0EEENS1_19SingleTileSchedulerILb0ELb0ELb1ELi128EEEEEEEEEvNT_6ParamsE:
        .type           _ZN7cutlass13device_kernelIN5flash19enable_sm80_to_sm89INS1_16FlashAttnFwdSm80INS1_25CollectiveMainloopFwdSm80ILi8ELi1ELb1EN4cute5tupleIJNS5_1CILi128EEENS7_ILi48EEENS7_ILi256EEEEEELi256ENS_10bfloat16_tEfNS_4arch4Sm80ELb0ELb1ELb0ELb0ELb1ELb0ELb1ELb0EEENS1_21CollectiveEpilogueFwdINS6_IJS8_SA_S9_EEENS6_IJNS7_ILi1EEESI_SI_EEESC_SE_Li256ELb0ELb1ELb0ELb0EEENS1_19SingleTileSchedulerILb0ELb0ELb1ELi128EEEEEEEEEvNT_6ParamsE,@function
        .size           _ZN7cutlass13device_kernelIN5flash19enable_sm80_to_sm89INS1_16FlashAttnFwdSm80INS1_25CollectiveMainloopFwdSm80ILi8ELi1ELb1EN4cute5tupleIJNS5_1CILi128EEENS7_ILi48EEENS7_ILi256EEEEEELi256ENS_10bfloat16_tEfNS_4arch4Sm80ELb0ELb1ELb0ELb0ELb1ELb0ELb1ELb0EEENS1_21CollectiveEpilogueFwdINS6_IJS8_SA_S9_EEENS6_IJNS7_ILi1EEESI_SI_EEESC_SE_Li256ELb0ELb1ELb0ELb0EEENS1_19SingleTileSchedulerILb0ELb0ELb1ELi128EEEEEEEEEvNT_6ParamsE,(.L_x_1769 - _ZN7cutlass13device_kernelIN5flash19enable_sm80_to_sm89INS1_16FlashAttnFwdSm80INS1_25CollectiveMainloopFwdSm80ILi8ELi1ELb1EN4cute5tupleIJNS5_1CILi128EEENS7_ILi48EEENS7_ILi256EEEEEELi256ENS_10bfloat16_tEfNS_4arch4Sm80ELb0ELb1ELb0ELb0ELb1ELb0ELb1ELb0EEENS1_21CollectiveEpilogueFwdINS6_IJS8_SA_S9_EEENS6_IJNS7_ILi1EEESI_SI_EEESC_SE_Li256ELb0ELb1ELb0ELb0EEENS1_19SingleTileSchedulerILb0ELb0ELb1ELi128EEEEEEEEEvNT_6ParamsE)
        .other          _ZN7cutlass13device_kernelIN5flash19enable_sm80_to_sm89INS1_16FlashAttnFwdSm80INS1_25CollectiveMainloopFwdSm80ILi8ELi1ELb1EN4cute5tupleIJNS5_1CILi128EEENS7_ILi48EEENS7_ILi256EEEEEELi256ENS_10bfloat16_tEfNS_4arch4Sm80ELb0ELb1ELb0ELb0ELb1ELb0ELb1ELb0EEENS1_21CollectiveEpilogueFwdINS6_IJS8_SA_S9_EEENS6_IJNS7_ILi1EEESI_SI_EEESC_SE_Li256ELb0ELb1ELb0ELb0EEENS1_19SingleTileSchedulerILb0ELb0ELb1ELi128EEEEEEEEEvNT_6ParamsE,@"STO_CUDA_ENTRY STV_DEFAULT"
_ZN7cutlass13device_kernelIN5flash19enable_sm80_to_sm89INS1_16FlashAttnFwdSm80INS1_25CollectiveMainloopFwdSm80ILi8ELi1ELb1EN4cute5tupleIJNS5_1CILi128EEENS7_ILi48EEENS7_ILi256EEEEEELi256ENS_10bfloat16_tEfNS_4arch4Sm80ELb0ELb1ELb0ELb0ELb1ELb0ELb1ELb0EEENS1_21CollectiveEpilogueFwdINS6_IJS8_SA_S9_EEENS6_IJNS7_ILi1EEESI_SI_EEESC_SE_Li256ELb0ELb1ELb0ELb0EEENS1_19SingleTileSchedulerILb0ELb0ELb1ELi128EEEEEEEEEvNT_6ParamsE:
        /* <DEDUP_REMOVED lines=9> */
[----:B------:R-:W-:-:S04]  /*0090*/  ULDC.64 UR18, c[0x0][0x118] ;  /* 0x0000460000127ab9 */ /* 0x000fc80000000a00 */
[----:B------:R-:W-:-:S05]  /*00a0*/  PLOP3.LUT P0, PT, PT, PT, UP0, 0x80, 0x0 ;  /* 0x000000000000781c */ /* 0x000fca0003f0f008 */
[----:B------:R-:W-:Y:S02]  /*00b0*/  @UP0 UMOV UR4, 0x4 ;  /* 0x0000000400040882 */ /* 0x000fe40000000000 */
[----:B------:R-:W-:-:S06]  /*00c0*/  @UP0 UIMAD.WIDE UR4, UR15, UR4, UR6 ;  /* 0x000000040f0402a5 */ /* 0x000fcc000f8e0206 */
[----:B------:R-:W-:Y:S02]  /*00d0*/  IMAD.U32 R2, RZ, RZ, UR4 ;  /* 0x00000004ff027e24 */ /* 0x000fe4000f8e00ff */
[----:B------:R-:W-:Y:S01]  /*00e0*/  IMAD.U32 R3, RZ, RZ, UR5 ;  /* 0x00000005ff037e24 */ /* 0x000fe2000f8e00ff */
[----:B------:R-:W1:Y:S01]  /*00f0*/  S2UR UR27, SR_CTAID.X ;  /* 0x00000000001b79c3 */ /* 0x000e620000002500 */
[----:B------:R-:W-:Y:S02]  /*0100*/  ULDC UR8, c[0x0][0x2c4] ;  /* 0x0000b10000087ab9 */ /* 0x000fe40000000800 */
[----:B------:R-:W-:Y:S01]  /*0110*/  ULDC.64 UR4, c[0x0][0x2c8] ;  /* 0x0000b20000047ab9 */ /* 0x000fe20000000a00 */
[----:B------:R-:W2:Y:S01]  /*0120*/  @P0 LDG.E R2, [R2.64] ;  /* 0x0000001202020981 */ /* 0x000ea2000c1e1900 */
[----:B------:R-:W-:Y:S02]  /*0130*/  UISETP.NE.AND UP1, UPT, UR8, 0x1, UPT ;  /* 0x000000010800788c */ /* 0x000fe4000bf25270 */
[----:B------:R-:W-:Y:S01]  /*0140*/  ULDC UR10, c[0x0][0x1d0] ;  /* 0x00007400000a7ab9 */ /* 0x000fe20000000800 */
[----:B------:R-:W3:Y:S01]  /*0150*/  S2UR UR11, SR_CTAID.Y ;  /* 0x00000000000b79c3 */ /* 0x000ee20000002600 */
[----:B------:R-:W4:Y:S01]  /*0160*/  S2R R44, SR_TID.X ;  /* 0x00000000002c7919 */ /* 0x000f220000002100 */
[----:B------:R-:W-:-:S02]  /*0170*/  ULDC UR9, c[0x0][0x168] ;  /* 0x00005a0000097ab9 */ /* 0x000fc40000000800 */
[----:B------:R-:W-:Y:S02]  /*0180*/  UP2UR UR14, UPR, URZ, 0x2 ;  /* 0x000000023f0e7883 */ /* 0x000fe40008000000 */
[----:B-1----:R-:W-:-:S04]  /*0190*/  USHF.L.U32 UR27, UR27, 0x7, URZ ;  /* 0x000000071b1b7899 */ /* 0x002fc8000800063f */
[----:B------:R-:W-:Y:S02]  /*01a0*/  @UP1 UIADD3 UR12, UR27, 0x7f, URZ ;  /* 0x0000007f1b0c1890 */ /* 0x000fe4000fffe03f */
[----:B------:R-:W-:Y:S02]  /*01b0*/  UIADD3 UR6, UR27, 0x7f, URZ ;  /* 0x0000007f1b067890 */ /* 0x000fe4000fffe03f */
[----:B------:R-:W-:-:S03]  /*01c0*/  UIMAD.WIDE.U32 UR12, UR12, UR4, URZ ;  /* 0x000000040c0c72a5 */ /* 0x000fc6000f8e003f */
[----:B------:R-:W-:Y:S02]  /*01d0*/  ULDC UR4, c[0x0][0x2ac] ;  /* 0x0000ab0000047ab9 */ /* 0x000fe40000000800 */
[----:B------:R-:W-:Y:S02]  /*01e0*/  UIMAD UR10, UR4, UR10, URZ ;  /* 0x0000000a040a72a4 */ /* 0x000fe4000f8e023f */
[----:B------:R-:W-:Y:S02]  /*01f0*/  @UP1 UMOV UR7, UR13 ;  /* 0x0000000d00071c82 */ /* 0x000fe40008000000 */
[----:B------:R-:W-:Y:S02]  /*0200*/  @UP1 USHF.R.U32.HI UR6, URZ, UR5, UR7 ;  /* 0x000000053f061299 */ /* 0x000fe40008011607 */
[----:B------:R-:W-:Y:S02]  /*0210*/  UMOV UR12, URZ ;  /* 0x0000003f000c7c82 */ /* 0x000fe40008000000 */
[----:B------:R-:W-:-:S02]  /*0220*/  UMOV UR7, 0x1 ;  /* 0x0000000100077882 */ /* 0x000fc40000000000 */
[----:B------:R-:W-:Y:S02]  /*0230*/  ULDC.64 UR4, c[0x0][0x328] ;  /* 0x0000ca0000047ab9 */ /* 0x000fe40000000a00 */
[----:B------:R-:W-:Y:S02]  /*0240*/  UISETP.LE.AND UP0, UPT, UR7, UR5, UPT ;  /* 0x000000050700728c */ /* 0x000fe4000bf03270 */
[----:B------:R-:W-:Y:S02]  /*0250*/  UIADD3 UR9, UR10, -UR9, UR7 ;  /* 0x800000090a097290 */ /* 0x000fe4000fffe007 */
[----:B------:R-:W-:Y:S02]  /*0260*/  UP2UR UR13, UPR, URZ, 0x1 ;  /* 0x000000013f0d7883 */ /* 0x000fe40008000000 */
[----:B------:R-:W-:Y:S02]  /*0270*/  UIADD3 UR5, UR9, UR6, URZ ;  /* 0x0000000609057290 */ /* 0x000fe4000fffe03f */
[----:B---3--:R-:W-:-:S02]  /*0280*/  USHF.R.S32.HI UR9, URZ, 0x1f, UR11 ;  /* 0x0000001f3f097899 */ /* 0x008fc4000801140b */
[----:B------:R-:W-:Y:S01]  /*0290*/  UIADD3 UR6, UR5, UR4, URZ ;  /* 0x0000000405067290 */ /* 0x000fe2000fffe03f */
[----:B--2---:R1:W2:Y:S01]  /*02a0*/  @P0 R2UR UR12, R2 ;  /* 0x00000000020c03c2 */ /* 0x0042a200000e0000 */
[----:B------:R-:W-:-:S13]  /*02b0*/  PLOP3.LUT P0, PT, PT, PT, UP0, 0x40, 0x0 ;  /* 0x000000000000781c */ /* 0x000fda0003f0e808 */
[----:B------:R-:W-:Y:S05]  /*02c0*/  @P0 BRA `(.L_x_163) ;  /* 0x0000016000000947 */ /* 0x000fea0003800000 */
[----:B----4-:R-:W-:Y:S01]  /*02d0*/  ISETP.LT.AND P0, PT, RZ, UR5, PT ;  /* 0x00000005ff007c0c */ /* 0x010fe2000bf01270 */
[----:B------:R-:W-:-:S12]  /*02e0*/  UIADD3 UR16, UR5, -0x1, URZ ;  /* 0xffffffff05107890 */ /* 0x000fd8000fffe03f */
[----:B------:R-:W-:Y:S05]  /*02f0*/  @P0 BRA `(.L_x_164) ;  /* 0x0000009000000947 */ /* 0x000fea0003800000 */
[----:B------:R-:W-:Y:S02]  /*0300*/  ULDC UR4, c[0x0][0x32c] ;  /* 0x0000cb0000047ab9 */ /* 0x000fe40000000800 */
[----:B------:R-:W-:Y:S02]  /*0310*/  UISETP.NE.AND UP0, UPT, UR7, UR4, UPT ;  /* 0x000000040700728c */ /* 0x000fe4000bf05270 */
[----:B------:R-:W-:-:S03]  /*0320*/  UIADD3 UR16, -UR5, URZ, URZ ;  /* 0x0000003f05107290 */ /* 0x000fc6000fffe13f */
[----:B------:R-:W-:Y:S02]  /*0330*/  ULDC.64 UR4, c[0x0][0x330] ;  /* 0x0000cc0000047ab9 */ /* 0x000fe40000000a00 */
[----:B------:R-:W-:-:S07]  /*0340*/  UIMAD.WIDE.U32 UR20, UR16, UR4, URZ ;  /* 0x00000004101472a5 */ /* 0x000fce000f8e003f */
[----:B------:R-:W-:Y:S02]  /*0350*/  @UP0 UMOV UR7, UR21 ;  /* 0x0000001500070c82 */ /* 0x000fe40008000000 */
[----:B------:R-:W-:-:S04]  /*0360*/  @UP0 USHF.R.U32.HI UR16, URZ, UR5, UR7 ;  /* 0x000000053f100299 */ /* 0x000fc80008011607 */
[----:B------:R-:W-:Y:S01]  /*0370*/  ULOP3.LUT UR16, URZ, UR16, URZ, 0x33, !UPT ;  /* 0x000000103f107292 */ /* 0x000fe2000f8e333f */
[----:B------:R-:W-:Y:S05]  /*0380*/  BRA `(.L_x_165) ;  /* 0x0000006000007947 */ /* 0x000fea0003800000 */
.L_x_164:
[----:B------:R-:W-:Y:S02]  /*0390*/  ULDC UR4, c[0x0][0x32c] ;  /* 0x0000cb0000047ab9 */ /* 0x000fe40000000800 */
[----:B------:R-:W-:-:S03]  /*03a0*/  UISETP.NE.AND UP0, UPT, UR7, UR4, UPT ;  /* 0x000000040700728c */ /* 0x000fc6000bf05270 */
[----:B------:R-:W-:Y:S02]  /*03b0*/  ULDC.64 UR4, c[0x0][0x330] ;  /* 0x0000cc0000047ab9 */ /* 0x000fe40000000a00 */
[----:B------:R-:W-:-:S07]  /*03c0*/  UIMAD.WIDE.U32 UR20, UR16, UR4, URZ ;  /* 0x00000004101472a5 */ /* 0x000fce000f8e003f */
[----:B------:R-:W-:Y:S02]  /*03d0*/  @UP0 UMOV UR7, UR21 ;  /* 0x0000001500070c82 */ /* 0x000fe40008000000 */
[----:B------:R-:W-:Y:S02]  /*03e0*/  @UP0 USHF.R.U32.HI UR16, URZ, UR5, UR7 ;  /* 0x000000053f100299 */ /* 0x000fe40008011607 */
.L_x_165:
[----:B------:R-:W-:Y:S02]  /*03f0*/  ULDC UR4, c[0x0][0x32c] ;  /* 0x0000cb0000047ab9 */ /* 0x000fe40000000800 */
[----:B------:R-:W-:-:S04]  /*0400*/  UIMAD UR4, UR16, UR4, UR4 ;  /* 0x00000004100472a4 */ /* 0x000fc8000f8e0204 */
[----:B------:R-:W-:-:S04]  /*0410*/  UISETP.LT.AND UP0, UPT, UR6, UR4, UPT ;  /* 0x000000040600728c */ /* 0x000fc8000bf01270 */
[----:B------:R-:W-:Y:S02]  /*0420*/  USEL UR6, UR6, UR4, UP0 ;  /* 0x0000000406067287 */ /* 0x000fe40008000000 */
.L_x_163:
[----:B----4-:R-:W-:Y:S02]  /*0430*/  UISETP.NE.AND UP0, UPT, UR8, 0x1, UPT ;  /* 0x000000010800788c */ /* 0x010fe4000bf05270 */
[----:B------:R-:W-:Y:S02]  /*0440*/  UIADD3 UR7, UR10, 0x2f, URZ ;  /* 0x0000002f0a077890 */ /* 0x000fe4000fffe03f */
[----:B------:R-:W-:Y:S02]  /*0450*/  ULDC.64 UR4, c[0x0][0x2c8] ;  /* 0x0000b20000047ab9 */ /* 0x000fe40000000a00 */
[----:B------:R-:W-:Y:S02]  /*0460*/  UIMAD.WIDE.U32 UR16, UR27, UR4, URZ ;  /* 0x000000041b1072a5 */ /* 0x000fe4000f8e003f */
[----:B------:R-:W-:Y:S02]  /*0470*/  UIMAD.WIDE UR20, UR7, 0x2aaaaaab, URZ ;  /* 0x2aaaaaab071478a5 */ /* 0x000fe4000f8e023f */
[----:B------:R-:W-:-:S02]  /*0480*/  UIADD3 UR6, UR6, 0x2f, URZ ;  /* 0x0000002f06067890 */ /* 0x000fc4000fffe03f */
[----:B------:R-:W-:Y:S02]  /*0490*/  UISETP.NE.AND UP1, UPT, UR13, URZ, UPT ;  /* 0x0000003f0d00728c */ /* 0x000fe4000bf25270 */
[----:B------:R-:W-:Y:S02]  /*04a0*/  UMOV UR4, UR27 ;  /* 0x0000001b00047c82 */ /* 0x000fe40008000000 */
[----:B------:R-:W-:Y:S02]  /*04b0*/  UIMAD.WIDE UR6, UR6, 0x2aaaaaab, URZ ;  /* 0x2aaaaaab060678a5 */ /* 0x000fe4000f8e023f */
[----:B------:R-:W-:Y:S01]  /*04c0*/  @UP0 USHF.R.U32.HI UR4, URZ, UR5, UR17 ;  /* 0x000000053f040299 */ /* 0x000fe20008011611 */
[----:B------:R-:W-:Y:S01]  /*04d0*/  PLOP3.LUT P0, PT, PT, PT, UP1, 0x40, 0x0 ;  /* 0x000000000000781c */ /* 0x000fe20003f0e818 */
[----:B------:R-:W-:Y:S02]  /*04e0*/  USHF.R.U32.HI UR6, URZ, 0x1f, UR7 ;  /* 0x0000001f3f067899 */ /* 0x000fe40008011607 */
[----:B------:R-:W-:-:S02]  /*04f0*/  UMOV UR17, UR21 ;  /* 0x0000001500117c82 */ /* 0x000fc40008000000 */
[----:B------:R-:W-:Y:S02]  /*0500*/  USHF.R.U32.HI UR16, URZ, 0x1f, UR17 ;  /* 0x0000001f3f107899 */ /* 0x000fe40008011611 */
[----:B------:R-:W-:Y:S02]  /*0510*/  ULDC UR26, c[0x0][0x168] ;  /* 0x00005a00001a7ab9 */ /* 0x000fe40000000800 */
[----:B------:R-:W-:Y:S02]  /*0520*/  UIADD3 UR26, UR10, -UR26, URZ ;  /* 0x8000001a0a1a7290 */ /* 0x000fe4000fffe03f */
[----:B------:R-:W-:Y:S02]  /*0530*/  ULEA.HI.SX32 UR16, UR17, UR16, 0x1d ;  /* 0x0000001011107291 */ /* 0x000fe4000f8fea3f */
[----:B------:R-:W-:Y:S02]  /*0540*/  ULEA.HI.SX32 UR7, UR7, UR6, 0x1d ;  /* 0x0000000607077291 */ /* 0x000fe4000f8fea3f */
[----:B------:R-:W-:-:S02]  /*0550*/  UIADD3 UR4, UR26, UR4, URZ ;  /* 0x000000041a047290 */ /* 0x000fc4000fffe03f */
[----:B------:R-:W-:Y:S02]  /*0560*/  UISETP.LT.AND UP0, UPT, UR16, UR7, UPT ;  /* 0x000000071000728c */ /* 0x000fe4000bf01270 */
[----:B------:R-:W-:Y:S02]  /*0570*/  ULDC UR5, c[0x0][0x324] ;  /* 0x0000c90000057ab9 */ /* 0x000fe40000000800 */
[----:B------:R-:W-:Y:S02]  /*0580*/  UIADD3 UR6, UR4, -UR5, URZ ;  /* 0x8000000504067290 */ /* 0x000fe4000fffe03f */
[----:B------:R-:W-:Y:S01]  /*0590*/  USEL UR23, UR16, UR7, UP0 ;  /* 0x0000000710177287 */ /* 0x000fe20008000000 */
[----:B------:R-:W-:Y:S05]  /*05a0*/  @P0 BRA `(.L_x_166) ;  /* 0x0000015000000947 */ /* 0x000fea0003800000 */
[----:B------:R-:W-:Y:S02]  /*05b0*/  UMOV UR7, UR4 ;  /* 0x0000000400077c82 */ /* 0x000fe40008000000 */
[----:B------:R-:W-:-:S06]  /*05c0*/  UISETP.GT.AND UP0, UPT, UR7, -0x1, UPT ;  /* 0xffffffff0700788c */ /* 0x000fcc000bf04270 */
[----:B------:R-:W-:-:S13]  /*05d0*/  PLOP3.LUT P0, PT, PT, PT, UP0, 0x80, 0x0 ;  /* 0x000000000000781c */ /* 0x000fda0003f0f008 */
[----:B------:R-:W-:Y:S05]  /*05e0*/  @P0 BRA `(.L_x_167) ;  /* 0x0000008000000947 */ /* 0x000fea0003800000 */
[----:B------:R-:W-:Y:S02]  /*05f0*/  ULDC UR4, c[0x0][0x32c] ;  /* 0x0000cb0000047ab9 */ /* 0x000fe40000000800 */
[----:B------:R-:W-:Y:S02]  /*0600*/  UISETP.NE.AND UP0, UPT, UR4, 0x1, UPT ;  /* 0x000000010400788c */ /* 0x000fe4000bf05270 */
[----:B------:R-:W-:Y:S02]  /*0610*/  ULOP3.LUT UR7, URZ, UR7, URZ, 0x33, !UPT ;  /* 0x000000073f077292 */ /* 0x000fe4000f8e333f */
[----:B------:R-:W-:Y:S02]  /*0620*/  ULDC.64 UR4, c[0x0][0x330] ;  /* 0x0000cc0000047ab9 */ /* 0x000fe40000000a00 */
[----:B------:R-:W-:-:S05]  /*0630*/  UIMAD.WIDE.U32 UR16, UR7, UR4, URZ ;  /* 0x00000004071072a5 */ /* 0x000fca000f8e003f */
[----:B------:R-:W-:-:S04]  /*0640*/  @UP0 USHF.R.U32.HI UR7, URZ, UR5, UR17 ;  /* 0x000000053f070299 */ /* 0x000fc80008011611 */
[----:B------:R-:W-:Y:S01]  /*0650*/  ULOP3.LUT UR7, URZ, UR7, URZ, 0x33, !UPT ;  /* 0x000000073f077292 */ /* 0x000fe2000f8e333f */
[----:B------:R-:W-:Y:S05]  /*0660*/  BRA `(.L_x_168) ;  /* 0x0000005000007947 */ /* 0x000fea0003800000 */
.L_x_167:
[----:B------:R-:W-:Y:S02]  /*0670*/  ULDC UR4, c[0x0][0x32c] ;  /* 0x0000cb0000047ab9 */ /* 0x000fe40000000800 */
[----:B------:R-:W-:-:S03]  /*0680*/  UISETP.NE.AND UP0, UPT, UR4, 0x1, UPT ;  /* 0x000000010400788c */ /* 0x000fc6000bf05270 */
[----:B------:R-:W-:Y:S02]  /*0690*/  ULDC.64 UR4, c[0x0][0x330] ;  /* 0x0000cc0000047ab9 */ /* 0x000fe40000000a00 */
[----:B------:R-:W-:-:S06]  /*06a0*/  UIMAD.WIDE.U32 UR16, UR7, UR4, URZ ;  /* 0x00000004071072a5 */ /* 0x000fcc000f8e003f */
[----:B------:R-:W-:Y:S02]  /*06b0*/  @UP0 USHF.R.U32.HI UR7, URZ, UR5, UR17 ;  /* 0x000000053f070299 */ /* 0x000fe40008011611 */
.L_x_168:
[----:B------:R-:W-:Y:S02]  /*06c0*/  ULDC UR4, c[0x0][0x32c] ;  /* 0x0000cb0000047ab9 */ /* 0x000fe40000000800 */
[----:B------:R-:W-:-:S04]  /*06d0*/  UIMAD UR4, UR7, UR4, URZ ;  /* 0x00000004070472a4 */ /* 0x000fc8000f8e023f */
[----:B------:R-:W-:-:S04]  /*06e0*/  UISETP.LT.AND UP0, UPT, UR6, UR4, UPT ;  /* 0x000000040600728c */ /* 0x000fc8000bf01270 */
[----:B------:R-:W-:-:S04]  /*06f0*/  USEL UR6, UR6, UR4, !UP0 ;  /* 0x0000000406067287 */ /* 0x000fc8000c000000 */
.L_x_166:
[----:B------:R-:W-:Y:S01]  /*0700*/  UIMAD.WIDE UR4, UR6, 0x2aaaaaab, URZ ;  /* 0x2aaaaaab060478a5 */ /* 0x000fe2000f8e023f */
[----:B------:R-:W-:Y:S01]  /*0710*/  PLOP3.LUT P2, PT, PT, PT, PT, 0x80, 0x0 ;  /* 0x000000000000781c */ /* 0x000fe20003f4f070 */
[----:B------:R-:W-:Y:S01]  /*0720*/  CS2R R130, SRZ ;  /* 0x0000000000827805 */ /* 0x000fe2000001ff00 */
[----:B------:R-:W-:Y:S01]  /*0730*/  IMAD.MOV.U32 R23, RZ, RZ, RZ ;  /* 0x000000ffff177224 */ /* 0x000fe200078e00ff */
[----:B------:R-:W-:Y:S01]  /*0740*/  USHF.R.U32.HI UR4, URZ, 0x1f, UR5 ;  /* 0x0000001f3f047899 */ /* 0x000fe20008011605 */
[----:B------:R-:W-:Y:S01]  /*0750*/  IMAD.MOV.U32 R128, RZ, RZ, RZ ;  /* 0x000000ffff807224 */ /* 0x000fe200078e00ff */
[----:B------:R-:W-:Y:S01]  /*0760*/  CS2R R126, SRZ ;  /* 0x00000000007e7805 */ /* 0x000fe2000001ff00 */
[----:B------:R-:W-:Y:S01]  /*0770*/  CS2R R24, SRZ ;  /* 0x0000000000187805 */ /* 0x000fe2000001ff00 */
[----:B------:R-:W-:Y:S01]  /*0780*/  ULEA.HI.SX32 UR4, UR5, UR4, 0x1d ;  /* 0x0000000405047291 */ /* 0x000fe2000f8fea3f */
[----:B------:R-:W-:Y:S01]  /*0790*/  MOV R124, RZ ;  /* 0x000000ff007c7202 */ /* 0x000fe20000000f00 */
[----:B------:R-:W-:Y:S01]  /*07a0*/  CS2R R122, SRZ ;  /* 0x00000000007a7805 */ /* 0x000fe2000001ff00 */
[----:B------:R-:W-:Y:S01]  /*07b0*/  IMAD.MOV.U32 R120, RZ, RZ, RZ ;  /* 0x000000ffff787224 */ /* 0x000fe200078e00ff */
[----:B------:R-:W-:Y:S01]  /*07c0*/  UISETP.LT.AND UP0, UPT, URZ, UR4, UPT ;  /* 0x000000043f00728c */ /* 0x000fe2000bf01270 */
[----:B------:R-:W-:Y:S01]  /*07d0*/  CS2R R118, SRZ ;  /* 0x0000000000767805 */ /* 0x000fe2000001ff00 */
[----:B------:R-:W-:Y:S01]  /*07e0*/  CS2R R26, SRZ ;  /* 0x00000000001a7805 */ /* 0x000fe2000001ff00 */
[----:B------:R-:W-:Y:S01]  /*07f0*/  MOV R116, RZ ;  /* 0x000000ff00747202 */ /* 0x000fe20000000f00 */
[----:B------:R-:W-:Y:S01]  /*0800*/  USEL UR7, URZ, UR4, !UP0 ;  /* 0x000000043f077287 */ /* 0x000fe2000c000000 */
[----:B------:R-:W-:Y:S01]  /*0810*/  CS2R R114, SRZ ;  /* 0x0000000000727805 */ /* 0x000fe2000001ff00 */
[----:B------:R-:W-:Y:S01]  /*0820*/  IMAD.MOV.U32 R112, RZ, RZ, RZ ;  /* 0x000000ffff707224 */ /* 0x000fe200078e00ff */
[----:B------:R-:W-:Y:S01]  /*0830*/  CS2R R110, SRZ ;  /* 0x00000000006e7805 */ /* 0x000fe2000001ff00 */
[----:B------:R-:W-:Y:S01]  /*0840*/  UISETP.GT.AND UP0, UPT, UR23, UR7, UPT ;  /* 0x000000071700728c */ /* 0x000fe2000bf04270 */
[----:B------:R-:W-:Y:S01]  /*0850*/  CS2R R28, SRZ ;  /* 0x00000000001c7805 */ /* 0x000fe2000001ff00 */
[----:B------:R-:W-:Y:S01]  /*0860*/  MOV R108, RZ ;  /* 0x000000ff006c7202 */ /* 0x000fe20000000f00 */
[----:B------:R-:W-:Y:S01]  /*0870*/  CS2R R106, SRZ ;  /* 0x00000000006a7805 */ /* 0x000fe2000001ff00 */
[----:B------:R-:W-:Y:S01]  /*0880*/  IMAD.MOV.U32 R104, RZ, RZ, RZ ;  /* 0x000000ffff687224 */ /* 0x000fe200078e00ff */
[----:B------:R-:W-:Y:S01]  /*0890*/  CS2R R102, SRZ ;  /* 0x0000000000667805 */ /* 0x000fe2000001ff00 */
[----:B------:R-:W-:Y:S01]  /*08a0*/  PLOP3.LUT P0, PT, PT, PT, UP0, 0x80, 0x0 ;  /* 0x000000000000781c */ /* 0x000fe20003f0f008 */
[----:B------:R-:W-:Y:S01]  /*08b0*/  CS2R R100, SRZ ;  /* 0x0000000000647805 */ /* 0x000fe2000001ff00 */
[----:B------:R-:W-:Y:S01]  /*08c0*/  CS2R R98, SRZ ;  /* 0x0000000000627805 */ /* 0x000fe2000001ff00 */
[----:B------:R-:W-:Y:S01]  /*08d0*/  CS2R R96, SRZ ;  /* 0x0000000000607805 */ /* 0x000fe2000001ff00 */
[----:B------:R-:W-:Y:S01]  /*08e0*/  CS2R R94, SRZ ;  /* 0x00000000005e7805 */ /* 0x000fe2000001ff00 */
[----:B------:R-:W-:Y:S01]  /*08f0*/  CS2R R32, SRZ ;  /* 0x0000000000207805 */ /* 0x000fe2000001ff00 */
[----:B------:R-:W-:Y:S01]  /*0900*/  MOV R92, RZ ;  /* 0x000000ff005c7202 */ /* 0x000fe20000000f00 */
        /* <DEDUP_REMOVED lines=47> */
[----:B------:R-:W-:Y:S05]  /*0c00*/  @!P0 BRA `(.L_x_169) ;  /* 0x000106c000008947 */ /* 0x000fea0003800000 */
[----:B------:R-:W-:Y:S02]  /*0c10*/  ULDC.64 UR4, c[0x0][0x340] ;  /* 0x0000d00000047ab9 */ /* 0x000fe40000000a00 */
[----:B------:R-:W-:-:S02]  /*0c20*/  UISETP.NE.U32.AND UP0, UPT, URZ, UR4, UPT ;  /* 0x000000043f00728c */ /* 0x000fc4000bf05070 */
[----:B------:R-:W-:Y:S02]  /*0c30*/  ULDC.64 UR16, c[0x0][0x340] ;  /* 0x0000d00000107ab9 */ /* 0x000fe40000000a00 */
[----:B------:R-:W-:Y:S02]  /*0c40*/  UISETP.NE.AND.EX UP0, UPT, URZ, UR5, UPT, UP0 ;  /* 0x000000053f00728c */ /* 0x000fe4000bf05300 */
[----:B------:R-:W-:-:S04]  /*0c50*/  UISETP.NE.AND UP1, UPT, UR14, URZ, UPT ;  /* 0x0000003f0e00728c */ /* 0x000fc8000bf25270 */
[----:B------:R-:W-:-:S05]  /*0c60*/  PLOP3.LUT P0, PT, PT, PT, UP0, 0x80, 0x0 ;  /* 0x000000000000781c */ /* 0x000fca0003f0f008 */
[----:B------:R-:W-:Y:S02]  /*0c70*/  @UP0 UMOV UR4, 0x4 ;  /* 0x0000000400040882 */ /* 0x000fe40000000000 */
[----:B------:R-:W-:-:S06]  /*0c80*/  @UP0 UIMAD.WIDE UR4, UR15, UR4, UR16 ;  /* 0x000000040f0402a5 */ /* 0x000fcc000f8e0210 */
[----:B-1----:R-:W-:Y:S02]  /*0c90*/  IMAD.U32 R2, RZ, RZ, UR4 ;  /* 0x00000004ff027e24 */ /* 0x002fe4000f8e00ff */
[----:B------:R-:W-:Y:S01]  /*0ca0*/  IMAD.U32 R3, RZ, RZ, UR5 ;  /* 0x00000005ff037e24 */ /* 0x000fe2000f8e00ff */
[----:B------:R-:W-:Y:S01]  /*0cb0*/  SHF.R.S32.HI R66, RZ, 0x1f, R44 ;  /* 0x0000001fff427819 */ /* 0x000fe2000001142c */
[----:B------:R-:W-:Y:S02]  /*0cc0*/  UMOV UR29, 0x30 ;  /* 0x00000030001d7882 */ /* 0x000fe40000000000 */
[----:B------:R-:W-:Y:S01]  /*0cd0*/  UIMAD UR22, UR23, UR29, -0x30 ;  /* 0xffffffd0171674a4 */ /* 0x000fe2000f8e021d */
[----:B------:R-:W3:Y:S01]  /*0ce0*/  @P0 LDG.E R2, [R2.64] ;  /* 0x0000001202020981 */ /* 0x000ee2000c1e1900 */
[----:B------:R-:W-:Y:S01]  /*0cf0*/  IMAD.MOV.U32 R4, RZ, RZ, c[0x0][0x2b8] ;  /* 0x0000ae00ff047624 */ /* 0x000fe200078e00ff */
[----:B------:R-:W-:Y:S01]  /*0d00*/  ULDC.64 UR4, c[0x0][0x2b0] ;  /* 0x0000ac0000047ab9 */ /* 0x000fe20000000a00 */
[----:B------:R-:W-:Y:S01]  /*0d10*/  IMAD.MOV.U32 R22, RZ, RZ, RZ ;  /* 0x000000ffff167224 */ /* 0x000fe200078e00ff */
[----:B------:R-:W-:Y:S02]  /*0d20*/  BAR.SYNC.DEFER_BLOCKING 0x0 ;  /* 0x0000000000007b1d */ /* 0x000fe40000010000 */
[----:B------:R-:W-:Y:S01]  /*0d30*/  ISETP.NE.AND P1, PT, R4, 0x1, PT ;  /* 0x000000010400780c */ /* 0x000fe20003f25270 */
[----:B------:R-:W-:-:S03]  /*0d40*/  USHF.R.S32.HI UR21, URZ, 0x1f, UR15 ;  /* 0x0000001f3f157899 */ /* 0x000fc6000801140f */
[----:B---3--:R1:W3:Y:S02]  /*0d50*/  @P0 R2UR UR20, R2 ;  /* 0x00000000021403c2 */ /* 0x0082e400000e0000 */
[----:B---3--:R-:W-:Y:S02]  /*0d60*/  @!UP0 UMOV UR20, UR15 ;  /* 0x0000000f00148c82 */ /* 0x008fe40008000000 */
[----:B------:R-:W-:Y:S02]  /*0d70*/  USHF.R.S32.HI UR6, URZ, 0x1f, UR20 ;  /* 0x0000001f3f067899 */ /* 0x000fe40008011414 */
[----:B------:R-:W-:Y:S02]  /*0d80*/  UIMAD.WIDE.U32 UR16, UR20, UR4, URZ ;  /* 0x00000004141072a5 */ /* 0x000fe4000f8e003f */
[----:B------:R-:W-:-:S04]  /*0d90*/  UIMAD UR6, UR6, UR4, URZ ;  /* 0x00000004060672a4 */ /* 0x000fc8000f8e023f */
[----:B------:R-:W-:-:S03]  /*0da0*/  UIMAD UR6, UR20, UR5, UR6 ;  /* 0x00000005140672a4 */ /* 0x000fc6000f8e0206 */
[----:B------:R-:W-:Y:S02]  /*0db0*/  ULDC.64 UR4, c[0x0][0x1b8] ;  /* 0x00006e0000047ab9 */ /* 0x000fe40000000a00 */
[----:B------:R-:W-:Y:S01]  /*0dc0*/  UIADD3 UR6, UR17, UR6, URZ ;  /* 0x0000000611067290 */ /* 0x000fe2000fffe03f */
[----:B-1----:R-:W-:-:S04]  /*0dd0*/  LEA.HI R2, R66, R44, RZ, 0x3 ;  /* 0x0000002c42027211 */ /* 0x002fc800078f18ff */
[----:B------:R-:W-:Y:S02]  /*0de0*/  LOP3.LUT R0, R2, 0xfffffff8, RZ, 0xc0, !PT ;  /* 0xfffffff802007812 */ /* 0x000fe400078ec0ff */
[----:B------:R-:W-:-:S03]  /*0df0*/  SHF.R.S32.HI R21, RZ, 0x3, R2 ;  /* 0x00000003ff157819 */ /* 0x000fc60000011402 */
[----:B------:R-:W-:-:S04]  /*0e00*/  IMAD.IADD R19, R44, 0x1, -R0 ;  /* 0x000000012c137824 */ /* 0x000fc800078e0a00 */
[----:B------:R-:W-:-:S05]  /*0e10*/  IMAD R31, R19, 0x20, R21 ;  /* 0x00000020131f7824 */ /* 0x000fca00078e0215 */
[C---:B------:R-:W-:Y:S01]  /*0e20*/  IADD3 R0, R31.reuse, UR22, RZ ;  /* 0x000000161f007c10 */ /* 0x040fe2000fffe0ff */
[----:B------:R-:W-:Y:S01]  /*0e30*/  UIMAD UR20, UR9, UR4, URZ ;  /* 0x00000004091472a4 */ /* 0x000fe2000f8e023f */
[----:B------:R-:W-:Y:S01]  /*0e40*/  IADD3 R5, R31, UR27, RZ ;  /* 0x0000001b1f057c10 */ /* 0x000fe2000fffe0ff */
[----:B------:R-:W-:Y:S01]  /*0e50*/  UIMAD.WIDE.U32 UR24, UR11, UR4, URZ ;  /* 0x000000040b1872a5 */ /* 0x000fe2000f8e003f */
[C---:B------:R-:W-:Y:S01]  /*0e60*/  ISETP.GE.AND P0, PT, R0.reuse, UR10, PT ;  /* 0x0000000a00007c0c */ /* 0x040fe2000bf06270 */
[----:B------:R-:W-:Y:S01]  /*0e70*/  IMAD.SHL.U32 R39, R19, 0x8, RZ ;  /* 0x0000000813277824 */ /* 0x000fe200078e00ff */
[----:B--2---:R-:W-:Y:S01]  /*0e80*/  IADD3 R10, R0, UR12, RZ ;  /* 0x0000000c000a7c10 */ /* 0x004fe2000fffe0ff */
[----:B------:R-:W-:Y:S01]  /*0e90*/  UIMAD UR29, UR23, -0x30, UR29 ;  /* 0xffffffd0171d78a4 */ /* 0x000fe2000f8e021d */
[----:B------:R-:W-:Y:S01]  /*0ea0*/  ISETP.GT.OR P0, PT, R31, 0x2f, P0 ;  /* 0x0000002f1f00780c */ /* 0x000fe20000704670 */
[----:B------:R-:W-:Y:S02]  /*0eb0*/  STL [R1+0x48], R31 ;  /* 0x0000481f01007387 */ /* 0x000fe40000100800 */
        /* <DEDUP_REMOVED lines=8> */
[----:B------:R-:W-:Y:S01]  /*0f40*/  PLOP3.LUT P1, PT, PT, PT, UP1, 0x80, 0x0 ;  /* 0x000000000000781c */ /* 0x000fe20003f2f018 */
[----:B------:R-:W-:Y:S01]  /*0f50*/  UIMAD UR20, UR11, UR5, UR20 ;  /* 0x000000050b1472a4 */ /* 0x000fe2000f8e0214 */
[----:B------:R-:W-:Y:S01]  /*0f60*/  PLOP3.LUT P0, PT, PT, PT, UP1, 0x80, 0x0 ;  /* 0x000000000000781c */ /* 0x000fe20003f0f018 */
[--C-:B------:R-:W-:Y:S01]  /*0f70*/  IMAD.MOV.U32 R4, RZ, RZ, R5.reuse ;  /* 0x000000ffff047224 */ /* 0x100fe200078e0005 */
[----:B------:R-:W-:Y:S01]  /*0f80*/  ULDC.64 UR4, c[0x0][0x1c0] ;  /* 0x0000700000047ab9 */ /* 0x000fe20000000a00 */
[----:B------:R-:W-:Y:S01]  /*0f90*/  IADD3 R29, R39, 0x80, RZ ;  /* 0x00000080271d7810 */ /* 0x000fe20007ffe0ff */
[----:B------:R-:W-:Y:S01]  /*0fa0*/  UIADD3 UR25, UR25, UR20, URZ ;  /* 0x0000001419197290 */ /* 0x000fe2000fffe03f */
[----:B------:R-:W-:Y:S01]  /*0fb0*/  IADD3 R17, R21, UR27, RZ ;  /* 0x0000001b15117c10 */ /* 0x000fe2000fffe0ff */
[----:B------:R-:W-:Y:S01]  /*0fc0*/  UIMAD UR21, UR21, UR4, URZ ;  /* 0x00000004151572a4 */ /* 0x000fe2000f8e023f */
[C---:B------:R-:W-:Y:S01]  /*0fd0*/  IADD3 R30, R39.reuse, 0x40, RZ ;  /* 0x00000040271e7810 */ /* 0x040fe20007ffe0ff */
[----:B------:R-:W-:Y:S01]  /*0fe0*/  UIMAD.WIDE.U32 UR24, UR15, UR4, UR24 ;  /* 0x000000040f1872a5 */ /* 0x000fe2000f8e0018 */
[----:B------:R-:W-:Y:S01]  /*0ff0*/  ISETP.GE.AND P3, PT, R39, c[0x0][0x198], PT ;  /* 0x0000660027007a0c */ /* 0x000fe20003f66270 */
[----:B------:R-:W-:Y:S01]  /*1000*/  UIMAD UR5, UR15, UR5, UR21 ;  /* 0x000000050f0572a4 */ /* 0x000fe2000f8e0215 */
[----:B------:R-:W-:Y:S01]  /*1010*/  @P1 IMAD.HI.U32 R0, R5, c[0x0][0x2c8], RZ ;  /* 0x0000b20005001a27 */ /* 0x000fe200078e00ff */
[----:B------:R-:W-:Y:S01]  /*1020*/  IADD3 R28, R39, 0xc0, RZ ;  /* 0x000000c0271c7810 */ /* 0x000fe20007ffe0ff */
[----:B------:R-:W-:Y:S01]  /*1030*/  ULDC UR15, c[0x0][0x168] ;  /* 0x00005a00000f7ab9 */ /* 0x000fe20000000800 */
[----:B------:R-:W-:Y:S01]  /*1040*/  ISETP.GE.AND P4, PT, R30, c[0x0][0x198], PT ;  /* 0x000066001e007a0c */ /* 0x000fe20003f86270 */
[----:B------:R-:W-:Y:S01]  /*1050*/  UIADD3 UR5, UR25, UR5, URZ ;  /* 0x0000000519057290 */ /* 0x000fe2000fffe03f */
[----:B------:R-:W-:Y:S01]  /*1060*/  @P0 SHF.R.U32.HI R4, RZ, c[0x0][0x2cc], R0 ;  /* 0x0000b300ff040a19 */ /* 0x000fe20000011600 */
[----:B------:R-:W-:Y:S01]  /*1070*/  UIMAD UR15, UR8, UR15, URZ ;  /* 0x0000000f080f72a4 */ /* 0x000fe2000f8e023f */
[----:B------:R-:W-:Y:S01]  /*1080*/  SHF.R.S32.HI R8, RZ, 0x1f, R28 ;  /* 0x0000001fff087819 */ /* 0x000fe2000001141c */
[----:B------:R-:W-:Y:S01]  /*1090*/  UIADD3 UR28, UR29, UR10, URZ ;  /* 0x0000000a1d1c7290 */ /* 0x000fe2000fffe03f */
[--C-:B------:R-:W-:Y:S01]  /*10a0*/  SHF.R.S32.HI R6, RZ, 0x1f, R4.reuse ;  /* 0x0000001fff067819 */ /* 0x100fe20000011404 */
[----:B------:R-:W-:Y:S01]  /*10b0*/  IMAD.MOV R0, RZ, RZ, -R4 ;  /* 0x000000ffff007224 */ /* 0x000fe200078e0a04 */
[----:B------:R-:W-:Y:S01]  /*10c0*/  ISETP.GE.AND P5, PT, R29, c[0x0][0x198], PT ;  /* 0x000066001d007a0c */ /* 0x000fe20003fa6270 */
[----:B-1----:R-:W-:Y:S01]  /*10d0*/  IMAD.U32 R3, RZ, RZ, UR25 ;  /* 0x00000019ff037e24 */ /* 0x002fe2000f8e00ff */
[----:B------:R-:W-:Y:S01]  /*10e0*/  LEA.HI R8, R8, R28, RZ, 0x3 ;  /* 0x0000001c08087211 */ /* 0x000fe200078f18ff */
[----:B------:R-:W-:Y:S01]  /*10f0*/  IMAD.U32 R2, RZ, RZ, UR24 ;  /* 0x00000018ff027e24 */ /* 0x000fe2000f8e00ff */
[----:B------:R-:W-:Y:S01]  /*1100*/  ISETP.GE.AND P6, PT, R28, c[0x0][0x198], PT ;  /* 0x000066001c007a0c */ /* 0x000fe20003fc6270 */
[----:B------:R-:W-:Y:S01]  /*1110*/  IMAD.U32 R3, RZ, RZ, UR5 ;  /* 0x00000005ff037e24 */ /* 0x000fe2000f8e00ff */
[----:B------:R-:W-:Y:S01]  /*1120*/  LOP3.LUT R36, R8, 0xfffffff8, RZ, 0xc0, !PT ;  /* 0xfffffff808247812 */ /* 0x000fe200078ec0ff */
[----:B------:R-:W-:Y:S01]  /*1130*/  IMAD R0, R0, c[0x0][0x2c4], R5 ;  /* 0x0000b10000007a24 */ /* 0x000fe200078e0205 */
[----:B------:R-:W-:Y:S01]  /*1140*/  ULDC.64 UR4, c[0x0][0x1e8] ;  /* 0x00007a0000047ab9 */ /* 0x000fe20000000a00 */
[----:B------:R-:W-:Y:S01]  /*1150*/  IMAD R6, R6, c[0x0][0x1b0], RZ ;  /* 0x00006c0006067a24 */ /* 0x000fe200078e02ff */
[----:B------:R-:W-:Y:S01]  /*1160*/  UIMAD UR8, UR9, UR4, URZ ;  /* 0x00000004090872a4 */ /* 0x000fe2000f8e023f */
[----:B------:R-:W-:Y:S01]  /*1170*/  IMAD.WIDE.U32 R2, R4, c[0x0][0x1b0], R2 ;  /* 0x00006c0004027a25 */ /* 0x000fe200078e0002 */
[----:B------:R-:W-:Y:S01]  /*1180*/  SHF.R.S32.HI R5, RZ, 0x1f, R0 ;  /* 0x0000001fff057819 */ /* 0x000fe20000011400 */
[----:B------:R-:W-:Y:S01]  /*1190*/  UIMAD.WIDE.U32 UR20, UR11, UR4, URZ ;  /* 0x000000040b1472a5 */ /* 0x000fe2000f8e003f */
[----:B------:R-:W-:Y:S01]  /*11a0*/  LEA.HI R65, R66, R44, RZ, 0x5 ;  /* 0x0000002c42417211 */ /* 0x000fe200078f28ff */
[----:B------:R-:W-:Y:S01]  /*11b0*/  IMAD R4, R4, c[0x0][0x1b4], R6 ;  /* 0x00006d0004047a24 */ /* 0x000fe200078e0206 */
[----:B------:R-:W-:Y:S01]  /*11c0*/  UIMAD UR8, UR11, UR5, UR8 ;  /* 0x000000050b0872a4 */ /* 0x000fe2000f8e0208 */
[----:B------:R-:W-:Y:S01]  /*11d0*/  BSSY B0, `(.L_x_170) ;  /* 0x0000121000007945 */ /* 0x000fe20003800000 */
[----:B------:R-:W-:Y:S01]  /*11e0*/  UISETP.LT.AND UP0, UPT, UR28, 0x30, UPT ;  /* 0x000000301c00788c */ /* 0x000fe2000bf01270 */
[----:B------:R-:W-:Y:S01]  /*11f0*/  IMAD.IADD R3, R3, 0x1, R4 ;  /* 0x0000000103037824 */ /* 0x000fe200078e0204 */
[----:B------:R-:W-:Y:S01]  /*1200*/  UIADD3 UR8, UR21, UR8, URZ ;  /* 0x0000000815087290 */ /* 0x000fe2000fffe03f */
[----:B------:R-:W-:Y:S01]  /*1210*/  IMAD R4, R5, c[0x0][0x1a8], RZ ;  /* 0x00006a0005047a24 */ /* 0x000fe200078e02ff */
[----:B------:R-:W-:Y:S01]  /*1220*/  USEL UR4, UR28, 0x30, UP0 ;  /* 0x000000301c047887 */ /* 0x000fe20008000000 */
[----:B------:R-:W-:Y:S01]  /*1230*/  IMAD.SHL.U32 R5, R21, 0x40, RZ ;  /* 0x0000004015057824 */ /* 0x000fe200078e00ff */
[----:B------:R-:W-:Y:S01]  /*1240*/  SHF.R.S32.HI R64, RZ, 0x5, R65 ;  /* 0x00000005ff407819 */ /* 0x000fe20000011441 */
[----:B------:R-:W-:-:S02]  /*1250*/  IMAD R4, R0, c[0x0][0x1ac], R4 ;  /* 0x00006b0000047a24 */ /* 0x000fc400078e0204 */
[----:B------:R-:W-:Y:S01]  /*1260*/  IMAD.WIDE.U32 R2, R0, c[0x0][0x1a8], R2 ;  /* 0x00006a0000027a25 */ /* 0x000fe200078e0002 */
[----:B------:R-:W-:-:S03]  /*1270*/  LOP3.LUT R0, R5, 0x1c0, RZ, 0xc0, !PT ;  /* 0x000001c005007812 */ /* 0x000fc600078ec0ff */
[----:B------:R-:W-:Y:S01]  /*1280*/  IMAD.IADD R3, R3, 0x1, R4 ;  /* 0x0000000103037824 */ /* 0x000fe200078e0204 */
[C---:B------:R-:W-:Y:S02]  /*1290*/  LEA R14, P0, R2.reuse, c[0x0][0x160], 0x1 ;  /* 0x00005800020e7a11 */ /* 0x040fe400078008ff */
[----:B------:R-:W-:Y:S02]  /*12a0*/  SHF.R.U32.HI R4, RZ, 0x3, R0 ;  /* 0x00000003ff047819 */ /* 0x000fe40000011600 */
[----:B------:R-:W-:Y:S01]  /*12b0*/  LEA.HI.X R15, R2, c[0x0][0x164], R3, 0x1, P0 ;  /* 0x00005900020f7a11 */ /* 0x000fe200000f0c03 */
[----:B------:R-:W-:Y:S01]  /*12c0*/  SHFL.IDX PT, R6, R14, 0x1, 0x181f ;  /* 0x00381f000e067f89 */ /* 0x000fe200000e0000 */
[----:B------:R-:W-:Y:S02]  /*12d0*/  LOP3.LUT R0, R0, 0x38, R39, 0xf8, !PT ;  /* 0x0000003800007812 */ /* 0x000fe400078ef827 */
[----:B------:R-:W-:Y:S01]  /*12e0*/  LEA.HI R2, R66, R44, RZ, 0x6 ;  /* 0x0000002c42027211 */ /* 0x000fe200078f30ff */
[----:B------:R-:W-:Y:S01]  /*12f0*/  SHFL.IDX PT, R3, R15, RZ, 0x181f ;  /* 0x00181fff0f037589 */ /* 0x000fe200000e0000 */
[----:B------:R-:W-:-:S02]  /*1300*/  LOP3.LUT R0, R0, R4, RZ, 0x3c, !PT ;  /* 0x0000000400007212 */ /* 0x000fc400078e3cff */
[----:B------:R-:W-:Y:S01]  /*1310*/  ISETP.GE.AND P0, PT, R17, UR15, PT ;  /* 0x0000000f11007c0c */ /* 0x000fe2000bf06270 */
[----:B------:R-:W-:Y:S02]  /*1320*/  IMAD.SHL.U32 R4, R2, 0x8, RZ ;  /* 0x0000000802047824 */ /* 0x000fe400078e00ff */
[----:B------:R-:W1:Y:S03]  /*1330*/  SHFL.IDX PT, R2, R14, RZ, 0x181f ;  /* 0x00181fff0e027589 */ /* 0x000e6600000e0000 */
[----:B------:R-:W-:Y:S02]  /*1340*/  LOP3.LUT R5, R0, 0xfffffe00, R4, 0xf8, !PT ;  /* 0xfffffe0000057812 */ /* 0x000fe400078ef804 */
[----:B------:R-:W-:Y:S02]  /*1350*/  SHF.R.S32.HI R0, RZ, 0x1f, R29 ;  /* 0x0000001fff007819 */ /* 0x000fe4000001141d */
[----:B------:R-:W-:Y:S01]  /*1360*/  SHF.R.S32.HI R4, RZ, 0x1f, R30 ;  /* 0x0000001fff047819 */ /* 0x000fe2000001141e */
[----:B------:R-:W-:Y:S01]  /*1370*/  IMAD.SHL.U32 R45, R5, 0x2, RZ ;  /* 0x00000002052d7824 */ /* 0x000fe200078e00ff */
[----:B------:R-:W-:-:S02]  /*1380*/  LEA.HI R0, R0, R29, RZ, 0x3 ;  /* 0x0000001d00007211 */ /* 0x000fc400078f18ff */
[----:B------:R-:W-:Y:S02]  /*1390*/  LEA.HI R4, R4, R30, RZ, 0x3 ;  /* 0x0000001e04047211 */ /* 0x000fe400078f18ff */
[----:B------:R-:W-:Y:S01]  /*13a0*/  LOP3.LUT R37, R0, 0xfffffff8, RZ, 0xc0, !PT ;  /* 0xfffffff800257812 */ /* 0x000fe200078ec0ff */
[----:B------:R-:W-:Y:S01]  /*13b0*/  IMAD.MOV R0, RZ, RZ, -R7 ;  /* 0x000000ffff007224 */ /* 0x000fe200078e0a07 */
[----:B------:R-:W-:Y:S01]  /*13c0*/  LOP3.LUT R38, R4, 0xfffffff8, RZ, 0xc0, !PT ;  /* 0xfffffff804267812 */ /* 0x000fe200078ec0ff */
[----:B------:R-:W3:Y:S02]  /*13d0*/  SHFL.IDX PT, R7, R15, 0x1, 0x181f ;  /* 0x00381f000f077f89 */ /* 0x000ee400000e0000 */
[----:B------:R-:W-:Y:S01]  /*13e0*/  IMAD R23, R0, c[0x0][0x2b8], R10 ;  /* 0x0000ae0000177a24 */ /* 0x000fe200078e020a */
[----:B------:R-:W-:-:S04]  /*13f0*/  IADD3 R0, R17, 0x20, RZ ;  /* 0x0000002011007810 */ /* 0x000fc80007ffe0ff */
[----:B------:R-:W-:Y:S01]  /*1400*/  ISETP.GE.AND P1, PT, R0, UR15, PT ;  /* 0x0000000f00007c0c */ /* 0x000fe2000bf26270 */
[----:B-1----:R-:W-:Y:S01]  /*1410*/  @!P0 IMAD.WIDE R4, R39, 0x2, R2 ;  /* 0x0000000227048825 */ /* 0x002fe200078e0202 */
[----:B------:R-:W-:Y:S02]  /*1420*/  SHF.R.S32.HI R18, RZ, 0x1f, R23 ;  /* 0x0000001fff127819 */ /* 0x000fe40000011417 */
[----:B------:R-:W-:Y:S01]  /*1430*/  IADD3 R0, R17, 0x40, RZ ;  /* 0x0000004011007810 */ /* 0x000fe20007ffe0ff */
[----:B------:R-:W-:Y:S01]  /*1440*/  @!P0 IMAD.WIDE R8, R38, 0x2, R2 ;  /* 0x0000000226088825 */ /* 0x000fe200078e0202 */
[----:B------:R1:W-:Y:S04]  /*1450*/  @!P0 LDGSTS.E.BYPASS.LTC128B.128 [R45+0x4080], [R4.64], !P3 ;  /* 0x04080000042d8fae */ /* 0x0003e8000d901d52 */
[----:B------:R4:W-:Y:S03]  /*1460*/  @!P0 LDGSTS.E.BYPASS.LTC128B.128 [R45+0x8080], [R8.64], !P4 ;  /* 0x08080000082d8fae */ /* 0x0009e6000e101d52 */
[----:B---3--:R-:W-:-:S04]  /*1470*/  @!P1 IMAD.WIDE R12, R39, 0x2, R6 ;  /* 0x00000002270c9825 */ /* 0x008fc800078e0206 */
[----:B------:R-:W-:-:S04]  /*1480*/  @!P1 IMAD.WIDE R10, R38, 0x2, R6 ;  /* 0x00000002260a9825 */ /* 0x000fc800078e0206 */
[----:B-1----:R-:W-:-:S04]  /*1490*/  @!P0 IMAD.WIDE R4, R37, 0x2, R2 ;  /* 0x0000000225048825 */ /* 0x002fc800078e0202 */
[----:B------:R-:W-:Y:S01]  /*14a0*/  @!P0 IMAD.WIDE R2, R36, 0x2, R2 ;  /* 0x0000000224028825 */ /* 0x000fe200078e0202 */
[----:B------:R1:W-:Y:S03]  /*14b0*/  @!P0 LDGSTS.E.BYPASS.LTC128B.128 [R45+0xc080], [R4.64], !P5 ;  /* 0x0c080000042d8fae */ /* 0x0003e6000e901d52 */
[----:B----4-:R-:W-:Y:S01]  /*14c0*/  @!P1 IMAD.WIDE R8, R37, 0x2, R6 ;  /* 0x0000000225089825 */ /* 0x010fe200078e0206 */
[----:B------:R3:W-:Y:S01]  /*14d0*/  @!P0 LDGSTS.E.BYPASS.LTC128B.128 [R45+0x10080], [R2.64], !P6 ;  /* 0x10080000022d8fae */ /* 0x0007e2000f101d52 */
[----:B------:R-:W-:-:S03]  /*14e0*/  ISETP.GE.AND P0, PT, R0, UR15, PT ;  /* 0x0000000f00007c0c */ /* 0x000fc6000bf06270 */
[----:B------:R4:W-:Y:S04]  /*14f0*/  @!P1 LDGSTS.E.BYPASS.LTC128B.128 [R45+0x5080], [R12.64], !P3 ;  /* 0x050800000c2d9fae */ /* 0x0009e8000d901d52 */
[----:B------:R5:W-:Y:S04]  /*1500*/  @!P1 LDGSTS.E.BYPASS.LTC128B.128 [R45+0x9080], [R10.64], !P4 ;  /* 0x090800000a2d9fae */ /* 0x000be8000e101d52 */
[----:B------:R4:W-:Y:S01]  /*1510*/  @!P1 LDGSTS.E.BYPASS.LTC128B.128 [R45+0xd080], [R8.64], !P5 ;  /* 0x0d080000082d9fae */ /* 0x0009e2000e901d52 */
[----:B-1----:R-:W-:Y:S02]  /*1520*/  IMAD R4, R18, c[0x0][0x1e0], RZ ;  /* 0x0000780012047a24 */ /* 0x002fe400078e02ff */
[----:B---3--:R-:W-:-:S04]  /*1530*/  IMAD.WIDE.U32 R2, R23, c[0x0][0x1e0], RZ ;  /* 0x0000780017027a25 */ /* 0x008fc800078e00ff */
[----:B------:R-:W-:-:S04]  /*1540*/  IMAD R4, R23, c[0x0][0x1e4], R4 ;  /* 0x0000790017047a24 */ /* 0x000fc800078e0204 */
[----:B------:R-:W-:Y:S02]  /*1550*/  IMAD.IADD R5, R3, 0x1, R4 ;  /* 0x0000000103057824 */ /* 0x000fe400078e0204 */
[----:B------:R-:W-:Y:S01]  /*1560*/  IMAD.MOV.U32 R4, RZ, RZ, R2 ;  /* 0x000000ffff047224 */ /* 0x000fe200078e0002 */
[----:B------:R-:W-:Y:S01]  /*1570*/  SHFL.IDX PT, R3, R15, 0x2, 0x181f ;  /* 0x00581f000f037f89 */ /* 0x000fe200000e0000 */
[----:B----4-:R-:W-:-:S03]  /*1580*/  @!P1 IMAD.WIDE R8, R36, 0x2, R6 ;  /* 0x0000000224089825 */ /* 0x010fc600078e0206 */
[----:B------:R-:W1:Y:S04]  /*1590*/  SHFL.IDX PT, R2, R14, 0x2, 0x181f ;  /* 0x00581f000e027f89 */ /* 0x000e6800000e0000 */
[----:B------:R-:W-:Y:S04]  /*15a0*/  SHFL.IDX PT, R6, R14, 0x3, 0x181f ;  /* 0x00781f000e067f89 */ /* 0x000fe800000e0000 */
[----:B------:R3:W4:Y:S04]  /*15b0*/  SHFL.IDX PT, R7, R15, 0x3, 0x181f ;  /* 0x00781f000f077f89 */ /* 0x00072800000e0000 */
[----:B------:R2:W-:Y:S01]  /*15c0*/  @!P1 LDGSTS.E.BYPASS.LTC128B.128 [R45+0x11080], [R8.64], !P6 ;  /* 0x11080000082d9fae */ /* 0x0005e2000f101d52 */
[----:B-1----:R-:W-:-:S04]  /*15d0*/  @!P0 IMAD.WIDE R12, R38, 0x2, R2 ;  /* 0x00000002260c8825 */ /* 0x002fc800078e0202 */
[----:B-----5:R-:W-:Y:S01]  /*15e0*/  @!P0 IMAD.WIDE R10, R37, 0x2, R2 ;  /* 0x00000002250a8825 */ /* 0x020fe200078e0202 */
[----:B--2---:R-:W-:-:S03]  /*15f0*/  SHF.R.S32.HI R20, RZ, 0x1f, R22 ;  /* 0x0000001fff147819 */ /* 0x004fc60000011416 */
[----:B------:R-:W-:Y:S01]  /*1600*/  IMAD.WIDE.U32 R4, R22, c[0x0][0x1f0], R4 ;  /* 0x00007c0016047a25 */ /* 0x000fe200078e0004 */
[----:B------:R-:W-:Y:S03]  /*1610*/  STL [R1+0x24], R22 ;  /* 0x0000241601007387 */ /* 0x000fe60000100800 */
[----:B------:R-:W-:Y:S01]  /*1620*/  IMAD R0, R20, c[0x0][0x1f0], RZ ;  /* 0x00007c0014007a24 */ /* 0x000fe200078e02ff */
[----:B------:R-:W-:Y:S03]  /*1630*/  STL [R1+0x30], R39 ;  /* 0x0000302701007387 */ /* 0x000fe60000100800 */
[----:B------:R-:W-:Y:S01]  /*1640*/  IMAD R8, R22, c[0x0][0x1f4], R0 ;  /* 0x00007d0016087a24 */ /* 0x000fe200078e0200 */
[----:B------:R-:W-:Y:S01]  /*1650*/  IADD3 R0, P1, R4, UR20, RZ ;  /* 0x0000001404007c10 */ /* 0x000fe2000ff3e0ff */
[----:B------:R-:W-:Y:S03]  /*1660*/  STL [R1+0x8], R45 ;  /* 0x0000082d01007387 */ /* 0x000fe60000100800 */
[----:B------:R-:W-:Y:S01]  /*1670*/  IADD3.X R4, R5, UR8, R8, P1, !PT ;  /* 0x0000000805047c10 */ /* 0x000fe20008ffe408 */
[----:B------:R-:W-:Y:S01]  /*1680*/  @!P0 IMAD.WIDE R8, R36, 0x2, R2 ;  /* 0x0000000224088825 */ /* 0x000fe200078e0202 */
[----:B------:R-:W-:Y:S01]  /*1690*/  IADD3 R5, R17, 0x60, RZ ;  /* 0x0000006011057810 */ /* 0x000fe20007ffe0ff */
[----:B------:R-:W-:Y:S01]  /*16a0*/  STL [R1+0x60], R38 ;  /* 0x0000602601007387 */ /* 0x000fe20000100800 */
[----:B---3--:R-:W-:-:S02]  /*16b0*/  LEA R15, P1, R0, c[0x0][0x1c8], 0x1 ;  /* 0x00007200000f7a11 */ /* 0x008fc400078208ff */
[----:B------:R-:W-:Y:S01]  /*16c0*/  ISETP.GE.AND P2, PT, R5, UR15, PT ;  /* 0x0000000f05007c0c */ /* 0x000fe2000bf46270 */
[----:B------:R-:W-:Y:S01]  /*16d0*/  STL [R1+0x5c], R37 ;  /* 0x00005c2501007387 */ /* 0x000fe20000100800 */
[----:B------:R-:W-:Y:S01]  /*16e0*/  LEA.HI.X R14, R0, c[0x0][0x1cc], R4, 0x1, P1 ;  /* 0x00007300000e7a11 */ /* 0x000fe200008f0c04 */
[----:B------:R-:W-:Y:S02]  /*16f0*/  @!P0 IMAD.WIDE R4, R39, 0x2, R2 ;  /* 0x0000000227048825 */ /* 0x000fe400078e0202 */
[----:B------:R-:W-:Y:S02]  /*1700*/  SHFL.IDX PT, R2, R15, RZ, 0x181f ;  /* 0x00181fff0f027589 */ /* 0x000fe400000e0000 */
[----:B------:R-:W-:Y:S02]  /*1710*/  IMAD R0, R18, c[0x0][0x208], RZ ;  /* 0x0000820012007a24 */ /* 0x000fe400078e02ff */
[----:B------:R-:W1:Y:S02]  /*1720*/  SHFL.IDX PT, R3, R14, RZ, 0x181f ;  /* 0x00181fff0e037589 */ /* 0x000e6400000e0000 */
[----:B------:R-:W-:-:S02]  /*1730*/  IMAD R0, R23, c[0x0][0x20c], R0 ;  /* 0x0000830017007a24 */ /* 0x000fc400078e0200 */
[----:B------:R4:W-:Y:S04]  /*1740*/  @!P0 LDGSTS.E.BYPASS.LTC128B.128 [R45+0x6080], [R4.64], !P3 ;  /* 0x06080000042d8fae */ /* 0x0009e8000d901d52 */
[----:B------:R2:W-:Y:S04]  /*1750*/  @!P0 LDGSTS.E.BYPASS.LTC128B.128 [R45+0xa080], [R12.64], !P4 ;  /* 0x0a0800000c2d8fae */ /* 0x0005e8000e101d52 */
[----:B------:R3:W-:Y:S04]  /*1760*/  @!P0 LDGSTS.E.BYPASS.LTC128B.128 [R45+0xe080], [R10.64], !P5 ;  /* 0x0e0800000a2d8fae */ /* 0x0007e8000e901d52 */
[----:B------:R5:W-:Y:S01]  /*1770*/  @!P0 LDGSTS.E.BYPASS.LTC128B.128 [R45+0x12080], [R8.64], !P6 ;  /* 0x12080000082d8fae */ /* 0x000be2000f101d52 */
[----:B------:R-:W-:-:S03]  /*1780*/  ISETP.GE.AND P6, PT, R30, c[0x0][0x1d4], PT ;  /* 0x000075001e007a0c */ /* 0x000fc60003fc6270 */
[----:B------:R-:W-:Y:S04]  /*1790*/  STL [R1+0x34], R36 ;  /* 0x0000342401007387 */ /* 0x000fe80000100800 */
[----:B------:R-:W-:Y:S01]  /*17a0*/  STL [R1+0x28], R23 ;  /* 0x0000281701007387 */ /* 0x000fe20000100800 */
[----:B----4-:R-:W-:Y:S01]  /*17b0*/  @!P2 IMAD.WIDE R4, R39, 0x2, R6 ;  /* 0x000000022704a825 */ /* 0x010fe200078e0206 */
[----:B--2---:R-:W-:-:S04]  /*17c0*/  IADD3 R12, -R21, UR4, RZ ;  /* 0x00000004150c7c10 */ /* 0x004fc8000fffe1ff */
[----:B------:R2:W-:Y:S01]  /*17d0*/  @!P2 LDGSTS.E.BYPASS.LTC128B.128 [R45+0x7080], [R4.64], !P3 ;  /* 0x07080000042dafae */ /* 0x0005e2000d901d52 */
[----:B------:R-:W-:Y:S01]  /*17e0*/  ISETP.GE.AND P3, PT, R39, c[0x0][0x1d4], PT ;  /* 0x0000750027007a0c */ /* 0x000fe20003f66270 */
[----:B------:R-:W-:Y:S01]  /*17f0*/  ULDC.64 UR4, c[0x0][0x210] ;  /* 0x0000840000047ab9 */ /* 0x000fe20000000a00 */
[C---:B------:R-:W-:Y:S01]  /*1800*/  ISETP.GE.AND P1, PT, R12.reuse, 0x1, PT ;  /* 0x000000010c00780c */ /* 0x040fe20003f26270 */
[--C-:B---3--:R-:W-:Y:S01]  /*1810*/  @!P2 IMAD.WIDE R10, R37, 0x2, R6.reuse ;  /* 0x00000002250aa825 */ /* 0x108fe200078e0206 */
[----:B------:R-:W-:Y:S01]  /*1820*/  UIMAD.WIDE.U32 UR24, UR11, UR4, URZ ;  /* 0x000000040b1872a5 */ /* 0x000fe2000f8e003f */
[----:B------:R-:W-:Y:S01]  /*1830*/  ISETP.GT.AND P0, PT, R12, 0x20, PT ;  /* 0x000000200c00780c */ /* 0x000fe20003f04270 */
[----:B------:R-:W-:Y:S01]  /*1840*/  UIMAD UR4, UR9, UR4, URZ ;  /* 0x00000004090472a4 */ /* 0x000fe2000f8e023f */
[----:B-----5:R-:W-:-:S03]  /*1850*/  @!P2 IMAD.WIDE R8, R38, 0x2, R6 ;  /* 0x000000022608a825 */ /* 0x020fc600078e0206 */
[----:B------:R-:W-:Y:S01]  /*1860*/  UIMAD UR4, UR11, UR5, UR4 ;  /* 0x000000050b0472a4 */ /* 0x000fe2000f8e0204 */
[----:B------:R-:W-:Y:S01]  /*1870*/  @!P2 IMAD.WIDE R6, R36, 0x2, R6 ;  /* 0x000000022406a825 */ /* 0x000fe200078e0206 */
[----:B------:R1:W-:Y:S01]  /*1880*/  @!P2 LDGSTS.E.BYPASS.LTC128B.128 [R45+0xb080], [R8.64], !P4 ;  /* 0x0b080000082dafae */ /* 0x0003e2000e101d52 */
[----:B------:R-:W-:Y:S01]  /*1890*/  ISETP.GE.AND P4, PT, R28, c[0x0][0x198], PT ;  /* 0x000066001c007a0c */ /* 0x000fe20003f86270 */
[----:B------:R-:W-:Y:S02]  /*18a0*/  UIADD3 UR15, UR25, UR4, URZ ;  /* 0x00000004190f7290 */ /* 0x000fe4000fffe03f */
[----:B------:R3:W-:Y:S01]  /*18b0*/  @!P2 LDGSTS.E.BYPASS.LTC128B.128 [R45+0xf080], [R10.64], !P5 ;  /* 0x0f0800000a2dafae */ /* 0x0007e2000e901d52 */
[----:B------:R-:W-:Y:S01]  /*18c0*/  ISETP.GE.AND P5, PT, R29, c[0x0][0x1d4], PT ;  /* 0x000075001d007a0c */ /* 0x000fe20003fa6270 */
[----:B------:R-:W-:-:S08]  /*18d0*/  UIADD3 UR4, UR23, -0x1, URZ ;  /* 0xffffffff17047890 */ /* 0x000fd0000fffe03f */
[----:B------:R4:W-:Y:S01]  /*18e0*/  @!P2 LDGSTS.E.BYPASS.LTC128B.128 [R45+0x13080], [R6.64], !P4 ;  /* 0x13080000062dafae */ /* 0x0009e2000e101d52 */
[----:B------:R-:W-:Y:S01]  /*18f0*/  ISETP.GE.AND P4, PT, R28, c[0x0][0x1d4], PT ;  /* 0x000075001c007a0c */ /* 0x000fe20003f86270 */
[----:B--2---:R-:W-:Y:S02]  /*1900*/  IMAD.WIDE.U32 R4, R23, c[0x0][0x208], RZ ;  /* 0x0000820017047a25 */ /* 0x004fe400078e00ff */
[----:B------:R-:W0:Y:S02]  /*1910*/  LDGDEPBAR ;  /* 0x00000000000079af */ /* 0x000e240000000000 */
[----:B------:R-:W-:-:S04]  /*1920*/  IMAD.IADD R5, R5, 0x1, R0 ;  /* 0x0000000105057824 */ /* 0x000fc800078e0200 */
[----:B------:R-:W-:-:S04]  /*1930*/  IMAD.WIDE.U32 R4, R22, c[0x0][0x218], R4 ;  /* 0x0000860016047a25 */ /* 0x000fc800078e0004 */
[----:B-1----:R-:W-:Y:S01]  /*1940*/  @P1 IMAD.WIDE R8, R39, 0x2, R2 ;  /* 0x0000000227081825 */ /* 0x002fe200078e0202 */
[----:B---3--:R-:W-:-:S03]  /*1950*/  LEA.HI R10, R66, R44, RZ, 0x4 ;  /* 0x0000002c420a7211 */ /* 0x008fc600078f20ff */
[----:B------:R-:W-:Y:S01]  /*1960*/  IMAD.SHL.U32 R11, R21, 0x8, RZ ;  /* 0x00000008150b7824 */ /* 0x000fe200078e00ff */
[----:B------:R1:W-:Y:S01]  /*1970*/  @P1 LDGSTS.E.BYPASS.LTC128B.128 [R45+0x14080], [R8.64], !P3 ;  /* 0x14080000082d1fae */ /* 0x0003e2000d901d52 */
[----:B------:R-:W-:-:S05]  /*1980*/  LOP3.LUT R0, R10, 0xfffffff0, RZ, 0xc0, !PT ;  /* 0xfffffff00a007812 */ /* 0x000fca00078ec0ff */
[----:B------:R-:W-:Y:S02]  /*1990*/  IMAD.IADD R0, R44, 0x1, -R0 ;  /* 0x000000012c007824 */ /* 0x000fe400078e0a00 */
[----:B----4-:R-:W-:-:S05]  /*19a0*/  @P1 IMAD.WIDE R6, R38, 0x2, R2 ;  /* 0x0000000226061825 */ /* 0x010fca00078e0202 */
[----:B------:R2:W-:Y:S01]  /*19b0*/  @P1 LDGSTS.E.BYPASS.LTC128B.128 [R45+0x15880], [R6.64], !P6 ;  /* 0x15880000062d1fae */ /* 0x0005e2000f101d52 */
[----:B-1----:R-:W-:-:S05]  /*19c0*/  @P1 IMAD.WIDE R8, R37, 0x2, R2 ;  /* 0x0000000225081825 */ /* 0x002fca00078e0202 */
[----:B------:R1:W-:Y:S01]  /*19d0*/  @P1 LDGSTS.E.BYPASS.LTC128B.128 [R45+0x17080], [R8.64], !P5 ;  /* 0x17080000082d1fae */ /* 0x0003e2000e901d52 */
[----:B--2---:R-:W-:-:S03]  /*19e0*/  @P1 IMAD.WIDE R6, R36, 0x2, R2 ;  /* 0x0000000224061825 */ /* 0x004fc600078e0202 */
[----:B------:R-:W-:Y:S04]  /*19f0*/  SHFL.IDX PT, R2, R15, 0x1, 0x181f ;  /* 0x00381f000f027f89 */ /* 0x000fe800000e0000 */
[----:B------:R2:W3:Y:S04]  /*1a00*/  SHFL.IDX PT, R3, R14, 0x1, 0x181f ;  /* 0x00381f000e037f89 */ /* 0x0004e800000e0000 */
[----:B------:R4:W-:Y:S01]  /*1a10*/  @P1 LDGSTS.E.BYPASS.LTC128B.128 [R45+0x18880], [R6.64], !P4 ;  /* 0x18880000062d1fae */ /* 0x0009e2000e101d52 */
[----:B-1----:R-:W-:-:S04]  /*1a20*/  SHF.R.S32.HI R9, RZ, 0x4, R10 ;  /* 0x00000004ff097819 */ /* 0x002fc8000001140a */
[----:B------:R-:W-:Y:S01]  /*1a30*/  LEA.HI R8, R10, R9, RZ, 0x1 ;  /* 0x000000090a087211 */ /* 0x000fe200078f08ff */
[----:B------:R-:W-:-:S03]  /*1a40*/  IMAD.SHL.U32 R10, R19, 0x40, RZ ;  /* 0x00000040130a7824 */ /* 0x000fc600078e00ff */
[----:B------:R-:W-:Y:S02]  /*1a50*/  LOP3.LUT R8, R8, 0xfffffffe, RZ, 0xc0, !PT ;  /* 0xfffffffe08087812 */ /* 0x000fe400078ec0ff */
[----:B--2---:R-:W-:-:S03]  /*1a60*/  SHF.R.S32.HI R14, RZ, 0x1f, R0 ;  /* 0x0000001fff0e7819 */ /* 0x004fc60000011400 */
[----:B------:R-:W-:Y:S01]  /*1a70*/  IMAD.IADD R8, R9, 0x1, -R8 ;  /* 0x0000000109087824 */ /* 0x000fe200078e0a08 */
[----:B------:R-:W-:Y:S01]  /*1a80*/  LEA.HI R14, R14, R0, RZ, 0x3 ;  /* 0x000000000e0e7211 */ /* 0x000fe200078f18ff */
[----:B----4-:R-:W-:Y:S01]  /*1a90*/  IMAD R6, R20, c[0x0][0x218], RZ ;  /* 0x0000860014067a24 */ /* 0x010fe200078e02ff */
[----:B------:R-:W-:Y:S02]  /*1aa0*/  IADD3 R7, P1, R4, UR24, RZ ;  /* 0x0000001804077c10 */ /* 0x000fe4000ff3e0ff */
[----:B------:R-:W-:Y:S01]  /*1ab0*/  LOP3.LUT R4, R10, 0x1c0, RZ, 0xc0, !PT ;  /* 0x000001c00a047812 */ /* 0x000fe200078ec0ff */
[----:B------:R-:W-:-:S03]  /*1ac0*/  IMAD R6, R22, c[0x0][0x21c], R6 ;  /* 0x0000870016067a24 */ /* 0x000fc600078e0206 */
[----:B------:R-:W-:Y:S02]  /*1ad0*/  LOP3.LUT R10, R4, 0x8, R11, 0xf8, !PT ;  /* 0x00000008040a7812 */ /* 0x000fe400078ef80b */
[----:B------:R-:W-:Y:S02]  /*1ae0*/  IADD3.X R12, R5, UR15, R6, P1, !PT ;  /* 0x0000000f050c7c10 */ /* 0x000fe40008ffe406 */
[----:B------:R-:W-:Y:S01]  /*1af0*/  SHF.R.U32.HI R6, RZ, 0x3, R4 ;  /* 0x00000003ff067819 */ /* 0x000fe20000011604 */
[----:B---3--:R-:W-:Y:S01]  /*1b00*/  @P0 IMAD.WIDE R4, R39, 0x2, R2 ;  /* 0x0000000227040825 */ /* 0x008fe200078e0202 */
[----:B------:R-:W-:Y:S02]  /*1b10*/  LOP3.LUT R11, R14, 0xfffffff8, RZ, 0xc0, !PT ;  /* 0xfffffff80e0b7812 */ /* 0x000fe400078ec0ff */
[----:B------:R-:W-:Y:S02]  /*1b20*/  LOP3.LUT R6, R10, R6, RZ, 0x3c, !PT ;  /* 0x000000060a067212 */ /* 0x000fe400078e3cff */
[C---:B------:R-:W-:Y:S01]  /*1b30*/  LEA R15, P1, R7.reuse, c[0x0][0x1f8], 0x1 ;  /* 0x00007e00070f7a11 */ /* 0x040fe200078208ff */
[----:B------:R-:W-:Y:S01]  /*1b40*/  IMAD.IADD R13, R0, 0x1, -R11 ;  /* 0x00000001000d7824 */ /* 0x000fe200078e0a0b */
[----:B------:R1:W-:Y:S01]  /*1b50*/  @P0 LDGSTS.E.BYPASS.LTC128B.128 [R45+0x15080], [R4.64], !P3 ;  /* 0x15080000042d0fae */ /* 0x0003e2000d901d52 */
[----:B------:R-:W-:Y:S01]  /*1b60*/  IMAD R0, R8, 0x200, R6 ;  /* 0x0000020008007824 */ /* 0x000fe200078e0206 */
[----:B------:R-:W-:Y:S01]  /*1b70*/  LEA.HI.X R12, R7, c[0x0][0x1fc], R12, 0x1, P1 ;  /* 0x00007f00070c7a11 */ /* 0x000fe200008f0c0c */
[----:B------:R-:W-:-:S04]  /*1b80*/  @P0 IMAD.WIDE R6, R38, 0x2, R2 ;  /* 0x0000000226060825 */ /* 0x000fc800078e0202 */
[----:B------:R-:W-:Y:S01]  /*1b90*/  IMAD.SHL.U32 R11, R8, 0x8, RZ ;  /* 0x00000008080b7824 */ /* 0x000fe200078e00ff */
[----:B------:R2:W-:Y:S01]  /*1ba0*/  @P0 LDGSTS.E.BYPASS.LTC128B.128 [R45+0x16880], [R6.64], !P6 ;  /* 0x16880000062d0fae */ /* 0x0005e2000f101d52 */
[----:B------:R-:W-:-:S04]  /*1bb0*/  @P0 IMAD.WIDE R8, R36, 0x2, R2 ;  /* 0x0000000224080825 */ /* 0x000fc800078e0202 */
[----:B------:R-:W-:Y:S02]  /*1bc0*/  IMAD.SHL.U32 R10, R13, 0x40, RZ ;  /* 0x000000400d0a7824 */ /* 0x000fe400078e00ff */
[----:B------:R-:W-:-:S03]  /*1bd0*/  IMAD.SHL.U32 R236, R0, 0x2, RZ ;  /* 0x0000000200ec7824 */ /* 0x000fc600078e00ff */
[----:B------:R-:W-:Y:S02]  /*1be0*/  LOP3.LUT R10, R10, 0x1c0, RZ, 0xc0, !PT ;  /* 0x000001c00a0a7812 */ /* 0x000fe400078ec0ff */
[C---:B------:R-:W-:Y:S02]  /*1bf0*/  IADD3 R0, R236.reuse, 0x14080, RZ ;  /* 0x00014080ec007810 */ /* 0x040fe40007ffe0ff */
[----:B------:R-:W-:Y:S01]  /*1c00*/  IADD3 R243, R236, 0x140a0, RZ ;  /* 0x000140a0ecf37810 */ /* 0x000fe20007ffe0ff */
[----:B-1----:R-:W-:Y:S01]  /*1c10*/  @P0 IMAD.WIDE R4, R37, 0x2, R2 ;  /* 0x0000000225040825 */ /* 0x002fe200078e0202 */
[----:B------:R-:W-:Y:S02]  /*1c20*/  LOP3.LUT R3, R10, 0x8, R11, 0xf8, !PT ;  /* 0x000000080a037812 */ /* 0x000fe400078ef80b */
[----:B------:R-:W-:Y:S02]  /*1c30*/  SHF.R.U32.HI R2, RZ, 0x3, R10 ;  /* 0x00000003ff027819 */ /* 0x000fe4000001160a */
[----:B------:R1:W-:Y:S02]  /*1c40*/  @P0 LDGSTS.E.BYPASS.LTC128B.128 [R45+0x18080], [R4.64], !P5 ;  /* 0x18080000042d0fae */ /* 0x0003e4000e901d52 */
[----:B------:R-:W-:-:S02]  /*1c50*/  LOP3.LUT R2, R3, R2, RZ, 0x3c, !PT ;  /* 0x0000000203027212 */ /* 0x000fc400078e3cff */
[----:B------:R3:W-:Y:S01]  /*1c60*/  @P0 LDGSTS.E.BYPASS.LTC128B.128 [R45+0x19880], [R8.64], !P4 ;  /* 0x19880000082d0fae */ /* 0x0007e2000e101d52 */
[----:B------:R-:W-:Y:S02]  /*1c70*/  LOP3.LUT P0, RZ, R19, 0x2, RZ, 0xc0, !PT ;  /* 0x0000000213ff7812 */ /* 0x000fe4000780c0ff */
[----:B--2---:R-:W-:Y:S01]  /*1c80*/  IADD3 R6, -R21, UR28, RZ ;  /* 0x0000001c15067c10 */ /* 0x004fe2000fffe1ff */
[----:B------:R-:W0:Y:S01]  /*1c90*/  LDGDEPBAR ;  /* 0x00000000000079af */ /* 0x000e220000000000 */
[----:B------:R-:W-:Y:S02]  /*1ca0*/  R2P PR, R13, 0x6 ;  /* 0x000000060d007804 */ /* 0x000fe40000000000 */
[----:B------:R-:W-:Y:S02]  /*1cb0*/  ISETP.GE.AND P3, PT, R39, c[0x0][0x1d4], PT ;  /* 0x0000750027007a0c */ /* 0x000fe40003f66270 */
[----:B------:R-:W-:-:S05]  /*1cc0*/  SHF.R.S32.HI R7, RZ, 0x1f, R39 ;  /* 0x0000001fff077819 */ /* 0x000fca0000011427 */
[----:B------:R-:W-:Y:S01]  /*1cd0*/  @P0 IADD3 R243, R0, -0x20, RZ ;  /* 0xffffffe000f30810 */ /* 0x000fe20007ffe0ff */
[----:B------:R-:W-:Y:S01]  /*1ce0*/  IMAD.MOV.U32 R0, RZ, RZ, 0x20 ;  /* 0x00000020ff007424 */ /* 0x000fe200078e00ff */
[----:B------:R-:W-:Y:S01]  /*1cf0*/  ISETP.LT.OR P0, PT, R6, 0x1, P3 ;  /* 0x000000010600780c */ /* 0x000fe20001f01670 */
[----:B------:R2:W-:Y:S01]  /*1d00*/  STL [R1+0x70], R7 ;  /* 0x0000700701007387 */ /* 0x0005e20000100800 */
[----:B------:R-:W-:Y:S02]  /*1d10*/  ISETP.GT.AND P3, PT, R31, 0x2f, PT ;  /* 0x0000002f1f00780c */ /* 0x000fe40003f64270 */
[----:B------:R-:W-:Y:S02]  /*1d20*/  SEL R0, R0, 0xffffffe0, !P2 ;  /* 0xffffffe000007807 */ /* 0x000fe40005000000 */
[----:B------:R-:W-:Y:S01]  /*1d30*/  ISETP.GE.AND P2, PT, R29, c[0x0][0x1d4], PT ;  /* 0x000075001d007a0c */ /* 0x000fe20003f46270 */
[----:B-1----:R-:W-:Y:S02]  /*1d40*/  IMAD.SHL.U32 R4, R14, 0x40, RZ ;  /* 0x000000400e047824 */ /* 0x002fe400078e00ff */
[----:B------:R-:W-:Y:S01]  /*1d50*/  IMAD.MOV.U32 R5, RZ, RZ, 0x10 ;  /* 0x00000010ff057424 */ /* 0x000fe200078e00ff */
[----:B---3--:R-:W-:Y:S01]  /*1d60*/  SHFL.IDX PT, R8, R15, RZ, 0x181f ;  /* 0x00181fff0f087589 */ /* 0x008fe200000e0000 */
[----:B------:R-:W-:-:S04]  /*1d70*/  DEPBAR.LE SB0, 0x1 ;  /* 0x000080400000791a */ /* 0x000fc80000000000 */
[----:B------:R-:W-:Y:S01]  /*1d80*/  LOP3.LUT R4, R2, 0xfffffe00, R4, 0xf8, !PT ;  /* 0xfffffe0002047812 */ /* 0x000fe200078ef804 */
[----:B------:R-:W1:Y:S01]  /*1d90*/  SHFL.IDX PT, R9, R12, RZ, 0x181f ;  /* 0x00181fff0c097589 */ /* 0x000e6200000e0000 */
[----:B------:R-:W-:-:S03]  /*1da0*/  SEL R5, R5, 0xfffffff0, !P1 ;  /* 0xfffffff005057807 */ /* 0x000fc60004800000 */
[----:B------:R-:W-:Y:S01]  /*1db0*/  BAR.SYNC.DEFER_BLOCKING 0x0 ;  /* 0x0000000000007b1d */ /* 0x000fe20000010000 */
[----:B------:R-:W-:Y:S01]  /*1dc0*/  IMAD R220, R64, 0x400, R4 ;  /* 0x0000040040dc7824 */ /* 0x000fe200078e0204 */
[----:B------:R-:W-:Y:S02]  /*1dd0*/  ISETP.GE.AND P1, PT, R30, c[0x0][0x1d4], PT ;  /* 0x000075001e007a0c */ /* 0x000fe40003f26270 */
[----:B--2---:R-:W-:Y:S02]  /*1de0*/  SHF.R.S32.HI R7, RZ, 0x1f, R36 ;  /* 0x0000001fff077819 */ /* 0x004fe40000011424 */
[C---:B------:R-:W-:Y:S01]  /*1df0*/  LEA R228, R220.reuse, 0x4080, 0x1 ;  /* 0x00004080dce47811 */ /* 0x040fe200078e08ff */
[----:B------:R-:W-:-:S04]  /*1e00*/  IMAD.SHL.U32 R220, R220, 0x2, RZ ;  /* 0x00000002dcdc7824 */ /* 0x000fc800078e00ff */
[--C-:B------:R-:W-:Y:S02]  /*1e10*/  IMAD R224, R5, 0x2, R228.reuse ;  /* 0x0000000205e07824 */ /* 0x100fe400078e02e4 */
[C---:B------:R-:W-:Y:S02]  /*1e20*/  IMAD R228, R0.reuse, 0x2, R228 ;  /* 0x0000000200e47824 */ /* 0x040fe400078e02e4 */
[----:B------:R-:W-:Y:S02]  /*1e30*/  IMAD R232, R0, 0x2, R224 ;  /* 0x0000000200e87824 */ /* 0x000fe400078e02e0 */
[----:B-1----:R-:W-:Y:S01]  /*1e40*/  IMAD.WIDE R2, R39, 0x2, R8 ;  /* 0x0000000227027825 */ /* 0x002fe200078e0208 */
[----:B------:R-:W1:Y:S04]  /*1e50*/  LDSM.16.M88.4 R160, [R220+0x4080] ;  /* 0x00408000dca0783b */ /* 0x000e680000000200 */
[----:B------:R-:W2:Y:S04]  /*1e60*/  LDSM.16.M88.4 R188, [R220+0x8080] ;  /* 0x00808000dcbc783b */ /* 0x000ea80000000200 */
[----:B------:R-:W3:Y:S04]  /*1e70*/  LDSM.16.M88.4 R204, [R220+0xc080] ;  /* 0x00c08000dccc783b */ /* 0x000ee80000000200 */
[----:B------:R-:W4:Y:S04]  /*1e80*/  LDSM.16.M88.4 R164, [R224] ;  /* 0x00000000e0a4783b */ /* 0x000f280000000200 */
[----:B------:R-:W1:Y:S04]  /*1e90*/  LDSM.16.M88.4 R192, [R224+0x4000] ;  /* 0x00400000e0c0783b */ /* 0x000e680000000200 */
[----:B------:R-:W1:Y:S04]  /*1ea0*/  LDSM.16.M88.4 R208, [R224+0x8000] ;  /* 0x00800000e0d0783b */ /* 0x000e680000000200 */
[----:B------:R-:W1:Y:S04]  /*1eb0*/  LDSM.16.M88.4 R180, [R228] ;  /* 0x00000000e4b4783b */ /* 0x000e680000000200 */
[----:B------:R-:W1:Y:S04]  /*1ec0*/  LDSM.16.M88.4 R196, [R228+0x4000] ;  /* 0x00400000e4c4783b */ /* 0x000e680000000200 */
[----:B------:R-:W1:Y:S04]  /*1ed0*/  LDSM.16.M88.4 R212, [R228+0x8000] ;  /* 0x00800000e4d4783b */ /* 0x000e680000000200 */
[----:B------:R-:W1:Y:S04]  /*1ee0*/  LDSM.16.M88.4 R184, [R232] ;  /* 0x00000000e8b8783b */ /* 0x000e680000000200 */
[----:B------:R-:W1:Y:S04]  /*1ef0*/  LDSM.16.M88.4 R200, [R232+0x4000] ;  /* 0x00400000e8c8783b */ /* 0x000e680000000200 */
[----:B------:R-:W1:Y:S04]  /*1f00*/  LDSM.16.M88.4 R216, [R232+0x8000] ;  /* 0x00800000e8d8783b */ /* 0x000e680000000200 */
[----:B------:R-:W1:Y:S04]  /*1f10*/  LDSM.16.M88.4 R220, [R220+0x10080] ;  /* 0x01008000dcdc783b */ /* 0x000e680000000200 */
[----:B------:R-:W1:Y:S04]  /*1f20*/  LDSM.16.M88.4 R224, [R224+0xc000] ;  /* 0x00c00000e0e0783b */ /* 0x000e680000000200 */
[----:B------:R-:W1:Y:S04]  /*1f30*/  LDSM.16.M88.4 R228, [R228+0xc000] ;  /* 0x00c00000e4e4783b */ /* 0x000e680000000200 */
[----:B------:R-:W1:Y:S04]  /*1f40*/  LDSM.16.M88.4 R232, [R232+0xc000] ;  /* 0x00c00000e8e8783b */ /* 0x000e680000000200 */
[----:B------:R-:W-:Y:S06]  /*1f50*/  BAR.SYNC.DEFER_BLOCKING 0x0 ;  /* 0x0000000000007b1d */ /* 0x000fec0000010000 */
[----:B------:R-:W-:-:S04]  /*1f60*/  DEPBAR.LE SB0, 0x0 ;  /* 0x000080000000791a */ /* 0x000fc80000000000 */
[----:B------:R-:W-:Y:S06]  /*1f70*/  BAR.SYNC.DEFER_BLOCKING 0x0 ;  /* 0x0000000000007b1d */ /* 0x000fec0000010000 */
[----:B------:R-:W1:Y:S04]  /*1f80*/  LDSM.16.M88.4 R20, [R236+0x14080] ;  /* 0x01408000ec14783b */ /* 0x000e680000000200 */
[----:B------:R-:W1:Y:S04]  /*1f90*/  LDSM.16.M88.4 R24, [R236+0x14880] ;  /* 0x01488000ec18783b */ /* 0x000e680000000200 */
[----:B------:R-:W1:Y:S04]  /*1fa0*/  LDSM.16.M88.4 R32, [R236+0x15080] ;  /* 0x01508000ec20783b */ /* 0x000e680000000200 */
[----:B------:R-:W1:Y:S04]  /*1fb0*/  LDSM.16.M88.4 R40, [R243] ;  /* 0x00000000f328783b */ /* 0x000e680000000200 */
[----:B------:R-:W1:Y:S04]  /*1fc0*/  LDSM.16.M88.4 R48, [R243+0x800] ;  /* 0x00080000f330783b */ /* 0x000e680000000200 */
[----:B------:R-:W1:Y:S04]  /*1fd0*/  LDSM.16.M88.4 R56, [R243+0x1000] ;  /* 0x00100000f338783b */ /* 0x000e680000000200 */
[----:B------:R-:W-:Y:S01]  /*1fe0*/  @!PT LDS RZ, [RZ] ;  /* 0x00000000fffff984 */ /* 0x000fe20000000800 */
[----:B------:R-:W-:Y:S01]  /*1ff0*/  @!PT LDS RZ, [RZ] ;  /* 0x00000000fffff984 */ /* 0x000fe20000000800 */
[----:B------:R-:W-:Y:S01]  /*2000*/  @!PT LDS RZ, [RZ] ;  /* 0x00000000fffff984 */ /* 0x000fe20000000800 */
[----:B------:R5:W-:Y:S01]  /*2010*/  LDGSTS.E.BYPASS.LTC128B.128 [R45+0x4080], [R2.64], !P0 ;  /* 0x04080000022d7fae */ /* 0x000be2000c101d52 */
[----:B------:R-:W-:-:S02]  /*2020*/  ISETP.LT.OR P0, PT, R6, 0x1, P1 ;  /* 0x000000010600780c */ /* 0x000fc40000f01670 */
[----:B------:R-:W-:Y:S01]  /*2030*/  ISETP.GE.AND P1, PT, R28, c[0x0][0x1d4], PT ;  /* 0x000075001c007a0c */ /* 0x000fe20003f26270 */
[----:B-----5:R-:W-:-:S10]  /*2040*/  IMAD.WIDE R2, R38, 0x2, R8 ;  /* 0x0000000226027825 */ /* 0x020fd400078e0208 */
[----:B------:R5:W-:Y:S01]  /*2050*/  LDGSTS.E.BYPASS.LTC128B.128 [R45+0x5880], [R2.64], !P0 ;  /* 0x05880000022d7fae */ /* 0x000be2000c101d52 */
[----:B------:R-:W-:Y:S01]  /*2060*/  ISETP.LT.OR P0, PT, R6, 0x1, P2 ;  /* 0x000000010600780c */ /* 0x000fe20001701670 */
[----:B-----5:R-:W-:-:S12]  /*2070*/  IMAD.WIDE R2, R37, 0x2, R8 ;  /* 0x0000000225027825 */ /* 0x020fd800078e0208 */
[----:B------:R5:W-:Y:S01]  /*2080*/  LDGSTS.E.BYPASS.LTC128B.128 [R45+0x7080], [R2.64], !P0 ;  /* 0x07080000022d7fae */ /* 0x000be2000c101d52 */
[----:B------:R-:W-:Y:S01]  /*2090*/  ISETP.LT.OR P0, PT, R6, 0x1, P1 ;  /* 0x000000010600780c */ /* 0x000fe20000f01670 */
[----:B-----5:R-:W-:-:S12]  /*20a0*/  IMAD.WIDE R2, R36, 0x2, R8 ;  /* 0x0000000224027825 */ /* 0x020fd800078e0208 */
[----:B------:R5:W-:Y:S01]  /*20b0*/  LDGSTS.E.BYPASS.LTC128B.128 [R45+0x8880], [R2.64], !P0 ;  /* 0x08880000022d7fae */ /* 0x000be2000c101d52 */
[----:B------:R-:W-:Y:S02]  /*20c0*/  ISETP.GT.AND P0, PT, R44, 0x7f, PT ;  /* 0x0000007f2c00780c */ /* 0x000fe40003f04270 */
[----:B-----5:R-:W-:Y:S02]  /*20d0*/  SHF.R.S32.HI R3, RZ, 0x1f, R38 ;  /* 0x0000001fff037819 */ /* 0x020fe40000011426 */
[----:B------:R-:W-:-:S03]  /*20e0*/  SHF.R.S32.HI R2, RZ, 0x1f, R37 ;  /* 0x0000001fff027819 */ /* 0x000fc60000011425 */
[----:B------:R5:W-:Y:S04]  /*20f0*/  STL [R1+0x68], R3 ;  /* 0x0000680301007387 */ /* 0x000be80000100800 */
[----:B------:R1:W-:Y:S04]  /*2100*/  STL [R1+0x64], R2 ;  /* 0x0000640201007387 */ /* 0x0003e80000100800 */
[----:B------:R2:W-:Y:S01]  /*2110*/  STL [R1+0x50], R7 ;  /* 0x0000500701007387 */ /* 0x0005e20000100800 */
[C---:B-----5:R-:W-:Y:S02]  /*2120*/  IADD3 R3, R243.reuse, 0x800, RZ ;  /* 0x00000800f3037810 */ /* 0x060fe40007ffe0ff */
[----:B-1----:R-:W-:-:S03]  /*2130*/  IADD3 R2, R243, 0x1000, RZ ;  /* 0x00001000f3027810 */ /* 0x002fc60007ffe0ff */
[----:B------:R1:W-:Y:S04]  /*2140*/  STL [R1+0x4], R3 ;  /* 0x0000040301007387 */ /* 0x0003e80000100800 */
[----:B------:R1:W-:Y:S01]  /*2150*/  STL [R1], R2 ;  /* 0x0000000201007387 */ /* 0x0003e20000100800 */
[----:B------:R-:W-:Y:S05]  /*2160*/  @P0 BRA `(.L_x_171) ;  /* 0x0000027000000947 */ /* 0x000fea0003800000 */
[----:B--234-:R-:W-:Y:S05]  /*2170*/  BRA.DIV ~URZ, `(.L_x_172) ;  /* 0x000117627f007947 */ /* 0x01cfea000b800000 */
[----:B------:R2:W3:Y:S04]  /*2180*/  SHFL.IDX PT, R7, R12, 0x1, 0x181f ;  /* 0x00381f000c077f89 */ /* 0x0004e800000e0000 */
[----:B-1----:R2:W1:Y:S02]  /*2190*/  SHFL.IDX PT, R2, R15, 0x1, 0x181f ;  /* 0x00381f000f027f89 */ /* 0x00246400000e0000 */
.L_x_237:
[----:B------:R-:W4:Y:S04]  /*21a0*/  LDL R8, [R1+0x5c] ;  /* 0x00005c0001087983 */ /* 0x000f280000100800 */
[----:B------:R-:W5:Y:S04]  /*21b0*/  LDL R9, [R1+0x64] ;  /* 0x0000640001097983 */ /* 0x000f680000100800 */
[----:B--2---:R-:W2:Y:S04]  /*21c0*/  LDL R14, [R1+0x8] ;  /* 0x00000800010e7983 */ /* 0x004ea80000100800 */
[----:B---3--:R-:W3:Y:S04]  /*21d0*/  LDL R15, [R1+0x34] ;  /* 0x00003400010f7983 */ /* 0x008ee80000100800 */
[----:B------:R-:W2:Y:S01]  /*21e0*/  LDL R16, [R1+0x50] ;  /* 0x0000500001107983 */ /* 0x000ea20000100800 */
[----:B------:R-:W-:-:S02]  /*21f0*/  SHF.R.S32.HI R10, RZ, 0x1f, R30 ;  /* 0x0000001fff0a7819 */ /* 0x000fc4000001141e */
[----:B------:R-:W-:Y:S02]  /*2200*/  SHF.R.S32.HI R11, RZ, 0x1f, R30 ;  /* 0x0000001fff0b7819 */ /* 0x000fe4000001141e */
[-C--:B------:R-:W-:Y:S02]  /*2210*/  LEA.HI R10, R10, R30.reuse, RZ, 0x3 ;  /* 0x0000001e0a0a7211 */ /* 0x080fe400078f18ff */
[----:B------:R-:W-:Y:S02]  /*2220*/  LEA.HI R11, R11, R30, RZ, 0x3 ;  /* 0x0000001e0b0b7211 */ /* 0x000fe400078f18ff */
[----:B------:R-:W-:Y:S02]  /*2230*/  LOP3.LUT R10, R10, 0xfffffff8, RZ, 0xc0, !PT ;  /* 0xfffffff80a0a7812 */ /* 0x000fe400078ec0ff */
[----:B------:R-:W-:Y:S02]  /*2240*/  LOP3.LUT R11, R11, 0xfffffff8, RZ, 0xc0, !PT ;  /* 0xfffffff80b0b7812 */ /* 0x000fe400078ec0ff */
[----:B-1----:R-:W-:-:S02]  /*2250*/  LEA R12, P0, R10, R2, 0x1 ;  /* 0x000000020a0c7211 */ /* 0x002fc400078008ff */
[----:B------:R-:W-:Y:S01]  /*2260*/  SHF.R.S32.HI R11, RZ, 0x1f, R11 ;  /* 0x0000001fff0b7819 */ /* 0x000fe2000001140b */
[C---:B------:R-:W-:Y:S02]  /*2270*/  IMAD.SHL.U32 R3, R19.reuse, 0x8, RZ ;  /* 0x0000000813037824 */ /* 0x040fe400078e00ff */
[----:B------:R-:W-:Y:S01]  /*2280*/  IMAD.SHL.U32 R17, R19, 0x8, RZ ;  /* 0x0000000813117824 */ /* 0x000fe200078e00ff */
[----:B------:R-:W-:-:S04]  /*2290*/  LEA.HI.X R13, R10, R7, R11, 0x1, P0 ;  /* 0x000000070a0d7211 */ /* 0x000fc800000f0c0b */
[----:B------:R-:W-:Y:S02]  /*22a0*/  SHF.R.S32.HI R17, RZ, 0x1f, R17 ;  /* 0x0000001fff117819 */ /* 0x000fe40000011411 */
[----:B----4-:R-:W-:-:S04]  /*22b0*/  LEA R10, P0, R8, R2, 0x1 ;  /* 0x00000002080a7211 */ /* 0x010fc800078008ff */
[----:B-----5:R-:W-:Y:S02]  /*22c0*/  LEA.HI.X R11, R8, R7, R9, 0x1, P0 ;  /* 0x00000007080b7211 */ /* 0x020fe400000f0c09 */
[----:B------:R-:W-:-:S04]  /*22d0*/  LEA R8, P0, R3, R2, 0x1 ;  /* 0x0000000203087211 */ /* 0x000fc800078008ff */
[C---:B------:R-:W-:Y:S02]  /*22e0*/  LEA.HI.X R9, R3.reuse, R7, R17, 0x1, P0 ;  /* 0x0000000703097211 */ /* 0x040fe400000f0c11 */
[----:B------:R-:W-:-:S04]  /*22f0*/  ISETP.GE.AND P0, PT, R3, c[0x0][0x1d4], PT ;  /* 0x0000750003007a0c */ /* 0x000fc80003f06270 */
[----:B------:R-:W-:-:S13]  /*2300*/  ISETP.LT.OR P0, PT, R6, 0x21, P0 ;  /* 0x000000210600780c */ /* 0x000fda0000701670 */
[----:B------:R-:W-:Y:S01]  /*2310*/  @!PT LDS RZ, [RZ] ;  /* 0x00000000fffff984 */ /* 0x000fe20000000800 */
[----:B------:R-:W-:Y:S01]  /*2320*/  @!PT LDS RZ, [RZ] ;  /* 0x00000000fffff984 */ /* 0x000fe20000000800 */
[----:B------:R-:W-:Y:S01]  /*2330*/  @!PT LDS RZ, [RZ] ;  /* 0x00000000fffff984 */ /* 0x000fe20000000800 */
[----:B--2---:R1:W-:Y:S01]  /*2340*/  LDGSTS.E.BYPASS.LTC128B.128 [R14+0x5080], [R8.64], !P0 ;  /* 0x05080000080e7fae */ /* 0x0043e2000c101d52 */
[----:B---3--:R-:W-:-:S04]  /*2350*/  LEA R2, P0, R15, R2, 0x1 ;  /* 0x000000020f027211 */ /* 0x008fc800078008ff */
[----:B------:R-:W-:Y:S02]  /*2360*/  LEA.HI.X R3, R15, R7, R16, 0x1, P0 ;  /* 0x000000070f037211 */ /* 0x000fe400000f0c10 */
[----:B------:R-:W-:-:S04]  /*2370*/  ISETP.GE.AND P0, PT, R30, c[0x0][0x1d4], PT ;  /* 0x000075001e007a0c */ /* 0x000fc80003f06270 */
[----:B------:R-:W-:-:S13]  /*2380*/  ISETP.LT.OR P0, PT, R6, 0x21, P0 ;  /* 0x000000210600780c */ /* 0x000fda0000701670 */
[----:B------:R1:W-:Y:S01]  /*2390*/  LDGSTS.E.BYPASS.LTC128B.128 [R14+0x6880], [R12.64], !P0 ;  /* 0x068800000c0e7fae */ /* 0x0003e2000c101d52 */
[----:B------:R-:W-:-:S13]  /*23a0*/  ISETP.LT.OR P0, PT, R6, 0x21, P2 ;  /* 0x000000210600780c */ /* 0x000fda0001701670 */
[----:B------:R1:W-:Y:S01]  /*23b0*/  LDGSTS.E.BYPASS.LTC128B.128 [R14+0x8080], [R10.64], !P0 ;  /* 0x080800000a0e7fae */ /* 0x0003e2000c101d52 */
[----:B------:R-:W-:-:S13]  /*23c0*/  ISETP.LT.OR P0, PT, R6, 0x21, P1 ;  /* 0x000000210600780c */ /* 0x000fda0000f01670 */
[----:B------:R1:W-:Y:S02]  /*23d0*/  LDGSTS.E.BYPASS.LTC128B.128 [R14+0x9880], [R2.64], !P0 ;  /* 0x09880000020e7fae */ /* 0x0003e4000c101d52 */
.L_x_171:
[----:B--234-:R-:W-:Y:S05]  /*23e0*/  BSYNC B0 ;  /* 0x0000000000007941 */ /* 0x01cfea0003800000 */
.L_x_170:
[----:B-1----:R-:W-:Y:S01]  /*23f0*/  IMAD.MOV.U32 R2, RZ, RZ, 0x40 ;  /* 0x00000040ff027424 */ /* 0x002fe200078e00ff */
[----:B------:R-:W-:Y:S01]  /*2400*/  LOP3.LUT P0, RZ, R19, 0x4, RZ, 0xc0, !PT ;  /* 0x0000000413ff7812 */ /* 0x000fe2000780c0ff */
[----:B------:R-:W0:Y:S01]  /*2410*/  LDGDEPBAR ;  /* 0x00000000000079af */ /* 0x000e220000000000 */
[----:B------:R-:W-:Y:S01]  /*2420*/  WARPSYNC 0xffffffff ;  /* 0xffffffff00007948 */ /* 0x000fe20003800000 */
[C---:B------:R-:W-:Y:S01]  /*2430*/  HMMA.16816.F32.BF16 R8, R160.reuse, R22, RZ ;  /* 0x00000016a008723c */ /* 0x040fe200000418ff */
[----:B------:R-:W-:Y:S01]  /*2440*/  SEL R2, R2, 0xffffffc0, !P0 ;  /* 0xffffffc002027807 */ /* 0x000fe20004000000 */
[----:B------:R-:W-:Y:S01]  /*2450*/  LDSM.16.M88.4 R60, [R243+0x5800] ;  /* 0x00580000f33c783b */ /* 0x000fe20000000200 */
[----:B------:R-:W-:Y:S01]  /*2460*/  UISETP.GT.AND UP0, UPT, UR4, UR7, UPT ;  /* 0x000000070400728c */ /* 0x000fe2000bf04270 */
[C---:B------:R-:W-:Y:S02]  /*2470*/  IADD3 R252, R243.reuse, 0x1800, RZ ;  /* 0x00001800f3fc7810 */ /* 0x040fe40007ffe0ff */
[--C-:B------:R-:W-:Y:S01]  /*2480*/  IMAD.IADD R242, R236, 0x1, R2.reuse ;  /* 0x00000001ecf27824 */ /* 0x100fe200078e0202 */
[C---:B------:R-:W-:Y:S01]  /*2490*/  IADD3 R251, R243.reuse, 0x2000, RZ ;  /* 0x00002000f3fb7810 */ /* 0x040fe20007ffe0ff */
[----:B------:R-:W-:Y:S01]  /*24a0*/  HMMA.16816.F32.BF16 R12, R160, R20, RZ ;  /* 0x00000014a00c723c */ /* 0x000fe200000418ff */
[C---:B------:R-:W-:Y:S01]  /*24b0*/  IMAD.IADD R239, R243.reuse, 0x1, R2 ;  /* 0x00000001f3ef7824 */ /* 0x040fe200078e0202 */
[----:B------:R-:W-:Y:S01]  /*24c0*/  PLOP3.LUT P0, PT, PT, PT, UP0, 0x40, 0x0 ;  /* 0x000000000000781c */ /* 0x000fe20003f0e808 */
[----:B------:R-:W1:Y:S01]  /*24d0*/  LDSM.16.M88.4 R36, [R242+0x14080] ;  /* 0x01408000f224783b */ /* 0x000e620000000200 */
[----:B------:R-:W-:-:S02]  /*24e0*/  IADD3 R250, R243, 0x2800, RZ ;  /* 0x00002800f3fa7810 */ /* 0x000fc40007ffe0ff */
[C---:B------:R-:W-:Y:S01]  /*24f0*/  IADD3 R249, R243.reuse, 0x3000, RZ ;  /* 0x00003000f3f97810 */ /* 0x040fe20007ffe0ff */
[----:B------:R-:W2:Y:S01]  /*2500*/  LDSM.16.M88.4 R44, [R242+0x14880] ;  /* 0x01488000f22c783b */ /* 0x000ea20000000200 */
[C---:B------:R-:W-:Y:S01]  /*2510*/  HMMA.16816.F32.BF16 R16, R160.reuse, R24, RZ ;  /* 0x00000018a010723c */ /* 0x040fe200000418ff */
[C---:B------:R-:W-:Y:S02]  /*2520*/  IADD3 R248, R243.reuse, 0x3800, RZ ;  /* 0x00003800f3f87810 */ /* 0x040fe40007ffe0ff */
[----:B------:R-:W3:Y:S01]  /*2530*/  LDSM.16.M88.4 R52, [R242+0x15080] ;  /* 0x01508000f234783b */ /* 0x000ee20000000200 */
[C---:B------:R-:W-:Y:S02]  /*2540*/  IADD3 R247, R243.reuse, 0x4000, RZ ;  /* 0x00004000f3f77810 */ /* 0x040fe40007ffe0ff */
[C---:B------:R-:W-:Y:S02]  /*2550*/  IADD3 R246, R243.reuse, 0x4800, RZ ;  /* 0x00004800f3f67810 */ /* 0x040fe40007ffe0ff */
[----:B------:R-:W-:Y:S01]  /*2560*/  HMMA.16816.F32.BF16 R20, R160, R26, RZ ;  /* 0x0000001aa014723c */ /* 0x000fe200000418ff */
[----:B------:R-:W-:-:S02]  /*2570*/  IADD3 R245, R243, 0x5000, RZ ;  /* 0x00005000f3f57810 */ /* 0x000fc40007ffe0ff */
[----:B------:R-:W-:-:S05]  /*2580*/  IADD3 R244, R243, 0x5800, RZ ;  /* 0x00005800f3f47810 */ /* 0x000fca0007ffe0ff */
[C---:B------:R-:W-:Y:S08]  /*2590*/  HMMA.16816.F32.BF16 R24, R160.reuse, R32, RZ ;  /* 0x00000020a018723c */ /* 0x040ff000000418ff */
[----:B------:R-:W-:Y:S08]  /*25a0*/  HMMA.16816.F32.BF16 R32, R160, R34, RZ ;  /* 0x00000022a020723c */ /* 0x000ff000000418ff */
[C---:B------:R-:W-:Y:S08]  /*25b0*/  HMMA.16816.F32.BF16 R8, R164.reuse, R42, R8 ;  /* 0x0000002aa408723c */ /* 0x040ff00000041808 */
[C---:B------:R-:W-:Y:S01]  /*25c0*/  HMMA.16816.F32.BF16 R12, R164.reuse, R40, R12 ;  /* 0x00000028a40c723c */ /* 0x040fe2000004180c */
[----:B------:R-:W4:Y:S07]  /*25d0*/  LDSM.16.M88.4 R40, [R239] ;  /* 0x00000000ef28783b */ /* 0x000f2e0000000200 */
[C---:B------:R-:W-:Y:S08]  /*25e0*/  HMMA.16816.F32.BF16 R16, R164.reuse, R48, R16 ;  /* 0x00000030a410723c */ /* 0x040ff00000041810 */
[C---:B------:R-:W-:Y:S01]  /*25f0*/  HMMA.16816.F32.BF16 R20, R164.reuse, R50, R20 ;  /* 0x00000032a414723c */ /* 0x040fe20000041814 */
[----:B------:R-:W5:Y:S07]  /*2600*/  LDSM.16.M88.4 R48, [R239+0x800] ;  /* 0x00080000ef30783b */ /* 0x000f6e0000000200 */
[C---:B------:R-:W-:Y:S08]  /*2610*/  HMMA.16816.F32.BF16 R24, R164.reuse, R56, R24 ;  /* 0x00000038a418723c */ /* 0x040ff00000041818 */
[----:B------:R-:W-:Y:S01]  /*2620*/  HMMA.16816.F32.BF16 R32, R164, R58, R32 ;  /* 0x0000003aa420723c */ /* 0x000fe20000041820 */
[----:B------:R-:W4:Y:S07]  /*2630*/  LDSM.16.M88.4 R56, [R239+0x1000] ;  /* 0x00100000ef38783b */ /* 0x000f2e0000000200 */
[C---:B-1----:R-:W-:Y:S08]  /*2640*/  HMMA.16816.F32.BF16 R8, R180.reuse, R38, R8 ;  /* 0x00000026b408723c */ /* 0x042ff00000041808 */
[C---:B------:R-:W-:Y:S01]  /*2650*/  HMMA.16816.F32.BF16 R28, R180.reuse, R36, R12 ;  /* 0x00000024b41c723c */ /* 0x040fe2000004180c */
[----:B------:R-:W1:Y:S04]  /*2660*/  LDSM.16.M88.4 R12, [R236+0x15880] ;  /* 0x01588000ec0c783b */ /* 0x000e680000000200 */
[----:B------:R-:W-:Y:S03]  /*2670*/  LDSM.16.M88.4 R36, [R243+0x1800] ;  /* 0x00180000f324783b */ /* 0x000fe60000000200 */
[C---:B--2---:R-:W-:Y:S08]  /*2680*/  HMMA.16816.F32.BF16 R16, R180.reuse, R44, R16 ;  /* 0x0000002cb410723c */ /* 0x044ff00000041810 */
[C---:B------:R-:W-:Y:S01]  /*2690*/  HMMA.16816.F32.BF16 R20, R180.reuse, R46, R20 ;  /* 0x0000002eb414723c */ /* 0x040fe20000041814 */
[----:B------:R-:W2:Y:S07]  /*26a0*/  LDSM.16.M88.4 R44, [R236+0x16080] ;  /* 0x01608000ec2c783b */ /* 0x000eae0000000200 */
[C---:B---3--:R-:W-:Y:S08]  /*26b0*/  HMMA.16816.F32.BF16 R24, R180.reuse, R52, R24 ;  /* 0x00000034b418723c */ /* 0x048ff00000041818 */
[----:B------:R-:W-:Y:S01]  /*26c0*/  HMMA.16816.F32.BF16 R32, R180, R54, R32 ;  /* 0x00000036b420723c */ /* 0x000fe20000041820 */
[----:B------:R-:W3:Y:S07]  /*26d0*/  LDSM.16.M88.4 R52, [R236+0x16880] ;  /* 0x01688000ec34783b */ /* 0x000eee0000000200 */
[C---:B----4-:R-:W-:Y:S08]  /*26e0*/  HMMA.16816.F32.BF16 R8, R184.reuse, R42, R8 ;  /* 0x0000002ab808723c */ /* 0x050ff00000041808 */
[C---:B------:R-:W-:Y:S01]  /*26f0*/  HMMA.16816.F32.BF16 R28, R184.reuse, R40, R28 ;  /* 0x00000028b81c723c */ /* 0x040fe2000004181c */
[----:B------:R-:W-:Y:S07]  /*2700*/  LDSM.16.M88.4 R40, [R242+0x16080] ;  /* 0x01608000f228783b */ /* 0x000fee0000000200 */
[C---:B-----5:R-:W-:Y:S08]  /*2710*/  HMMA.16816.F32.BF16 R16, R184.reuse, R48, R16 ;  /* 0x00000030b810723c */ /* 0x060ff00000041810 */
[C---:B------:R-:W-:Y:S01]  /*2720*/  HMMA.16816.F32.BF16 R20, R184.reuse, R50, R20 ;  /* 0x00000032b814723c */ /* 0x040fe20000041814 */
[----:B------:R-:W4:Y:S07]  /*2730*/  LDSM.16.M88.4 R48, [R243+0x2000] ;  /* 0x00200000f330783b */ /* 0x000f2e0000000200 */
[C---:B------:R-:W-:Y:S08]  /*2740*/  HMMA.16816.F32.BF16 R24, R184.reuse, R56, R24 ;  /* 0x00000038b818723c */ /* 0x040ff00000041818 */
[----:B------:R-:W-:Y:S01]  /*2750*/  HMMA.16816.F32.BF16 R32, R184, R58, R32 ;  /* 0x0000003ab820723c */ /* 0x000fe20000041820 */
[----:B------:R-:W5:Y:S07]  /*2760*/  LDSM.16.M88.4 R56, [R243+0x2800] ;  /* 0x00280000f338783b */ /* 0x000f6e0000000200 */
[C---:B-1----:R-:W-:Y:S08]  /*2770*/  HMMA.16816.F32.BF16 R8, R188.reuse, R14, R8 ;  /* 0x0000000ebc08723c */ /* 0x042ff00000041808 */
[C---:B------:R-:W-:Y:S01]  /*2780*/  HMMA.16816.F32.BF16 R28, R188.reuse, R12, R28 ;  /* 0x0000000cbc1c723c */ /* 0x040fe2000004181c */
[----:B------:R-:W1:Y:S07]  /*2790*/  LDSM.16.M88.4 R12, [R242+0x15880] ;  /* 0x01588000f20c783b */ /* 0x000e6e0000000200 */
[C---:B--2---:R-:W-:Y:S08]  /*27a0*/  HMMA.16816.F32.BF16 R16, R188.reuse, R44, R16 ;  /* 0x0000002cbc10723c */ /* 0x044ff00000041810 */
[C---:B------:R-:W-:Y:S01]  /*27b0*/  HMMA.16816.F32.BF16 R20, R188.reuse, R46, R20 ;  /* 0x0000002ebc14723c */ /* 0x040fe20000041814 */
[----:B------:R-:W-:Y:S07]  /*27c0*/  LDSM.16.M88.4 R44, [R239+0x2000] ;  /* 0x00200000ef2c783b */ /* 0x000fee0000000200 */
[C---:B---3--:R-:W-:Y:S08]  /*27d0*/  HMMA.16816.F32.BF16 R24, R188.reuse, R52, R24 ;  /* 0x00000034bc18723c */ /* 0x048ff00000041818 */
[----:B------:R-:W-:Y:S01]  /*27e0*/  HMMA.16816.F32.BF16 R32, R188, R54, R32 ;  /* 0x00000036bc20723c */ /* 0x000fe20000041820 */
[----:B------:R-:W2:Y:S07]  /*27f0*/  LDSM.16.M88.4 R52, [R242+0x16880] ;  /* 0x01688000f234783b */ /* 0x000eae0000000200 */
[C---:B------:R-:W-:Y:S08]  /*2800*/  HMMA.16816.F32.BF16 R8, R192.reuse, R38, R8 ;  /* 0x00000026c008723c */ /* 0x040ff00000041808 */
[C---:B------:R-:W-:Y:S01]  /*2810*/  HMMA.16816.F32.BF16 R28, R192.reuse, R36, R28 ;  /* 0x00000024c01c723c */ /* 0x040fe2000004181c */
[----:B------:R-:W3:Y:S07]  /*2820*/  LDSM.16.M88.4 R36, [R239+0x1800] ;  /* 0x00180000ef24783b */ /* 0x000eee0000000200 */
[C---:B----4-:R-:W-:Y:S08]  /*2830*/  HMMA.16816.F32.BF16 R16, R192.reuse, R48, R16 ;  /* 0x00000030c010723c */ /* 0x050ff00000041810 */
[C---:B------:R-:W-:Y:S01]  /*2840*/  HMMA.16816.F32.BF16 R20, R192.reuse, R50, R20 ;  /* 0x00000032c014723c */ /* 0x040fe20000041814 */
[----:B------:R-:W-:Y:S07]  /*2850*/  LDSM.16.M88.4 R48, [R236+0x18080] ;  /* 0x01808000ec30783b */ /* 0x000fee0000000200 */
[C---:B-----5:R-:W-:Y:S08]  /*2860*/  HMMA.16816.F32.BF16 R24, R192.reuse, R56, R24 ;  /* 0x00000038c018723c */ /* 0x060ff00000041818 */
[----:B------:R-:W-:Y:S01]  /*2870*/  HMMA.16816.F32.BF16 R32, R192, R58, R32 ;  /* 0x0000003ac020723c */ /* 0x000fe20000041820 */
[----:B------:R-:W4:Y:S07]  /*2880*/  LDSM.16.M88.4 R56, [R239+0x2800] ;  /* 0x00280000ef38783b */ /* 0x000f2e0000000200 */
[C---:B-1----:R-:W-:Y:S08]  /*2890*/  HMMA.16816.F32.BF16 R8, R196.reuse, R14, R8 ;  /* 0x0000000ec408723c */ /* 0x042ff00000041808 */
[C---:B------:R-:W-:Y:S01]  /*28a0*/  HMMA.16816.F32.BF16 R28, R196.reuse, R12, R28 ;  /* 0x0000000cc41c723c */ /* 0x040fe2000004181c */
[----:B------:R-:W1:Y:S07]  /*28b0*/  LDSM.16.M88.4 R12, [R236+0x17080] ;  /* 0x01708000ec0c783b */ /* 0x000e6e0000000200 */
[C---:B------:R-:W-:Y:S08]  /*28c0*/  HMMA.16816.F32.BF16 R16, R196.reuse, R40, R16 ;  /* 0x00000028c410723c */ /* 0x040ff00000041810 */
[C---:B------:R-:W-:Y:S01]  /*28d0*/  HMMA.16816.F32.BF16 R20, R196.reuse, R42, R20 ;  /* 0x0000002ac414723c */ /* 0x040fe20000041814 */
[----:B------:R-:W5:Y:S07]  /*28e0*/  LDSM.16.M88.4 R40, [R236+0x17880] ;  /* 0x01788000ec28783b */ /* 0x000f6e0000000200 */
[C---:B--2---:R-:W-:Y:S08]  /*28f0*/  HMMA.16816.F32.BF16 R24, R196.reuse, R52, R24 ;  /* 0x00000034c418723c */ /* 0x044ff00000041818 */
[----:B------:R-:W-:Y:S01]  /*2900*/  HMMA.16816.F32.BF16 R32, R196, R54, R32 ;  /* 0x00000036c420723c */ /* 0x000fe20000041820 */
[----:B------:R-:W-:Y:S07]  /*2910*/  LDSM.16.M88.4 R52, [R243+0x4000] ;  /* 0x00400000f334783b */ /* 0x000fee0000000200 */
[C---:B---3--:R-:W-:Y:S08]  /*2920*/  HMMA.16816.F32.BF16 R8, R200.reuse, R38, R8 ;  /* 0x00000026c808723c */ /* 0x048ff00000041808 */
[C---:B------:R-:W-:Y:S01]  /*2930*/  HMMA.16816.F32.BF16 R28, R200.reuse, R36, R28 ;  /* 0x00000024c81c723c */ /* 0x040fe2000004181c */
[----:B------:R-:W2:Y:S07]  /*2940*/  LDSM.16.M88.4 R36, [R243+0x3000] ;  /* 0x00300000f324783b */ /* 0x000eae0000000200 */
[C---:B------:R-:W-:Y:S08]  /*2950*/  HMMA.16816.F32.BF16 R16, R200.reuse, R44, R16 ;  /* 0x0000002cc810723c */ /* 0x040ff00000041810 */
[C---:B------:R-:W-:Y:S01]  /*2960*/  HMMA.16816.F32.BF16 R20, R200.reuse, R46, R20 ;  /* 0x0000002ec814723c */ /* 0x040fe20000041814 */
[----:B------:R-:W3:Y:S07]  /*2970*/  LDSM.16.M88.4 R44, [R243+0x3800] ;  /* 0x00380000f32c783b */ /* 0x000eee0000000200 */
[C---:B----4-:R-:W-:Y:S08]  /*2980*/  HMMA.16816.F32.BF16 R24, R200.reuse, R56, R24 ;  /* 0x00000038c818723c */ /* 0x050ff00000041818 */
[----:B------:R-:W-:Y:S01]  /*2990*/  HMMA.16816.F32.BF16 R32, R200, R58, R32 ;  /* 0x0000003ac820723c */ /* 0x000fe20000041820 */
[----:B------:R-:W-:Y:S07]  /*29a0*/  LDSM.16.M88.4 R56, [R239+0x4000] ;  /* 0x00400000ef38783b */ /* 0x000fee0000000200 */
[C---:B-1----:R-:W-:Y:S08]  /*29b0*/  HMMA.16816.F32.BF16 R8, R204.reuse, R14, R8 ;  /* 0x0000000ecc08723c */ /* 0x042ff00000041808 */
[C---:B------:R-:W-:Y:S01]  /*29c0*/  HMMA.16816.F32.BF16 R28, R204.reuse, R12, R28 ;  /* 0x0000000ccc1c723c */ /* 0x040fe2000004181c */
[----:B------:R-:W1:Y:S07]  /*29d0*/  LDSM.16.M88.4 R12, [R242+0x17080] ;  /* 0x01708000f20c783b */ /* 0x000e6e0000000200 */
[C---:B-----5:R-:W-:Y:S08]  /*29e0*/  HMMA.16816.F32.BF16 R16, R204.reuse, R40, R16 ;  /* 0x00000028cc10723c */ /* 0x060ff00000041810 */
[C---:B------:R-:W-:Y:S01]  /*29f0*/  HMMA.16816.F32.BF16 R20, R204.reuse, R42, R20 ;  /* 0x0000002acc14723c */ /* 0x040fe20000041814 */
[----:B------:R-:W4:Y:S07]  /*2a00*/  LDSM.16.M88.4 R40, [R242+0x17880] ;  /* 0x01788000f228783b */ /* 0x000f2e0000000200 */
[C---:B------:R-:W-:Y:S08]  /*2a10*/  HMMA.16816.F32.BF16 R24, R204.reuse, R48, R24 ;  /* 0x00000030cc18723c */ /* 0x040ff00000041818 */
[----:B------:R-:W-:Y:S01]  /*2a20*/  HMMA.16816.F32.BF16 R32, R204, R50, R32 ;  /* 0x00000032cc20723c */ /* 0x000fe20000041820 */
[----:B------:R-:W5:Y:S07]  /*2a30*/  LDSM.16.M88.4 R48, [R242+0x18080] ;  /* 0x01808000f230783b */ /* 0x000f6e0000000200 */
[C---:B--2---:R-:W-:Y:S08]  /*2a40*/  HMMA.16816.F32.BF16 R8, R208.reuse, R38, R8 ;  /* 0x00000026d008723c */ /* 0x044ff00000041808 */
[C---:B------:R-:W-:Y:S01]  /*2a50*/  HMMA.16816.F32.BF16 R28, R208.reuse, R36, R28 ;  /* 0x00000024d01c723c */ /* 0x040fe2000004181c */
[----:B------:R-:W2:Y:S07]  /*2a60*/  LDSM.16.M88.4 R36, [R239+0x3000] ;  /* 0x00300000ef24783b */ /* 0x000eae0000000200 */
[C---:B---3--:R-:W-:Y:S08]  /*2a70*/  HMMA.16816.F32.BF16 R16, R208.reuse, R44, R16 ;  /* 0x0000002cd010723c */ /* 0x048ff00000041810 */
[C---:B------:R-:W-:Y:S01]  /*2a80*/  HMMA.16816.F32.BF16 R20, R208.reuse, R46, R20 ;  /* 0x0000002ed014723c */ /* 0x040fe20000041814 */
[----:B------:R-:W3:Y:S07]  /*2a90*/  LDSM.16.M88.4 R44, [R239+0x3800] ;  /* 0x00380000ef2c783b */ /* 0x000eee0000000200 */
[C---:B------:R-:W-:Y:S08]  /*2aa0*/  HMMA.16816.F32.BF16 R24, R208.reuse, R52, R24 ;  /* 0x00000034d018723c */ /* 0x040ff00000041818 */
[----:B------:R-:W-:Y:S01]  /*2ab0*/  HMMA.16816.F32.BF16 R32, R208, R54, R32 ;  /* 0x00000036d020723c */ /* 0x000fe20000041820 */
[----:B------:R-:W-:Y:S07]  /*2ac0*/  LDSM.16.M88.4 R52, [R236+0x19880] ;  /* 0x01988000ec34783b */ /* 0x000fee0000000200 */
[C---:B-1----:R-:W-:Y:S08]  /*2ad0*/  HMMA.16816.F32.BF16 R8, R212.reuse, R14, R8 ;  /* 0x0000000ed408723c */ /* 0x042ff00000041808 */
[C---:B------:R-:W-:Y:S08]  /*2ae0*/  HMMA.16816.F32.BF16 R28, R212.reuse, R12, R28 ;  /* 0x0000000cd41c723c */ /* 0x040ff0000004181c */
[C---:B----4-:R-:W-:Y:S08]  /*2af0*/  HMMA.16816.F32.BF16 R16, R212.reuse, R40, R16 ;  /* 0x00000028d410723c */ /* 0x050ff00000041810 */
[C---:B------:R-:W-:Y:S01]  /*2b00*/  HMMA.16816.F32.BF16 R20, R212.reuse, R42, R20 ;  /* 0x0000002ad414723c */ /* 0x040fe20000041814 */
[----:B------:R-:W1:Y:S07]  /*2b10*/  LDSM.16.M88.4 R40, [R236+0x18880] ;  /* 0x01888000ec28783b */ /* 0x000e6e0000000200 */
[C---:B-----5:R-:W-:Y:S08]  /*2b20*/  HMMA.16816.F32.BF16 R24, R212.reuse, R48, R24 ;  /* 0x00000030d418723c */ /* 0x060ff00000041818 */
[----:B------:R-:W-:Y:S01]  /*2b30*/  HMMA.16816.F32.BF16 R32, R212, R50, R32 ;  /* 0x00000032d420723c */ /* 0x000fe20000041820 */
[----:B------:R-:W4:Y:S07]  /*2b40*/  LDSM.16.M88.4 R48, [R236+0x19080] ;  /* 0x01908000ec30783b */ /* 0x000f2e0000000200 */
        /* <DEDUP_REMOVED lines=10> */
[C---:B------:R-:W-:Y:S01]  /*2bf0*/  HMMA.16816.F32.BF16 R28, R220.reuse, R40, R28 ;  /* 0x00000028dc1c723c */ /* 0x040fe2000004181c */
[----:B------:R-:W-:Y:S07]  /*2c00*/  LDSM.16.M88.4 R40, [R239+0x5000] ;  /* 0x00500000ef28783b */ /* 0x000fee0000000200 */
[C---:B----4-:R-:W-:Y:S08]  /*2c10*/  HMMA.16816.F32.BF16 R12, R220.reuse, R48, R8 ;  /* 0x00000030dc0c723c */ /* 0x050ff00000041808 */
[C---:B------:R-:W-:Y:S01]  /*2c20*/  HMMA.16816.F32.BF16 R8, R220.reuse, R50, R20 ;  /* 0x00000032dc08723c */ /* 0x040fe20000041814 */
[----:B------:R-:W1:Y:S07]  /*2c30*/  LDSM.16.M88.4 R48, [R242+0x18880] ;  /* 0x01888000f230783b */ /* 0x000e6e0000000200 */
[C---:B------:R-:W-:Y:S08]  /*2c40*/  HMMA.16816.F32.BF16 R24, R220.reuse, R52, R24 ;  /* 0x00000034dc18723c */ /* 0x040ff00000041818 */
[----:B------:R-:W-:Y:S01]  /*2c50*/  HMMA.16816.F32.BF16 R32, R220, R54, R32 ;  /* 0x00000036dc20723c */ /* 0x000fe20000041820 */
[----:B------:R-:W4:Y:S07]  /*2c60*/  LDSM.16.M88.4 R52, [R242+0x19080] ;  /* 0x01908000f234783b */ /* 0x000f2e0000000200 */
[C---:B--2---:R-:W-:Y:S08]  /*2c70*/  HMMA.16816.F32.BF16 R20, R224.reuse, R38, R16 ;  /* 0x00000026e014723c */ /* 0x044ff00000041810 */
[C---:B------:R-:W-:Y:S01]  /*2c80*/  HMMA.16816.F32.BF16 R28, R224.reuse, R36, R28 ;  /* 0x00000024e01c723c */ /* 0x040fe2000004181c */
[----:B------:R-:W-:Y:S07]  /*2c90*/  LDSM.16.M88.4 R36, [R239+0x5800] ;  /* 0x00580000ef24783b */ /* 0x000fee0000000200 */
[C---:B---3--:R-:W-:Y:S08]  /*2ca0*/  HMMA.16816.F32.BF16 R16, R224.reuse, R44, R12 ;  /* 0x0000002ce010723c */ /* 0x048ff0000004180c */
[----:B------:R-:W-:Y:S01]  /*2cb0*/  HMMA.16816.F32.BF16 R12, R224, R46, R8 ;  /* 0x0000002ee00c723c */ /* 0x000fe20000041808 */
[----:B------:R-:W2:Y:S01]  /*2cc0*/  LDSM.16.M88.4 R44, [R239+0x4800] ;  /* 0x00480000ef2c783b */ /* 0x000ea20000000200 */
[----:B------:R-:W-:-:S06]  /*2cd0*/  DEPBAR.LE SB0, 0x0 ;  /* 0x000080000000791a */ /* 0x000fcc0000000000 */
[C---:B------:R-:W-:Y:S08]  /*2ce0*/  HMMA.16816.F32.BF16 R8, R224.reuse, R60, R24 ;  /* 0x0000003ce008723c */ /* 0x040ff00000041818 */
[----:B------:R-:W-:Y:S08]  /*2cf0*/  HMMA.16816.F32.BF16 R32, R224, R62, R32 ;  /* 0x0000003ee020723c */ /* 0x000ff00000041820 */
[C---:B-1----:R-:W-:Y:S08]  /*2d00*/  HMMA.16816.F32.BF16 R24, R228.reuse, R50, R20 ;  /* 0x00000032e418723c */ /* 0x042ff00000041814 */
[C---:B------:R-:W-:Y:S08]  /*2d10*/  HMMA.16816.F32.BF16 R28, R228.reuse, R48, R28 ;  /* 0x00000030e41c723c */ /* 0x040ff0000004181c */
[C---:B----4-:R-:W-:Y:S08]  /*2d20*/  HMMA.16816.F32.BF16 R20, R228.reuse, R52, R16 ;  /* 0x00000034e414723c */ /* 0x050ff00000041810 */
[C---:B------:R-:W-:Y:S08]  /*2d30*/  HMMA.16816.F32.BF16 R16, R228.reuse, R54, R12 ;  /* 0x00000036e410723c */ /* 0x040ff0000004180c */
[C---:B------:R-:W-:Y:S08]  /*2d40*/  HMMA.16816.F32.BF16 R12, R228.reuse, R56, R8 ;  /* 0x00000038e40c723c */ /* 0x040ff00000041808 */
[----:B------:R-:W-:Y:S08]  /*2d50*/  HMMA.16816.F32.BF16 R8, R228, R58, R32 ;  /* 0x0000003ae408723c */ /* 0x000ff00000041820 */
[C---:B--2---:R-:W-:Y:S08]  /*2d60*/  HMMA.16816.F32.BF16 R32, R232.reuse, R44, R28 ;  /* 0x0000002ce820723c */ /* 0x044ff0000004181c */
[C---:B------:R-:W-:Y:S08]  /*2d70*/  HMMA.16816.F32.BF16 R44, R232.reuse, R46, R24 ;  /* 0x0000002ee82c723c */ /* 0x040ff00000041818 */
[C---:B------:R-:W-:Y:S08]  /*2d80*/  HMMA.16816.F32.BF16 R28, R232.reuse, R40, R20 ;  /* 0x00000028e81c723c */ /* 0x040ff00000041814 */
[C---:B------:R-:W-:Y:S08]  /*2d90*/  HMMA.16816.F32.BF16 R24, R232.reuse, R36, R12 ;  /* 0x00000024e818723c */ /* 0x040ff0000004180c */
[C---:B------:R-:W-:Y:S08]  /*2da0*/  HMMA.16816.F32.BF16 R40, R232.reuse, R42, R16 ;  /* 0x0000002ae828723c */ /* 0x040ff00000041810 */
[----:B------:R-:W-:Y:S01]  /*2db0*/  HMMA.16816.F32.BF16 R36, R232, R38, R8 ;  /* 0x00000026e824723c */ /* 0x000fe20000041808 */
[----:B------:R-:W-:Y:S06]  /*2dc0*/  BAR.SYNC.DEFER_BLOCKING 0x0 ;  /* 0x0000000000007b1d */ /* 0x000fec0000010000 */
[----:B------:R-:W-:Y:S05]  /*2dd0*/  @P0 BRA `(.L_x_173) ;  /* 0x0000058000000947 */ /* 0x000fea0003800000 */
[----:B------:R-:W2:Y:S04]  /*2de0*/  LDL R3, [R1+0x70] ;  /* 0x0000700001037983 */ /* 0x000ea80000100800 */
[----:B------:R-:W3:Y:S04]  /*2df0*/  LDL R6, [R1+0x68] ;  /* 0x0000680001067983 */ /* 0x000ee80000100800 */
[----:B------:R-:W4:Y:S04]  /*2e00*/  LDL R7, [R1+0x60] ;  /* 0x0000600001077983 */ /* 0x000f280000100800 */
[----:B------:R-:W1:Y:S01]  /*2e10*/  S2R R75, SR_TID.X ;  /* 0x00000000004b7919 */ /* 0x000e620000002100 */
[----:B------:R-:W-:-:S02]  /*2e20*/  IMAD.MOV.U32 R74, RZ, RZ, c[0x0][0x2b8] ;  /* 0x0000ae00ff4a7624 */ /* 0x000fc400078e00ff */
[----:B------:R-:W-:Y:S01]  /*2e30*/  IMAD.U32 R2, RZ, RZ, UR12 ;  /* 0x0000000cff027e24 */ /* 0x000fe2000f8e00ff */
[----:B------:R-:W5:Y:S02]  /*2e40*/  LDL R70, [R1+0x5c] ;  /* 0x00005c0001467983 */ /* 0x000f640000100800 */
[----:B------:R-:W-:Y:S02]  /*2e50*/  ISETP.NE.AND P1, PT, R74, 0x1, PT ;  /* 0x000000014a00780c */ /* 0x000fe40003f25270 */
[----:B------:R-:W5:Y:S04]  /*2e60*/  LDL R71, [R1+0x64] ;  /* 0x0000640001477983 */ /* 0x000f680000100800 */
[----:B------:R-:W5:Y:S04]  /*2e70*/  LDL R68, [R1+0x34] ;  /* 0x0000340001447983 */ /* 0x000f680000100800 */
[----:B------:R-:W5:Y:S04]  /*2e80*/  LDL R69, [R1+0x50] ;  /* 0x0000500001457983 */ /* 0x000f680000100800 */
[----:B------:R-:W5:Y:S01]  /*2e90*/  LDL R67, [R1+0x8] ;  /* 0x0000080001437983 */ /* 0x000f620000100800 */
[----:B-1----:R-:W-:-:S02]  /*2ea0*/  LEA.HI R72, R66, R75, RZ, 0x3 ;  /* 0x0000004b42487211 */ /* 0x002fc400078f18ff */
[----:B------:R-:W-:Y:S02]  /*2eb0*/  LEA.HI R73, R66, R75, RZ, 0x3 ;  /* 0x0000004b42497211 */ /* 0x000fe400078f18ff */
[----:B------:R-:W-:Y:S02]  /*2ec0*/  LOP3.LUT R72, R72, 0xfffffff8, RZ, 0xc0, !PT ;  /* 0xfffffff848487812 */ /* 0x000fe400078ec0ff */
[----:B------:R-:W-:-:S03]  /*2ed0*/  SHF.R.S32.HI R73, RZ, 0x3, R73 ;  /* 0x00000003ff497819 */ /* 0x000fc60000011449 */
[----:B------:R-:W-:-:S04]  /*2ee0*/  IMAD.IADD R72, R75, 0x1, -R72 ;  /* 0x000000014b487824 */ /* 0x000fc800078e0a48 */
[----:B------:R-:W-:-:S05]  /*2ef0*/  IMAD R72, R72, 0x20, R73 ;  /* 0x0000002048487824 */ /* 0x000fca00078e0249 */
[----:B------:R-:W-:Y:S01]  /*2f00*/  IADD3 R2, R72, UR22, R2 ;  /* 0x0000001648027c10 */ /* 0x000fe2000fffe002 */
[----:B------:R-:W-:Y:S02]  /*2f10*/  IMAD.MOV.U32 R9, RZ, RZ, RZ ;  /* 0x000000ffff097224 */ /* 0x000fe400078e00ff */
[----:B--2---:R-:W-:Y:S01]  /*2f20*/  IMAD.MOV.U32 R75, RZ, RZ, R3 ;  /* 0x000000ffff4b7224 */ /* 0x004fe200078e0003 */
[----:B------:R-:W-:Y:S01]  /*2f30*/  IADD3 R3, R2, -0x30, RZ ;  /* 0xffffffd002037810 */ /* 0x000fe20007ffe0ff */
[----:B---3--:R-:W-:-:S04]  /*2f40*/  IMAD.MOV.U32 R74, RZ, RZ, R6 ;  /* 0x000000ffff4a7224 */ /* 0x008fc800078e0006 */
[----:B------:R-:W-:-:S04]  /*2f50*/  @P1 IMAD.HI.U32 R6, R3, c[0x0][0x2bc], RZ ;  /* 0x0000af0003061a27 */ /* 0x000fc800078e00ff */
[----:B------:R-:W-:Y:S01]  /*2f60*/  IMAD.MOV.U32 R2, RZ, RZ, R3 ;  /* 0x000000ffff027224 */ /* 0x000fe200078e0003 */
[----:B------:R-:W-:Y:S01]  /*2f70*/  @P1 SHF.R.U32.HI R2, RZ, c[0x0][0x2c0], R6 ;  /* 0x0000b000ff021a19 */ /* 0x000fe20000011606 */
[----:B----4-:R-:W-:-:S03]  /*2f80*/  IMAD.MOV.U32 R73, RZ, RZ, R7 ;  /* 0x000000ffff497224 */ /* 0x010fc600078e0007 */
[----:B------:R-:W-:-:S04]  /*2f90*/  @!P3 IADD3 R7, P0, R2, UR16, RZ ;  /* 0x000000100207bc10 */ /* 0x000fc8000ff1e0ff */
[----:B------:R-:W-:Y:S02]  /*2fa0*/  @!P3 LEA.HI.X.SX32 R8, R2, UR6, 0x1, P0 ;  /* 0x000000060208bc11 */ /* 0x000fe400080f0eff */
[----:B------:R-:W-:-:S04]  /*2fb0*/  @!P3 LEA R6, P0, R7, c[0x0][0x2a0], 0x2 ;  /* 0x0000a8000706ba11 */ /* 0x000fc800078010ff */
[----:B------:R-:W-:-:S05]  /*2fc0*/  @!P3 LEA.HI.X R7, R7, c[0x0][0x2a4], R8, 0x2, P0 ;  /* 0x0000a9000707ba11 */ /* 0x000fca00000f1408 */
[----:B------:R1:W2:Y:S01]  /*2fd0*/  @!P3 LDG.E R9, [R6.64] ;  /* 0x000000120609b981 */ /* 0x0002a2000c1e1900 */
[----:B------:R-:W-:-:S04]  /*2fe0*/  IMAD.MOV R2, RZ, RZ, -R2 ;  /* 0x000000ffff027224 */ /* 0x000fc800078e0a02 */
[----:B------:R-:W-:-:S05]  /*2ff0*/  IMAD R10, R2, c[0x0][0x2b8], R3 ;  /* 0x0000ae00020a7a24 */ /* 0x000fca00078e0203 */
[----:B------:R-:W-:Y:S01]  /*3000*/  SHF.R.S32.HI R2, RZ, 0x1f, R10 ;  /* 0x0000001fff027819 */ /* 0x000fe2000001140a */
[----:B------:R-:W3:Y:S04]  /*3010*/  S2R R76, SR_TID.X ;  /* 0x00000000004c7919 */ /* 0x000ee80000002100 */
[----:B-1----:R-:W-:Y:S02]  /*3020*/  IMAD R6, R2, c[0x0][0x1e0], RZ ;  /* 0x0000780002067a24 */ /* 0x002fe400078e02ff */
[----:B------:R-:W-:-:S04]  /*3030*/  IMAD.WIDE.U32 R2, R10, c[0x0][0x1e0], RZ ;  /* 0x000078000a027a25 */ /* 0x000fc800078e00ff */
[----:B------:R-:W-:-:S04]  /*3040*/  IMAD R6, R10, c[0x0][0x1e4], R6 ;  /* 0x000079000a067a24 */ /* 0x000fc800078e0206 */
[----:B------:R-:W-:Y:S01]  /*3050*/  IMAD.IADD R3, R3, 0x1, R6 ;  /* 0x0000000103037824 */ /* 0x000fe200078e0206 */
[----:B------:R1:W-:Y:S01]  /*3060*/  STL [R1+0x28], R10 ;  /* 0x0000280a01007387 */ /* 0x0003e20000100800 */
[----:B---3--:R-:W-:-:S04]  /*3070*/  LEA.HI R72, R66, R76, RZ, 0x3 ;  /* 0x0000004c42487211 */ /* 0x008fc800078f18ff */
[----:B------:R-:W-:Y:S02]  /*3080*/  LOP3.LUT R72, R72, 0xfffffff8, RZ, 0xc0, !PT ;  /* 0xfffffff848487812 */ /* 0x000fe400078ec0ff */
[----:B-1----:R-:W-:-:S04]  /*3090*/  LEA.HI R10, R66, R76, RZ, 0x3 ;  /* 0x0000004c420a7211 */ /* 0x002fc800078f18ff */
[----:B------:R-:W-:-:S04]  /*30a0*/  SHF.R.S32.HI R10, RZ, 0x3, R10 ;  /* 0x00000003ff0a7819 */ /* 0x000fc8000001140a */
[----:B------:R-:W-:-:S04]  /*30b0*/  IADD3 R10, -R10, 0x30, RZ ;  /* 0x000000300a0a7810 */ /* 0x000fc80007ffe1ff */
[----:B------:R-:W-:Y:S01]  /*30c0*/  ISETP.GE.AND P1, PT, R10, 0x1, PT ;  /* 0x000000010a00780c */ /* 0x000fe20003f26270 */
[----:B------:R-:W-:-:S04]  /*30d0*/  IMAD.IADD R72, R76, 0x1, -R72 ;  /* 0x000000014c487824 */ /* 0x000fc800078e0a48 */
[----:B------:R-:W-:Y:S01]  /*30e0*/  IMAD.SHL.U32 R72, R72, 0x8, RZ ;  /* 0x0000000848487824 */ /* 0x000fe200078e00ff */
[----:B--2---:R-:W-:Y:S01]  /*30f0*/  SHF.R.S32.HI R6, RZ, 0x1f, R9 ;  /* 0x0000001fff067819 */ /* 0x004fe20000011409 */
[----:B------:R-:W-:-:S04]  /*3100*/  IMAD.WIDE.U32 R2, R9, c[0x0][0x1f0], R2 ;  /* 0x00007c0009027a25 */ /* 0x000fc800078e0002 */
[----:B------:R-:W-:Y:S01]  /*3110*/  IMAD R6, R6, c[0x0][0x1f0], RZ ;  /* 0x00007c0006067a24 */ /* 0x000fe200078e02ff */
[----:B------:R-:W-:-:S03]  /*3120*/  IADD3 R2, P0, R2, UR20, RZ ;  /* 0x0000001402027c10 */ /* 0x000fc6000ff1e0ff */
[----:B------:R-:W-:Y:S01]  /*3130*/  IMAD R6, R9, c[0x0][0x1f4], R6 ;  /* 0x00007d0009067a24 */ /* 0x000fe200078e0206 */
[----:B------:R1:W-:Y:S04]  /*3140*/  STL [R1+0x24], R9 ;  /* 0x0000240901007387 */ /* 0x0003e80000100800 */
[----:B------:R-:W-:Y:S02]  /*3150*/  IADD3.X R3, R3, UR8, R6, P0, !PT ;  /* 0x0000000803037c10 */ /* 0x000fe400087fe406 */
[----:B-1----:R-:W-:-:S04]  /*3160*/  LEA R9, P0, R2, c[0x0][0x1c8], 0x1 ;  /* 0x0000720002097a11 */ /* 0x002fc800078008ff */
[----:B------:R-:W-:Y:S02]  /*3170*/  LEA.HI.X R8, R2, c[0x0][0x1cc], R3, 0x1, P0 ;  /* 0x0000730002087a11 */ /* 0x000fe400000f0c03 */
[----:B------:R-:W1:Y:S04]  /*3180*/  SHFL.IDX PT, R2, R9, RZ, 0x181f ;  /* 0x00181fff09027589 */ /* 0x000e6800000e0000 */
[----:B------:R-:W2:Y:S01]  /*3190*/  SHFL.IDX PT, R3, R8, RZ, 0x181f ;  /* 0x00181fff08037589 */ /* 0x000ea200000e0000 */
[----:B-1----:R-:W-:-:S04]  /*31a0*/  @P1 LEA R16, P0, R72, R2, 0x1 ;  /* 0x0000000248101211 */ /* 0x002fc800078008ff */
[----:B--2---:R-:W-:Y:S02]  /*31b0*/  @P1 LEA.HI.X R17, R72, R3, R75, 0x1, P0 ;  /* 0x0000000348111211 */ /* 0x004fe400000f0c4b */
[----:B------:R-:W-:-:S04]  /*31c0*/  @P1 LEA R14, P0, R73, R2, 0x1 ;  /* 0x00000002490e1211 */ /* 0x000fc800078008ff */
[----:B------:R-:W-:Y:S02]  /*31d0*/  @P1 LEA.HI.X R15, R73, R3, R74, 0x1, P0 ;  /* 0x00000003490f1211 */ /* 0x000fe400000f0c4a */
[----:B-----5:R-:W-:-:S04]  /*31e0*/  @P1 LEA R12, P0, R70, R2, 0x1 ;  /* 0x00000002460c1211 */ /* 0x020fc800078008ff */
[-C--:B------:R-:W-:Y:S02]  /*31f0*/  @P1 LEA.HI.X R13, R70, R3.reuse, R71, 0x1, P0 ;  /* 0x00000003460d1211 */ /* 0x080fe400000f0c47 */
[C---:B------:R-:W-:Y:S02]  /*3200*/  @P1 LEA R6, P0, R68.reuse, R2, 0x1 ;  /* 0x0000000244061211 */ /* 0x040fe400078008ff */
[----:B------:R-:W1:Y:S02]  /*3210*/  SHFL.IDX PT, R2, R9, 0x1, 0x181f ;  /* 0x00381f0009027f89 */ /* 0x000e6400000e0000 */
[----:B------:R-:W-:Y:S02]  /*3220*/  @P1 LEA.HI.X R7, R68, R3, R69, 0x1, P0 ;  /* 0x0000000344071211 */ /* 0x000fe400000f0c45 */
[----:B------:R-:W2:Y:S01]  /*3230*/  SHFL.IDX PT, R3, R8, 0x1, 0x181f ;  /* 0x00381f0008037f89 */ /* 0x000ea200000e0000 */
[----:B------:R-:W-:-:S13]  /*3240*/  ISETP.GE.AND P0, PT, R10, 0x21, PT ;  /* 0x000000210a00780c */ /* 0x000fda0003f06270 */
[----:B-1----:R-:W-:-:S04]  /*3250*/  @P0 LEA R10, P2, R72, R2, 0x1 ;  /* 0x00000002480a0211 */ /* 0x002fc800078408ff */
[----:B--2---:R-:W-:Y:S02]  /*3260*/  @P0 LEA.HI.X R11, R72, R3, R75, 0x1, P2 ;  /* 0x00000003480b0211 */ /* 0x004fe400010f0c4b */
[----:B------:R-:W-:-:S04]  /*3270*/  @P0 LEA R8, P2, R73, R2, 0x1 ;  /* 0x0000000249080211 */ /* 0x000fc800078408ff */
[----:B------:R-:W-:Y:S02]  /*3280*/  @P0 LEA.HI.X R9, R73, R3, R74, 0x1, P2 ;  /* 0x0000000349090211 */ /* 0x000fe400010f0c4a */
[----:B------:R-:W-:-:S13]  /*3290*/  ISETP.GE.AND P2, PT, R72, c[0x0][0x1d4], PT ;  /* 0x0000750048007a0c */ /* 0x000fda0003f46270 */
[----:B------:R1:W-:Y:S04]  /*32a0*/  @P1 LDGSTS.E.BYPASS.LTC128B.128 [R67+0x14080], [R16.64], !P2 ;  /* 0x1408000010431fae */ /* 0x0003e8000d101d52 */
[----:B------:R1:W-:Y:S04]  /*32b0*/  @P1 LDGSTS.E.BYPASS.LTC128B.128 [R67+0x15880], [R14.64], !P6 ;  /* 0x158800000e431fae */ /* 0x0003e8000f101d52 */
[----:B------:R1:W-:Y:S04]  /*32c0*/  @P1 LDGSTS.E.BYPASS.LTC128B.128 [R67+0x17080], [R12.64], !P5 ;  /* 0x170800000c431fae */ /* 0x0003e8000e901d52 */
[----:B------:R2:W-:Y:S04]  /*32d0*/  @P1 LDGSTS.E.BYPASS.LTC128B.128 [R67+0x18880], [R6.64], !P4 ;  /* 0x1888000006431fae */ /* 0x0005e8000e101d52 */
[----:B------:R1:W-:Y:S04]  /*32e0*/  @P0 LDGSTS.E.BYPASS.LTC128B.128 [R67+0x15080], [R10.64], !P2 ;  /* 0x150800000a430fae */ /* 0x0003e8000d101d52 */
[----:B------:R1:W-:Y:S01]  /*32f0*/  @P0 LDGSTS.E.BYPASS.LTC128B.128 [R67+0x16880], [R8.64], !P6 ;  /* 0x1688000008430fae */ /* 0x0003e2000f101d52 */
[----:B--2---:R-:W-:-:S04]  /*3300*/  @P0 LEA R6, P1, R70, R2, 0x1 ;  /* 0x0000000246060211 */ /* 0x004fc800078208ff */
[----:B------:R-:W-:Y:S02]  /*3310*/  @P0 LEA.HI.X R7, R70, R3, R71, 0x1, P1 ;  /* 0x0000000346070211 */ /* 0x000fe400008f0c47 */
[----:B------:R-:W-:-:S03]  /*3320*/  @P0 LEA R2, P1, R68, R2, 0x1 ;  /* 0x0000000244020211 */ /* 0x000fc600078208ff */
[----:B------:R1:W-:Y:S01]  /*3330*/  @P0 LDGSTS.E.BYPASS.LTC128B.128 [R67+0x18080], [R6.64], !P5 ;  /* 0x1808000006430fae */ /* 0x0003e2000e901d52 */
[----:B------:R-:W-:-:S05]  /*3340*/  @P0 LEA.HI.X R3, R68, R3, R69, 0x1, P1 ;  /* 0x0000000344030211 */ /* 0x000fca00008f0c45 */
[----:B------:R1:W-:Y:S04]  /*3350*/  @P0 LDGSTS.E.BYPASS.LTC128B.128 [R67+0x19880], [R2.64], !P4 ;  /* 0x1988000002430fae */ /* 0x0003e8000e101d52 */
.L_x_173:
[----:B-1----:R-:W1:Y:S01]  /*3360*/  S2R R8, SR_TID.X ;  /* 0x0000000000087919 */ /* 0x002e620000002100 */
[----:B------:R-:W-:Y:S01]  /*3370*/  LOP3.LUT R2, R65, 0xffffffe0, RZ, 0xc0, !PT ;  /* 0xffffffe041027812 */ /* 0x000fe200078ec0ff */
[----:B------:R-:W-:Y:S01]  /*3380*/  UISETP.NE.AND UP1, UPT, UR14, URZ, UPT ;  /* 0x0000003f0e00728c */ /* 0x000fe2000bf25270 */
[----:B------:R-:W-:Y:S01]  /*3390*/  SHF.R.S32.HI R7, RZ, 0x1f, R64 ;  /* 0x0000001fff077819 */ /* 0x000fe20000011440 */
[----:B------:R-:W-:Y:S01]  /*33a0*/  UISETP.NE.AND UP0, UPT, UR13, URZ, UPT ;  /* 0x0000003f0d00728c */ /* 0x000fe2000bf05270 */
[----:B------:R-:W0:Y:S01]  /*33b0*/  LDGDEPBAR ;  /* 0x00000000000079af */ /* 0x000e220000000000 */
[----:B------:R-:W-:Y:S01]  /*33c0*/  ULDC UR22, c[0x0][0x324] ;  /* 0x0000c90000167ab9 */ /* 0x000fe20000000800 */
[----:B------:R-:W-:Y:S01]  /*33d0*/  LEA.HI R7, R7, R64, RZ, 0x3 ;  /* 0x0000004007077211 */ /* 0x000fe200078f18ff */
[----:B------:R-:W-:Y:S01]  /*33e0*/  ULDC UR4, c[0x0][0x1d0] ;  /* 0x0000740000047ab9 */ /* 0x000fe20000000800 */
[----:B------:R-:W-:Y:S01]  /*33f0*/  PLOP3.LUT P0, PT, PT, PT, UP1, 0x80, 0x0 ;  /* 0x000000000000781c */ /* 0x000fe20003f0f018 */
[----:B------:R-:W-:Y:S01]  /*3400*/  ULOP3.LUT UR22, URZ, UR22, URZ, 0x33, !UPT ;  /* 0x000000163f167292 */ /* 0x000fe2000f8e333f */
[----:B------:R-:W-:-:S05]  /*3410*/  LOP3.LUT R7, R7, 0xffffff8, RZ, 0xc0, !PT ;  /* 0x0ffffff807077812 */ /* 0x000fca00078ec0ff */
[----:B------:R-:W-:Y:S01]  /*3420*/  IMAD.IADD R9, R64, 0x1, -R7 ;  /* 0x0000000140097824 */ /* 0x000fe200078e0a07 */
[----:B-1----:R-:W-:Y:S01]  /*3430*/  LEA.HI R3, R66, R8, RZ, 0x2 ;  /* 0x0000000842037211 */ /* 0x002fe200078f10ff */
[----:B------:R-:W-:-:S03]  /*3440*/  IMAD.IADD R2, R8, 0x1, -R2 ;  /* 0x0000000108027824 */ /* 0x000fc600078e0a02 */
[----:B------:R-:W-:Y:S02]  /*3450*/  LOP3.LUT R3, R3, 0xfffffffc, RZ, 0xc0, !PT ;  /* 0xfffffffc03037812 */ /* 0x000fe400078ec0ff */
[----:B------:R-:W-:-:S03]  /*3460*/  SHF.R.S32.HI R6, RZ, 0x1f, R2 ;  /* 0x0000001fff067819 */ /* 0x000fc60000011402 */
[----:B------:R-:W-:Y:S01]  /*3470*/  IMAD.IADD R3, R8, 0x1, -R3 ;  /* 0x0000000108037824 */ /* 0x000fe200078e0a03 */
[----:B------:R-:W-:-:S04]  /*3480*/  LEA.HI R6, R6, R2, RZ, 0x2 ;  /* 0x0000000206067211 */ /* 0x000fc800078f10ff */
[----:B------:R-:W-:Y:S02]  /*3490*/  LEA.HI R8, R3, R3, RZ, 0x1 ;  /* 0x0000000303087211 */ /* 0x000fe400078f08ff */
[----:B------:R-:W-:Y:S02]  /*34a0*/  LEA.HI.SX32 R7, R6, UR27, 0x1e ;  /* 0x0000001b06077c11 */ /* 0x000fe4000f8ff2ff */
[----:B------:R-:W-:-:S03]  /*34b0*/  LOP3.LUT R8, R8, 0x1ffffffe, RZ, 0xc0, !PT ;  /* 0x1ffffffe08087812 */ /* 0x000fc600078ec0ff */
[----:B------:R-:W-:Y:S02]  /*34c0*/  IMAD R7, R9, 0x10, R7 ;  /* 0x0000001009077824 */ /* 0x000fe400078e0207 */
[----:B------:R-:W-:-:S04]  /*34d0*/  IMAD.IADD R3, R3, 0x1, -R8 ;  /* 0x0000000103037824 */ /* 0x000fc800078e0a08 */
[----:B------:R-:W-:-:S04]  /*34e0*/  IMAD R10, R3, 0x8, R7 ;  /* 0x00000008030a7824 */ /* 0x000fc800078e0207 */
[----:B------:R-:W-:Y:S01]  /*34f0*/  @P0 IMAD.HI.U32 R3, R10, c[0x0][0x2c8], RZ ;  /* 0x0000b2000a030a27 */ /* 0x000fe200078e00ff */
[----:B------:R-:W-:Y:S01]  /*3500*/  PLOP3.LUT P0, PT, PT, PT, UP1, 0x80, 0x0 ;  /* 0x000000000000781c */ /* 0x000fe20003f0f018 */
[----:B------:R1:W-:Y:S02]  /*3510*/  STL [R1+0x58], R10 ;  /* 0x0000580a01007387 */ /* 0x0003e40000100800 */
[----:B------:R-:W-:-:S10]  /*3520*/  IMAD.MOV.U32 R7, RZ, RZ, R10 ;  /* 0x000000ffff077224 */ /* 0x000fd400078e000a */
[----:B------:R-:W-:Y:S02]  /*3530*/  @P0 SHF.R.U32.HI R7, RZ, c[0x0][0x2cc], R3 ;  /* 0x0000b300ff070a19 */ /* 0x000fe40000011603 */
[----:B------:R-:W-:Y:S02]  /*3540*/  LOP3.LUT R3, R6, 0x7ffffffc, RZ, 0xc0, !PT ;  /* 0x7ffffffc06037812 */ /* 0x000fe400078ec0ff */
[----:B------:R-:W-:Y:S01]  /*3550*/  PLOP3.LUT P0, PT, PT, PT, UP0, 0x40, 0x0 ;  /* 0x000000000000781c */ /* 0x000fe20003f0e808 */
[----:B------:R-:W2:Y:S02]  /*3560*/  SHFL.IDX PT, R6, R7, RZ, 0x1c1f ;  /* 0x001c1fff07067589 */ /* 0x000ea400000e0000 */
[----:B------:R-:W-:Y:S02]  /*3570*/  IMAD.IADD R3, R2, 0x1, -R3 ;  /* 0x0000000102037824 */ /* 0x000fe400078e0a03 */
[----:B------:R-:W-:Y:S01]  /*3580*/  IMAD.U32 R2, RZ, RZ, UR28 ;  /* 0x0000001cff027e24 */ /* 0x000fe2000f8e00ff */
[----:B------:R-:W-:Y:S01]  /*3590*/  ULDC UR28, c[0x0][0x2ac] ;  /* 0x0000ab00001c7ab9 */ /* 0x000fe20000000800 */
[----:B------:R-:W-:Y:S01]  /*35a0*/  IMAD.SHL.U32 R11, R3, 0x2, RZ ;  /* 0x00000002030b7824 */ /* 0x000fe200078e00ff */
[----:B------:R-:W-:-:S04]  /*35b0*/  UIMAD UR4, UR28, UR4, UR29 ;  /* 0x000000041c0472a4 */ /* 0x000fc8000f8e021d */
[C---:B------:R-:W-:Y:S01]  /*35c0*/  IADD3 R2, -R11.reuse, 0x1, R2 ;  /* 0x000000010b027810 */ /* 0x040fe20007ffe102 */
[----:B------:R3:W-:Y:S01]  /*35d0*/  STL [R1+0x54], R11 ;  /* 0x0000540b01007387 */ /* 0x0007e20000100800 */
[----:B------:R-:W-:Y:S02]  /*35e0*/  IADD3 R9, -R11, UR4, RZ ;  /* 0x000000040b097c10 */ /* 0x000fe4000fffe1ff */
[----:B------:R-:W-:-:S04]  /*35f0*/  IADD3 R2, R2, -c[0x0][0x168], RZ ;  /* 0x80005a0002027a10 */ /* 0x000fc80007ffe0ff */
[C---:B------:R-:W-:Y:S02]  /*3600*/  IADD3 R8, R2.reuse, c[0x0][0x328], RZ ;  /* 0x0000ca0002087a10 */ /* 0x040fe40007ffe0ff */
[----:B-1----:R-:W-:-:S03]  /*3610*/  IADD3 R10, R2, UR22, RZ ;  /* 0x00000016020a7c10 */ /* 0x002fc6000fffe0ff */
[--C-:B--2---:R-:W-:Y:S02]  /*3620*/  IMAD.IADD R3, R8, 0x1, R6.reuse ;  /* 0x0000000108037824 */ /* 0x104fe400078e0206 */
[----:B------:R-:W-:-:S03]  /*3630*/  IMAD.IADD R2, R10, 0x1, R6 ;  /* 0x000000010a027824 */ /* 0x000fc600078e0206 */
[----:B------:R-:W-:Y:S02]  /*3640*/  IMNMX R3, R3, R9, PT ;  /* 0x0000000903037217 */ /* 0x000fe40003800200 */
[----:B---3--:R-:W-:Y:S01]  /*3650*/  IADD3 R11, -R11, UR29, RZ ;  /* 0x0000001d0b0b7c10 */ /* 0x008fe2000fffe1ff */
[----:B------:R-:W-:Y:S05]  /*3660*/  @P0 BRA `(.L_x_174) ;  /* 0x0000015000000947 */ /* 0x000fea0003800000 */
[----:B------:R-:W-:Y:S01]  /*3670*/  IMAD.U32 R12, RZ, RZ, UR10 ;  /* 0x0000000aff0c7e24 */ /* 0x000fe2000f8e00ff */
[----:B------:R-:W-:Y:S04]  /*3680*/  BSSY B0, `(.L_x_175) ;  /* 0x000000f000007945 */ /* 0x000fe80003800000 */
[----:B------:R-:W-:-:S04]  /*3690*/  IADD3 R6, R12, -c[0x0][0x168], R6 ;  /* 0x80005a000c067a10 */ /* 0x000fc80007ffe006 */
[----:B------:R-:W-:-:S13]  /*36a0*/  ISETP.GT.AND P0, PT, R6, -0x1, PT ;  /* 0xffffffff0600780c */ /* 0x000fda0003f04270 */
[----:B------:R-:W-:Y:S05]  /*36b0*/  @P0 BRA `(.L_x_176) ;  /* 0x0000007000000947 */ /* 0x000fea0003800000 */
[----:B------:R-:W-:Y:S01]  /*36c0*/  IMAD.MOV.U32 R12, RZ, RZ, c[0x0][0x32c] ;  /* 0x0000cb00ff0c7624 */ /* 0x000fe200078e00ff */
[----:B------:R-:W-:-:S04]  /*36d0*/  LOP3.LUT R6, RZ, R6, RZ, 0x33, !PT ;  /* 0x00000006ff067212 */ /* 0x000fc800078e33ff */
[----:B------:R-:W-:-:S13]  /*36e0*/  ISETP.NE.AND P0, PT, R12, 0x1, PT ;  /* 0x000000010c00780c */ /* 0x000fda0003f05270 */
[----:B------:R-:W-:-:S05]  /*36f0*/  @P0 IMAD.HI.U32 R12, R6, c[0x0][0x330], RZ ;  /* 0x0000cc00060c0a27 */ /* 0x000fca00078e00ff */
[----:B------:R-:W-:-:S04]  /*3700*/  @P0 SHF.R.U32.HI R6, RZ, c[0x0][0x334], R12 ;  /* 0x0000cd00ff060a19 */ /* 0x000fc8000001160c */
[----:B------:R-:W-:Y:S01]  /*3710*/  LOP3.LUT R6, RZ, R6, RZ, 0x33, !PT ;  /* 0x00000006ff067212 */ /* 0x000fe200078e33ff */
[----:B------:R-:W-:Y:S05]  /*3720*/  BRA `(.L_x_177) ;  /* 0x0000004000007947 */ /* 0x000fea0003800000 */
.L_x_176:
[----:B------:R-:W-:-:S04]  /*3730*/  MOV R12, c[0x0][0x32c] ;  /* 0x0000cb00000c7a02 */ /* 0x000fc80000000f00 */
[----:B------:R-:W-:-:S13]  /*3740*/  ISETP.NE.AND P0, PT, R12, 0x1, PT ;  /* 0x000000010c00780c */ /* 0x000fda0003f05270 */
[----:B------:R-:W-:-:S05]  /*3750*/  @P0 IMAD.HI.U32 R12, R6, c[0x0][0x330], RZ ;  /* 0x0000cc00060c0a27 */ /* 0x000fca00078e00ff */
[----:B------:R-:W-:Y:S02]  /*3760*/  @P0 SHF.R.U32.HI R6, RZ, c[0x0][0x334], R12 ;  /* 0x0000cd00ff060a19 */ /* 0x000fe4000001160c */
.L_x_177:
[----:B------:R-:W-:Y:S05]  /*3770*/  BSYNC B0 ;  /* 0x0000000000007941 */ /* 0x000fea0003800000 */
.L_x_175:
[----:B------:R-:W-:-:S05]  /*3780*/  IMAD R6, R6, c[0x0][0x32c], R11 ;  /* 0x0000cb0006067a24 */ /* 0x000fca00078e020b */
[----:B------:R-:W-:Y:S02]  /*3790*/  IADD3 R12, R6, c[0x0][0x32c], RZ ;  /* 0x0000cb00060c7a10 */ /* 0x000fe40007ffe0ff */
[----:B------:R-:W-:Y:S02]  /*37a0*/  IMNMX R2, R2, R6, !PT ;  /* 0x0000000602027217 */ /* 0x000fe40007800200 */
[----:B------:R-:W-:Y:S02]  /*37b0*/  IMNMX R3, R3, R12, PT ;  /* 0x0000000c03037217 */ /* 0x000fe40003800200 */
.L_x_174:
[----:B------:R-:W-:Y:S01]  /*37c0*/  UISETP.GE.AND UP0, UPT, UR29, 0x1, UPT ;  /* 0x000000011d00788c */ /* 0x000fe2000bf06270 */
[----:B------:R-:W1:Y:S01]  /*37d0*/  SHFL.IDX PT, R6, R7, 0x1, 0x1c1f ;  /* 0x003c1f0007067f89 */ /* 0x000e6200000e0000 */
[----:B------:R-:W-:Y:S02]  /*37e0*/  UISETP.GE.AND UP6, UPT, UR29, 0x12, UPT ;  /* 0x000000121d00788c */ /* 0x000fe4000bfc6270 */
[----:B------:R-:W-:Y:S02]  /*37f0*/  UP2UR UR32, UPR, URZ, 0x1 ;  /* 0x000000013f207883 */ /* 0x000fe40008000000 */
[----:B------:R-:W-:Y:S01]  /*3800*/  PLOP3.LUT P0, PT, PT, PT, UP0, 0x40, 0x0 ;  /* 0x000000000000781c */ /* 0x000fe20003f0e808 */
[----:B------:R-:W-:-:S02]  /*3810*/  UISETP.GE.AND UP0, UPT, UR29, 0x2, UPT ;  /* 0x000000021d00788c */ /* 0x000fc4000bf06270 */
[----:B------:R-:W-:Y:S01]  /*3820*/  UISETP.GE.AND UP5, UPT, UR29, 0x19, UPT ;  /* 0x000000191d00788c */ /* 0x000fe2000bfa6270 */
[----:B------:R-:W-:Y:S01]  /*3830*/  ISETP.GT.AND P0, PT, R2, RZ, P0 ;  /* 0x000000ff0200720c */ /* 0x000fe20000704270 */
[----:B------:R-:W-:Y:S02]  /*3840*/  UP2UR UR31, UPR, URZ, 0x1 ;  /* 0x000000013f1f7883 */ /* 0x000fe40008000000 */
[----:B------:R-:W-:Y:S01]  /*3850*/  UISETP.GE.AND UP4, UPT, UR29, 0x1a, UPT ;  /* 0x0000001a1d00788c */ /* 0x000fe2000bf86270 */
[----:B------:R-:W-:Y:S01]  /*3860*/  ISETP.LT.OR P0, PT, R3, 0x1, P0 ;  /* 0x000000010300780c */ /* 0x000fe20000701670 */
[----:B------:R-:W-:Y:S02]  /*3870*/  UISETP.GE.AND UP3, UPT, UR29, 0x21, UPT ;  /* 0x000000211d00788c */ /* 0x000fe4000bf66270 */
[----:B------:R-:W-:Y:S01]  /*3880*/  UISETP.GE.AND UP2, UPT, UR29, 0x22, UPT ;  /* 0x000000221d00788c */ /* 0x000fe2000bf46270 */
[----:B------:R-:W-:Y:S01]  /*3890*/  FSEL R15, R32, -INF , !P0 ;  /* 0xff800000200f7808 */ /* 0x000fe20004000000 */
[----:B------:R-:W-:Y:S01]  /*38a0*/  UISETP.GE.AND UP1, UPT, UR29, 0x29, UPT ;  /* 0x000000291d00788c */ /* 0x000fe2000bf26270 */
[----:B------:R-:W-:Y:S01]  /*38b0*/  PLOP3.LUT P0, PT, PT, PT, UP0, 0x40, 0x0 ;  /* 0x000000000000781c */ /* 0x000fe20003f0e808 */
[----:B------:R-:W-:-:S02]  /*38c0*/  UISETP.GE.AND UP0, UPT, UR29, 0x9, UPT ;  /* 0x000000091d00788c */ /* 0x000fc4000bf06270 */
[----:B------:R-:W-:Y:S01]  /*38d0*/  UP2UR UR33, UPR, URZ, 0x40 ;  /* 0x000000403f217883 */ /* 0x000fe20008000000 */
[----:B------:R-:W-:Y:S01]  /*38e0*/  ISETP.GT.AND P0, PT, R2, 0x1, P0 ;  /* 0x000000010200780c */ /* 0x000fe20000704270 */
[----:B------:R-:W-:-:S03]  /*38f0*/  UP2UR UR30, UPR, URZ, 0x1 ;  /* 0x000000013f1e7883 */ /* 0x000fc60008000000 */
[----:B------:R-:W-:-:S04]  /*3900*/  ISETP.LT.OR P0, PT, R3, 0x2, P0 ;  /* 0x000000020300780c */ /* 0x000fc80000701670 */
[----:B------:R-:W-:Y:S02]  /*3910*/  FSEL R14, R33, -INF , !P0 ;  /* 0xff800000210e7808 */ /* 0x000fe40004000000 */
[----:B------:R-:W-:Y:S01]  /*3920*/  PLOP3.LUT P0, PT, PT, PT, UP0, 0x40, 0x0 ;  /* 0x000000000000781c */ /* 0x000fe20003f0e808 */
[----:B------:R-:W-:-:S03]  /*3930*/  UISETP.GE.AND UP0, UPT, UR29, 0xa, UPT ;  /* 0x0000000a1d00788c */ /* 0x000fc6000bf06270 */
        /* <DEDUP_REMOVED lines=12> */
[----:B------:R-:W-:-:S04]  /*3a00*/  ISETP.GT.AND P0, PT, R2, 0x10, P0 ;  /* 0x000000100200780c */ /* 0x000fc80000704270 */
[----:B------:R-:W-:-:S04]  /*3a10*/  ISETP.LT.OR P0, PT, R3, 0x11, P0 ;  /* 0x000000110300780c */ /* 0x000fc80000701670 */
[----:B------:R-:W-:Y:S02]  /*3a20*/  FSEL R19, R28, -INF , !P0 ;  /* 0xff8000001c137808 */ /* 0x000fe40004000000 */
[----:B------:R-:W-:Y:S01]  /*3a30*/  PLOP3.LUT P0, PT, PT, PT, UP6, 0x40, 0x0 ;  /* 0x000000000000781c */ /* 0x000fe20003f0e868 */
[----:B------:R-:W-:-:S03]  /*3a40*/  UISETP.NE.AND UP6, UPT, UR13, URZ, UPT ;  /* 0x0000003f0d00728c */ /* 0x000fc6000bfc5270 */
[----:B------:R-:W-:-:S04]  /*3a50*/  ISETP.GT.AND P0, PT, R2, 0x11, P0 ;  /* 0x000000110200780c */ /* 0x000fc80000704270 */
[----:B------:R-:W-:-:S04]  /*3a60*/  ISETP.LT.OR P0, PT, R3, 0x12, P0 ;  /* 0x000000120300780c */ /* 0x000fc80000701670 */
[----:B------:R-:W-:Y:S02]  /*3a70*/  FSEL R18, R29, -INF , !P0 ;  /* 0xff8000001d127808 */ /* 0x000fe40004000000 */
[----:B------:R-:W-:-:S04]  /*3a80*/  PLOP3.LUT P0, PT, PT, PT, UP5, 0x40, 0x0 ;  /* 0x000000000000781c */ /* 0x000fc80003f0e858 */
        /* <DEDUP_REMOVED lines=20> */
[----:B------:R-:W-:Y:S01]  /*3bd0*/  ISETP.GT.AND P0, PT, R2, 0x29, P0 ;  /* 0x000000290200780c */ /* 0x000fe20000704270 */
[----:B-1----:R-:W-:-:S03]  /*3be0*/  IMAD.IADD R2, R10, 0x1, R6 ;  /* 0x000000010a027824 */ /* 0x002fc600078e0206 */
[----:B------:R-:W-:Y:S01]  /*3bf0*/  ISETP.LT.OR P0, PT, R3, 0x2a, P0 ;  /* 0x0000002a0300780c */ /* 0x000fe20000701670 */
[----:B------:R-:W-:-:S03]  /*3c00*/  IMAD.IADD R3, R8, 0x1, R6 ;  /* 0x0000000108037824 */ /* 0x000fc600078e0206 */
[----:B------:R-:W-:Y:S02]  /*3c10*/  FSEL R93, R37, -INF , !P0 ;  /* 0xff800000255d7808 */ /* 0x000fe40004000000 */
[----:B------:R-:W-:Y:S01]  /*3c20*/  PLOP3.LUT P0, PT, PT, PT, UP6, 0x40, 0x0 ;  /* 0x000000000000781c */ /* 0x000fe20003f0e868 */
[----:B------:R-:W-:Y:S01]  /*3c30*/  UISETP.NE.AND UP6, UPT, UR33, URZ, UPT ;  /* 0x0000003f2100728c */ /* 0x000fe2000bfc5270 */
[----:B------:R-:W-:-:S11]  /*3c40*/  IMNMX R3, R3, R9, PT ;  /* 0x0000000903037217 */ /* 0x000fd60003800200 */
        /* <DEDUP_REMOVED lines=13> */
.L_x_180:
[----:B------:R-:W-:-:S04]  /*3d20*/  MOV R7, c[0x0][0x32c] ;  /* 0x0000cb0000077a02 */ /* 0x000fc80000000f00 */
[----:B------:R-:W-:-:S13]  /*3d30*/  ISETP.NE.AND P0, PT, R7, 0x1, PT ;  /* 0x000000010700780c */ /* 0x000fda0003f05270 */
[----:B------:R-:W-:-:S05]  /*3d40*/  @P0 IMAD.HI.U32 R7, R6, c[0x0][0x330], RZ ;  /* 0x0000cc0006070a27 */ /* 0x000fca00078e00ff */
[----:B------:R-:W-:Y:S02]  /*3d50*/  @P0 SHF.R.U32.HI R6, RZ, c[0x0][0x334], R7 ;  /* 0x0000cd00ff060a19 */ /* 0x000fe40000011607 */
.L_x_181:
[----:B------:R-:W-:Y:S05]  /*3d60*/  BSYNC B0 ;  /* 0x0000000000007941 */ /* 0x000fea0003800000 */
.L_x_179:
[----:B------:R-:W-:-:S05]  /*3d70*/  IMAD R6, R6, c[0x0][0x32c], R11 ;  /* 0x0000cb0006067a24 */ /* 0x000fca00078e020b */
[----:B------:R-:W-:Y:S02]  /*3d80*/  IADD3 R7, R6, c[0x0][0x32c], RZ ;  /* 0x0000cb0006077a10 */ /* 0x000fe40007ffe0ff */
[----:B------:R-:W-:Y:S02]  /*3d90*/  IMNMX R2, R2, R6, !PT ;  /* 0x0000000602027217 */ /* 0x000fe40007800200 */
[----:B------:R-:W-:Y:S02]  /*3da0*/  IMNMX R3, R3, R7, PT ;  /* 0x0000000703037217 */ /* 0x000fe40003800200 */
.L_x_178:
[----:B------:R-:W-:Y:S01]  /*3db0*/  UP2UR UR29, UPR, URZ, 0x10 ;  /* 0x000000103f1d7883 */ /* 0x000fe20008000000 */
[----:B------:R-:W-:Y:S01]  /*3dc0*/  FMNMX.FTZ R133, R15, R14, !PT ;  /* 0x0000000e0f857209 */ /* 0x000fe20007810000 */
[----:B------:R-:W-:Y:S01]  /*3dd0*/  UISETP.NE.AND UP4, UPT, UR32, URZ, UPT ;  /* 0x0000003f2000728c */ /* 0x000fe2000bf85270 */
[----:B------:R-:W-:Y:S01]  /*3de0*/  IMAD.SHL.U32 R237, R4, 0x2, RZ ;  /* 0x0000000204ed7824 */ /* 0x000fe200078e00ff */
[----:B------:R-:W-:Y:S01]  /*3df0*/  UP2UR UR32, UPR, URZ, 0x8 ;  /* 0x000000083f207883 */ /* 0x000fe20008000000 */
[----:B------:R-:W-:Y:S01]  /*3e00*/  FMNMX.FTZ R133, R21, R133, !PT ;  /* 0x0000008515857209 */ /* 0x000fe20007810000 */
[----:B------:R-:W-:Y:S01]  /*3e10*/  UISETP.NE.AND UP3, UPT, UR31, URZ, UPT ;  /* 0x0000003f1f00728c */ /* 0x000fe2000bf65270 */
[----:B------:R-:W-:Y:S01]  /*3e20*/  IMAD R238, R5, 0x2, R237 ;  /* 0x0000000205ee7824 */ /* 0x000fe200078e02ed */
[----:B------:R-:W-:Y:S01]  /*3e30*/  PLOP3.LUT P0, PT, PT, PT, UP4, 0x40, 0x0 ;  /* 0x000000000000781c */ /* 0x000fe20003f0e848 */
[----:B------:R-:W-:Y:S01]  /*3e40*/  UP2UR UR31, UPR, URZ, 0x4 ;  /* 0x000000043f1f7883 */ /* 0x000fe20008000000 */
[----:B------:R-:W-:Y:S01]  /*3e50*/  FMNMX.FTZ R133, R20, R133, !PT ;  /* 0x0000008514857209 */ /* 0x000fe20007810000 */
[----:B------:R-:W-:Y:S01]  /*3e60*/  UISETP.NE.AND UP2, UPT, UR30, URZ, UPT ;  /* 0x0000003f1e00728c */ /* 0x000fe2000bf45270 */
[----:B------:R-:W-:Y:S01]  /*3e70*/  ISETP.GT.AND P0, PT, R2, RZ, P0 ;  /* 0x000000ff0200720c */ /* 0x000fe20000704270 */
[----:B------:R-:W-:Y:S01]  /*3e80*/  UP2UR UR30, UPR, URZ, 0x2 ;  /* 0x000000023f1e7883 */ /* 0x000fe20008000000 */
[----:B------:R-:W-:Y:S01]  /*3e90*/  FMNMX.FTZ R133, R19, R133, !PT ;  /* 0x0000008513857209 */ /* 0x000fe20007810000 */
[----:B------:R-:W-:Y:S01]  /*3ea0*/  UISETP.NE.AND UP1, UPT, UR5, URZ, UPT ;  /* 0x0000003f0500728c */ /* 0x000fe2000bf25270 */
[----:B------:R-:W-:Y:S01]  /*3eb0*/  ISETP.LT.OR P0, PT, R3, 0x1, P0 ;  /* 0x000000010300780c */ /* 0x000fe20000701670 */
[----:B------:R-:W-:Y:S01]  /*3ec0*/  UP2UR UR5, UPR, URZ, 0x1 ;  /* 0x000000013f057883 */ /* 0x000fe20008000000 */
[----:B------:R-:W-:Y:S01]  /*3ed0*/  FMNMX.FTZ R133, R18, R133, !PT ;  /* 0x0000008512857209 */ /* 0x000fe20007810000 */
[----:B------:R-:W-:Y:S01]  /*3ee0*/  UISETP.NE.AND UP0, UPT, UR4, URZ, UPT ;  /* 0x0000003f0400728c */ /* 0x000fe2000bf05270 */
[----:B------:R-:W-:Y:S01]  /*3ef0*/  FSEL R6, R34, -INF , !P0 ;  /* 0xff80000022067808 */ /* 0x000fe20004000000 */
[----:B------:R-:W-:Y:S01]  /*3f00*/  UISETP.NE.AND UP4, UPT, UR29, URZ, UPT ;  /* 0x0000003f1d00728c */ /* 0x000fe2000bf85270 */
[----:B------:R-:W-:Y:S01]  /*3f10*/  PLOP3.LUT P0, PT, PT, PT, UP3, 0x40, 0x0 ;  /* 0x000000000000781c */ /* 0x000fe20003f0e838 */
[----:B------:R-:W-:Y:S01]  /*3f20*/  UISETP.NE.AND UP3, UPT, UR32, URZ, UPT ;  /* 0x0000003f2000728c */ /* 0x000fe2000bf65270 */
[----:B------:R-:W-:Y:S01]  /*3f30*/  FMNMX.FTZ R133, R17, R133, !PT ;  /* 0x0000008511857209 */ /* 0x000fe20007810000 */
[----:B------:R-:W-:Y:S01]  /*3f40*/  IMAD R240, R0, 0x2, R238 ;  /* 0x0000000200f07824 */ /* 0x000fe200078e02ee */
[----:B------:R-:W-:Y:S01]  /*3f50*/  ISETP.GT.AND P0, PT, R2, 0x1, P0 ;  /* 0x000000010200780c */ /* 0x000fe20000704270 */
[----:B------:R-:W-:Y:S01]  /*3f60*/  LDSM.16.MT88.4 R64, [R237+0x5880] ;  /* 0x00588000ed40783b */ /* 0x000fe20000004200 */
[----:B------:R-:W-:-:S02]  /*3f70*/  FMNMX.FTZ R133, R16, R133, !PT ;  /* 0x0000008510857209 */ /* 0x000fc40007810000 */
[----:B------:R-:W-:Y:S01]  /*3f80*/  ISETP.LT.OR P0, PT, R3, 0x2, P0 ;  /* 0x000000020300780c */ /* 0x000fe20000701670 */
[----:B------:R-:W-:Y:S01]  /*3f90*/  LDSM.16.MT88.4 R60, [R240+0x4880] ;  /* 0x00488000f03c783b */ /* 0x000fe20000004200 */
[----:B------:R-:W-:Y:S02]  /*3fa0*/  FMNMX.FTZ R133, R98, R133, !PT ;  /* 0x0000008562857209 */ /* 0x000fe40007810000 */
[----:B------:R-:W-:Y:S01]  /*3fb0*/  FSEL R9, R35, -INF , !P0 ;  /* 0xff80000023097808 */ /* 0x000fe20004000000 */
[----:B------:R-:W-:Y:S01]  /*3fc0*/  LDSM.16.MT88.4 R68, [R238+0x5880] ;  /* 0x00588000ee44783b */ /* 0x000fe20000004200 */
[----:B------:R-:W-:Y:S01]  /*3fd0*/  PLOP3.LUT P0, PT, PT, PT, UP2, 0x40, 0x0 ;  /* 0x000000000000781c */ /* 0x000fe20003f0e828 */
[----:B------:R-:W-:Y:S01]  /*3fe0*/  UISETP.NE.AND UP2, UPT, UR31, URZ, UPT ;  /* 0x0000003f1f00728c */ /* 0x000fe2000bf45270 */
[----:B------:R-:W-:Y:S01]  /*3ff0*/  FMNMX.FTZ R133, R97, R133, !PT ;  /* 0x0000008561857209 */ /* 0x000fe20007810000 */
[----:B------:R-:W-:Y:S01]  /*4000*/  LDSM.16.MT88.4 R32, [R238+0x4080] ;  /* 0x00408000ee20783b */ /* 0x000fe20000004200 */
[----:B------:R-:W-:-:S02]  /*4010*/  ISETP.GT.AND P0, PT, R2, 0x8, P0 ;  /* 0x000000080200780c */ /* 0x000fc40000704270 */
[----:B------:R-:W-:Y:S01]  /*4020*/  FMNMX.FTZ R133, R96, R133, !PT ;  /* 0x0000008560857209 */ /* 0x000fe20007810000 */
[----:B------:R-:W-:Y:S01]  /*4030*/  LDSM.16.MT88.4 R56, [R237+0x6080] ;  /* 0x00608000ed38783b */ /* 0x000fe20000004200 */
[----:B------:R-:W-:Y:S02]  /*4040*/  ISETP.LT.OR P0, PT, R3, 0x9, P0 ;  /* 0x000000090300780c */ /* 0x000fe40000701670 */
[----:B------:R-:W-:Y:S01]  /*4050*/  FMNMX.FTZ R133, R93, R133, !PT ;  /* 0x000000855d857209 */ /* 0x000fe20007810000 */
[----:B------:R-:W-:Y:S01]  /*4060*/  LDSM.16.MT88.4 R52, [R238+0x6080] ;  /* 0x00608000ee34783b */ /* 0x000fe20000004200 */
[----:B------:R-:W-:Y:S02]  /*4070*/  FSEL R8, R46, -INF , !P0 ;  /* 0xff8000002e087808 */ /* 0x000fe40004000000 */
[----:B------:R-:W-:Y:S01]  /*4080*/  PLOP3.LUT P0, PT, PT, PT, UP1, 0x40, 0x0 ;  /* 0x000000000000781c */ /* 0x000fe20003f0e818 */
[----:B------:R-:W-:Y:S01]  /*4090*/  UISETP.NE.AND UP1, UPT, UR30, URZ, UPT ;  /* 0x0000003f1e00728c */ /* 0x000fe2000bf25270 */
[----:B------:R-:W-:Y:S01]  /*40a0*/  FMNMX.FTZ R132, R6, R9, !PT ;  /* 0x0000000906847209 */ /* 0x000fe20007810000 */
[----:B------:R-:W-:Y:S01]  /*40b0*/  STL [R1+0x74], R160 ;  /* 0x000074a001007387 */ /* 0x000fe20000100800 */
[----:B------:R-:W-:-:S02]  /*40c0*/  ISETP.GT.AND P0, PT, R2, 0x9, P0 ;  /* 0x000000090200780c */ /* 0x000fc40000704270 */
[----:B------:R-:W-:Y:S02]  /*40d0*/  FMNMX.FTZ R132, R8, R132, !PT ;  /* 0x0000008408847209 */ /* 0x000fe40007810000 */
[----:B------:R-:W-:Y:S02]  /*40e0*/  ISETP.LT.OR P0, PT, R3, 0xa, P0 ;  /* 0x0000000a0300780c */ /* 0x000fe40000701670 */
[----:B------:R-:W-:Y:S02]  /*40f0*/  LEA R241, R0, R237, 0x1 ;  /* 0x000000ed00f17211 */ /* 0x000fe400078e08ff */
[----:B------:R-:W-:Y:S02]  /*4100*/  FSEL R7, R47, -INF , !P0 ;  /* 0xff8000002f077808 */ /* 0x000fe40004000000 */
[----:B------:R-:W-:Y:S01]  /*4110*/  PLOP3.LUT P0, PT, PT, PT, UP0, 0x40, 0x0 ;  /* 0x000000000000781c */ /* 0x000fe20003f0e808 */
[----:B------:R-:W-:Y:S01]  /*4120*/  UISETP.NE.AND UP0, UPT, UR5, URZ, UPT ;  /* 0x0000003f0500728c */ /* 0x000fe2000bf05270 */
[----:B------:R-:W-:Y:S01]  /*4130*/  FMNMX.FTZ R132, R7, R132, !PT ;  /* 0x0000008407847209 */ /* 0x000fe20007810000 */
[----:B------:R-:W-:Y:S01]  /*4140*/  LDSM.16.MT88.4 R44, [R240+0x4080] ;  /* 0x00408000f02c783b */ /* 0x000fe20000004200 */
[----:B------:R-:W-:Y:S01]  /*4150*/  ISETP.GT.AND P0, PT, R2, 0x10, P0 ;  /* 0x000000100200780c */ /* 0x000fe20000704270 */
[----:B------:R-:W-:-:S02]  /*4160*/  ULDC.64 UR4, c[0x0][0x2c8] ;  /* 0x0000b20000047ab9 */ /* 0x000fc40000000a00 */
[----:B------:R-:W-:Y:S01]  /*4170*/  LDSM.16.MT88.4 R76, [R241+0x5880] ;  /* 0x00588000f14c783b */ /* 0x000fe20000004200 */
[----:B------:R-:W-:-:S03]  /*4180*/  ISETP.LT.OR P0, PT, R3, 0x11, P0 ;  /* 0x000000110300780c */ /* 0x000fc60000701670 */
[----:B------:R-:W-:Y:S01]  /*4190*/  LDSM.16.MT88.4 R72, [R241+0x4880] ;  /* 0x00488000f148783b */ /* 0x000fe20000004200 */
[----:B------:R-:W-:Y:S02]  /*41a0*/  FSEL R12, R30, -INF , !P0 ;  /* 0xff8000001e0c7808 */ /* 0x000fe40004000000 */
[----:B------:R-:W-:Y:S01]  /*41b0*/  PLOP3.LUT P0, PT, PT, PT, UP6, 0x40, 0x0 ;  /* 0x000000000000781c */ /* 0x000fe20003f0e868 */
[----:B------:R-:W-:Y:S01]  /*41c0*/  LDSM.16.MT88.4 R80, [R241+0x6080] ;  /* 0x00608000f150783b */ /* 0x000fe20000004200 */
[----:B------:R-:W-:Y:S01]  /*41d0*/  FMNMX.FTZ R132, R12, R132, !PT ;  /* 0x000000840c847209 */ /* 0x000fe20007810000 */
[----:B------:R-:W-:Y:S01]  /*41e0*/  UISETP.NE.AND UP6, UPT, UR13, URZ, UPT ;  /* 0x0000003f0d00728c */ /* 0x000fe2000bfc5270 */
[----:B------:R-:W-:-:S04]  /*41f0*/  ISETP.GT.AND P0, PT, R2, 0x11, P0 ;  /* 0x000000110200780c */ /* 0x000fc80000704270 */
[----:B------:R-:W-:-:S04]  /*4200*/  ISETP.LT.OR P0, PT, R3, 0x12, P0 ;  /* 0x000000120300780c */ /* 0x000fc80000701670 */
        /* <DEDUP_REMOVED lines=8> */
[----:B------:R-:W-:Y:S02]  /*4290*/  PLOP3.LUT P0, PT, PT, PT, UP4, 0x40, 0x0 ;  /* 0x000000000000781c */ /* 0x000fe40003f0e848 */
[----:B------:R-:W-:Y:S02]  /*42a0*/  FMNMX.FTZ R132, R10, R132, !PT ;  /* 0x000000840a847209 */ /* 0x000fe40007810000 */
        /* <DEDUP_REMOVED lines=13> */
[----:B------:R-:W-:Y:S01]  /*4380*/  PLOP3.LUT P0, PT, PT, PT, UP1, 0x40, 0x0 ;  /* 0x000000000000781c */ /* 0x000fe20003f0e818 */
[----:B------:R-:W-:Y:S01]  /*4390*/  LDSM.16.MT88.4 R24, [R241+0x4080] ;  /* 0x00408000f118783b */ /* 0x000fe20000004200 */
[----:B------:R-:W-:Y:S02]  /*43a0*/  FMNMX.FTZ R132, R95, R132, !PT ;  /* 0x000000845f847209 */ /* 0x000fe40007810000 */
[----:B------:R-:W-:-:S04]  /*43b0*/  ISETP.GT.AND P0, PT, R2, 0x28, P0 ;  /* 0x000000280200780c */ /* 0x000fc80000704270 */
[----:B------:R-:W-:-:S04]  /*43c0*/  ISETP.LT.OR P0, PT, R3, 0x29, P0 ;  /* 0x000000290300780c */ /* 0x000fc80000701670 */
[----:B------:R-:W-:Y:S02]  /*43d0*/  FSEL R99, R38, -INF , !P0 ;  /* 0xff80000026637808 */ /* 0x000fe40004000000 */
[----:B------:R-:W-:Y:S02]  /*43e0*/  PLOP3.LUT P0, PT, PT, PT, UP0, 0x40, 0x0 ;  /* 0x000000000000781c */ /* 0x000fe40003f0e808 */
[----:B------:R-:W-:Y:S02]  /*43f0*/  FMNMX.FTZ R132, R99, R132, !PT ;  /* 0x0000008463847209 */ /* 0x000fe40007810000 */
[----:B------:R-:W-:Y:S02]  /*4400*/  ISETP.GT.AND P0, PT, R2, 0x29, P0 ;  /* 0x000000290200780c */ /* 0x000fe40000704270 */
[----:B------:R-:W1:Y:S02]  /*4410*/  SHFL.BFLY PT, R2, R133, 0x2, 0x1f ;  /* 0x0c401f0085027f89 */ /* 0x000e6400000e0000 */
[----:B------:R-:W-:-:S04]  /*4420*/  ISETP.LT.OR P0, PT, R3, 0x2a, P0 ;  /* 0x0000002a0300780c */ /* 0x000fc80000701670 */
[----:B------:R-:W-:Y:S02]  /*4430*/  FSEL R94, R39, -INF , !P0 ;  /* 0xff800000275e7808 */ /* 0x000fe40004000000 */
[----:B------:R-:W-:Y:S02]  /*4440*/  LDSM.16.MT88.4 R36, [R237+0x4880] ;  /* 0x00488000ed24783b */ /* 0x000fe40000004200 */
[----:B------:R-:W-:Y:S02]  /*4450*/  FMNMX.FTZ R132, R94, R132, !PT ;  /* 0x000000845e847209 */ /* 0x000fe40007810000 */
[----:B-1----:R-:W-:-:S05]  /*4460*/  FMNMX.FTZ R133, R133, R2, !PT ;  /* 0x0000000285857209 */ /* 0x002fca0007810000 */
[----:B------:R-:W1:Y:S02]  /*4470*/  SHFL.BFLY PT, R2, R133, 0x1, 0x1f ;  /* 0x0c201f0085027f89 */ /* 0x000e6400000e0000 */
[----:B-1----:R-:W-:Y:S02]  /*4480*/  FMNMX.FTZ R133, R133, R2, !PT ;  /* 0x0000000285857209 */ /* 0x002fe40007810000 */
[----:B------:R-:W1:Y:S02]  /*4490*/  SHFL.BFLY PT, R2, R132, 0x2, 0x1f ;  /* 0x0c401f0084027f89 */ /* 0x000e6400000e0000 */
[C---:B------:R-:W-:Y:S01]  /*44a0*/  FSETP.NEU.FTZ.AND P0, PT, R133.reuse, -INF , PT ;  /* 0xff8000008500780b */ /* 0x040fe20003f1d000 */
[----:B------:R-:W-:-:S05]  /*44b0*/  FMUL.FTZ R3, R133, c[0x0][0x2d0] ;  /* 0x0000b40085037a20 */ /* 0x000fca0000410000 */
[----:B------:R-:W-:-:S05]  /*44c0*/  FSEL R3, R3, RZ, P0 ;  /* 0x000000ff03037208 */ /* 0x000fca0000000000 */
[--C-:B------:R-:W-:Y:S02]  /*44d0*/  FFMA.FTZ R19, R19, c[0x0][0x2d0], -R3.reuse ;  /* 0x0000b40013137a23 */ /* 0x100fe40000010803 */
[--C-:B------:R-:W-:Y:S02]  /*44e0*/  FFMA.FTZ R18, R18, c[0x0][0x2d0], -R3.reuse ;  /* 0x0000b40012127a23 */ /* 0x100fe40000010803 */
[--C-:B------:R-:W-:Y:S01]  /*44f0*/  FFMA.FTZ R17, R17, c[0x0][0x2d0], -R3.reuse ;  /* 0x0000b40011117a23 */ /* 0x100fe20000010803 */
[----:B------:R-:W-:Y:S01]  /*4500*/  MUFU.EX2 R116, R19 ;  /* 0x0000001300747308 */ /* 0x000fe20000000800 */
[--C-:B------:R-:W-:Y:S02]  /*4510*/  FFMA.FTZ R16, R16, c[0x0][0x2d0], -R3.reuse ;  /* 0x0000b40010107a23 */ /* 0x100fe40000010803 */
[--C-:B------:R-:W-:Y:S02]  /*4520*/  FFMA.FTZ R15, R15, c[0x0][0x2d0], -R3.reuse ;  /* 0x0000b4000f0f7a23 */ /* 0x100fe40000010803 */
[--C-:B------:R-:W-:Y:S01]  /*4530*/  FFMA.FTZ R14, R14, c[0x0][0x2d0], -R3.reuse ;  /* 0x0000b4000e0e7a23 */ /* 0x100fe20000010803 */
[----:B-1----:R-:W-:Y:S01]  /*4540*/  FMNMX.FTZ R132, R132, R2, !PT ;  /* 0x0000000284847209 */ /* 0x002fe20007810000 */
[--C-:B------:R-:W-:Y:S01]  /*4550*/  FFMA.FTZ R21, R21, c[0x0][0x2d0], -R3.reuse ;  /* 0x0000b40015157a23 */ /* 0x100fe20000010803 */
[----:B------:R-:W-:Y:S01]  /*4560*/  MUFU.EX2 R124, R18 ;  /* 0x00000012007c7308 */ /* 0x000fe20000000800 */
[----:B------:R-:W-:-:S02]  /*4570*/  FFMA.FTZ R20, R20, c[0x0][0x2d0], -R3 ;  /* 0x0000b40014147a23 */ /* 0x000fc40000010803 */
[----:B------:R-:W1:Y:S05]  /*4580*/  SHFL.BFLY PT, R2, R132, 0x1, 0x1f ;  /* 0x0c201f0084027f89 */ /* 0x000e6a00000e0000 */
[----:B------:R-:W-:Y:S08]  /*4590*/  MUFU.EX2 R125, R17 ;  /* 0x00000011007d7308 */ /* 0x000ff00000000800 */
[----:B------:R2:W-:Y:S08]  /*45a0*/  MUFU.EX2 R128, R16 ;  /* 0x0000001000807308 */ /* 0x0005f00000000800 */
[----:B------:R-:W-:Y:S01]  /*45b0*/  MUFU.EX2 R110, R15 ;  /* 0x0000000f006e7308 */ /* 0x000fe20000000800 */
[----:B-1----:R-:W-:-:S04]  /*45c0*/  FMNMX.FTZ R132, R132, R2, !PT ;  /* 0x0000000284847209 */ /* 0x002fc80007810000 */
[C---:B------:R-:W-:Y:S01]  /*45d0*/  FSETP.NEU.FTZ.AND P0, PT, R132.reuse, -INF , PT ;  /* 0xff8000008400780b */ /* 0x040fe20003f1d000 */
[----:B--2---:R-:W1:Y:S01]  /*45e0*/  LDSM.16.MT88.4 R16, [R237+0x4080] ;  /* 0x00408000ed10783b */ /* 0x004e620000004200 */
[----:B------:R-:W-:Y:S01]  /*45f0*/  FMUL.FTZ R2, R132, c[0x0][0x2d0] ;  /* 0x0000b40084027a20 */ /* 0x000fe20000410000 */
[----:B------:R-:W2:Y:S04]  /*4600*/  MUFU.EX2 R109, R14 ;  /* 0x0000000e006d7308 */ /* 0x000ea80000000800 */
[----:B------:R-:W-:-:S04]  /*4610*/  FSEL R2, R2, RZ, P0 ;  /* 0x000000ff02027208 */ /* 0x000fc80000000000 */
[----:B------:R-:W-:Y:S01]  /*4620*/  MUFU.EX2 R108, R21 ;  /* 0x00000015006c7308 */ /* 0x000fe20000000800 */
[--C-:B------:R-:W-:Y:S02]  /*4630*/  FFMA.FTZ R6, R6, c[0x0][0x2d0], -R2.reuse ;  /* 0x0000b40006067a23 */ /* 0x100fe40000010802 */
[--C-:B------:R-:W-:Y:S02]  /*4640*/  FFMA.FTZ R9, R9, c[0x0][0x2d0], -R2.reuse ;  /* 0x0000b40009097a23 */ /* 0x100fe40000010802 */
[--C-:B------:R-:W-:Y:S02]  /*4650*/  FFMA.FTZ R4, R8, c[0x0][0x2d0], -R2.reuse ;  /* 0x0000b40008047a23 */ /* 0x100fe40000010802 */
[----:B------:R-:W-:Y:S01]  /*4660*/  FFMA.FTZ R7, R7, c[0x0][0x2d0], -R2 ;  /* 0x0000b40007077a23 */ /* 0x000fe20000010802 */
[----:B------:R-:W-:Y:S01]  /*4670*/  MUFU.EX2 R117, R20 ;  /* 0x0000001400757308 */ /* 0x000fe20000000800 */
[----:B--2---:R-:W-:-:S07]  /*4680*/  F2FP.BF16.PACK_AB R8, R109, R110 ;  /* 0x0000006e6d08723e */ /* 0x004fce00000010ff */
[----:B------:R2:W-:Y:S08]  /*4690*/  MUFU.EX2 R86, R6 ;  /* 0x0000000600567308 */ /* 0x0005f00000000800 */
[----:B------:R-:W3:Y:S08]  /*46a0*/  MUFU.EX2 R85, R9 ;  /* 0x0000000900557308 */ /* 0x000ef00000000800 */
[----:B------:R4:W-:Y:S01]  /*46b0*/  MUFU.EX2 R84, R4 ;  /* 0x0000000400547308 */ /* 0x0009e20000000800 */
[----:B--2---:R-:W-:-:S07]  /*46c0*/  F2FP.BF16.PACK_AB R6, R128, R125 ;  /* 0x0000007d8006723e */ /* 0x004fce00000010ff */
[----:B------:R-:W2:Y:S01]  /*46d0*/  MUFU.EX2 R87, R7 ;  /* 0x0000000700577308 */ /* 0x000ea20000000800 */
[----:B---3--:R-:W-:Y:S01]  /*46e0*/  F2FP.BF16.PACK_AB R9, R85, R86 ;  /* 0x000000565509723e */ /* 0x008fe200000010ff */
[----:B----4-:R-:W-:-:S06]  /*46f0*/  FFMA.FTZ R4, R12, c[0x0][0x2d0], -R2 ;  /* 0x0000b4000c047a23 */ /* 0x010fcc0000010802 */
[----:B------:R3:W-:Y:S02]  /*4700*/  MUFU.EX2 R88, R4 ;  /* 0x0000000400587308 */ /* 0x0007e40000000800 */
[----:B---3--:R-:W-:Y:S01]  /*4710*/  FFMA.FTZ R4, R11, c[0x0][0x2d0], -R2 ;  /* 0x0000b4000b047a23 */ /* 0x008fe20000010802 */
[----:B--2---:R-:W-:-:S05]  /*4720*/  F2FP.BF16.PACK_AB R11, R87, R84 ;  /* 0x00000054570b723e */ /* 0x004fca00000010ff */
[----:B------:R2:W3:Y:S02]  /*4730*/  MUFU.EX2 R89, R4 ;  /* 0x0000000400597308 */ /* 0x0004e40000000800 */
[----:B--2---:R-:W-:Y:S01]  /*4740*/  FFMA.FTZ R4, R10, c[0x0][0x2d0], -R2 ;  /* 0x0000b4000a047a23 */ /* 0x004fe20000010802 */
[----:B------:R-:W-:Y:S02]  /*4750*/  F2FP.BF16.PACK_AB R10, R117, R108 ;  /* 0x0000006c750a723e */ /* 0x000fe400000010ff */
[----:B---3--:R-:W-:-:S03]  /*4760*/  F2FP.BF16.PACK_AB R5, R89, R88 ;  /* 0x000000585905723e */ /* 0x008fc600000010ff */
[----:B------:R2:W-:Y:S02]  /*4770*/  MUFU.EX2 R91, R4 ;  /* 0x00000004005b7308 */ /* 0x0005e40000000800 */
[C---:B-1----:R-:W-:Y:S08]  /*4780*/  HMMA.16816.F32.BF16 R20, R8.reuse, R18, RZ ;  /* 0x000000120814723c */ /* 0x042ff000000418ff */
[----:B------:R-:W-:Y:S01]  /*4790*/  HMMA.16816.F32.BF16 R40, R8, R26, RZ ;  /* 0x0000001a0828723c */ /* 0x000fe200000418ff */
[----:B--2---:R-:W-:-:S07]  /*47a0*/  FFMA.FTZ R4, R13, c[0x0][0x2d0], -R2 ;  /* 0x0000b4000d047a23 */ /* 0x004fce0000010802 */
[C---:B------:R-:W-:Y:S01]  /*47b0*/  HMMA.16816.F32.BF16 R12, R8.reuse, R16, RZ ;  /* 0x00000010080c723c */ /* 0x040fe200000418ff */
[----:B------:R1:W2:Y:S07]  /*47c0*/  MUFU.EX2 R90, R4 ;  /* 0x00000004005a7308 */ /* 0x0002ae0000000800 */
[----:B------:R-:W-:Y:S01]  /*47d0*/  HMMA.16816.F32.BF16 R16, R8, R32, RZ ;  /* 0x000000200810723c */ /* 0x000fe200000418ff */
[----:B-1----:R-:W-:Y:S02]  /*47e0*/  F2FP.BF16.PACK_AB R4, R124, R116 ;  /* 0x000000747c04723e */ /* 0x002fe400000010ff */
[----:B--2---:R-:W-:Y:S11]  /*47f0*/  F2FP.BF16.PACK_AB R7, R90, R91 ;  /* 0x0000005b5a07723e */ /* 0x004ff600000010ff */
[----:B------:R-:W-:Y:S02]  /*4800*/  @!UPT UIADD3 URZ, URZ, URZ, URZ ;  /* 0x0000003f3f3ff290 */ /* 0x000fe4000fffe03f */
[----:B------:R-:W-:Y:S08]  /*4810*/  HMMA.16816.F32.BF16 R156, R4, R36, R12 ;  /* 0x00000024049c723c */ /* 0x000ff0000004180c */
[----:B------:R-:W-:Y:S08]  /*4820*/  HMMA.16816.F32.BF16 R12, R8, R34, RZ ;  /* 0x00000022080c723c */ /* 0x000ff000000418ff */
[----:B------:R-:W-:Y:S08]  /*4830*/  HMMA.16816.F32.BF16 R48, R4, R38, R20 ;  /* 0x000000260430723c */ /* 0x000ff00000041814 */
[----:B------:R-:W-:Y:S08]  /*4840*/  HMMA.16816.F32.BF16 R36, R8, R44, RZ ;  /* 0x0000002c0824723c */ /* 0x000ff000000418ff */
[C---:B------:R-:W-:Y:S08]  /*4850*/  HMMA.16816.F32.BF16 R148, R4.reuse, R28, R16 ;  /* 0x0000001c0494723c */ /* 0x040ff00000041810 */
[----:B------:R-:W-:Y:S01]  /*4860*/  HMMA.16816.F32.BF16 R136, R4, R30, R12 ;  /* 0x0000001e0488723c */ /* 0x000fe2000004180c */
[----:B------:R-:W-:Y:S01]  /*4870*/  IMAD.MOV.U32 R178, RZ, RZ, R49 ;  /* 0x000000ffffb27224 */ /* 0x000fe200078e0031 */
[----:B------:R-:W-:Y:S01]  /*4880*/  MOV R177, R50 ;  /* 0x0000003200b17202 */ /* 0x000fe20000000f00 */
[----:B------:R-:W-:-:S02]  /*4890*/  IMAD.MOV.U32 R176, RZ, RZ, R51 ;  /* 0x000000ffffb07224 */ /* 0x000fc400078e0033 */
[----:B------:R-:W-:-:S03]  /*48a0*/  IMAD.MOV.U32 R175, RZ, RZ, R48 ;  /* 0x000000ffffaf7224 */ /* 0x000fc600078e0030 */
[C---:B------:R-:W-:Y:S08]  /*48b0*/  HMMA.16816.F32.BF16 R28, R8.reuse, R64, RZ ;  /* 0x00000040081c723c */ /* 0x040ff000000418ff */
[C---:B------:R-:W-:Y:S08]  /*48c0*/  HMMA.16816.F32.BF16 R48, R8.reuse, R24, RZ ;  /* 0x000000180830723c */ /* 0x040ff000000418ff */
[----:B------:R-:W-:Y:S01]  /*48d0*/  HMMA.16816.F32.BF16 R24, R8, R66, RZ ;  /* 0x000000420818723c */ /* 0x000fe200000418ff */
[----:B------:R-:W1:Y:S07]  /*48e0*/  LDSM.16.MT88.4 R64, [R237+0x7080] ;  /* 0x00708000ed40783b */ /* 0x000e6e0000004200 */
[----:B------:R-:W-:Y:S08]  /*48f0*/  HMMA.16816.F32.BF16 R36, R4, R60, R36 ;  /* 0x0000003c0424723c */ /* 0x000ff00000041824 */
[----:B------:R-:W-:Y:S08]  /*4900*/  HMMA.16816.F32.BF16 R20, R8, R68, RZ ;  /* 0x000000440814723c */ /* 0x000ff000000418ff */
[----:B------:R-:W-:Y:S08]  /*4910*/  HMMA.16816.F32.BF16 R28, R4, R56, R28 ;  /* 0x00000038041c723c */ /* 0x000ff0000004181c */
[----:B------:R-:W-:Y:S01]  /*4920*/  HMMA.16816.F32.BF16 R32, R8, R46, RZ ;  /* 0x0000002e0820723c */ /* 0x000fe200000418ff */
[----:B------:R-:W-:Y:S01]  /*4930*/  IMAD.MOV.U32 R154, RZ, RZ, R36 ;  /* 0x000000ffff9a7224 */ /* 0x000fe200078e0024 */
[----:B------:R-:W-:Y:S01]  /*4940*/  MOV R152, R38 ;  /* 0x0000002600987202 */ /* 0x000fe20000000f00 */
[----:B------:R-:W-:Y:S01]  /*4950*/  IMAD.MOV.U32 R153, RZ, RZ, R37 ;  /* 0x000000ffff997224 */ /* 0x000fe200078e0025 */
[----:B------:R-:W-:Y:S01]  /*4960*/  LDSM.16.MT88.4 R44, [R240+0x5880] ;  /* 0x00588000f02c783b */ /* 0x000fe20000004200 */
[----:B------:R-:W-:-:S03]  /*4970*/  IMAD.MOV.U32 R147, RZ, RZ, R39 ;  /* 0x000000ffff937224 */ /* 0x000fc600078e0027 */
[----:B------:R-:W-:Y:S01]  /*4980*/  HMMA.16816.F32.BF16 R12, R8, R76, RZ ;  /* 0x0000004c080c723c */ /* 0x000fe200000418ff */
[----:B------:R-:W2:Y:S07]  /*4990*/  LDSM.16.MT88.4 R36, [R237+0x7880] ;  /* 0x00788000ed24783b */ /* 0x000eae0000004200 */
[C---:B------:R-:W-:Y:S01]  /*49a0*/  HMMA.16816.F32.BF16 R100, R4.reuse, R74, R40 ;  /* 0x0000004a0464723c */ /* 0x040fe20000041828 */
[----:B------:R-:W-:Y:S01]  /*49b0*/  MOV R146, R28 ;  /* 0x0000001c00927202 */ /* 0x000fe20000000f00 */
[----:B------:R-:W-:Y:S01]  /*49c0*/  IMAD.MOV.U32 R145, RZ, RZ, R29 ;  /* 0x000000ffff917224 */ /* 0x000fe200078e001d */
[----:B------:R-:W-:Y:S01]  /*49d0*/  MOV R135, R31 ;  /* 0x0000001f00877202 */ /* 0x000fe20000000f00 */
[----:B------:R-:W-:Y:S01]  /*49e0*/  IMAD.MOV.U32 R144, RZ, RZ, R30 ;  /* 0x000000ffff907224 */ /* 0x000fe200078e001e */
[----:B------:R-:W-:Y:S03]  /*49f0*/  LDSM.16.MT88.4 R40, [R238+0x7080] ;  /* 0x00708000ee28783b */ /* 0x000fe60000004200 */
[C---:B------:R-:W-:Y:S08]  /*4a00*/  HMMA.16816.F32.BF16 R20, R4.reuse, R52, R20 ;  /* 0x000000340414723c */ /* 0x040ff00000041814 */
[C---:B------:R-:W-:Y:S08]  /*4a10*/  HMMA.16816.F32.BF16 R32, R4.reuse, R62, R32 ;  /* 0x0000003e0420723c */ /* 0x040ff00000041820 */
[----:B------:R-:W-:Y:S01]  /*4a20*/  HMMA.16816.F32.BF16 R12, R4, R80, R12 ;  /* 0x00000050040c723c */ /* 0x000fe2000004180c */
[----:B------:R-:W-:Y:S01]  /*4a30*/  IMAD.MOV.U32 R0, RZ, RZ, R102 ;  /* 0x000000ffff007224 */ /* 0x000fe200078e0066 */
[----:B------:R-:W-:Y:S01]  /*4a40*/  MOV R155, R103 ;  /* 0x00000067009b7202 */ /* 0x000fe20000000f00 */
[----:B------:R-:W-:-:S05]  /*4a50*/  IMAD.MOV.U32 R179, RZ, RZ, R101 ;  /* 0x000000ffffb37224 */ /* 0x000fca00078e0065 */
[----:B-1----:R-:W-:Y:S01]  /*4a60*/  HMMA.16816.F32.BF16 R28, R8, R64, RZ ;  /* 0x00000040081c723c */ /* 0x002fe200000418ff */
[----:B------:R-:W-:Y:S01]  /*4a70*/  IMAD.MOV.U32 R126, RZ, RZ, R21 ;  /* 0x000000ffff7e7224 */ /* 0x000fe200078e0015 */
[----:B------:R-:W-:Y:S01]  /*4a80*/  MOV R123, R22 ;  /* 0x00000016007b7202 */ /* 0x000fe20000000f00 */
[----:B------:R-:W-:Y:S02]  /*4a90*/  IMAD.MOV.U32 R122, RZ, RZ, R23 ;  /* 0x000000ffff7a7224 */ /* 0x000fe400078e0017 */
[----:B------:R-:W-:Y:S02]  /*4aa0*/  IMAD.MOV.U32 R121, RZ, RZ, R20 ;  /* 0x000000ffff797224 */ /* 0x000fe400078e0014 */
[----:B------:R-:W1:Y:S01]  /*4ab0*/  LDSM.16.MT88.4 R20, [R240+0x6080] ;  /* 0x00608000f014783b */ /* 0x000e620000004200 */
[----:B------:R-:W-:Y:S01]  /*4ac0*/  HMMA.16816.F32.BF16 R140, R4, R72, R48 ;  /* 0x00000048048c723c */ /* 0x000fe20000041830 */
[----:B------:R-:W-:Y:S01]  /*4ad0*/  IMAD.MOV.U32 R174, RZ, RZ, R33 ;  /* 0x000000ffffae7224 */ /* 0x000fe200078e0021 */
[----:B------:R-:W-:Y:S01]  /*4ae0*/  MOV R173, R34 ;  /* 0x0000002200ad7202 */ /* 0x000fe20000000f00 */
[----:B------:R-:W-:-:S02]  /*4af0*/  IMAD.MOV.U32 R172, RZ, RZ, R35 ;  /* 0x000000ffffac7224 */ /* 0x000fc400078e0023 */
[----:B------:R-:W-:Y:S02]  /*4b00*/  IMAD.MOV.U32 R171, RZ, RZ, R32 ;  /* 0x000000ffffab7224 */ /* 0x000fe400078e0020 */
[----:B------:R-:W-:Y:S01]  /*4b10*/  MOV R48, R100 ;  /* 0x0000006400307202 */ /* 0x000fe20000000f00 */
[----:B------:R-:W-:Y:S01]  /*4b20*/  HMMA.16816.F32.BF16 R16, R8, R70, RZ ;  /* 0x000000460810723c */ /* 0x000fe200000418ff */
[----:B------:R-:W-:Y:S01]  /*4b30*/  MOV R134, R12 ;  /* 0x0000000c00867202 */ /* 0x000fe20000000f00 */
[----:B------:R-:W-:Y:S01]  /*4b40*/  IMAD.MOV.U32 R131, RZ, RZ, R13 ;  /* 0x000000ffff837224 */ /* 0x000fe200078e000d */
[----:B------:R-:W-:Y:S01]  /*4b50*/  MOV R129, R15 ;  /* 0x0000000f00817202 */ /* 0x000fe20000000f00 */
[----:B------:R-:W-:Y:S02]  /*4b60*/  IMAD.MOV.U32 R65, RZ, RZ, R48 ;  /* 0x000000ffff417224 */ /* 0x000fe400078e0030 */
[----:B------:R-:W3:Y:S01]  /*4b70*/  LDSM.16.MT88.4 R48, [R241+0x7080] ;  /* 0x00708000f130783b */ /* 0x000ee20000004200 */
[----:B------:R-:W-:Y:S01]  /*4b80*/  IMAD.MOV.U32 R130, RZ, RZ, R14 ;  /* 0x000000ffff827224 */ /* 0x000fe200078e000e */
[C---:B------:R-:W-:Y:S01]  /*4b90*/  HMMA.16816.F32.BF16 R24, R4.reuse, R58, R24 ;  /* 0x0000003a0418723c */ /* 0x040fe20000041818 */
[----:B------:R-:W-:Y:S01]  /*4ba0*/  IMAD.MOV.U32 R64, RZ, RZ, R0 ;  /* 0x000000ffff407224 */ /* 0x000fe200078e0000 */
[----:B------:R-:W-:Y:S06]  /*4bb0*/  LDSM.16.MT88.4 R56, [R240+0x7080] ;  /* 0x00708000f038783b */ /* 0x000fec0000004200 */
[----:B--2---:R-:W-:Y:S08]  /*4bc0*/  HMMA.16816.F32.BF16 R28, R4, R36, R28 ;  /* 0x00000024041c723c */ /* 0x004ff0000004181c */
[C---:B------:R-:W-:Y:S08]  /*4bd0*/  HMMA.16816.F32.BF16 R12, R8.reuse, R44, RZ ;  /* 0x0000002c080c723c */ /* 0x040ff000000418ff */
[----:B------:R-:W-:Y:S01]  /*4be0*/  HMMA.16816.F32.BF16 R32, R8, R46, RZ ;  /* 0x0000002e0820723c */ /* 0x000fe200000418ff */
[----:B------:R-:W-:Y:S01]  /*4bf0*/  LDSM.16.MT88.4 R44, [R241+0x7880] ;  /* 0x00788000f12c783b */ /* 0x000fe20000004200 */
[----:B------:R-:W-:Y:S01]  /*4c00*/  IMAD.MOV.U32 R170, RZ, RZ, R25 ;  /* 0x000000ffffaa7224 */ /* 0x000fe200078e0019 */
[----:B------:R-:W-:Y:S01]  /*4c10*/  MOV R168, R27 ;  /* 0x0000001b00a87202 */ /* 0x000fe20000000f00 */
[----:B------:R-:W-:-:S02]  /*4c20*/  IMAD.MOV.U32 R169, RZ, RZ, R26 ;  /* 0x000000ffffa97224 */ /* 0x000fc400078e001a */
[----:B------:R-:W-:Y:S02]  /*4c30*/  IMAD.MOV.U32 R127, RZ, RZ, R24 ;  /* 0x000000ffff7f7224 */ /* 0x000fe400078e0018 */
[----:B------:R-:W-:Y:S01]  /*4c40*/  HMMA.16816.F32.BF16 R72, R4, R54, R16 ;  /* 0x000000360448723c */ /* 0x000fe20000041810 */
[----:B------:R-:W2:Y:S01]  /*4c50*/  LDSM.16.MT88.4 R52, [R238+0x7880] ;  /* 0x00788000ee34783b */ /* 0x000ea20000004200 */
[----:B------:R-:W-:Y:S01]  /*4c60*/  MOV R120, R29 ;  /* 0x0000001d00787202 */ /* 0x000fe20000000f00 */
[----:B------:R-:W-:Y:S01]  /*4c70*/  IMAD.MOV.U32 R119, RZ, RZ, R30 ;  /* 0x000000ffff777224 */ /* 0x000fe200078e001e */
[----:B------:R-:W-:Y:S01]  /*4c80*/  MOV R111, R28 ;  /* 0x0000001c006f7202 */ /* 0x000fe20000000f00 */
[----:B------:R-:W-:-:S03]  /*4c90*/  IMAD.MOV.U32 R118, RZ, RZ, R31 ;  /* 0x000000ffff767224 */ /* 0x000fc600078e001f */
[C---:B------:R-:W-:Y:S08]  /*4ca0*/  HMMA.16816.F32.BF16 R16, R8.reuse, R78, RZ ;  /* 0x0000004e0810723c */ /* 0x040ff000000418ff */
[----:B------:R-:W-:Y:S07]  /*4cb0*/  HMMA.16816.F32.BF16 R24, R8, R66, RZ ;  /* 0x000000420818723c */ /* 0x000fee00000418ff */
[----:B------:R-:W-:Y:S01]  /*4cc0*/  IMAD.MOV.U32 R66, RZ, RZ, R123 ;  /* 0x000000ffff427224 */ /* 0x000fe200078e007b */
[----:B-1----:R-:W-:Y:S01]  /*4cd0*/  HMMA.16816.F32.BF16 R60, R4, R20, R12 ;  /* 0x00000014043c723c */ /* 0x002fe2000004180c */
[----:B------:R-:W-:-:S07]  /*4ce0*/  MOV R67, R122 ;  /* 0x0000007a00437202 */ /* 0x000fce0000000f00 */
[----:B------:R-:W-:Y:S01]  /*4cf0*/  HMMA.16816.F32.BF16 R68, R4, R22, R32 ;  /* 0x000000160444723c */ /* 0x000fe20000041820 */
[----:B------:R-:W1:Y:S07]  /*4d00*/  LDSM.16.MT88.4 R32, [R240+0x7880] ;  /* 0x00788000f020783b */ /* 0x000e6e0000004200 */
[C---:B------:R-:W-:Y:S07]  /*4d10*/  HMMA.16816.F32.BF16 R28, R8.reuse, R42, RZ ;  /* 0x0000002a081c723c */ /* 0x040fee00000418ff */
[----:B------:R-:W-:Y:S01]  /*4d20*/  MOV R42, R173 ;  /* 0x000000ad002a7202 */ /* 0x000fe20000000f00 */
[----:B---3--:R-:W-:Y:S01]  /*4d30*/  HMMA.16816.F32.BF16 R20, R8, R50, RZ ;  /* 0x000000320814723c */ /* 0x008fe200000418ff */
[----:B------:R-:W-:-:S06]  /*4d40*/  IMAD.MOV.U32 R43, RZ, RZ, R172 ;  /* 0x000000ffff2b7224 */ /* 0x000fcc00078e00ac */
[----:B------:R-:W-:Y:S01]  /*4d50*/  IMAD.MOV.U32 R50, RZ, RZ, R178 ;  /* 0x000000ffff327224 */ /* 0x000fe200078e00b2 */
[----:B------:R-:W-:Y:S01]  /*4d60*/  HMMA.16816.F32.BF16 R12, R8, R40, RZ ;  /* 0x00000028080c723c */ /* 0x000fe200000418ff */
[----:B------:R-:W-:-:S06]  /*4d70*/  IMAD.MOV.U32 R51, RZ, RZ, R177 ;  /* 0x000000ffff337224 */ /* 0x000fcc00078e00b1 */
[----:B------:R-:W-:Y:S01]  /*4d80*/  IMAD.MOV.U32 R41, RZ, RZ, R174 ;  /* 0x000000ffff297224 */ /* 0x000fe200078e00ae */
[----:B------:R-:W-:Y:S01]  /*4d90*/  HMMA.16816.F32.BF16 R80, R4, R82, R16 ;  /* 0x000000520450723c */ /* 0x000fe20000041810 */
[----:B------:R-:W-:-:S07]  /*4da0*/  IMAD.MOV.U32 R40, RZ, RZ, R171 ;  /* 0x000000ffff287224 */ /* 0x000fce00078e00ab */
[----:B------:R-:W-:Y:S01]  /*4db0*/  HMMA.16816.F32.BF16 R16, R4, R38, R24 ;  /* 0x000000260410723c */ /* 0x000fe20000041818 */
[----:B------:R-:W3:Y:S07]  /*4dc0*/  LDSM.16.MT88.4 R36, [R237+0x8880] ;  /* 0x00888000ed24783b */ /* 0x000eee0000004200 */
[----:B------:R-:W-:Y:S07]  /*4dd0*/  HMMA.16816.F32.BF16 R24, R8, R48, RZ ;  /* 0x000000300818723c */ /* 0x000fee00000418ff */
[----:B------:R-:W-:Y:S01]  /*4de0*/  MOV R48, R176 ;  /* 0x000000b000307202 */ /* 0x000fe20000000f00 */
[----:B--2---:R-:W-:Y:S01]  /*4df0*/  HMMA.16816.F32.BF16 R104, R4, R54, R28 ;  /* 0x000000360468723c */ /* 0x004fe2000004181c */
[----:B------:R-:W-:-:S02]  /*4e00*/  IMAD.MOV.U32 R49, RZ, RZ, R65 ;  /* 0x000000ffff317224 */ /* 0x000fc400078e0041 */
[----:B------:R-:W-:-:S04]  /*4e10*/  IMAD.MOV.U32 R65, RZ, RZ, R126 ;  /* 0x000000ffff417224 */ /* 0x000fc800078e007e */
[----:B------:R-:W-:Y:S01]  /*4e20*/  IMAD.MOV.U32 R55, RZ, RZ, R111 ;  /* 0x000000ffff377224 */ /* 0x000fe200078e006f */
[C---:B------:R-:W-:Y:S01]  /*4e30*/  HMMA.16816.F32.BF16 R28, R4.reuse, R46, R20 ;  /* 0x0000002e041c723c */ /* 0x040fe20000041814 */
[----:B------:R-:W-:Y:S01]  /*4e40*/  IMAD.MOV.U32 R103, RZ, RZ, R17 ;  /* 0x000000ffff677224 */ /* 0x000fe200078e0011 */
[----:B------:R-:W-:Y:S01]  /*4e50*/  MOV R101, R19 ;  /* 0x0000001300657202 */ /* 0x000fe20000000f00 */
[----:B------:R-:W-:Y:S02]  /*4e60*/  IMAD.MOV.U32 R102, RZ, RZ, R18 ;  /* 0x000000ffff667224 */ /* 0x000fe400078e0012 */
[----:B------:R-:W-:Y:S02]  /*4e70*/  IMAD.MOV.U32 R100, RZ, RZ, R16 ;  /* 0x000000ffff647224 */ /* 0x000fe400078e0010 */
[----:B------:R-:W-:Y:S01]  /*4e80*/  IMAD.MOV.U32 R54, RZ, RZ, R101 ;  /* 0x000000ffff367224 */ /* 0x000fe200078e0065 */
[----:B------:R-:W-:Y:S02]  /*4e90*/  HMMA.16816.F32.BF16 R76, R4, R52, R12 ;  /* 0x00000034044c723c */ /* 0x000fe4000004180c */
[----:B------:R-:W-:-:S05]  /*4ea0*/  MOV R47, R100 ;  /* 0x00000064002f7202 */ /* 0x000fca0000000f00 */
[----:B------:R-:W-:Y:S01]  /*4eb0*/  MOV R52, R179 ;  /* 0x000000b300347202 */ /* 0x000fe20000000f00 */
[----:B------:R-:W-:Y:S01]  /*4ec0*/  HMMA.16816.F32.BF16 R12, R8, R58, RZ ;  /* 0x0000003a080c723c */ /* 0x000fe200000418ff */
[----:B------:R-:W-:Y:S02]  /*4ed0*/  IMAD.MOV.U32 R53, RZ, RZ, R64 ;  /* 0x000000ffff357224 */ /* 0x000fe400078e0040 */
[----:B------:R-:W-:-:S04]  /*4ee0*/  IMAD.MOV.U32 R64, RZ, RZ, R121 ;  /* 0x000000ffff407224 */ /* 0x000fc800078e0079 */
[----:B------:R-:W-:Y:S01]  /*4ef0*/  IMAD.MOV.U32 R58, RZ, RZ, R169 ;  /* 0x000000ffff3a7224 */ /* 0x000fe200078e00a9 */
[----:B------:R-:W-:Y:S01]  /*4f00*/  HMMA.16816.F32.BF16 R112, R4, R44, R24 ;  /* 0x0000002c0470723c */ /* 0x000fe20000041818 */
[----:B------:R-:W-:Y:S01]  /*4f10*/  MOV R21, R30 ;  /* 0x0000001e00157202 */ /* 0x000fe20000000f00 */
[----:B------:R-:W-:Y:S01]  /*4f20*/  IMAD.MOV.U32 R20, RZ, RZ, R31 ;  /* 0x000000ffff147224 */ /* 0x000fe200078e001f */
[----:B------:R-:W-:Y:S01]  /*4f30*/  MOV R0, R28 ;  /* 0x0000001c00007202 */ /* 0x000fe20000000f00 */
[----:B------:R-:W-:Y:S02]  /*4f40*/  IMAD.MOV.U32 R28, RZ, RZ, R120 ;  /* 0x000000ffff1c7224 */ /* 0x000fe400078e0078 */
[----:B------:R-:W-:Y:S01]  /*4f50*/  IMAD.MOV.U32 R30, RZ, RZ, R118 ;  /* 0x000000ffff1e7224 */ /* 0x000fe200078e0076 */
[----:B------:R-:W-:Y:S01]  /*4f60*/  MOV R44, R103 ;  /* 0x00000067002c7202 */ /* 0x000fe20000000f00 */
[----:B------:R-:W-:Y:S01]  /*4f70*/  HMMA.16816.F32.BF16 R16, R8, R56, RZ ;  /* 0x000000380810723c */ /* 0x000fe200000418ff */
[----:B------:R-:W-:-:S02]  /*4f80*/  IMAD.MOV.U32 R45, RZ, RZ, R102 ;  /* 0x000000ffff2d7224 */ /* 0x000fc400078e0066 */
[----:B------:R-:W-:Y:S01]  /*4f90*/  IMAD.MOV.U32 R24, RZ, RZ, R29 ;  /* 0x000000ffff187224 */ /* 0x000fe200078e001d */
[----:B------:R-:W-:Y:S01]  /*4fa0*/  MOV R29, R119 ;  /* 0x00000077001d7202 */ /* 0x000fe20000000f00 */
[----:B------:R-:W-:Y:S02]  /*4fb0*/  IMAD.MOV.U32 R31, RZ, RZ, R175 ;  /* 0x000000ffff1f7224 */ /* 0x000fe400078e00af */
[----:B------:R-:W-:Y:S01]  /*4fc0*/  MOV R57, R170 ;  /* 0x000000aa00397202 */ /* 0x000fe20000000f00 */
[----:B-1----:R-:W-:Y:S01]  /*4fd0*/  HMMA.16816.F32.BF16 R100, R4, R34, R12 ;  /* 0x000000220464723c */ /* 0x002fe2000004180c */
[----:B------:R-:W-:Y:S01]  /*4fe0*/  IMAD.MOV.U32 R59, RZ, RZ, R168 ;  /* 0x000000ffff3b7224 */ /* 0x000fe200078e00a8 */
[----:B------:R-:W-:-:S05]  /*4ff0*/  MOV R56, R127 ;  /* 0x0000007f00387202 */ /* 0x000fca0000000f00 */
[----:B------:R-:W-:Y:S01]  /*5000*/  IMAD.MOV.U32 R34, RZ, RZ, R21 ;  /* 0x000000ffff227224 */ /* 0x000fe200078e0015 */
[----:B------:R-:W-:Y:S01]  /*5010*/  MOV R26, R113 ;  /* 0x00000071001a7202 */ /* 0x000fe20000000f00 */
[----:B------:R-:W-:Y:S01]  /*5020*/  IMAD.MOV.U32 R35, RZ, RZ, R20 ;  /* 0x000000ffff237224 */ /* 0x000fe200078e0014 */
[----:B---3--:R-:W-:Y:S01]  /*5030*/  HMMA.16816.F32.BF16 R12, R8, R38, RZ ;  /* 0x00000026080c723c */ /* 0x008fe200000418ff */
[----:B------:R-:W1:Y:S01]  /*5040*/  LDSM.16.MT88.4 R20, [R237+0x9080] ;  /* 0x00908000ed14783b */ /* 0x000e620000004200 */
[----:B------:R-:W-:Y:S02]  /*5050*/  IMAD.MOV.U32 R27, RZ, RZ, R114 ;  /* 0x000000ffff1b7224 */ /* 0x000fe400078e0072 */
[----:B------:R-:W-:Y:S02]  /*5060*/  IMAD.MOV.U32 R25, RZ, RZ, R112 ;  /* 0x000000ffff197224 */ /* 0x000fe400078e0070 */
[----:B------:R-:W-:Y:S02]  /*5070*/  IMAD.MOV.U32 R160, RZ, RZ, R115 ;  /* 0x000000ffffa07224 */ /* 0x000fe400078e0073 */
[----:B------:R-:W-:Y:S01]  /*5080*/  HMMA.16816.F32.BF16 R112, R4, R32, R16 ;  /* 0x000000200470723c */ /* 0x000fe20000041810 */
[----:B------:R-:W-:-:S06]  /*5090*/  IMAD.MOV.U32 R46, RZ, RZ, R27 ;  /* 0x000000ffff2e7224 */ /* 0x000fcc00078e001b */
[----:B------:R-:W-:Y:S01]  /*50a0*/  IMAD.MOV.U32 R33, RZ, RZ, R26 ;  /* 0x000000ffff217224 */ /* 0x000fe200078e001a */
[----:B------:R-:W-:Y:S01]  /*50b0*/  HMMA.16816.F32.BF16 R16, R8, R36, RZ ;  /* 0x000000240810723c */ /* 0x000fe200000418ff */
[----:B------:R-:W-:-:S06]  /*50c0*/  MOV R32, R25 ;  /* 0x0000001900207202 */ /* 0x000fcc0000000f00 */
[----:B------:R-:W-:Y:S01]  /*50d0*/  MOV R37, R24 ;  /* 0x0000001800257202 */ /* 0x000fe20000000f00 */
[----:B------:R-:W-:Y:S01]  /*50e0*/  IMAD.MOV.U32 R36, RZ, RZ, R0 ;  /* 0x000000ffff247224 */ /* 0x000fe200078e0000 */
[----:B------:R-:W2:Y:S01]  /*50f0*/  LDSM.16.MT88.4 R24, [R238+0x8880] ;  /* 0x00888000ee18783b */ /* 0x000ea20000004200 */
[----:B------:R-:W-:-:S04]  /*5100*/  FADD.FTZ R0, R110, R109 ;  /* 0x0000006d6e007221 */ /* 0x000fc80000010000 */
[----:B------:R-:W-:-:S10]  /*5110*/  FADD.FTZ R0, R108, R0 ;  /* 0x000000006c007221 */ /* 0x000fd40000010000 */
[C---:B-1----:R-:W-:Y:S01]  /*5120*/  HMMA.16816.F32.BF16 R176, R4.reuse, R20, R16 ;  /* 0x0000001404b0723c */ /* 0x042fe20000041810 */
[----:B------:R-:W1:Y:S07]  /*5130*/  LDSM.16.MT88.4 R16, [R238+0x9080] ;  /* 0x00908000ee10783b */ /* 0x000e6e0000004200 */
[----:B------:R-:W-:Y:S01]  /*5140*/  HMMA.16816.F32.BF16 R120, R4, R22, R12 ;  /* 0x000000160478723c */ /* 0x000fe2000004180c */
[----:B------:R-:W3:Y:S07]  /*5150*/  LDSM.16.MT88.4 R20, [R241+0x8880] ;  /* 0x00888000f114783b */ /* 0x000eee0000004200 */
[----:B--2---:R-:W-:Y:S11]  /*5160*/  HMMA.16816.F32.BF16 R12, R8, R24, RZ ;  /* 0x00000018080c723c */ /* 0x004ff600000418ff */
[----:B------:R-:W-:Y:S11]  /*5170*/  @!UPT UIADD3 URZ, URZ, URZ, URZ ;  /* 0x0000003f3f3ff290 */ /* 0x000ff6000fffe03f */
[----:B------:R-:W-:Y:S02]  /*5180*/  @!UPT UIADD3 URZ, URZ, URZ, URZ ;  /* 0x0000003f3f3ff290 */ /* 0x000fe4000fffe03f */
[----:B-1----:R-:W-:Y:S07]  /*5190*/  HMMA.16816.F32.BF16 R108, R4, R16, R12 ;  /* 0x00000010046c723c */ /* 0x002fee000004180c */
[----:B------:R-:W-:Y:S02]  /*51a0*/  FADD.FTZ R12, R117, R0 ;  /* 0x00000000750c7221 */ /* 0x000fe40000010000 */
[----:B------:R-:W-:Y:S02]  /*51b0*/  FADD.FTZ R0, R86, R85 ;  /* 0x0000005556007221 */ /* 0x000fe40000010000 */
[----:B------:R-:W-:-:S02]  /*51c0*/  FADD.FTZ R16, R116, R12 ;  /* 0x0000000c74107221 */ /* 0x000fc40000010000 */
[----:B------:R-:W-:Y:S01]  /*51d0*/  HMMA.16816.F32.BF16 R12, R8, R26, RZ ;  /* 0x0000001a080c723c */ /* 0x000fe200000418ff */
[----:B------:R-:W-:Y:S01]  /*51e0*/  FADD.FTZ R0, R84, R0 ;  /* 0x0000000054007221 */ /* 0x000fe20000010000 */
[----:B------:R-:W-:Y:S01]  /*51f0*/  MOV R84, R32 ;  /* 0x0000002000547202 */ /* 0x000fe20000000f00 */
[----:B------:R-:W-:Y:S02]  /*5200*/  FADD.FTZ R24, R124, R16 ;  /* 0x000000107c187221 */ /* 0x000fe40000010000 */
[----:B------:R-:W-:Y:S02]  /*5210*/  FADD.FTZ R0, R87, R0 ;  /* 0x0000000057007221 */ /* 0x000fe40000010000 */
[----:B------:R-:W-:Y:S02]  /*5220*/  IMAD.MOV.U32 R86, RZ, RZ, R46 ;  /* 0x000000ffff567224 */ /* 0x000fe400078e002e */
[----:B------:R-:W-:Y:S11]  /*5230*/  IMAD.MOV.U32 R85, RZ, RZ, R33 ;  /* 0x000000ffff557224 */ /* 0x000ff600078e0021 */
[----:B------:R-:W-:Y:S04]  /*5240*/  @!UPT UIADD3 URZ, URZ, URZ, URZ ;  /* 0x0000003f3f3ff290 */ /* 0x000fe8000fffe03f */
[----:B------:R-:W-:Y:S01]  /*5250*/  HMMA.16816.F32.BF16 R116, R4, R18, R12 ;  /* 0x000000120474723c */ /* 0x000fe2000004180c */
[----:B------:R-:W1:Y:S01]  /*5260*/  LDSM.16.MT88.4 R16, [R241+0x9080] ;  /* 0x00908000f110783b */ /* 0x000e620000004200 */
[----:B------:R-:W-:Y:S01]  /*5270*/  FADD.FTZ R0, R88, R0 ;  /* 0x0000000058007221 */ /* 0x000fe20000010000 */
[----:B------:R-:W-:Y:S01]  /*5280*/  MOV R32, R31 ;  /* 0x0000001f00207202 */ /* 0x000fe20000000f00 */
[----:B------:R-:W-:Y:S01]  /*5290*/  FADD.FTZ R24, R125, R24 ;  /* 0x000000187d187221 */ /* 0x000fe20000010000 */
[----:B------:R-:W-:-:S03]  /*52a0*/  MOV R87, R160 ;  /* 0x000000a000577202 */ /* 0x000fc60000000f00 */
[----:B---3--:R-:W-:Y:S01]  /*52b0*/  HMMA.16816.F32.BF16 R12, R8, R20, RZ ;  /* 0x00000014080c723c */ /* 0x008fe200000418ff */
[----:B------:R-:W-:Y:S01]  /*52c0*/  IMAD.MOV.U32 R46, RZ, RZ, R144 ;  /* 0x000000ffff2e7224 */ /* 0x000fe200078e0090 */
[----:B------:R2:W5:Y:S01]  /*52d0*/  LDL.LU R160, [R1+0x74] ;  /* 0x0000740001a07983 */ /* 0x0005620000300800 */
[----:B------:R-:W-:-:S04]  /*52e0*/  IMAD.MOV.U32 R33, RZ, RZ, R50 ;  /* 0x000000ffff217224 */ /* 0x000fc800078e0032 */
[--C-:B------:R-:W-:Y:S02]  /*52f0*/  FFMA.FTZ R21, R97, c[0x0][0x2d0], -R3.reuse ;  /* 0x0000b40061157a23 */ /* 0x100fe40000010803 */
[----:B------:R-:W-:Y:S11]  /*5300*/  FFMA.FTZ R20, R96, c[0x0][0x2d0], -R3 ;  /* 0x0000b40060147a23 */ /* 0x000ff60000010803 */
[----:B------:R-:W-:Y:S04]  /*5310*/  @!UPT UIADD3 URZ, URZ, URZ, URZ ;  /* 0x0000003f3f3ff290 */ /* 0x000fe8000fffe03f */
[----:B-1----:R-:W-:Y:S08]  /*5320*/  HMMA.16816.F32.BF16 R172, R4, R16, R12 ;  /* 0x0000001004ac723c */ /* 0x002ff0000004180c */
[----:B------:R-:W-:Y:S01]  /*5330*/  HMMA.16816.F32.BF16 R12, R8, R22, RZ ;  /* 0x00000016080c723c */ /* 0x000fe200000418ff */
[----:B------:R-:W-:-:S06]  /*5340*/  IMAD.MOV.U32 R97, RZ, RZ, R44 ;  /* 0x000000ffff617224 */ /* 0x000fcc00078e002c */
[--C-:B------:R-:W-:Y:S02]  /*5350*/  FFMA.FTZ R22, R98, c[0x0][0x2d0], -R3.reuse ;  /* 0x0000b40062167a23 */ /* 0x100fe40000010803 */
[----:B------:R-:W-:Y:S11]  /*5360*/  FADD.FTZ R23, R89, R0 ;  /* 0x0000000059177221 */ /* 0x000ff60000010000 */
[----:B------:R-:W-:Y:S04]  /*5370*/  @!UPT UIADD3 URZ, URZ, URZ, URZ ;  /* 0x0000003f3f3ff290 */ /* 0x000fe8000fffe03f */
[----:B------:R-:W-:Y:S01]  /*5380*/  HMMA.16816.F32.BF16 R168, R4, R18, R12 ;  /* 0x0000001204a8723c */ /* 0x000fe2000004180c */
[----:B------:R-:W1:Y:S01]  /*5390*/  LDSM.16.MT88.4 R12, [R240+0x8880] ;  /* 0x00888000f00c783b */ /* 0x000e620000004200 */
[----:B------:R-:W-:Y:S01]  /*53a0*/  FFMA.FTZ R3, R93, c[0x0][0x2d0], -R3 ;  /* 0x0000b4005d037a23 */ /* 0x000fe20000010803 */
[----:B------:R-:W-:Y:S01]  /*53b0*/  MOV R98, R45 ;  /* 0x0000002d00627202 */ /* 0x000fe20000000f00 */
[----:B------:R-:W-:Y:S01]  /*53c0*/  IMAD.MOV.U32 R31, RZ, RZ, R155 ;  /* 0x000000ffff1f7224 */ /* 0x000fe200078e009b */
[----:B------:R-:W-:Y:S01]  /*53d0*/  MOV R44, R146 ;  /* 0x00000092002c7202 */ /* 0x000fe20000000f00 */
[----:B------:R-:W-:Y:S02]  /*53e0*/  IMAD.MOV.U32 R50, RZ, RZ, R152 ;  /* 0x000000ffff327224 */ /* 0x000fe400078e0098 */
[----:B------:R-:W-:Y:S01]  /*53f0*/  FFMA.FTZ R0, R92, c[0x0][0x2d0], -R2 ;  /* 0x0000b4005c007a23 */ /* 0x000fe20000010802 */
[----:B-1----:R-:W-:Y:S01]  /*5400*/  HMMA.16816.F32.BF16 R16, R8, R12, RZ ;  /* 0x0000000c0810723c */ /* 0x002fe200000418ff */
[----:B------:R-:W-:Y:S01]  /*5410*/  MOV R93, R28 ;  /* 0x0000001c005d7202 */ /* 0x000fe20000000f00 */
[----:B------:R-:W-:-:S03]  /*5420*/  IMAD.MOV.U32 R45, RZ, RZ, R145 ;  /* 0x000000ffff2d7224 */ /* 0x000fc600078e0091 */
[----:B------:R-:W-:Y:S03]  /*5430*/  MUFU.EX2 R0, R0 ;  /* 0x0000000000007308 */ /* 0x000fe60000000800 */
[----:B------:R-:W-:Y:S01]  /*5440*/  HMMA.16816.F32.BF16 R8, R8, R14, RZ ;  /* 0x0000000e0808723c */ /* 0x000fe200000418ff */
[----:B------:R-:W1:Y:S01]  /*5450*/  LDSM.16.MT88.4 R12, [R240+0x9080] ;  /* 0x00908000f00c783b */ /* 0x000e620000004200 */
[----:B------:R-:W-:Y:S01]  /*5460*/  IMAD.MOV.U32 R28, RZ, RZ, R49 ;  /* 0x000000ffff1c7224 */ /* 0x000fe200078e0031 */
[----:B------:R-:W-:Y:S01]  /*5470*/  MOV R49, R153 ;  /* 0x0000009900317202 */ /* 0x000fe20000000f00 */
[----:B------:R-:W-:Y:S11]  /*5480*/  IMAD.MOV.U32 R92, RZ, RZ, R55 ;  /* 0x000000ffff5c7224 */ /* 0x000ff600078e0037 */
[----:B------:R-:W-:Y:S01]  /*5490*/  @!UPT UIADD3 URZ, URZ, URZ, URZ ;  /* 0x0000003f3f3ff290 */ /* 0x000fe2000fffe03f */
[C---:B-1----:R-:W-:Y:S01]  /*54a0*/  HMMA.16816.F32.BF16 R124, R4.reuse, R12, R16 ;  /* 0x0000000c047c723c */ /* 0x042fe20000041810 */
[----:B------:R1:W-:Y:S07]  /*54b0*/  MUFU.EX2 R13, R3 ;  /* 0x00000003000d7308 */ /* 0x0003ee0000000800 */
[----:B------:R-:W-:Y:S01]  /*54c0*/  HMMA.16816.F32.BF16 R16, R4, R14, R8 ;  /* 0x0000000e0410723c */ /* 0x000fe20000041808 */
[----:B------:R3:W-:Y:S06]  /*54d0*/  MUFU.EX2 R9, R22 ;  /* 0x0000001600097308 */ /* 0x0007ec0000000800 */
[----:B------:R-:W-:-:S02]  /*54e0*/  FADD.FTZ R4, R91, R23 ;  /* 0x000000175b047221 */ /* 0x000fc40000010000 */
[----:B------:R-:W-:Y:S01]  /*54f0*/  IMAD.MOV.U32 R23, RZ, RZ, R35 ;  /* 0x000000ffff177224 */ /* 0x000fe200078e0023 */
[----:B------:R-:W-:Y:S01]  /*5500*/  MOV R35, R48 ;  /* 0x0000003000237202 */ /* 0x000fe20000000f00 */
[----:B------:R-:W-:Y:S01]  /*5510*/  IMAD.MOV.U32 R48, RZ, RZ, R154 ;  /* 0x000000ffff307224 */ /* 0x000fe200078e009a */
[----:B------:R4:W2:Y:S01]  /*5520*/  MUFU.EX2 R8, R21 ;  /* 0x0000001500087308 */ /* 0x0008a20000000800 */
[----:B------:R-:W-:Y:S01]  /*5530*/  LDSM.16.MT88.4 R152, [R237+0x5080] ;  /* 0x00508000ed98783b */ /* 0x000fe20000004200 */
[----:B-1----:R-:W-:Y:S02]  /*5540*/  FFMA.FTZ R3, R95, c[0x0][0x2d0], -R2 ;  /* 0x0000b4005f037a23 */ /* 0x002fe40000010802 */
[----:B---3--:R-:W-:Y:S02]  /*5550*/  IMAD.MOV.U32 R22, RZ, RZ, R34 ;  /* 0x000000ffff167224 */ /* 0x008fe400078e0022 */
[----:B------:R-:W-:Y:S02]  /*5560*/  IMAD.MOV.U32 R34, RZ, RZ, R51 ;  /* 0x000000ffff227224 */ /* 0x000fe400078e0033 */
[----:B------:R1:W-:Y:S01]  /*5570*/  MUFU.EX2 R6, R3 ;  /* 0x0000000300067308 */ /* 0x0003e20000000800 */
[----:B------:R-:W-:-:S02]  /*5580*/  IMAD.MOV.U32 R51, RZ, RZ, R147 ;  /* 0x000000ffff337224 */ /* 0x000fc400078e0093 */
[----:B------:R-:W3:Y:S01]  /*5590*/  LDSM.16.MT88.4 R144, [R238+0x5080] ;  /* 0x00508000ee90783b */ /* 0x000ee20000004200 */
[----:B------:R-:W-:-:S04]  /*55a0*/  FFMA.FTZ R5, R99, c[0x0][0x2d0], -R2 ;  /* 0x0000b40063057a23 */ /* 0x000fc80000010802 */
[----:B------:R2:W2:Y:S01]  /*55b0*/  MUFU.EX2 R7, R20 ;  /* 0x0000001400077308 */ /* 0x0004a20000000800 */
[----:B------:R-:W-:Y:S01]  /*55c0*/  MOV R55, R129 ;  /* 0x0000008100377202 */ /* 0x000fe20000000f00 */
[----:B------:R-:W-:Y:S01]  /*55d0*/  IMAD.MOV.U32 R96, RZ, RZ, R47 ;  /* 0x000000ffff607224 */ /* 0x000fe200078e002f */
[----:B----4-:R-:W-:Y:S01]  /*55e0*/  MOV R21, R37 ;  /* 0x0000002500157202 */ /* 0x010fe20000000f00 */
[----:B-1----:R-:W-:-:S04]  /*55f0*/  FFMA.FTZ R3, R94, c[0x0][0x2d0], -R2 ;  /* 0x0000b4005e037a23 */ /* 0x002fc80000010802 */
[----:B------:R-:W-:Y:S01]  /*5600*/  MUFU.EX2 R5, R5 ;  /* 0x0000000500057308 */ /* 0x000fe20000000800 */
[----:B------:R-:W-:Y:S02]  /*5610*/  IMAD.MOV.U32 R95, RZ, RZ, R30 ;  /* 0x000000ffff5f7224 */ /* 0x000fe400078e001e */
[----:B------:R-:W-:Y:S02]  /*5620*/  IMAD.MOV.U32 R99, RZ, RZ, R54 ;  /* 0x000000ffff637224 */ /* 0x000fe400078e0036 */
[----:B--2---:R-:W-:-:S03]  /*5630*/  IMAD.MOV.U32 R20, RZ, RZ, R36 ;  /* 0x000000ffff147224 */ /* 0x004fc600078e0024 */
[----:B------:R-:W1:Y:S01]  /*5640*/  MUFU.EX2 R3, R3 ;  /* 0x0000000300037308 */ /* 0x000e620000000800 */
[----:B------:R-:W-:Y:S01]  /*5650*/  MOV R30, R53 ;  /* 0x00000035001e7202 */ /* 0x000fe20000000f00 */
[----:B------:R-:W-:Y:S01]  /*5660*/  IMAD.MOV.U32 R54, RZ, RZ, R130 ;  /* 0x000000ffff367224 */ /* 0x000fe200078e0082 */
[----:B------:R-:W-:Y:S01]  /*5670*/  MOV R53, R131 ;  /* 0x0000008300357202 */ /* 0x000fe20000000f00 */
[----:B------:R-:W-:Y:S01]  /*5680*/  FADD.FTZ R2, R128, R24 ;  /* 0x0000001880027221 */ /* 0x000fe20000010000 */
[----:B------:R-:W-:Y:S02]  /*5690*/  F2FP.BF16.PACK_AB R128, R8, R9 ;  /* 0x000000090880723e */ /* 0x000fe400000010ff */
[----:B------:R-:W-:Y:S02]  /*56a0*/  F2FP.BF16.PACK_AB R130, R13, R7 ;  /* 0x000000070d82723e */ /* 0x000fe400000010ff */
[----:B------:R-:W-:Y:S02]  /*56b0*/  F2FP.BF16.PACK_AB R129, R6, R0 ;  /* 0x000000000681723e */ /* 0x000fe400000010ff */
[----:B-1----:R-:W-:-:S07]  /*56c0*/  F2FP.BF16.PACK_AB R131, R3, R5 ;  /* 0x000000050383723e */ /* 0x002fce00000010ff */
[C---:B---3--:R-:W-:Y:S08]  /*56d0*/  HMMA.16816.F32.BF16 R148, R128.reuse, R144, R148 ;  /* 0x000000908094723c */ /* 0x048ff00000041894 */
[C---:B------:R-:W-:Y:S01]  /*56e0*/  HMMA.16816.F32.BF16 R144, R128.reuse, R146, R136 ;  /* 0x000000928090723c */ /* 0x040fe20000041888 */
[----:B------:R-:W1:Y:S07]  /*56f0*/  LDSM.16.MT88.4 R136, [R241+0x5080] ;  /* 0x00508000f188783b */ /* 0x000e6e0000004200 */
[C---:B------:R-:W-:Y:S08]  /*5700*/  HMMA.16816.F32.BF16 R156, R128.reuse, R152, R156 ;  /* 0x00000098809c723c */ /* 0x040ff0000004189c */
[----:B------:R-:W-:Y:S01]  /*5710*/  HMMA.16816.F32.BF16 R152, R128, R154, R32 ;  /* 0x0000009a8098723c */ /* 0x000fe20000041820 */
[----:B------:R-:W2:Y:S01]  /*5720*/  LDSM.16.MT88.4 R32, [R240+0x5080] ;  /* 0x00508000f020783b */ /* 0x000ea20000004200 */
[----:B------:R-:W-:-:S02]  /*5730*/  IMAD.MOV.U32 R94, RZ, RZ, R29 ;  /* 0x000000ffff5e7224 */ /* 0x000fc400078e001d */
[----:B------:R-:W-:-:S04]  /*5740*/  IMAD.MOV.U32 R29, RZ, RZ, R52 ;  /* 0x000000ffff1d7224 */ /* 0x000fc800078e0034 */
[C---:B-1----:R-:W-:Y:S08]  /*5750*/  HMMA.16816.F32.BF16 R140, R128.reuse, R136, R140 ;  /* 0x00000088808c723c */ /* 0x042ff0000004188c */
[C---:B------:R-:W-:Y:S08]  /*5760*/  HMMA.16816.F32.BF16 R136, R128.reuse, R138, R28 ;  /* 0x0000008a8088723c */ /* 0x040ff0000004181c */
[C---:B--2---:R-:W-:Y:S01]  /*5770*/  HMMA.16816.F32.BF16 R28, R128.reuse, R32, R48 ;  /* 0x00000020801c723c */ /* 0x044fe20000041830 */
[----:B------:R-:W-:Y:S01]  /*5780*/  MOV R47, R135 ;  /* 0x00000087002f7202 */ /* 0x000fe20000000f00 */
[----:B------:R-:W-:Y:S06]  /*5790*/  LDSM.16.MT88.4 R48, [R238+0x6880] ;  /* 0x00688000ee30783b */ /* 0x000fec0000004200 */
[----:B------:R-:W-:Y:S01]  /*57a0*/  HMMA.16816.F32.BF16 R32, R128, R34, R40 ;  /* 0x000000228020723c */ /* 0x000fe20000041828 */
[----:B------:R-:W1:Y:S01]  /*57b0*/  LDSM.16.MT88.4 R40, [R237+0x6880] ;  /* 0x00688000ed28783b */ /* 0x000e620000004200 */
[----:B------:R-:W-:-:S06]  /*57c0*/  IMAD.MOV.U32 R52, RZ, RZ, R134 ;  /* 0x000000ffff347224 */ /* 0x000fcc00078e0086 */
[C---:B-1----:R-:W-:Y:S08]  /*57d0*/  HMMA.16816.F32.BF16 R36, R128.reuse, R40, R44 ;  /* 0x000000288024723c */ /* 0x042ff0000004182c */
[C---:B------:R-:W-:Y:S01]  /*57e0*/  HMMA.16816.F32.BF16 R40, R128.reuse, R42, R56 ;  /* 0x0000002a8028723c */ /* 0x040fe20000041838 */
[----:B------:R-:W1:Y:S07]  /*57f0*/  LDSM.16.MT88.4 R56, [R241+0x6880] ;  /* 0x00688000f138783b */ /* 0x000e6e0000004200 */
[C---:B------:R-:W-:Y:S01]  /*5800*/  HMMA.16816.F32.BF16 R44, R128.reuse, R48, R64 ;  /* 0x00000030802c723c */ /* 0x040fe20000041840 */
[----:B------:R-:W2:Y:S07]  /*5810*/  LDSM.16.MT88.4 R64, [R240+0x6880] ;  /* 0x00688000f040783b */ /* 0x000eae0000004200 */
[C---:B------:R-:W-:Y:S01]  /*5820*/  HMMA.16816.F32.BF16 R48, R128.reuse, R50, R72 ;  /* 0x000000328030723c */ /* 0x040fe20000041848 */
[----:B------:R-:W3:Y:S07]  /*5830*/  LDSM.16.MT88.4 R72, [R237+0x8080] ;  /* 0x00808000ed48783b */ /* 0x000eee0000004200 */
[C---:B-1----:R-:W-:Y:S08]  /*5840*/  HMMA.16816.F32.BF16 R52, R128.reuse, R56, R52 ;  /* 0x000000388034723c */ /* 0x042ff00000041834 */
[C---:B------:R-:W-:Y:S01]  /*5850*/  HMMA.16816.F32.BF16 R56, R128.reuse, R58, R80 ;  /* 0x0000003a8038723c */ /* 0x040fe20000041850 */
[----:B------:R-:W1:Y:S07]  /*5860*/  LDSM.16.MT88.4 R80, [R238+0x8080] ;  /* 0x00808000ee50783b */ /* 0x000e6e0000004200 */
[C---:B--2---:R-:W-:Y:S08]  /*5870*/  HMMA.16816.F32.BF16 R60, R128.reuse, R64, R60 ;  /* 0x00000040803c723c */ /* 0x044ff0000004183c */
[C---:B------:R-:W-:Y:S08]  /*5880*/  HMMA.16816.F32.BF16 R64, R128.reuse, R66, R68 ;  /* 0x000000428040723c */ /* 0x040ff00000041844 */
[C---:B---3--:R-:W-:Y:S08]  /*5890*/  HMMA.16816.F32.BF16 R68, R128.reuse, R72, R92 ;  /* 0x000000488044723c */ /* 0x048ff0000004185c */
[C---:B------:R-:W-:Y:S01]  /*58a0*/  HMMA.16816.F32.BF16 R72, R128.reuse, R74, R96 ;  /* 0x0000004a8048723c */ /* 0x040fe20000041860 */
[----:B------:R-:W2:Y:S07]  /*58b0*/  LDSM.16.MT88.4 R96, [R240+0x8080] ;  /* 0x00808000f060783b */ /* 0x000eae0000004200 */
[C---:B-1----:R-:W-:Y:S08]  /*58c0*/  HMMA.16816.F32.BF16 R76, R128.reuse, R80, R76 ;  /* 0x00000050804c723c */ /* 0x042ff0000004184c */
[----:B------:R-:W-:Y:S01]  /*58d0*/  HMMA.16816.F32.BF16 R80, R128, R82, R104 ;  /* 0x000000528050723c */ /* 0x000fe20000041868 */
[----:B------:R-:W1:Y:S01]  /*58e0*/  LDSM.16.MT88.4 R104, [R237+0x9880] ;  /* 0x00988000ed68783b */ /* 0x000e620000004200 */
[----:B------:R-:W-:-:S02]  /*58f0*/  FADD.FTZ R2, R9, R2 ;  /* 0x0000000209027221 */ /* 0x000fc40000010000 */
[----:B------:R-:W-:Y:S02]  /*5900*/  FADD.FTZ R4, R90, R4 ;  /* 0x000000045a047221 */ /* 0x000fe40000010000 */
[----:B------:R-:W-:Y:S01]  /*5910*/  FADD.FTZ R2, R8, R2 ;  /* 0x0000000208027221 */ /* 0x000fe20000010000 */
[----:B------:R-:W-:Y:S04]  /*5920*/  LDSM.16.MT88.4 R88, [R241+0x8080] ;  /* 0x00808000f158783b */ /* 0x000fe80000004200 */
[----:B------:R-:W-:Y:S01]  /*5930*/  LDSM.16.MT88.4 R8, [R240+0x9880] ;  /* 0x00988000f008783b */ /* 0x000fe20000004200 */
[----:B------:R-:W-:Y:S01]  /*5940*/  FADD.FTZ R12, R7, R2 ;  /* 0x00000002070c7221 */ /* 0x000fe20000010000 */
[C---:B--2---:R-:W-:Y:S02]  /*5950*/  HMMA.16816.F32.BF16 R92, R128.reuse, R96, R112 ;  /* 0x00000060805c723c */ /* 0x044fe40000041870 */
[----:B------:R-:W2:Y:S06]  /*5960*/  LDSM.16.MT88.4 R112, [R238+0x9880] ;  /* 0x00988000ee70783b */ /* 0x000eac0000004200 */
[C---:B------:R-:W-:Y:S08]  /*5970*/  HMMA.16816.F32.BF16 R96, R128.reuse, R98, R100 ;  /* 0x000000628060723c */ /* 0x040ff00000041864 */
[C---:B-1----:R-:W-:Y:S08]  /*5980*/  HMMA.16816.F32.BF16 R100, R128.reuse, R104, R176 ;  /* 0x000000688064723c */ /* 0x042ff000000418b0 */
[----:B------:R-:W-:Y:S01]  /*5990*/  HMMA.16816.F32.BF16 R104, R128, R106, R120 ;  /* 0x0000006a8068723c */ /* 0x000fe20000041878 */
[----:B------:R-:W1:Y:S01]  /*59a0*/  LDSM.16.MT88.4 R120, [R241+0x9880] ;  /* 0x00988000f178783b */ /* 0x000e620000004200 */
[----:B------:R-:W-:-:S02]  /*59b0*/  FADD.FTZ R2, R0, R4 ;  /* 0x0000000400027221 */ /* 0x000fc40000010000 */
[----:B------:R-:W-:Y:S02]  /*59c0*/  FADD.FTZ R0, R13, R12 ;  /* 0x0000000c0d007221 */ /* 0x000fe40000010000 */
[----:B------:R-:W-:-:S04]  /*59d0*/  FADD.FTZ R6, R6, R2 ;  /* 0x0000000206067221 */ /* 0x000fc80000010000 */
[----:B------:R-:W-:Y:S01]  /*59e0*/  FADD.FTZ R5, R5, R6 ;  /* 0x0000000605057221 */ /* 0x000fe20000010000 */
[----:B------:R3:W-:Y:S01]  /*59f0*/  STL [R1+0x44], R0 ;  /* 0x0000440001007387 */ /* 0x0007e20000100800 */
[----:B------:R-:W-:Y:S01]  /*5a00*/  UIMAD.WIDE.U32 UR30, UR27, UR4, URZ ;  /* 0x000000041b1e72a5 */ /* 0x000fe2000f8e003f */
[----:B------:R-:W-:-:S06]  /*5a10*/  PLOP3.LUT P0, PT, PT, PT, UP6, 0x40, 0x0 ;  /* 0x000000000000781c */ /* 0x000fcc0003f0e868 */
[----:B------:R-:W-:Y:S02]  /*5a20*/  @UP5 UMOV UR29, UR31 ;  /* 0x0000001f001d5c82 */ /* 0x000fe40008000000 */
[----:B------:R-:W-:Y:S01]  /*5a30*/  @UP5 USHF.R.U32.HI UR27, URZ, UR5, UR29 ;  /* 0x000000053f1b5299 */ /* 0x000fe2000801161d */
[----:B---3--:R-:W-:-:S05]  /*5a40*/  FADD.FTZ R0, R3, R5 ;  /* 0x0000000503007221 */ /* 0x008fca0000010000 */
[----:B------:R3:W-:Y:S01]  /*5a50*/  STL [R1+0x4c], R0 ;  /* 0x00004c0001007387 */ /* 0x0007e20000100800 */
[----:B--2---:R-:W-:Y:S01]  /*5a60*/  HMMA.16816.F32.BF16 R108, R128, R112, R108 ;  /* 0x00000070806c723c */ /* 0x004fe2000004186c */
[----:B------:R-:W-:-:S03]  /*5a70*/  UIADD3 UR4, UR26, UR27, URZ ;  /* 0x0000001b1a047290 */ /* 0x000fc6000fffe03f */
[----:B------:R-:W-:-:S04]  /*5a80*/  ULDC UR27, c[0x0][0x328] ;  /* 0x0000ca00001b7ab9 */ /* 0x000fc80000000800 */
[----:B------:R-:W-:Y:S01]  /*5a90*/  HMMA.16816.F32.BF16 R112, R128, R114, R116 ;  /* 0x000000728070723c */ /* 0x000fe20000041874 */
[----:B------:R-:W-:Y:S02]  /*5aa0*/  UIADD3 UR23, UR23, -0x2, URZ ;  /* 0xfffffffe17177890 */ /* 0x000fe4000fffe03f */
[----:B------:R-:W-:-:S05]  /*5ab0*/  UIADD3 UR27, UR4, UR27, URZ ;  /* 0x0000001b041b7290 */ /* 0x000fca000fffe03f */
[C---:B------:R-:W-:Y:S08]  /*5ac0*/  HMMA.16816.F32.BF16 R84, R128.reuse, R88, R84 ;  /* 0x000000588054723c */ /* 0x040ff00000041854 */
[C---:B-1----:R-:W-:Y:S08]  /*5ad0*/  HMMA.16816.F32.BF16 R116, R128.reuse, R120, R172 ;  /* 0x000000788074723c */ /* 0x042ff000000418ac */
[C---:B------:R-:W-:Y:S08]  /*5ae0*/  HMMA.16816.F32.BF16 R88, R128.reuse, R90, R20 ;  /* 0x0000005a8058723c */ /* 0x040ff00000041814 */
[C---:B------:R-:W-:Y:S08]  /*5af0*/  HMMA.16816.F32.BF16 R120, R128.reuse, R122, R168 ;  /* 0x0000007a8078723c */ /* 0x040ff000000418a8 */
[C---:B------:R-:W-:Y:S08]  /*5b00*/  HMMA.16816.F32.BF16 R124, R128.reuse, R8, R124 ;  /* 0x00000008807c723c */ /* 0x040ff0000004187c */
[----:B------:R-:W-:Y:S01]  /*5b10*/  HMMA.16816.F32.BF16 R128, R128, R10, R16 ;  /* 0x0000000a8080723c */ /* 0x000fe20000041810 */
[----:B------:R-:W-:Y:S07]  /*5b20*/  @P0 BRA `(.L_x_182) ;  /* 0x0000013000000947 */ /* 0x000fee0003800000 */
[----:B---3--:R-:W-:Y:S01]  /*5b30*/  ISETP.LT.AND P0, PT, RZ, UR4, PT ;  /* 0x00000004ff007c0c */ /* 0x008fe2000bf01270 */
[----:B------:R-:W-:-:S02]  /*5b40*/  UIADD3 UR29, UR4, -0x1, URZ ;  /* 0xffffffff041d7890 */ /* 0x000fc4000fffe03f */
[----:B------:R-:W-:-:S10]  /*5b50*/  ULDC UR26, c[0x0][0x32c] ;  /* 0x0000cb00001a7ab9 */ /* 0x000fd40000000800 */
[----:B------:R-:W-:Y:S05]  /*5b60*/  @P0 BRA `(.L_x_183) ;  /* 0x0000007000000947 */ /* 0x000fea0003800000 */
[----:B------:R-:W-:Y:S02]  /*5b70*/  UISETP.NE.AND UP0, UPT, UR26, 0x1, UPT ;  /* 0x000000011a00788c */ /* 0x000fe4000bf05270 */
[----:B------:R-:W-:-:S03]  /*5b80*/  UIADD3 UR29, -UR4, URZ, URZ ;  /* 0x0000003f041d7290 */ /* 0x000fc6000fffe13f */
[----:B------:R-:W-:Y:S02]  /*5b90*/  ULDC.64 UR4, c[0x0][0x330] ;  /* 0x0000cc0000047ab9 */ /* 0x000fe40000000a00 */
[----:B------:R-:W-:-:S04]  /*5ba0*/  UIMAD.WIDE.U32 UR30, UR29, UR4, URZ ;  /* 0x000000041d1e72a5 */ /* 0x000fc8000f8e003f */
[----:B------:R-:W-:-:S04]  /*5bb0*/  @UP0 USHF.R.U32.HI UR29, URZ, UR5, UR31 ;  /* 0x000000053f1d0299 */ /* 0x000fc8000801161f */
[----:B------:R-:W-:Y:S01]  /*5bc0*/  ULOP3.LUT UR29, URZ, UR29, URZ, 0x33, !UPT ;  /* 0x0000001d3f1d7292 */ /* 0x000fe2000f8e333f */
[----:B------:R-:W-:Y:S05]  /*5bd0*/  BRA `(.L_x_184) ;  /* 0x0000004000007947 */ /* 0x000fea0003800000 */
.L_x_183:
[----:B------:R-:W-:Y:S02]  /*5be0*/  UISETP.NE.AND UP0, UPT, UR26, 0x1, UPT ;  /* 0x000000011a00788c */ /* 0x000fe4000bf05270 */
[----:B------:R-:W-:Y:S02]  /*5bf0*/  ULDC.64 UR4, c[0x0][0x330] ;  /* 0x0000cc0000047ab9 */ /* 0x000fe40000000a00 */
[----:B------:R-:W-:-:S07]  /*5c00*/  UIMAD.WIDE.U32 UR30, UR29, UR4, URZ ;  /* 0x000000041d1e72a5 */ /* 0x000fce000f8e003f */
[----:B------:R-:W-:Y:S02]  /*5c10*/  @UP0 USHF.R.U32.HI UR29, URZ, UR5, UR31 ;  /* 0x000000053f1d0299 */ /* 0x000fe4000801161f */
.L_x_184:
[----:B------:R-:W-:Y:S02]  /*5c20*/  ULDC UR4, c[0x0][0x32c] ;  /* 0x0000cb0000047ab9 */ /* 0x000fe40000000800 */
[----:B------:R-:W-:-:S04]  /*5c30*/  UIMAD UR4, UR29, UR26, UR4 ;  /* 0x0000001a1d0472a4 */ /* 0x000fc8000f8e0204 */
[----:B------:R-:W-:-:S04]  /*5c40*/  UISETP.LT.AND UP0, UPT, UR27, UR4, UPT ;  /* 0x000000041b00728c */ /* 0x000fc8000bf01270 */
[----:B------:R-:W-:-:S04]  /*5c50*/  USEL UR27, UR27, UR4, UP0 ;  /* 0x000000041b1b7287 */ /* 0x000fc80008000000 */
.L_x_182:
[----:B---3--:R-:W-:-:S04]  /*5c60*/  UIMAD.WIDE UR4, UR27, 0x2aaaaaab, URZ ;  /* 0x2aaaaaab1b0478a5 */ /* 0x008fc8000f8e023f */
[----:B------:R-:W-:-:S04]  /*5c70*/  USHF.R.U32.HI UR4, URZ, 0x1f, UR5 ;  /* 0x0000001f3f047899 */ /* 0x000fc80008011605 */
[----:B------:R-:W-:-:S04]  /*5c80*/  ULEA.HI.SX32 UR4, UR5, UR4, 0x1d ;  /* 0x0000000405047291 */ /* 0x000fc8000f8fea3f */
[----:B------:R-:W-:-:S04]  /*5c90*/  UISETP.LT.AND UP0, UPT, UR7, UR4, UPT ;  /* 0x000000040700728c */ /* 0x000fc8000bf01270 */
[----:B------:R-:W-:-:S04]  /*5ca0*/  USEL UR4, UR7, UR4, !UP0 ;  /* 0x0000000407047287 */ /* 0x000fc8000c000000 */
[----:B------:R-:W-:-:S06]  /*5cb0*/  UISETP.GE.AND UP0, UPT, UR23, UR4, UPT ;  /* 0x000000041700728c */ /* 0x000fcc000bf06270 */
[----:B------:R-:W-:-:S13]  /*5cc0*/  PLOP3.LUT P0, PT, PT, PT, UP0, 0x40, 0x0 ;  /* 0x000000000000781c */ /* 0x000fda0003f0e808 */
[----:B------:R-:W-:Y:S05]  /*5cd0*/  @P0 BRA `(.L_x_185) ;  /* 0x00003d2000000947 */ /* 0x000fea0003800000 */
[----:B------:R-:W2:Y:S04]  /*5ce0*/  LDL R5, [R1+0x30] ;  /* 0x0000300001057983 */ /* 0x000ea80000100800 */
[----:B------:R-:W2:Y:S04]  /*5cf0*/  LDL R6, [R1+0x70] ;  /* 0x0000700001067983 */ /* 0x000ea80000100800 */
[----:B------:R-:W3:Y:S04]  /*5d00*/  LDL R4, [R1+0x68] ;  /* 0x0000680001047983 */ /* 0x000ee80000100800 */
[----:B------:R-:W3:Y:S04]  /*5d10*/  LDL R3, [R1+0x60] ;  /* 0x0000600001037983 */ /* 0x000ee80000100800 */
[----:B------:R-:W4:Y:S04]  /*5d20*/  LDL R2, [R1+0x64] ;  /* 0x0000640001027983 */ /* 0x000f280000100800 */
[----:B------:R-:W4:Y:S01]  /*5d30*/  LDL R0, [R1+0x5c] ;  /* 0x00005c0001007983 */ /* 0x000f220000100800 */
[----:B------:R-:W-:-:S02]  /*5d40*/  IMAD.MOV.U32 R135, RZ, RZ, R132 ;  /* 0x000000ffff877224 */ /* 0x000fc400078e0084 */
[----:B------:R-:W-:Y:S01]  /*5d50*/  IMAD.MOV.U32 R134, RZ, RZ, R133 ;  /* 0x000000ffff867224 */ /* 0x000fe200078e0085 */
[----:B------:R-:W-:Y:S01]  /*5d60*/  UMOV UR5, UR23 ;  /* 0x0000001700057c82 */ /* 0x000fe20008000000 */
[C---:B--2---:R-:W-:Y:S02]  /*5d70*/  SHF.L.U64.HI R6, R5.reuse, 0x1, R6 ;  /* 0x0000000105067819 */ /* 0x044fe40000010206 */
[----:B------:R-:W-:-:S03]  /*5d80*/  SHF.L.U32 R5, R5, 0x1, RZ ;  /* 0x0000000105057819 */ /* 0x000fc600000006ff */
[----:B------:R1:W-:Y:S01]  /*5d90*/  STL [R1+0x1c], R6 ;  /* 0x00001c0601007387 */ /* 0x0003e20000100800 */
[C---:B---3--:R-:W-:Y:S01]  /*5da0*/  SHF.L.U64.HI R4, R3.reuse, 0x1, R4 ;  /* 0x0000000103047819 */ /* 0x048fe20000010204 */
[----:B------:R-:W-:Y:S02]  /*5db0*/  IMAD.SHL.U32 R3, R3, 0x2, RZ ;  /* 0x0000000203037824 */ /* 0x000fe400078e00ff */
[----:B------:R1:W-:Y:S01]  /*5dc0*/  STL [R1+0x6c], R5 ;  /* 0x00006c0501007387 */ /* 0x0003e20000100800 */
[C---:B----4-:R-:W-:Y:S02]  /*5dd0*/  SHF.L.U64.HI R2, R0.reuse, 0x1, R2 ;  /* 0x0000000100027819 */ /* 0x050fe40000010202 */
[----:B------:R-:W-:Y:S01]  /*5de0*/  SHF.L.U32 R0, R0, 0x1, RZ ;  /* 0x0000000100007819 */ /* 0x000fe200000006ff */
[----:B------:R1:W-:Y:S04]  /*5df0*/  STL [R1+0x20], R4 ;  /* 0x0000200401007387 */ /* 0x0003e80000100800 */
[----:B------:R1:W-:Y:S04]  /*5e00*/  STL [R1+0x2c], R3 ;  /* 0x00002c0301007387 */ /* 0x0003e80000100800 */
[----:B------:R1:W-:Y:S04]  /*5e10*/  STL [R1+0x38], R2 ;  /* 0x0000380201007387 */ /* 0x0003e80000100800 */
[----:B------:R1:W-:Y:S02]  /*5e20*/  STL [R1+0x3c], R0 ;  /* 0x00003c0001007387 */ /* 0x0003e40000100800 */
.L_x_198:
[----:B-1----:R-:W2:Y:S01]  /*5e30*/  LDL R2, [R1+0x4] ;  /* 0x0000040001027983 */ /* 0x002ea20000100800 */
[----:B------:R-:W-:Y:S04]  /*5e40*/  DEPBAR.LE SB0, 0x0 ;  /* 0x000080000000791a */ /* 0x000fe80000000000 */
[----:B------:R-:W3:Y:S01]  /*5e50*/  LDL R0, [R1] ;  /* 0x0000000001007983 */ /* 0x000ee20000100800 */
[----:B------:R-:W-:Y:S03]  /*5e60*/  UISETP.GT.AND UP0, UPT, UR7, UR5, UPT ;  /* 0x000000050700728c */ /* 0x000fe6000bf04270 */
[----:B------:R-:W-:Y:S03]  /*5e70*/  BAR.SYNC.DEFER_BLOCKING 0x0 ;  /* 0x0000000000007b1d */ /* 0x000fe60000010000 */
[----:B------:R-:W-:Y:S03]  /*5e80*/  PLOP3.LUT P0, PT, PT, PT, UP0, 0x80, 0x0 ;  /* 0x000000000000781c */ /* 0x000fe60003f0f008 */
[----:B------:R1:W4:Y:S04]  /*5e90*/  LDSM.16.M88.4 R8, [R236+0x14080] ;  /* 0x01408000ec08783b */ /* 0x0003280000000200 */
[----:B------:R1:W1:Y:S04]  /*5ea0*/  LDSM.16.M88.4 R16, [R236+0x14880] ;  /* 0x01488000ec10783b */ /* 0x0002680000000200 */
[----:B------:R1:W1:Y:S04]  /*5eb0*/  LDSM.16.M88.4 R24, [R236+0x15080] ;  /* 0x01508000ec18783b */ /* 0x0002680000000200 */
[----:B------:R1:W1:Y:S04]  /*5ec0*/  LDSM.16.M88.4 R168, [R243] ;  /* 0x00000000f3a8783b */ /* 0x0002680000000200 */
[----:B--2---:R2:W1:Y:S04]  /*5ed0*/  LDSM.16.M88.4 R172, [R2] ;  /* 0x0000000002ac783b */ /* 0x0044680000000200 */
[----:B---3--:R2:W3:Y:S01]  /*5ee0*/  LDSM.16.M88.4 R176, [R0] ;  /* 0x0000000000b0783b */ /* 0x0084e20000000200 */
[----:B------:R-:W-:-:S05]  /*5ef0*/  @P0 BRA `(.L_x_186) ;  /* 0x000004b000000947 */ /* 0x000fca0003800000 */
[----:B----4-:R-:W4:Y:S01]  /*5f00*/  LDL R4, [R1+0x28] ;  /* 0x0000280001047983 */ /* 0x010f220000100800 */
[----:B------:R-:W-:Y:S03]  /*5f10*/  BSSY B0, `(.L_x_186) ;  /* 0x0000049000007945 */ /* 0x000fe60003800000 */
[----:B--2---:R-:W2:Y:S04]  /*5f20*/  LDL R12, [R1+0x24] ;  /* 0x00002400010c7983 */ /* 0x004ea80000100800 */
[----:B---3--:R-:W3:Y:S04]  /*5f30*/  LDL R7, [R1+0x30] ;  /* 0x0000300001077983 */ /* 0x008ee80000100800 */
        /* <DEDUP_REMOVED lines=8> */
[----:B------:R-:W2:Y:S01]  /*5fc0*/  LDL R21, [R1+0x50] ;  /* 0x0000500001157983 */ /* 0x000ea20000100800 */
[----:B----4-:R-:W-:Y:S01]  /*5fd0*/  SHF.R.S32.HI R0, RZ, 0x1f, R4 ;  /* 0x0000001fff007819 */ /* 0x010fe20000011404 */
[----:B------:R-:W-:Y:S04]  /*5fe0*/  IMAD.WIDE.U32 R2, R4, c[0x0][0x208], RZ ;  /* 0x0000820004027a25 */ /* 0x000fe800078e00ff */
[----:B------:R-:W-:Y:S01]  /*5ff0*/  IMAD R0, R0, c[0x0][0x208], RZ ;  /* 0x0000820000007a24 */ /* 0x000fe200078e02ff */
[----:B---3--:R-:W-:Y:S03]  /*6000*/  ISETP.GE.AND P1, PT, R7, c[0x0][0x1d4], PT ;  /* 0x0000750007007a0c */ /* 0x008fe60003f26270 */
[----:B------:R-:W-:Y:S04]  /*6010*/  IMAD R0, R4, c[0x0][0x20c], R0 ;  /* 0x0000830004007a24 */ /* 0x000fe800078e0200 */
[----:B------:R-:W-:Y:S01]  /*6020*/  IMAD.IADD R3, R3, 0x1, R0 ;  /* 0x0000000103037824 */ /* 0x000fe200078e0200 */
[----:B--2---:R-:W-:Y:S03]  /*6030*/  SHF.R.S32.HI R0, RZ, 0x1f, R12 ;  /* 0x0000001fff007819 */ /* 0x004fe6000001140c */
[----:B------:R-:W-:Y:S04]  /*6040*/  IMAD.WIDE.U32 R2, R12, c[0x0][0x218], R2 ;  /* 0x000086000c027a25 */ /* 0x000fe800078e0002 */
[----:B------:R-:W-:Y:S01]  /*6050*/  IMAD R4, R0, c[0x0][0x218], RZ ;  /* 0x0000860000047a24 */ /* 0x000fe200078e02ff */
[----:B------:R-:W-:Y:S03]  /*6060*/  IADD3 R0, P0, R2, UR24, RZ ;  /* 0x0000001802007c10 */ /* 0x000fe6000ff1e0ff */
[----:B------:R-:W-:Y:S05]  /*6070*/  IMAD R4, R12, c[0x0][0x21c], R4 ;  /* 0x000087000c047a24 */ /* 0x000fea00078e0204 */
[----:B------:R-:W-:Y:S02]  /*6080*/  IADD3.X R3, R3, UR15, R4, P0, !PT ;  /* 0x0000000f03037c10 */ /* 0x000fe400087fe404 */
[C---:B------:R-:W-:Y:S04]  /*6090*/  LEA R12, P0, R0.reuse, c[0x0][0x1f8], 0x1 ;  /* 0x00007e00000c7a11 */ /* 0x040fe800078008ff */
[----:B------:R-:W-:Y:S02]  /*60a0*/  LEA.HI.X R3, R0, c[0x0][0x1fc], R3, 0x1, P0 ;  /* 0x00007f0000037a11 */ /* 0x000fe400000f0c03 */
[----:B------:R-:W2:Y:S04]  /*60b0*/  SHFL.IDX PT, R0, R12, RZ, 0x181f ;  /* 0x00181fff0c007589 */ /* 0x000ea800000e0000 */
[----:B------:R-:W3:Y:S01]  /*60c0*/  SHFL.IDX PT, R2, R3, RZ, 0x181f ;  /* 0x00181fff03027589 */ /* 0x000ee200000e0000 */
[----:B--2---:R-:W-:Y:S05]  /*60d0*/  IADD3 R6, P0, R0, R6, RZ ;  /* 0x0000000600067210 */ /* 0x004fea0007f1e0ff */
[----:B---3--:R-:W-:Y:S01]  /*60e0*/  IMAD.X R7, R2, 0x1, R132, P0 ;  /* 0x0000000102077824 */ /* 0x008fe200000e0684 */
[----:B------:R-:W-:Y:S04]  /*60f0*/  IADD3 R4, P0, R0, R5, RZ ;  /* 0x0000000500047210 */ /* 0x000fe80007f1e0ff */
[----:B------:R-:W-:Y:S01]  /*6100*/  @!PT LDS RZ, [RZ] ;  /* 0x00000000fffff984 */ /* 0x000fe20000000800 */
[----:B------:R2:W-:Y:S01]  /*6110*/  LDGSTS.E.BYPASS.LTC128B.128 [R15+0x4080], [R6.64], !P1 ;  /* 0x04080000060f7fae */ /* 0x0005e2000c901d52 */
[----:B------:R-:W-:Y:S05]  /*6120*/  IMAD.X R5, R2, 0x1, R23, P0 ;  /* 0x0000000102057824 */ /* 0x000fea00000e0617 */
[----:B------:R3:W-:Y:S01]  /*6130*/  LDGSTS.E.BYPASS.LTC128B.128 [R15+0x5880], [R4.64], !P6 ;  /* 0x05880000040f7fae */ /* 0x0007e2000f101d52 */
[C---:B--2---:R-:W-:Y:S01]  /*6140*/  IMAD.SHL.U32 R7, R13.reuse, 0x2, RZ ;  /* 0x000000020d077824 */ /* 0x044fe200078e00ff */
[----:B------:R-:W-:Y:S02]  /*6150*/  SHF.L.U64.HI R13, R13, 0x1, R21 ;  /* 0x000000010d0d7819 */ /* 0x000fe40000010215 */
[----:B---3--:R-:W-:Y:S05]  /*6160*/  IADD3 R4, P0, R0, R22, RZ ;  /* 0x0000001600047210 */ /* 0x008fea0007f1e0ff */
[----:B------:R-:W-:Y:S02]  /*6170*/  IMAD.X R5, R2, 0x1, R20, P0 ;  /* 0x0000000102057824 */ /* 0x000fe400000e0614 */
[----:B------:R-:W2:Y:S04]  /*6180*/  S2R R20, SR_TID.X ;  /* 0x0000000000147919 */ /* 0x000ea80000002100 */
[----:B------:R3:W-:Y:S01]  /*6190*/  LDGSTS.E.BYPASS.LTC128B.128 [R15+0x7080], [R4.64], !P5 ;  /* 0x07080000040f7fae */ /* 0x0007e2000e901d52 */
[----:B--2---:R-:W-:Y:S02]  /*61a0*/  ISETP.GT.AND P1, PT, R20, 0x7f, PT ;  /* 0x0000007f1400780c */ /* 0x004fe40003f24270 */
[----:B---3--:R-:W-:Y:S05]  /*61b0*/  IADD3 R4, P0, R0, R7, RZ ;  /* 0x0000000700047210 */ /* 0x008fea0007f1e0ff */
[----:B------:R-:W-:Y:S05]  /*61c0*/  IMAD.X R5, R2, 0x1, R13, P0 ;  /* 0x0000000102057824 */ /* 0x000fea00000e060d */
[----:B------:R2:W-:Y:S01]  /*61d0*/  LDGSTS.E.BYPASS.LTC128B.128 [R15+0x8880], [R4.64], !P4 ;  /* 0x08880000040f7fae */ /* 0x0005e2000e101d52 */
[----:B------:R-:W-:-:S05]  /*61e0*/  @P1 BRA `(.L_x_187) ;  /* 0x000001b000001947 */ /* 0x000fca0003800000 */
[----:B------:R-:W-:-:S05]  /*61f0*/  BRA.DIV ~URZ, `(.L_x_188) ;  /* 0x0000d7727f007947 */ /* 0x000fca000b800000 */
[----:B--2---:R2:W3:Y:S04]  /*6200*/  SHFL.IDX PT, R4, R3, 0x1, 0x181f ;  /* 0x00381f0003047f89 */ /* 0x0044e800000e0000 */
[----:B------:R2:W4:Y:S02]  /*6210*/  SHFL.IDX PT, R0, R12, 0x1, 0x181f ;  /* 0x00381f000c007f89 */ /* 0x00052400000e0000 */
.L_x_238:
[----:B--2---:R-:W2:Y:S04]  /*6220*/  LDL R3, [R1+0x30] ;  /* 0x0000300001037983 */ /* 0x004ea80000100800 */
[----:B----4-:R-:W4:Y:S04]  /*6230*/  LDL R2, [R1+0x6c] ;  /* 0x00006c0001027983 */ /* 0x010f280000100800 */
[----:B---3--:R-:W3:Y:S04]  /*6240*/  LDL R20, [R1+0x1c] ;  /* 0x00001c0001147983 */ /* 0x008ee80000100800 */
[----:B------:R-:W3:Y:S04]  /*6250*/  LDL R5, [R1+0x8] ;  /* 0x0000080001057983 */ /* 0x000ee80000100800 */
[----:B------:R-:W3:Y:S04]  /*6260*/  LDL R15, [R1+0x2c] ;  /* 0x00002c00010f7983 */ /* 0x000ee80000100800 */
[----:B------:R-:W3:Y:S04]  /*6270*/  LDL R14, [R1+0x20] ;  /* 0x00002000010e7983 */ /* 0x000ee80000100800 */
[----:B------:R-:W3:Y:S04]  /*6280*/  LDL R6, [R1+0x3c] ;  /* 0x00003c0001067983 */ /* 0x000ee80000100800 */
[----:B------:R-:W3:Y:S01]  /*6290*/  LDL R12, [R1+0x38] ;  /* 0x00003800010c7983 */ /* 0x000ee20000100800 */
[----:B--2---:R-:W-:Y:S02]  /*62a0*/  ISETP.GE.AND P1, PT, R3, c[0x0][0x1d4], PT ;  /* 0x0000750003007a0c */ /* 0x004fe40003f26270 */
[----:B----4-:R-:W-:Y:S05]  /*62b0*/  IADD3 R2, P0, R0, R2, RZ ;  /* 0x0000000200027210 */ /* 0x010fea0007f1e0ff */
[----:B---3--:R-:W-:Y:S06]  /*62c0*/  IMAD.X R3, R4, 0x1, R20, P0 ;  /* 0x0000000104037824 */ /* 0x008fec00000e0614 */
[----:B------:R-:W-:Y:S01]  /*62d0*/  @!PT LDS RZ, [RZ] ;  /* 0x00000000fffff984 */ /* 0x000fe20000000800 */
[----:B------:R-:W-:Y:S01]  /*62e0*/  @!PT LDS RZ, [RZ] ;  /* 0x00000000fffff984 */ /* 0x000fe20000000800 */
[----:B------:R-:W-:Y:S01]  /*62f0*/  @!PT LDS RZ, [RZ] ;  /* 0x00000000fffff984 */ /* 0x000fe20000000800 */
[----:B------:R2:W-:Y:S01]  /*6300*/  LDGSTS.E.BYPASS.LTC128B.128 [R5+0x5080], [R2.64], !P1 ;  /* 0x0508000002057fae */ /* 0x0005e2000c901d52 */
[C---:B------:R-:W-:Y:S02]  /*6310*/  IADD3 R6, P1, R0.reuse, R6, RZ ;  /* 0x0000000600067210 */ /* 0x040fe40007f3e0ff */
[----:B--2---:R-:W-:Y:S05]  /*6320*/  IADD3 R2, P0, R0, R15, RZ ;  /* 0x0000000f00027210 */ /* 0x004fea0007f1e0ff */
[----:B------:R-:W-:Y:S05]  /*6330*/  IMAD.X R3, R4, 0x1, R14, P0 ;  /* 0x0000000104037824 */ /* 0x000fea00000e060e */
[----:B------:R2:W-:Y:S02]  /*6340*/  LDGSTS.E.BYPASS.LTC128B.128 [R5+0x6880], [R2.64], !P6 ;  /* 0x0688000002057fae */ /* 0x0005e4000f101d52 */
[----:B--2---:R-:W-:Y:S01]  /*6350*/  IADD3 R2, P0, R0, R7, RZ ;  /* 0x0000000700027210 */ /* 0x004fe20007f1e0ff */
[C---:B------:R-:W-:Y:S04]  /*6360*/  IMAD.X R7, R4.reuse, 0x1, R12, P1 ;  /* 0x0000000104077824 */ /* 0x040fe800008e060c */
[----:B------:R-:W-:Y:S01]  /*6370*/  IMAD.X R3, R4, 0x1, R13, P0 ;  /* 0x0000000104037824 */ /* 0x000fe200000e060d */
[----:B------:R2:W-:Y:S04]  /*6380*/  LDGSTS.E.BYPASS.LTC128B.128 [R5+0x8080], [R6.64], !P5 ;  /* 0x0808000006057fae */ /* 0x0005e8000e901d52 */
[----:B------:R2:W-:Y:S03]  /*6390*/  LDGSTS.E.BYPASS.LTC128B.128 [R5+0x9880], [R2.64], !P4 ;  /* 0x0988000002057fae */ /* 0x0005e6000e101d52 */
.L_x_187:
[----:B------:R-:W-:Y:S05]  /*63a0*/  BSYNC B0 ;  /* 0x0000000000007941 */ /* 0x000fea0003800000 */
.L_x_186:
[----:B----4-:R-:W0:Y:S01]  /*63b0*/  LDGDEPBAR ;  /* 0x00000000000079af */ /* 0x010e220000000000 */
[----:B------:R-:W-:Y:S01]  /*63c0*/  WARPSYNC 0xffffffff ;  /* 0xffffffff00007948 */ /* 0x000fe20003800000 */
[C---:B--2--5:R-:W-:Y:S01]  /*63d0*/  HMMA.16816.F32.BF16 R4, R160.reuse, R8, RZ ;  /* 0x00000008a004723c */ /* 0x064fe200000418ff */
[----:B------:R-:W-:Y:S06]  /*63e0*/  UISETP.GT.AND UP0, UPT, UR5, UR7, UPT ;  /* 0x000000070500728c */ /* 0x000fec000bf04270 */
[----:B------:R-:W-:Y:S01]  /*63f0*/  PLOP3.LUT P0, PT, PT, PT, UP0, 0x40, 0x0 ;  /* 0x000000000000781c */ /* 0x000fe20003f0e808 */
[C---:B------:R-:W-:Y:S08]  /*6400*/  HMMA.16816.F32.BF16 R8, R160.reuse, R10, RZ ;  /* 0x0000000aa008723c */ /* 0x040ff000000418ff */
[C---:B-1----:R-:W-:Y:S08]  /*6410*/  HMMA.16816.F32.BF16 R12, R160.reuse, R16, RZ ;  /* 0x00000010a00c723c */ /* 0x042ff000000418ff */
[C---:B------:R-:W-:Y:S08]  /*6420*/  HMMA.16816.F32.BF16 R16, R160.reuse, R18, RZ ;  /* 0x00000012a010723c */ /* 0x040ff000000418ff */
[C---:B------:R-:W-:Y:S08]  /*6430*/  HMMA.16816.F32.BF16 R20, R160.reuse, R24, RZ ;  /* 0x00000018a014723c */ /* 0x040ff000000418ff */
[----:B------:R-:W-:Y:S08]  /*6440*/  HMMA.16816.F32.BF16 R24, R160, R26, RZ ;  /* 0x0000001aa018723c */ /* 0x000ff000000418ff */
[C---:B------:R-:W-:Y:S08]  /*6450*/  HMMA.16816.F32.BF16 R4, R164.reuse, R168, R4 ;  /* 0x000000a8a404723c */ /* 0x040ff00000041804 */
[C---:B------:R-:W-:Y:S01]  /*6460*/  HMMA.16816.F32.BF16 R8, R164.reuse, R170, R8 ;  /* 0x000000aaa408723c */ /* 0x040fe20000041808 */
[----:B------:R-:W1:Y:S07]  /*6470*/  LDSM.16.M88.4 R168, [R242+0x14080] ;  /* 0x01408000f2a8783b */ /* 0x000e6e0000000200 */
[C---:B------:R-:W-:Y:S08]  /*6480*/  HMMA.16816.F32.BF16 R12, R164.reuse, R172, R12 ;  /* 0x000000aca40c723c */ /* 0x040ff0000004180c */
[C---:B------:R-:W-:Y:S01]  /*6490*/  HMMA.16816.F32.BF16 R16, R164.reuse, R174, R16 ;  /* 0x000000aea410723c */ /* 0x040fe20000041810 */
[----:B------:R-:W2:Y:S07]  /*64a0*/  LDSM.16.M88.4 R172, [R242+0x14880] ;  /* 0x01488000f2ac783b */ /* 0x000eae0000000200 */
[C---:B---3--:R-:W-:Y:S08]  /*64b0*/  HMMA.16816.F32.BF16 R20, R164.reuse, R176, R20 ;  /* 0x000000b0a414723c */ /* 0x048ff00000041814 */
        /* <DEDUP_REMOVED lines=16> */
[C---:B--2---:R-:W-:Y:S08]  /*65c0*/  HMMA.16816.F32.BF16 R20, R184.reuse, R172, R20 ;  /* 0x000000acb814723c */ /* 0x044ff00000041814 */
[----:B------:R-:W-:Y:S01]  /*65d0*/  HMMA.16816.F32.BF16 R24, R184, R174, R24 ;  /* 0x000000aeb818723c */ /* 0x000fe20000041818 */
[----:B------:R-:W2:Y:S07]  /*65e0*/  LDSM.16.M88.4 R172, [R236+0x16080] ;  /* 0x01608000ecac783b */ /* 0x000eae0000000200 */
        /* <DEDUP_REMOVED lines=8> */
[----:B------:R-:W1:Y:S07]  /*6670*/  LDSM.16.M88.4 R168, [R251] ;  /* 0x00000000fba8783b */ /* 0x000e6e0000000200 */
[C---:B--2---:R-:W-:Y:S08]  /*6680*/  HMMA.16816.F32.BF16 R4, R192.reuse, R172, R4 ;  /* 0x000000acc004723c */ /* 0x044ff00000041804 */
[C---:B------:R-:W-:Y:S01]  /*6690*/  HMMA.16816.F32.BF16 R8, R192.reuse, R174, R8 ;  /* 0x000000aec008723c */ /* 0x040fe20000041808 */
[----:B------:R-:W2:Y:S07]  /*66a0*/  LDSM.16.M88.4 R172, [R250] ;  /* 0x00000000faac783b */ /* 0x000eae0000000200 */
        /* <DEDUP_REMOVED lines=11> */
[----:B------:R-:W2:Y:S07]  /*6760*/  LDSM.16.M88.4 R172, [R239+0x1800] ;  /* 0x00180000efac783b */ /* 0x000eae0000000200 */
        /* <DEDUP_REMOVED lines=77> */
[----:B------:R-:W2:Y:S01]  /*6c40*/  LDSM.16.M88.4 R172, [R239+0x5800] ;  /* 0x00580000efac783b */ /* 0x000ea20000000200 */
[----:B------:R-:W-:Y:S06]  /*6c50*/  DEPBAR.LE SB0, 0x0 ;  /* 0x000080000000791a */ /* 0x000fec0000000000 */
[----:B------:R-:W-:Y:S01]  /*6c60*/  BAR.SYNC.DEFER_BLOCKING 0x0 ;  /* 0x0000000000007b1d */ /* 0x000fe20000010000 */
[C---:B-1----:R-:W-:Y:S08]  /*6c70*/  HMMA.16816.F32.BF16 R12, R232.reuse, R168, R12 ;  /* 0x000000a8e80c723c */ /* 0x042ff0000004180c */
[C---:B------:R-:W-:Y:S08]  /*6c80*/  HMMA.16816.F32.BF16 R16, R232.reuse, R170, R16 ;  /* 0x000000aae810723c */ /* 0x040ff00000041810 */
[C---:B--2---:R-:W-:Y:S08]  /*6c90*/  HMMA.16816.F32.BF16 R20, R232.reuse, R172, R20 ;  /* 0x000000ace814723c */ /* 0x044ff00000041814 */
[----:B------:R-:W-:Y:S01]  /*6ca0*/  HMMA.16816.F32.BF16 R24, R232, R174, R24 ;  /* 0x000000aee818723c */ /* 0x000fe20000041818 */
[----:B------:R-:W-:-:S07]  /*6cb0*/  @P0 BRA `(.L_x_189) ;  /* 0x0000053000000947 */ /* 0x000fce0003800000 */
[----:B------:R-:W2:Y:S01]  /*6cc0*/  LDL R0, [R1+0x48] ;  /* 0x0000480001007983 */ /* 0x000ea20000100800 */
[----:B------:R-:W-:Y:S01]  /*6cd0*/  IMAD.MOV.U32 R2, RZ, RZ, c[0x0][0x2b8] ;  /* 0x0000ae00ff027624 */ /* 0x000fe200078e00ff */
[----:B------:R-:W-:Y:S01]  /*6ce0*/  UIMAD UR23, UR5, 0x30, UR12 ;  /* 0x00000030051778a4 */ /* 0x000fe2000f8e020c */
[----:B------:R-:W-:Y:S01]  /*6cf0*/  IMAD.MOV.U32 R168, RZ, RZ, RZ ;  /* 0x000000ffffa87224 */ /* 0x000fe200078e00ff */
[----:B------:R1:W-:Y:S02]  /*6d00*/  STL [R1+0x74], R4 ;  /* 0x0000740401007387 */ /* 0x0003e40000100800 */
[----:B------:R-:W-:Y:S02]  /*6d10*/  ISETP.NE.AND P1, PT, R2, 0x1, PT ;  /* 0x000000010200780c */ /* 0x000fe40003f25270 */
[----:B------:R-:W3:Y:S01]  /*6d20*/  LDL R169, [R1+0x30] ;  /* 0x0000300001a97983 */ /* 0x000ee20000100800 */
[----:B------:R-:W-:Y:S03]  /*6d30*/  IMAD.U32 R2, RZ, RZ, UR23 ;  /* 0x00000017ff027e24 */ /* 0x000fe6000f8e00ff */
[----:B------:R-:W4:Y:S04]  /*6d40*/  LDL R174, [R1+0x1c] ;  /* 0x00001c0001ae7983 */ /* 0x000f280000100800 */
[----:B------:R-:W4:Y:S04]  /*6d50*/  LDL R177, [R1+0x8] ;  /* 0x0000080001b17983 */ /* 0x000f280000100800 */
[----:B------:R-:W4:Y:S04]  /*6d60*/  LDL R175, [R1+0x2c] ;  /* 0x00002c0001af7983 */ /* 0x000f280000100800 */
[----:B------:R-:W4:Y:S04]  /*6d70*/  LDL R178, [R1+0x20] ;  /* 0x0000200001b27983 */ /* 0x000f280000100800 */
[----:B------:R-:W4:Y:S04]  /*6d80*/  LDL R179, [R1+0x3c] ;  /* 0x00003c0001b37983 */ /* 0x000f280000100800 */
[----:B-1----:R-:W4:Y:S04]  /*6d90*/  LDL R4, [R1+0x6c] ;  /* 0x00006c0001047983 */ /* 0x002f280000100800 */
[----:B------:R-:W4:Y:S01]  /*6da0*/  LDL R176, [R1+0x38] ;  /* 0x0000380001b07983 */ /* 0x000f220000100800 */
[----:B--2---:R-:W-:Y:S05]  /*6db0*/  IADD3 R2, R2, -0x30, R0 ;  /* 0xffffffd002027810 */ /* 0x004fea0007ffe000 */
[----:B------:R-:W-:Y:S01]  /*6dc0*/  @P1 IMAD.HI.U32 R3, R2, c[0x0][0x2bc], RZ ;  /* 0x0000af0002031a27 */ /* 0x000fe200078e00ff */
[----:B---3--:R-:W-:Y:S03]  /*6dd0*/  ISETP.GE.AND P2, PT, R169, c[0x0][0x1d4], PT ;  /* 0x00007500a9007a0c */ /* 0x008fe60003f46270 */
[----:B------:R-:W-:Y:S01]  /*6de0*/  IMAD.MOV.U32 R0, RZ, RZ, R2 ;  /* 0x000000ffff007224 */ /* 0x000fe200078e0002 */
[----:B------:R-:W-:Y:S04]  /*6df0*/  @P1 SHF.R.U32.HI R0, RZ, c[0x0][0x2c0], R3 ;  /* 0x0000b000ff001a19 */ /* 0x000fe80000011603 */
[C---:B------:R-:W-:Y:S04]  /*6e00*/  @!P3 IADD3 R3, P0, R0.reuse, UR16, RZ ;  /* 0x000000100003bc10 */ /* 0x040fe8000ff1e0ff */
[----:B------:R-:W-:Y:S01]  /*6e10*/  @!P3 LEA.HI.X.SX32 R133, R0, UR6, 0x1, P0 ;  /* 0x000000060085bc11 */ /* 0x000fe200080f0eff */
[----:B------:R-:W-:Y:S01]  /*6e20*/  IMAD.MOV R0, RZ, RZ, -R0 ;  /* 0x000000ffff007224 */ /* 0x000fe200078e0a00 */
[C---:B------:R-:W-:Y:S03]  /*6e30*/  @!P3 LEA R132, P0, R3.reuse, c[0x0][0x2a0], 0x2 ;  /* 0x0000a8000384ba11 */ /* 0x040fe600078010ff */
[----:B------:R-:W-:Y:S01]  /*6e40*/  IMAD R170, R0, c[0x0][0x2b8], R2 ;  /* 0x0000ae0000aa7a24 */ /* 0x000fe200078e0202 */
[----:B------:R-:W-:Y:S03]  /*6e50*/  @!P3 LEA.HI.X R133, R3, c[0x0][0x2a4], R133, 0x2, P0 ;  /* 0x0000a9000385ba11 */ /* 0x000fe600000f1485 */
[----:B------:R-:W-:Y:S01]  /*6e60*/  IMAD.WIDE.U32 R2, R170, c[0x0][0x1e0], RZ ;  /* 0x00007800aa027a25 */ /* 0x000fe200078e00ff */
[----:B------:R1:W-:Y:S01]  /*6e70*/  STL [R1+0x28], R170 ;  /* 0x000028aa01007387 */ /* 0x0003e20000100800 */
[----:B------:R-:W-:Y:S03]  /*6e80*/  SHF.R.S32.HI R0, RZ, 0x1f, R170 ;  /* 0x0000001fff007819 */ /* 0x000fe600000114aa */
[----:B------:R2:W3:Y:S02]  /*6e90*/  @!P3 LDG.E R168, [R132.64] ;  /* 0x0000001284a8b981 */ /* 0x0004e4000c1e1900 */
[----:B------:R-:W-:Y:S04]  /*6ea0*/  IMAD R0, R0, c[0x0][0x1e0], RZ ;  /* 0x0000780000007a24 */ /* 0x000fe800078e02ff */
[----:B------:R-:W-:Y:S04]  /*6eb0*/  IMAD R0, R170, c[0x0][0x1e4], R0 ;  /* 0x00007900aa007a24 */ /* 0x000fe800078e0200 */
[----:B------:R-:W-:Y:S01]  /*6ec0*/  IMAD.IADD R3, R3, 0x1, R0 ;  /* 0x0000000103037824 */ /* 0x000fe200078e0200 */
[----:B--2---:R-:W2:Y:S04]  /*6ed0*/  S2R R133, SR_TID.X ;  /* 0x0000000000857919 */ /* 0x004ea80000002100 */
[----:B---3--:R2:W-:Y:S01]  /*6ee0*/  STL [R1+0x24], R168 ;  /* 0x000024a801007387 */ /* 0x0085e20000100800 */
[----:B-1----:R-:W-:Y:S01]  /*6ef0*/  SHF.R.S32.HI R170, RZ, 0x1f, R168 ;  /* 0x0000001fffaa7819 */ /* 0x002fe200000114a8 */
[----:B------:R-:W-:Y:S02]  /*6f00*/  IMAD.WIDE.U32 R2, R168, c[0x0][0x1f0], R2 ;  /* 0x00007c00a8027a25 */ /* 0x000fe400078e0002 */
[----:B------:R-:W3:Y:S02]  /*6f10*/  LDL R172, [R1+0x34] ;  /* 0x0000340001ac7983 */ /* 0x000ee40000100800 */
[----:B------:R-:W-:Y:S01]  /*6f20*/  IMAD R170, R170, c[0x0][0x1f0], RZ ;  /* 0x00007c00aaaa7a24 */ /* 0x000fe200078e02ff */
[----:B------:R-:W-:Y:S01]  /*6f30*/  IADD3 R0, P0, R2, UR20, RZ ;  /* 0x0000001402007c10 */ /* 0x000fe2000ff1e0ff */
[----:B------:R-:W3:Y:S02]  /*6f40*/  LDL R173, [R1+0x50] ;  /* 0x0000500001ad7983 */ /* 0x000ee40000100800 */
[----:B------:R-:W-:Y:S05]  /*6f50*/  IMAD R170, R168, c[0x0][0x1f4], R170 ;  /* 0x00007d00a8aa7a24 */ /* 0x000fea00078e02aa */
[----:B------:R-:W-:Y:S02]  /*6f60*/  IADD3.X R170, R3, UR8, R170, P0, !PT ;  /* 0x0000000803aa7c10 */ /* 0x000fe400087fe4aa */
[C---:B------:R-:W-:Y:S04]  /*6f70*/  LEA R171, P0, R0.reuse, c[0x0][0x1c8], 0x1 ;  /* 0x0000720000ab7a11 */ /* 0x040fe800078008ff */
[----:B------:R-:W-:Y:S02]  /*6f80*/  LEA.HI.X R170, R0, c[0x0][0x1cc], R170, 0x1, P0 ;  /* 0x0000730000aa7a11 */ /* 0x000fe400000f0caa */
[----:B------:R-:W4:Y:S01]  /*6f90*/  SHFL.IDX PT, R0, R171, RZ, 0x181f ;  /* 0x00181fffab007589 */ /* 0x000f2200000e0000 */
[----:B--2---:R-:W-:Y:S03]  /*6fa0*/  SHF.R.S32.HI R168, RZ, 0x1f, R133 ;  /* 0x0000001fffa87819 */ /* 0x004fe60000011485 */
[----:B------:R-:W1:Y:S01]  /*6fb0*/  SHFL.IDX PT, R2, R170, RZ, 0x181f ;  /* 0x00181fffaa027589 */ /* 0x000e6200000e0000 */
[----:B------:R-:W-:Y:S04]  /*6fc0*/  LEA.HI R168, R168, R133, RZ, 0x3 ;  /* 0x00000085a8a87211 */ /* 0x000fe800078f18ff */
[----:B------:R-:W-:Y:S04]  /*6fd0*/  SHF.R.S32.HI R168, RZ, 0x3, R168 ;  /* 0x00000003ffa87819 */ /* 0x000fe800000114a8 */
[----:B------:R-:W-:Y:S04]  /*6fe0*/  IADD3 R3, -R168, 0x30, RZ ;  /* 0x00000030a8037810 */ /* 0x000fe80007ffe1ff */
[C---:B------:R-:W-:Y:S11]  /*6ff0*/  ISETP.GE.AND P0, PT, R3.reuse, 0x1, PT ;  /* 0x000000010300780c */ /* 0x040ff60003f06270 */
[----:B------:R-:W-:Y:S02]  /*7000*/  @!UPT UIADD3 URZ, URZ, URZ, URZ ;  /* 0x0000003f3f3ff290 */ /* 0x000fe4000fffe03f */
[----:B----4-:R-:W-:Y:S05]  /*7010*/  @P0 IADD3 R132, P1, R0, R4, RZ ;  /* 0x0000000400840210 */ /* 0x010fea0007f3e0ff */
[----:B-1----:R-:W-:Y:S01]  /*7020*/  @P0 IMAD.X R133, R2, 0x1, R174, P1 ;  /* 0x0000000102850824 */ /* 0x002fe200008e06ae */
[----:B------:R-:W-:Y:S04]  /*7030*/  @P0 IADD3 R168, P1, R0, R175, RZ ;  /* 0x000000af00a80210 */ /* 0x000fe80007f3e0ff */
[----:B------:R-:W-:Y:S01]  /*7040*/  @!PT LDS RZ, [RZ] ;  /* 0x00000000fffff984 */ /* 0x000fe20000000800 */
[----:B------:R1:W-:Y:S01]  /*7050*/  @P0 LDGSTS.E.BYPASS.LTC128B.128 [R177+0x14080], [R132.64], !P2 ;  /* 0x1408000084b10fae */ /* 0x0003e2000d101d52 */
[----:B------:R-:W-:Y:S05]  /*7060*/  @P0 IMAD.X R169, R2, 0x1, R178, P1 ;  /* 0x0000000102a90824 */ /* 0x000fea00008e06b2 */
[----:B------:R2:W-:Y:S01]  /*7070*/  @P0 LDGSTS.E.BYPASS.LTC128B.128 [R177+0x15880], [R168.64], !P6 ;  /* 0x15880000a8b10fae */ /* 0x0005e2000f101d52 */
[----:B-1----:R-:W-:Y:S05]  /*7080*/  @P0 IADD3 R132, P1, R0, R179, RZ ;  /* 0x000000b300840210 */ /* 0x002fea0007f3e0ff */
[----:B------:R-:W-:Y:S05]  /*7090*/  @P0 IMAD.X R133, R2, 0x1, R176, P1 ;  /* 0x0000000102850824 */ /* 0x000fea00008e06b0 */
[----:B------:R3:W-:Y:S02]  /*70a0*/  @P0 LDGSTS.E.BYPASS.LTC128B.128 [R177+0x17080], [R132.64], !P5 ;  /* 0x1708000084b10fae */ /* 0x0007e4000e901d52 */
[C---:B---3--:R-:W-:Y:S02]  /*70b0*/  @P0 LEA R132, P1, R172.reuse, R0, 0x1 ;  /* 0x00000000ac840211 */ /* 0x048fe400078208ff */
[----:B------:R-:W1:Y:S02]  /*70c0*/  SHFL.IDX PT, R0, R171, 0x1, 0x181f ;  /* 0x00381f00ab007f89 */ /* 0x000e6400000e0000 */
[--C-:B------:R-:W-:Y:S02]  /*70d0*/  @P0 LEA.HI.X R133, R172, R2, R173.reuse, 0x1, P1 ;  /* 0x00000002ac850211 */ /* 0x100fe400008f0cad */
[----:B------:R-:W3:Y:S04]  /*70e0*/  SHFL.IDX PT, R2, R170, 0x1, 0x181f ;  /* 0x00381f00aa027f89 */ /* 0x000ee800000e0000 */
[----:B------:R1:W-:Y:S01]  /*70f0*/  @P0 LDGSTS.E.BYPASS.LTC128B.128 [R177+0x18880], [R132.64], !P4 ;  /* 0x1888000084b10fae */ /* 0x0003e2000e101d52 */
[----:B------:R-:W-:Y:S11]  /*7100*/  ISETP.GE.AND P0, PT, R3, 0x21, PT ;  /* 0x000000210300780c */ /* 0x000ff60003f06270 */
[----:B------:R-:W-:Y:S02]  /*7110*/  @!UPT UIADD3 URZ, URZ, URZ, URZ ;  /* 0x0000003f3f3ff290 */ /* 0x000fe4000fffe03f */
[----:B-1----:R-:W-:Y:S02]  /*7120*/  @P0 IADD3 R132, P1, R0, R4, RZ ;  /* 0x0000000400840210 */ /* 0x002fe40007f3e0ff */
[----:B------:R1:W5:Y:S03]  /*7130*/  LDL.LU R4, [R1+0x74] ;  /* 0x0000740001047983 */ /* 0x0003660000300800 */
[----:B---3--:R-:W-:Y:S05]  /*7140*/  @P0 IMAD.X R133, R2, 0x1, R174, P1 ;  /* 0x0000000102850824 */ /* 0x008fea00008e06ae */
[----:B------:R3:W-:Y:S02]  /*7150*/  @P0 LDGSTS.E.BYPASS.LTC128B.128 [R177+0x15080], [R132.64], !P2 ;  /* 0x1508000084b10fae */ /* 0x0007e4000d101d52 */
[----:B---3--:R-:W-:Y:S05]  /*7160*/  @P0 IADD3 R132, P1, R0, R175, RZ ;  /* 0x000000af00840210 */ /* 0x008fea0007f3e0ff */
[----:B------:R-:W-:Y:S01]  /*7170*/  @P0 IMAD.X R133, R2, 0x1, R178, P1 ;  /* 0x0000000102850824 */ /* 0x000fe200008e06b2 */
[----:B--2---:R-:W-:Y:S04]  /*7180*/  @P0 IADD3 R168, P1, R0, R179, RZ ;  /* 0x000000b300a80210 */ /* 0x004fe80007f3e0ff */
[----:B------:R2:W-:Y:S01]  /*7190*/  @P0 LDGSTS.E.BYPASS.LTC128B.128 [R177+0x16880], [R132.64], !P6 ;  /* 0x1688000084b10fae */ /* 0x0005e2000f101d52 */
[----:B------:R-:W-:Y:S05]  /*71a0*/  @P0 IMAD.X R169, R2, 0x1, R176, P1 ;  /* 0x0000000102a90824 */ /* 0x000fea00008e06b0 */
[----:B------:R1:W-:Y:S01]  /*71b0*/  @P0 LDGSTS.E.BYPASS.LTC128B.128 [R177+0x18080], [R168.64], !P5 ;  /* 0x18080000a8b10fae */ /* 0x0003e2000e901d52 */
[C---:B--2---:R-:W-:Y:S04]  /*71c0*/  @P0 LEA R132, P1, R172.reuse, R0, 0x1 ;  /* 0x00000000ac840211 */ /* 0x044fe800078208ff */
[----:B------:R-:W-:Y:S05]  /*71d0*/  @P0 LEA.HI.X R133, R172, R2, R173, 0x1, P1 ;  /* 0x00000002ac850211 */ /* 0x000fea00008f0cad */
[----:B------:R1:W-:Y:S04]  /*71e0*/  @P0 LDGSTS.E.BYPASS.LTC128B.128 [R177+0x19880], [R132.64], !P4 ;  /* 0x1988000084b10fae */ /* 0x0003e8000e101d52 */
.L_x_189:
[----:B------:R-:W2:Y:S01]  /*71f0*/  LDL R2, [R1+0x58] ;  /* 0x0000580001027983 */ /* 0x000ea20000100800 */
[----:B------:R-:W-:Y:S02]  /*7200*/  UISETP.NE.AND UP1, UPT, UR14, URZ, UPT ;  /* 0x0000003f0e00728c */ /* 0x000fe4000bf25270 */
[----:B------:R-:W-:Y:S01]  /*7210*/  UIMAD UR23, UR5, -0x30, URZ ;  /* 0xffffffd0051778a4 */ /* 0x000fe2000f8e023f */
[----:B------:R-:W3:Y:S01]  /*7220*/  LDL R170, [R1+0x54] ;  /* 0x0000540001aa7983 */ /* 0x000ee20000100800 */
[----:B------:R-:W-:Y:S02]  /*7230*/  UISETP.NE.AND UP0, UPT, UR13, URZ, UPT ;  /* 0x0000003f0d00728c */ /* 0x000fe4000bf05270 */
[----:B------:R-:W-:Y:S01]  /*7240*/  PLOP3.LUT P0, PT, PT, PT, UP1, 0x80, 0x0 ;  /* 0x000000000000781c */ /* 0x000fe20003f0f018 */
[----:B------:R-:W0:Y:S11]  /*7250*/  LDGDEPBAR ;  /* 0x00000000000079af */ /* 0x000e360000000000 */
[----:B------:R-:W-:Y:S01]  /*7260*/  @!UPT UIADD3 URZ, URZ, URZ, URZ ;  /* 0x0000003f3f3ff290 */ /* 0x000fe2000fffe03f */
[----:B--2---:R-:W-:Y:S01]  /*7270*/  @P0 IMAD.HI.U32 R0, R2, c[0x0][0x2c8], RZ ;  /* 0x0000b20002000a27 */ /* 0x004fe200078e00ff */
[----:B------:R-:W-:Y:S03]  /*7280*/  PLOP3.LUT P0, PT, PT, PT, UP1, 0x80, 0x0 ;  /* 0x000000000000781c */ /* 0x000fe60003f0f018 */
[----:B-1----:R-:W-:Y:S02]  /*7290*/  IMAD.MOV.U32 R132, RZ, RZ, R2 ;  /* 0x000000ffff847224 */ /* 0x002fe400078e0002 */
[----:B------:R-:W-:Y:S08]  /*72a0*/  IMAD.U32 R2, RZ, RZ, UR28 ;  /* 0x0000001cff027e24 */ /* 0x000ff0000f8e00ff */
[----:B------:R-:W-:Y:S01]  /*72b0*/  @P0 SHF.R.U32.HI R132, RZ, c[0x0][0x2cc], R0 ;  /* 0x0000b300ff840a19 */ /* 0x000fe20000011600 */
[----:B------:R-:W-:Y:S01]  /*72c0*/  IMAD.U32 R0, RZ, RZ, UR23 ;  /* 0x00000017ff007e24 */ /* 0x000fe2000f8e00ff */
[----:B------:R-:W-:Y:S03]  /*72d0*/  PLOP3.LUT P0, PT, PT, PT, UP0, 0x40, 0x0 ;  /* 0x000000000000781c */ /* 0x000fe60003f0e808 */
[----:B------:R-:W1:Y:S01]  /*72e0*/  SHFL.IDX PT, R3, R132, RZ, 0x1c1f ;  /* 0x001c1fff84037589 */ /* 0x000e6200000e0000 */
[----:B---3--:R-:W-:Y:S05]  /*72f0*/  IADD3 R0, -R170, 0x1, R0 ;  /* 0x00000001aa007810 */ /* 0x008fea0007ffe100 */
[----:B------:R-:W-:Y:S05]  /*7300*/  IMAD R0, R2, c[0x0][0x1d0], R0 ;  /* 0x0000740002007a24 */ /* 0x000fea00078e0200 */
[----:B------:R-:W-:Y:S04]  /*7310*/  IADD3 R0, R0, -c[0x0][0x168], RZ ;  /* 0x80005a0000007a10 */ /* 0x000fe80007ffe0ff */
[C---:B------:R-:W-:Y:S02]  /*7320*/  IADD3 R169, R0.reuse, c[0x0][0x328], RZ ;  /* 0x0000ca0000a97a10 */ /* 0x040fe40007ffe0ff */
[----:B------:R-:W-:Y:S03]  /*7330*/  IADD3 R133, R0, UR22, RZ ;  /* 0x0000001600857c10 */ /* 0x000fe6000fffe0ff */
[----:B-1----:R-:W-:Y:S02]  /*7340*/  IMAD.IADD R2, R169, 0x1, R3 ;  /* 0x00000001a9027824 */ /* 0x002fe400078e0203 */
[----:B------:R-:W-:Y:S01]  /*7350*/  IMAD.IADD R0, R3, 0x1, R133 ;  /* 0x0000000103007824 */ /* 0x000fe200078e0285 */
[----:B------:R-:W-:-:S05]  /*7360*/  @P0 BRA `(.L_x_190) ;  /* 0x000001a000000947 */ /* 0x000fca0003800000 */
[----:B------:R-:W-:Y:S01]  /*7370*/  MOV R168, UR28 ;  /* 0x0000001c00a87c02 */ /* 0x000fe20008000f00 */
[----:B------:R-:W-:Y:S04]  /*7380*/  BSSY B0, `(.L_x_191) ;  /* 0x0000013000007945 */ /* 0x000fe80003800000 */
[----:B------:R-:W-:Y:S05]  /*7390*/  IMAD R3, R168, c[0x0][0x1d0], R3 ;  /* 0x00007400a8037a24 */ /* 0x000fea00078e0203 */
[----:B------:R-:W-:Y:S04]  /*73a0*/  IADD3 R3, R3, -c[0x0][0x168], RZ ;  /* 0x80005a0003037a10 */ /* 0x000fe80007ffe0ff */
[----:B------:R-:W-:Y:S11]  /*73b0*/  ISETP.GT.AND P0, PT, R3, -0x1, PT ;  /* 0xffffffff0300780c */ /* 0x000ff60003f04270 */
[----:B------:R-:W-:Y:S02]  /*73c0*/  @!UPT UIADD3 URZ, URZ, URZ, URZ ;  /* 0x0000003f3f3ff290 */ /* 0x000fe4000fffe03f */
[----:B------:R-:W-:-:S05]  /*73d0*/  @P0 BRA `(.L_x_192) ;  /* 0x0000008000000947 */ /* 0x000fca0003800000 */
[----:B------:R-:W-:Y:S01]  /*73e0*/  LOP3.LUT R3, RZ, R3, RZ, 0x33, !PT ;  /* 0x00000003ff037212 */ /* 0x000fe200078e33ff */
[----:B------:R-:W-:Y:S05]  /*73f0*/  IMAD.MOV.U32 R168, RZ, RZ, 0x1 ;  /* 0x00000001ffa87424 */ /* 0x000fea00078e00ff */
[----:B------:R-:W-:Y:S11]  /*7400*/  ISETP.NE.AND P0, PT, R168, c[0x0][0x32c], PT ;  /* 0x0000cb00a8007a0c */ /* 0x000ff60003f05270 */
[----:B------:R-:W-:Y:S02]  /*7410*/  @!UPT UIADD3 URZ, URZ, URZ, URZ ;  /* 0x0000003f3f3ff290 */ /* 0x000fe4000fffe03f */
[----:B------:R-:W-:Y:S05]  /*7420*/  @P0 IMAD.HI.U32 R168, R3, c[0x0][0x330], RZ ;  /* 0x0000cc0003a80a27 */ /* 0x000fea00078e00ff */
[----:B------:R-:W-:Y:S04]  /*7430*/  @P0 SHF.R.U32.HI R3, RZ, c[0x0][0x334], R168 ;  /* 0x0000cd00ff030a19 */ /* 0x000fe800000116a8 */
[----:B------:R-:W-:Y:S01]  /*7440*/  LOP3.LUT R3, RZ, R3, RZ, 0x33, !PT ;  /* 0x00000003ff037212 */ /* 0x000fe200078e33ff */
[----:B------:R-:W-:-:S05]  /*7450*/  BRA `(.L_x_193) ;  /* 0x0000005000007947 */ /* 0x000fca0003800000 */
.L_x_192:
[----:B------:R-:W-:Y:S04]  /*7460*/  MOV R168, 0x1 ;  /* 0x0000000100a87802 */ /* 0x000fe80000000f00 */
[----:B------:R-:W-:Y:S11]  /*7470*/  ISETP.NE.AND P0, PT, R168, c[0x0][0x32c], PT ;  /* 0x0000cb00a8007a0c */ /* 0x000ff60003f05270 */
[----:B------:R-:W-:Y:S02]  /*7480*/  @!UPT UIADD3 URZ, URZ, URZ, URZ ;  /* 0x0000003f3f3ff290 */ /* 0x000fe4000fffe03f */
[----:B------:R-:W-:Y:S05]  /*7490*/  @P0 IMAD.HI.U32 R168, R3, c[0x0][0x330], RZ ;  /* 0x0000cc0003a80a27 */ /* 0x000fea00078e00ff */
[----:B------:R-:W-:Y:S02]  /*74a0*/  @P0 SHF.R.U32.HI R3, RZ, c[0x0][0x334], R168 ;  /* 0x0000cd00ff030a19 */ /* 0x000fe400000116a8 */
.L_x_193:
[----:B------:R-:W-:Y:S05]  /*74b0*/  BSYNC B0 ;  /* 0x0000000000007941 */ /* 0x000fea0003800000 */
.L_x_191:
[----:B------:R-:W-:Y:S05]  /*74c0*/  IADD3 R168, -R170, UR23, RZ ;  /* 0x00000017aaa87c10 */ /* 0x000fea000fffe1ff */
[----:B------:R-:W-:Y:S05]  /*74d0*/  IMAD R3, R3, c[0x0][0x32c], R168 ;  /* 0x0000cb0003037a24 */ /* 0x000fea00078e02a8 */
[----:B------:R-:W-:Y:S02]  /*74e0*/  IMNMX R0, R0, R3, !PT ;  /* 0x0000000300007217 */ /* 0x000fe40007800200 */
[----:B------:R-:W-:Y:S04]  /*74f0*/  IADD3 R3, R3, c[0x0][0x32c], RZ ;  /* 0x0000cb0003037a10 */ /* 0x000fe80007ffe0ff */
[----:B------:R-:W-:Y:S02]  /*7500*/  IMNMX R2, R2, R3, PT ;  /* 0x0000000302027217 */ /* 0x000fe40003800200 */
.L_x_190:
[----:B------:R-:W-:Y:S02]  /*7510*/  UISETP.GE.AND UP0, UPT, UR23, 0x1, UPT ;  /* 0x000000011700788c */ /* 0x000fe4000bf06270 */
[----:B------:R-:W-:Y:S02]  /*7520*/  UISETP.GE.AND UP6, UPT, UR23, 0x12, UPT ;  /* 0x000000121700788c */ /* 0x000fe4000bfc6270 */
[----:B------:R-:W-:Y:S02]  /*7530*/  UP2UR UR31, UPR, URZ, 0x1 ;  /* 0x000000013f1f7883 */ /* 0x000fe40008000000 */
[----:B------:R-:W-:Y:S01]  /*7540*/  PLOP3.LUT P0, PT, PT, PT, UP0, 0x40, 0x0 ;  /* 0x000000000000781c */ /* 0x000fe20003f0e808 */
[----:B------:R-:W-:Y:S02]  /*7550*/  UISETP.GE.AND UP0, UPT, UR23, 0x2, UPT ;  /* 0x000000021700788c */ /* 0x000fe4000bf06270 */
[----:B------:R-:W-:Y:S01]  /*7560*/  UISETP.GE.AND UP5, UPT, UR23, 0x19, UPT ;  /* 0x000000191700788c */ /* 0x000fe2000bfa6270 */
[----:B------:R-:W-:Y:S01]  /*7570*/  ISETP.GT.AND P0, PT, R0, RZ, P0 ;  /* 0x000000ff0000720c */ /* 0x000fe20000704270 */
[----:B------:R-:W-:Y:S02]  /*7580*/  UP2UR UR30, UPR, URZ, 0x1 ;  /* 0x000000013f1e7883 */ /* 0x000fe40008000000 */
[----:B------:R-:W-:Y:S01]  /*7590*/  UISETP.GE.AND UP4, UPT, UR23, 0x1a, UPT ;  /* 0x0000001a1700788c */ /* 0x000fe2000bf86270 */
[----:B------:R-:W-:Y:S01]  /*75a0*/  ISETP.LT.OR P0, PT, R2, 0x1, P0 ;  /* 0x000000010200780c */ /* 0x000fe20000701670 */
[----:B------:R-:W-:Y:S02]  /*75b0*/  UISETP.GE.AND UP3, UPT, UR23, 0x21, UPT ;  /* 0x000000211700788c */ /* 0x000fe4000bf66270 */
[----:B------:R-:W-:Y:S01]  /*75c0*/  UISETP.GE.AND UP2, UPT, UR23, 0x22, UPT ;  /* 0x000000221700788c */ /* 0x000fe2000bf46270 */
[----:B-----5:R-:W-:Y:S01]  /*75d0*/  FSEL R168, R4, -INF , !P0 ;  /* 0xff80000004a87808 */ /* 0x020fe20004000000 */
[----:B------:R-:W-:Y:S01]  /*75e0*/  UISETP.GE.AND UP1, UPT, UR23, 0x29, UPT ;  /* 0x000000291700788c */ /* 0x000fe2000bf26270 */
[----:B------:R-:W-:Y:S01]  /*75f0*/  PLOP3.LUT P0, PT, PT, PT, UP0, 0x40, 0x0 ;  /* 0x000000000000781c */ /* 0x000fe20003f0e808 */
[----:B------:R-:W-:Y:S02]  /*7600*/  UISETP.GE.AND UP0, UPT, UR23, 0x9, UPT ;  /* 0x000000091700788c */ /* 0x000fe4000bf06270 */
[----:B------:R-:W-:Y:S01]  /*7610*/  UP2UR UR32, UPR, URZ, 0x40 ;  /* 0x000000403f207883 */ /* 0x000fe20008000000 */
[----:B------:R-:W-:Y:S01]  /*7620*/  ISETP.GT.AND P0, PT, R0, 0x1, P0 ;  /* 0x000000010000780c */ /* 0x000fe20000704270 */
[----:B------:R-:W-:Y:S03]  /*7630*/  UP2UR UR29, UPR, URZ, 0x1 ;  /* 0x000000013f1d7883 */ /* 0x000fe60008000000 */
[----:B------:R-:W-:Y:S04]  /*7640*/  ISETP.LT.OR P0, PT, R2, 0x2, P0 ;  /* 0x000000020200780c */ /* 0x000fe80000701670 */
[----:B------:R-:W-:Y:S02]  /*7650*/  FSEL R5, R5, -INF , !P0 ;  /* 0xff80000005057808 */ /* 0x000fe40004000000 */
[----:B------:R-:W-:Y:S01]  /*7660*/  PLOP3.LUT P0, PT, PT, PT, UP0, 0x40, 0x0 ;  /* 0x000000000000781c */ /* 0x000fe20003f0e808 */
[----:B------:R-:W-:Y:S03]  /*7670*/  UISETP.GE.AND UP0, UPT, UR23, 0xa, UPT ;  /* 0x0000000a1700788c */ /* 0x000fe6000bf06270 */
        /* <DEDUP_REMOVED lines=12> */
[----:B------:R-:W-:Y:S04]  /*7740*/  ISETP.GT.AND P0, PT, R0, 0x10, P0 ;  /* 0x000000100000780c */ /* 0x000fe80000704270 */
[----:B------:R-:W-:Y:S04]  /*7750*/  ISETP.LT.OR P0, PT, R2, 0x11, P0 ;  /* 0x000000110200780c */ /* 0x000fe80000701670 */
[----:B------:R-:W-:Y:S02]  /*7760*/  FSEL R12, R12, -INF , !P0 ;  /* 0xff8000000c0c7808 */ /* 0x000fe40004000000 */
[----:B------:R-:W-:Y:S01]  /*7770*/  PLOP3.LUT P0, PT, PT, PT, UP6, 0x40, 0x0 ;  /* 0x000000000000781c */ /* 0x000fe20003f0e868 */
[----:B------:R-:W-:Y:S03]  /*7780*/  UISETP.NE.AND UP6, UPT, UR13, URZ, UPT ;  /* 0x0000003f0d00728c */ /* 0x000fe6000bfc5270 */
[----:B------:R-:W-:Y:S04]  /*7790*/  ISETP.GT.AND P0, PT, R0, 0x11, P0 ;  /* 0x000000110000780c */ /* 0x000fe80000704270 */
[----:B------:R-:W-:Y:S04]  /*77a0*/  ISETP.LT.OR P0, PT, R2, 0x12, P0 ;  /* 0x000000120200780c */ /* 0x000fe80000701670 */
[----:B------:R-:W-:Y:S02]  /*77b0*/  FSEL R13, R13, -INF , !P0 ;  /* 0xff8000000d0d7808 */ /* 0x000fe40004000000 */
[----:B------:R-:W-:Y:S04]  /*77c0*/  PLOP3.LUT P0, PT, PT, PT, UP5, 0x40, 0x0 ;  /* 0x000000000000781c */ /* 0x000fe80003f0e858 */
        /* <DEDUP_REMOVED lines=20> */
[----:B------:R-:W-:Y:S02]  /*7910*/  ISETP.GT.AND P0, PT, R0, 0x29, P0 ;  /* 0x000000290000780c */ /* 0x000fe40000704270 */
[----:B------:R-:W1:Y:S02]  /*7920*/  SHFL.IDX PT, R0, R132, 0x1, 0x1c1f ;  /* 0x003c1f0084007f89 */ /* 0x000e6400000e0000 */
[----:B------:R-:W-:Y:S04]  /*7930*/  ISETP.LT.OR P0, PT, R2, 0x2a, P0 ;  /* 0x0000002a0200780c */ /* 0x000fe80000701670 */
[----:B------:R-:W-:Y:S02]  /*7940*/  FSEL R25, R25, -INF , !P0 ;  /* 0xff80000019197808 */ /* 0x000fe40004000000 */
[----:B------:R-:W-:Y:S01]  /*7950*/  PLOP3.LUT P0, PT, PT, PT, UP6, 0x40, 0x0 ;  /* 0x000000000000781c */ /* 0x000fe20003f0e868 */
[----:B------:R-:W-:Y:S01]  /*7960*/  UISETP.NE.AND UP6, UPT, UR32, URZ, UPT ;  /* 0x0000003f2000728c */ /* 0x000fe2000bfc5270 */
[--C-:B-1----:R-:W-:Y:S02]  /*7970*/  IMAD.IADD R3, R169, 0x1, R0.reuse ;  /* 0x00000001a9037824 */ /* 0x102fe400078e0200 */
[----:B------:R-:W-:Y:S09]  /*7980*/  IMAD.IADD R2, R133, 0x1, R0 ;  /* 0x0000000185027824 */ /* 0x000ff200078e0200 */
        /* <DEDUP_REMOVED lines=16> */
.L_x_196:
[----:B------:R-:W-:Y:S04]  /*7a90*/  MOV R4, 0x1 ;  /* 0x0000000100047802 */ /* 0x000fe80000000f00 */
[----:B------:R-:W-:Y:S11]  /*7aa0*/  ISETP.NE.AND P0, PT, R4, c[0x0][0x32c], PT ;  /* 0x0000cb0004007a0c */ /* 0x000ff60003f05270 */
[----:B------:R-:W-:Y:S02]  /*7ab0*/  @!UPT UIADD3 URZ, URZ, URZ, URZ ;  /* 0x0000003f3f3ff290 */ /* 0x000fe4000fffe03f */
[----:B------:R-:W-:Y:S05]  /*7ac0*/  @P0 IMAD.HI.U32 R4, R0, c[0x0][0x330], RZ ;  /* 0x0000cc0000040a27 */ /* 0x000fea00078e00ff */
[----:B------:R-:W-:Y:S02]  /*7ad0*/  @P0 SHF.R.U32.HI R0, RZ, c[0x0][0x334], R4 ;  /* 0x0000cd00ff000a19 */ /* 0x000fe40000011604 */
.L_x_197:
[----:B------:R-:W-:Y:S05]  /*7ae0*/  BSYNC B0 ;  /* 0x0000000000007941 */ /* 0x000fea0003800000 */
.L_x_195:
[----:B------:R-:W-:Y:S05]  /*7af0*/  IADD3 R4, -R170, UR23, RZ ;  /* 0x00000017aa047c10 */ /* 0x000fea000fffe1ff */
[----:B------:R-:W-:Y:S05]  /*7b00*/  IMAD R0, R0, c[0x0][0x32c], R4 ;  /* 0x0000cb0000007a24 */ /* 0x000fea00078e0204 */
[----:B------:R-:W-:Y:S02]  /*7b10*/  IMNMX R2, R2, R0, !PT ;  /* 0x0000000002027217 */ /* 0x000fe40007800200 */
[----:B------:R-:W-:Y:S04]  /*7b20*/  IADD3 R0, R0, c[0x0][0x32c], RZ ;  /* 0x0000cb0000007a10 */ /* 0x000fe80007ffe0ff */
[----:B------:R-:W-:Y:S02]  /*7b30*/  IMNMX R3, R3, R0, PT ;  /* 0x0000000003037217 */ /* 0x000fe40003800200 */
.L_x_194:
[----:B------:R-:W-:Y:S01]  /*7b40*/  FMNMX.FTZ R133, R168, R134, !PT ;  /* 0x00000086a8857209 */ /* 0x000fe20007810000 */
[----:B------:R-:W-:Y:S02]  /*7b50*/  UP2UR UR23, UPR, URZ, 0x10 ;  /* 0x000000103f177883 */ /* 0x000fe40008000000 */
[----:B------:R-:W-:Y:S01]  /*7b60*/  UISETP.NE.AND UP4, UPT, UR31, URZ, UPT ;  /* 0x0000003f1f00728c */ /* 0x000fe2000bf85270 */
        /* <DEDUP_REMOVED lines=22> */
[----:B-1----:R-:W-:Y:S04]  /*7cd0*/  FMNMX.FTZ R133, R133, R0, !PT ;  /* 0x0000000085857209 */ /* 0x002fe80007810000 */
[C---:B------:R-:W-:Y:S01]  /*7ce0*/  FSETP.NEU.FTZ.AND P0, PT, R133.reuse, -INF , PT ;  /* 0xff8000008500780b */ /* 0x040fe20003f1d000 */
[C---:B------:R-:W-:Y:S03]  /*7cf0*/  FMUL.FTZ R4, R133.reuse, c[0x0][0x2d0] ;  /* 0x0000b40085047a20 */ /* 0x040fe60000410000 */
[----:B------:R-:W-:Y:S02]  /*7d00*/  FSEL R0, R133, RZ, P0 ;  /* 0x000000ff85007208 */ /* 0x000fe40000000000 */
[----:B------:R-:W-:Y:S02]  /*7d10*/  FSEL R4, R4, RZ, P0 ;  /* 0x000000ff04047208 */ /* 0x000fe40000000000 */
[----:B------:R-:W-:Y:S01]  /*7d20*/  PLOP3.LUT P0, PT, PT, PT, UP4, 0x40, 0x0 ;  /* 0x000000000000781c */ /* 0x000fe20003f0e848 */
[----:B------:R-:W-:Y:S01]  /*7d30*/  FADD.FTZ R0, -R0, R134 ;  /* 0x0000008600007221 */ /* 0x000fe20000010100 */
[----:B------:R-:W-:Y:S01]  /*7d40*/  UISETP.NE.AND UP4, UPT, UR23, URZ, UPT ;  /* 0x0000003f1700728c */ /* 0x000fe2000bf85270 */
[----:B------:R-:W2:Y:S01]  /*7d50*/  LDL.LU R134, [R1+0x44] ;  /* 0x0000440001867983 */ /* 0x000ea20000300800 */
[----:B------:R-:W-:Y:S01]  /*7d60*/  ISETP.GT.AND P0, PT, R2, RZ, P0 ;  /* 0x000000ff0200720c */ /* 0x000fe20000704270 */
[--C-:B------:R-:W-:Y:S01]  /*7d70*/  FFMA.FTZ R168, R168, c[0x0][0x2d0], -R4.reuse ;  /* 0x0000b400a8a87a23 */ /* 0x100fe20000010804 */
[----:B------:R-:W-:Y:S01]  /*7d80*/  UIADD3 UR23, UR5, -0x1, URZ ;  /* 0xffffffff05177890 */ /* 0x000fe2000fffe03f */
[----:B------:R-:W-:Y:S01]  /*7d90*/  FMUL.FTZ R0, R0, c[0x0][0x2d0] ;  /* 0x0000b40000007a20 */ /* 0x000fe20000410000 */
[----:B------:R-:W-:Y:S01]  /*7da0*/  ISETP.LT.OR P0, PT, R3, 0x1, P0 ;  /* 0x000000010300780c */ /* 0x000fe20000701670 */
[--C-:B------:R-:W-:Y:S02]  /*7db0*/  FFMA.FTZ R5, R5, c[0x0][0x2d0], -R4.reuse ;  /* 0x0000b40005057a23 */ /* 0x100fe40000010804 */
[----:B------:R-:W-:Y:S01]  /*7dc0*/  MUFU.EX2 R168, R168 ;  /* 0x000000a800a87308 */ /* 0x000fe20000000800 */
[----:B------:R-:W-:Y:S01]  /*7dd0*/  FSEL R6, R6, -INF , !P0 ;  /* 0xff80000006067808 */ /* 0x000fe20004000000 */
[--C-:B------:R-:W-:Y:S01]  /*7de0*/  FFMA.FTZ R8, R8, c[0x0][0x2d0], -R4.reuse ;  /* 0x0000b40008087a23 */ /* 0x100fe20000010804 */
[----:B------:R-:W-:Y:S01]  /*7df0*/  PLOP3.LUT P0, PT, PT, PT, UP3, 0x40, 0x0 ;  /* 0x000000000000781c */ /* 0x000fe20003f0e838 */
[----:B------:R-:W-:Y:S01]  /*7e00*/  UISETP.NE.AND UP3, UPT, UR31, URZ, UPT ;  /* 0x0000003f1f00728c */ /* 0x000fe2000bf65270 */
[--C-:B------:R-:W-:Y:S02]  /*7e10*/  FFMA.FTZ R9, R9, c[0x0][0x2d0], -R4.reuse ;  /* 0x0000b40009097a23 */ /* 0x100fe40000010804 */
[----:B------:R-:W-:Y:S01]  /*7e20*/  ISETP.GT.AND P0, PT, R2, 0x1, P0 ;  /* 0x000000010200780c */ /* 0x000fe20000704270 */
[--C-:B------:R-:W-:Y:S02]  /*7e30*/  FFMA.FTZ R17, R17, c[0x0][0x2d0], -R4.reuse ;  /* 0x0000b40011117a23 */ /* 0x100fe40000010804 */
[----:B------:R-:W-:Y:S01]  /*7e40*/  MUFU.EX2 R5, R5 ;  /* 0x0000000500057308 */ /* 0x000fe20000000800 */
[----:B------:R-:W-:Y:S01]  /*7e50*/  ISETP.LT.OR P0, PT, R3, 0x2, P0 ;  /* 0x000000020300780c */ /* 0x000fe20000701670 */
[--C-:B------:R-:W-:Y:S02]  /*7e60*/  FFMA.FTZ R21, R21, c[0x0][0x2d0], -R4.reuse ;  /* 0x0000b40015157a23 */ /* 0x100fe40000010804 */
[--C-:B------:R-:W-:Y:S01]  /*7e70*/  FFMA.FTZ R24, R24, c[0x0][0x2d0], -R4.reuse ;  /* 0x0000b40018187a23 */ /* 0x100fe20000010804 */
[----:B------:R-:W-:Y:S01]  /*7e80*/  FSEL R7, R7, -INF , !P0 ;  /* 0xff80000007077808 */ /* 0x000fe20004000000 */
[--C-:B------:R-:W-:Y:S01]  /*7e90*/  FFMA.FTZ R25, R25, c[0x0][0x2d0], -R4.reuse ;  /* 0x0000b40019197a23 */ /* 0x100fe20000010804 */
[----:B------:R-:W-:Y:S01]  /*7ea0*/  PLOP3.LUT P0, PT, PT, PT, UP2, 0x40, 0x0 ;  /* 0x000000000000781c */ /* 0x000fe20003f0e828 */
[----:B------:R-:W-:Y:S01]  /*7eb0*/  UISETP.NE.AND UP2, UPT, UR30, URZ, UPT ;  /* 0x0000003f1e00728c */ /* 0x000fe2000bf45270 */
[--C-:B------:R-:W-:Y:S01]  /*7ec0*/  FFMA.FTZ R170, R12, c[0x0][0x2d0], -R4.reuse ;  /* 0x0000b4000caa7a23 */ /* 0x100fe20000010804 */
[----:B------:R-:W-:Y:S01]  /*7ed0*/  MUFU.EX2 R8, R8 ;  /* 0x0000000800087308 */ /* 0x000fe20000000800 */
[----:B------:R-:W-:Y:S01]  /*7ee0*/  ISETP.GT.AND P0, PT, R2, 0x8, P0 ;  /* 0x000000080200780c */ /* 0x000fe20000704270 */
[--C-:B------:R-:W-:Y:S02]  /*7ef0*/  FFMA.FTZ R179, R13, c[0x0][0x2d0], -R4.reuse ;  /* 0x0000b4000db37a23 */ /* 0x100fe40000010804 */
[--C-:B------:R-:W-:Y:S01]  /*7f00*/  FFMA.FTZ R16, R16, c[0x0][0x2d0], -R4.reuse ;  /* 0x0000b40010107a23 */ /* 0x100fe20000010804 */
[C---:B------:R-:W-:Y:S01]  /*7f10*/  ISETP.LT.OR P0, PT, R3.reuse, 0x9, P0 ;  /* 0x000000090300780c */ /* 0x040fe20000701670 */
[----:B------:R-:W-:Y:S01]  /*7f20*/  FFMA.FTZ R169, R20, c[0x0][0x2d0], -R4 ;  /* 0x0000b40014a97a23 */ /* 0x000fe20000010804 */
[----:B------:R-:W-:Y:S02]  /*7f30*/  MOV R20, R17 ;  /* 0x0000001100147202 */ /* 0x000fe40000000f00 */
[----:B------:R-:W-:Y:S01]  /*7f40*/  FSEL R10, R10, -INF , !P0 ;  /* 0xff8000000a0a7808 */ /* 0x000fe20004000000 */
[----:B------:R-:W1:Y:S01]  /*7f50*/  MUFU.EX2 R9, R9 ;  /* 0x0000000900097308 */ /* 0x000e620000000800 */
[----:B------:R-:W-:Y:S01]  /*7f60*/  PLOP3.LUT P0, PT, PT, PT, UP1, 0x40, 0x0 ;  /* 0x000000000000781c */ /* 0x000fe20003f0e818 */
[----:B------:R-:W-:Y:S03]  /*7f70*/  UISETP.NE.AND UP1, UPT, UR29, URZ, UPT ;  /* 0x0000003f1d00728c */ /* 0x000fe6000bf25270 */
[C---:B------:R-:W-:Y:S04]  /*7f80*/  ISETP.GT.AND P0, PT, R2.reuse, 0x9, P0 ;  /* 0x000000090200780c */ /* 0x040fe80000704270 */
[----:B------:R-:W-:Y:S04]  /*7f90*/  ISETP.LT.OR P0, PT, R3, 0xa, P0 ;  /* 0x0000000a0300780c */ /* 0x000fe80000701670 */
[----:B------:R-:W-:Y:S02]  /*7fa0*/  FSEL R171, R11, -INF , !P0 ;  /* 0xff8000000bab7808 */ /* 0x000fe40004000000 */
[----:B------:R-:W-:Y:S01]  /*7fb0*/  PLOP3.LUT P0, PT, PT, PT, UP0, 0x40, 0x0 ;  /* 0x000000000000781c */ /* 0x000fe20003f0e808 */
[----:B------:R-:W-:Y:S01]  /*7fc0*/  UISETP.NE.AND UP0, UPT, UR27, URZ, UPT ;  /* 0x0000003f1b00728c */ /* 0x000fe2000bf05270 */
[----:B------:R-:W-:Y:S02]  /*7fd0*/  MOV R11, R16 ;  /* 0x00000010000b7202 */ /* 0x000fe40000000f00 */
[----:B------:R-:W-:Y:S04]  /*7fe0*/  ISETP.GT.AND P0, PT, R2, 0x10, P0 ;  /* 0x000000100200780c */ /* 0x000fe80000704270 */
[C---:B------:R-:W-:Y:S04]  /*7ff0*/  ISETP.LT.OR P0, PT, R3.reuse, 0x11, P0 ;  /* 0x000000110300780c */ /* 0x040fe80000701670 */
[----:B------:R-:W-:Y:S02]  /*8000*/  FSEL R172, R14, -INF , !P0 ;  /* 0xff8000000eac7808 */ /* 0x000fe40004000000 */
[----:B------:R-:W-:Y:S02]  /*8010*/  PLOP3.LUT P0, PT, PT, PT, UP6, 0x40, 0x0 ;  /* 0x000000000000781c */ /* 0x000fe40003f0e868 */
[----:B------:R-:W-:Y:S02]  /*8020*/  MOV R14, R179 ;  /* 0x000000b3000e7202 */ /* 0x000fe40000000f00 */
[C---:B------:R-:W-:Y:S04]  /*8030*/  ISETP.GT.AND P0, PT, R2.reuse, 0x11, P0 ;  /* 0x000000110200780c */ /* 0x040fe80000704270 */
[----:B------:R-:W-:Y:S04]  /*8040*/  ISETP.LT.OR P0, PT, R3, 0x12, P0 ;  /* 0x000000120300780c */ /* 0x000fe80000701670 */
[----:B------:R-:W-:Y:S02]  /*8050*/  FSEL R173, R15, -INF , !P0 ;  /* 0xff8000000fad7808 */ /* 0x000fe40004000000 */
[----:B------:R-:W-:Y:S02]  /*8060*/  PLOP3.LUT P0, PT, PT, PT, UP5, 0x40, 0x0 ;  /* 0x000000000000781c */ /* 0x000fe40003f0e858 */
[----:B------:R-:W-:Y:S02]  /*8070*/  MOV R15, R170 ;  /* 0x000000aa000f7202 */ /* 0x000fe40000000f00 */
[----:B------:R-:W-:Y:S02]  /*8080*/  ISETP.GT.AND P0, PT, R2, 0x18, P0 ;  /* 0x000000180200780c */ /* 0x000fe40000704270 */
[----:B-1----:R-:W-:Y:S02]  /*8090*/  F2FP.BF16.PACK_AB R170, R9, R8 ;  /* 0x0000000809aa723e */ /* 0x002fe400000010ff */
[C---:B------:R-:W-:Y:S04]  /*80a0*/  ISETP.LT.OR P0, PT, R3.reuse, 0x19, P0 ;  /* 0x000000190300780c */ /* 0x040fe80000701670 */
[----:B------:R-:W-:Y:S02]  /*80b0*/  FSEL R174, R18, -INF , !P0 ;  /* 0xff80000012ae7808 */ /* 0x000fe40004000000 */
[----:B------:R-:W-:Y:S04]  /*80c0*/  PLOP3.LUT P0, PT, PT, PT, UP4, 0x40, 0x0 ;  /* 0x000000000000781c */ /* 0x000fe80003f0e848 */
[C---:B------:R-:W-:Y:S04]  /*80d0*/  ISETP.GT.AND P0, PT, R2.reuse, 0x19, P0 ;  /* 0x000000190200780c */ /* 0x040fe80000704270 */
[----:B------:R-:W-:Y:S04]  /*80e0*/  ISETP.LT.OR P0, PT, R3, 0x1a, P0 ;  /* 0x0000001a0300780c */ /* 0x000fe80000701670 */
[----:B------:R-:W-:Y:S02]  /*80f0*/  FSEL R175, R19, -INF , !P0 ;  /* 0xff80000013af7808 */ /* 0x000fe40004000000 */
[----:B------:R-:W-:Y:S04]  /*8100*/  PLOP3.LUT P0, PT, PT, PT, UP3, 0x40, 0x0 ;  /* 0x000000000000781c */ /* 0x000fe80003f0e838 */
[----:B------:R-:W-:Y:S04]  /*8110*/  ISETP.GT.AND P0, PT, R2, 0x20, P0 ;  /* 0x000000200200780c */ /* 0x000fe80000704270 */
        /* <DEDUP_REMOVED lines=10> */
[----:B------:R-:W-:Y:S01]  /*81c0*/  PLOP3.LUT P0, PT, PT, PT, UP0, 0x40, 0x0 ;  /* 0x000000000000781c */ /* 0x000fe20003f0e808 */
[----:B------:R-:W-:Y:S03]  /*81d0*/  UISETP.GT.AND UP0, UPT, UR5, UR4, UPT ;  /* 0x000000040500728c */ /* 0x000fe6000bf04270 */
[----:B------:R-:W-:Y:S01]  /*81e0*/  ISETP.GT.AND P0, PT, R2, 0x29, P0 ;  /* 0x000000290200780c */ /* 0x000fe20000704270 */
[----:B------:R-:W-:Y:S01]  /*81f0*/  UMOV UR5, UR23 ;  /* 0x0000001700057c82 */ /* 0x000fe20008000000 */
[----:B------:R-:W1:Y:S02]  /*8200*/  MUFU.EX2 R2, R0 ;  /* 0x0000000000027308 */ /* 0x000e640000000800 */
[----:B------:R-:W-:Y:S04]  /*8210*/  ISETP.LT.OR P0, PT, R3, 0x2a, P0 ;  /* 0x0000002a0300780c */ /* 0x000fe80000701670 */
[----:B------:R-:W-:Y:S01]  /*8220*/  FSEL R132, R27, -INF , !P0 ;  /* 0xff8000001b847808 */ /* 0x000fe20004000000 */
[C---:B-1----:R-:W-:Y:S02]  /*8230*/  FMUL.FTZ R16, R2.reuse, R144 ;  /* 0x0000009002107220 */ /* 0x042fe40000410000 */
[C---:B------:R-:W-:Y:S01]  /*8240*/  FMUL.FTZ R12, R2.reuse, R148 ;  /* 0x00000094020c7220 */ /* 0x040fe20000410000 */
[----:B------:R-:W-:Y:S01]  /*8250*/  MOV R148, R11 ;  /* 0x0000000b00947202 */ /* 0x000fe20000000f00 */
[C---:B------:R-:W-:Y:S01]  /*8260*/  FMUL.FTZ R13, R2.reuse, R149 ;  /* 0x00000095020d7220 */ /* 0x040fe20000410000 */
[----:B------:R-:W-:Y:S01]  /*8270*/  MOV R149, R14 ;  /* 0x0000000e00957202 */ /* 0x000fe20000000f00 */
[C---:B------:R-:W-:Y:S01]  /*8280*/  FMUL.FTZ R17, R2.reuse, R145 ;  /* 0x0000009102117220 */ /* 0x040fe20000410000 */
[----:B------:R-:W-:Y:S01]  /*8290*/  MOV R145, R15 ;  /* 0x0000000f00917202 */ /* 0x000fe20000000f00 */
        /* <DEDUP_REMOVED lines=54> */
[----:B------:R-:W-:Y:S01]  /*8600*/  FADD.FTZ R4, R5, R0 ;  /* 0x0000000005047221 */ /* 0x000fe20000010000 */
[----:B------:R-:W-:Y:S01]  /*8610*/  FMNMX.FTZ R0, R6, R135, !PT ;  /* 0x0000008706007209 */ /* 0x000fe20007810000 */
[----:B------:R-:W-:Y:S01]  /*8620*/  FMUL.FTZ R5, R2, R157 ;  /* 0x0000009d02057220 */ /* 0x000fe20000410000 */
[----:B------:R-:W-:Y:S01]  /*8630*/  MOV R157, R25 ;  /* 0x00000019009d7202 */ /* 0x000fe20000000f00 */
[----:B------:R-:W-:Y:S01]  /*8640*/  FADD.FTZ R4, R8, R4 ;  /* 0x0000000408047221 */ /* 0x000fe20000010000 */
[----:B------:R-:W-:Y:S01]  /*8650*/  FMNMX.FTZ R0, R7, R0, !PT ;  /* 0x0000000007007209 */ /* 0x000fe20007810000 */
[----:B------:R-:W-:Y:S02]  /*8660*/  FMUL.FTZ R25, R2, R137 ;  /* 0x0000008902197220 */ /* 0x000fe40000410000 */
[----:B------:R-:W-:Y:S01]  /*8670*/  FADD.FTZ R179, R9, R4 ;  /* 0x0000000409b37221 */ /* 0x000fe20000010000 */
[----:B------:R-:W-:Y:S01]  /*8680*/  FMNMX.FTZ R0, R10, R0, !PT ;  /* 0x000000000a007209 */ /* 0x000fe20007810000 */
[C---:B------:R-:W-:Y:S01]  /*8690*/  FMUL.FTZ R4, R2.reuse, R156 ;  /* 0x0000009c02047220 */ /* 0x040fe20000410000 */
[----:B------:R-:W-:Y:S01]  /*86a0*/  MOV R156, R20 ;  /* 0x00000014009c7202 */ /* 0x000fe20000000f00 */
[C---:B------:R-:W-:Y:S01]  /*86b0*/  FMUL.FTZ R20, R2.reuse, R140 ;  /* 0x0000008c02147220 */ /* 0x040fe20000410000 */
[----:B------:R-:W-:Y:S01]  /*86c0*/  FMNMX.FTZ R0, R171, R0, !PT ;  /* 0x00000000ab007209 */ /* 0x000fe20007810000 */
[----:B------:R-:W2:Y:S01]  /*86d0*/  LDL.LU R140, [R1+0x4c] ;  /* 0x00004c00018c7983 */ /* 0x000ea20000300800 */
[C---:B------:R-:W-:Y:S01]  /*86e0*/  FMUL.FTZ R8, R2.reuse, R152 ;  /* 0x0000009802087220 */ /* 0x040fe20000410000 */
[----:B------:R-:W-:Y:S01]  /*86f0*/  MOV R152, R24 ;  /* 0x0000001800987202 */ /* 0x000fe20000000f00 */
[----:B------:R-:W-:Y:S01]  /*8700*/  FMUL.FTZ R24, R2, R136 ;  /* 0x0000008802187220 */ /* 0x000fe20000410000 */
[----:B------:R-:W-:Y:S01]  /*8710*/  FMNMX.FTZ R0, R172, R0, !PT ;  /* 0x00000000ac007209 */ /* 0x000fe20007810000 */
[C---:B------:R-:W-:Y:S01]  /*8720*/  FMUL.FTZ R9, R2.reuse, R153 ;  /* 0x0000009902097220 */ /* 0x040fe20000410000 */
[----:B------:R-:W-:Y:S01]  /*8730*/  MOV R153, R21 ;  /* 0x0000001500997202 */ /* 0x000fe20000000f00 */
[----:B------:R-:W-:Y:S01]  /*8740*/  FMUL.FTZ R21, R2, R141 ;  /* 0x0000008d02157220 */ /* 0x000fe20000410000 */
[----:B------:R-:W-:Y:S01]  /*8750*/  FMNMX.FTZ R0, R173, R0, !PT ;  /* 0x00000000ad007209 */ /* 0x000fe20007810000 */
[----:B------:R-:W-:Y:S03]  /*8760*/  MUFU.EX2 R156, R156 ;  /* 0x0000009c009c7308 */ /* 0x000fe60000000800 */
[----:B------:R-:W-:Y:S04]  /*8770*/  FMNMX.FTZ R0, R174, R0, !PT ;  /* 0x00000000ae007209 */ /* 0x000fe80007810000 */
[----:B------:R-:W-:Y:S03]  /*8780*/  FMNMX.FTZ R0, R175, R0, !PT ;  /* 0x00000000af007209 */ /* 0x000fe60007810000 */
[----:B------:R-:W-:Y:S01]  /*8790*/  MUFU.EX2 R152, R152 ;  /* 0x0000009800987308 */ /* 0x000fe20000000800 */
        /* <DEDUP_REMOVED lines=14> */
[----:B------:R-:W-:Y:S01]  /*8880*/  MOV R135, R169 ;  /* 0x000000a900877202 */ /* 0x000fe20000000f00 */
[--C-:B------:R-:W-:Y:S02]  /*8890*/  FFMA.FTZ R169, R6, c[0x0][0x2d0], -R134.reuse ;  /* 0x0000b40006a97a23 */ /* 0x100fe40000010886 */
[----:B------:R-:W-:Y:S02]  /*88a0*/  FMUL.FTZ R0, R0, c[0x0][0x2d0] ;  /* 0x0000b40000007a20 */ /* 0x000fe40000410000 */
[--C-:B------:R-:W-:Y:S02]  /*88b0*/  FFMA.FTZ R7, R7, c[0x0][0x2d0], -R134.reuse ;  /* 0x0000b40007077a23 */ /* 0x100fe40000010886 */
[----:B------:R-:W-:Y:S01]  /*88c0*/  MUFU.EX2 R169, R169 ;  /* 0x000000a900a97308 */ /* 0x000fe20000000800 */
[--C-:B------:R-:W-:Y:S09]  /*88d0*/  FFMA.FTZ R2, R10, c[0x0][0x2d0], -R134.reuse ;  /* 0x0000b4000a027a23 */ /* 0x100ff20000010886 */
[----:B------:R-:W1:Y:S10]  /*88e0*/  MUFU.EX2 R0, R0 ;  /* 0x0000000000007308 */ /* 0x000e740000000800 */
[----:B------:R3:W4:Y:S01]  /*88f0*/  MUFU.EX2 R144, R7 ;  /* 0x0000000700907308 */ /* 0x0007220000000800 */
[C---:B-1----:R-:W-:Y:S02]  /*8900*/  FMUL.FTZ R26, R0.reuse, R138 ;  /* 0x0000008a001a7220 */ /* 0x042fe40000410000 */
[C---:B------:R-:W-:Y:S02]  /*8910*/  FMUL.FTZ R27, R0.reuse, R139 ;  /* 0x0000008b001b7220 */ /* 0x040fe40000410000 */
[----:B------:R-:W1:Y:S01]  /*8920*/  LDSM.16.MT88.4 R136, [R237+0x4080] ;  /* 0x00408000ed88783b */ /* 0x000e620000004200 */
[C---:B------:R-:W-:Y:S02]  /*8930*/  FMUL.FTZ R10, R0.reuse, R154 ;  /* 0x0000009a000a7220 */ /* 0x040fe40000410000 */
[C---:B------:R-:W-:Y:S02]  /*8940*/  FMUL.FTZ R11, R0.reuse, R155 ;  /* 0x0000009b000b7220 */ /* 0x040fe40000410000 */
[C---:B------:R-:W-:Y:S02]  /*8950*/  FMUL.FTZ R22, R0.reuse, R142 ;  /* 0x0000008e00167220 */ /* 0x040fe40000410000 */
[C---:B------:R-:W-:Y:S02]  /*8960*/  FMUL.FTZ R23, R0.reuse, R143 ;  /* 0x0000008f00177220 */ /* 0x040fe40000410000 */
[C---:B------:R-:W-:Y:S01]  /*8970*/  FMUL.FTZ R6, R0.reuse, R158 ;  /* 0x0000009e00067220 */ /* 0x040fe20000410000 */
[----:B------:R-:W-:Y:S01]  /*8980*/  MOV R158, R135 ;  /* 0x00000087009e7202 */ /* 0x000fe20000000f00 */
[C---:B---3--:R-:W-:Y:S02]  /*8990*/  FMUL.FTZ R7, R0.reuse, R159 ;  /* 0x0000009f00077220 */ /* 0x048fe40000410000 */
        /* <DEDUP_REMOVED lines=61> */
[C---:B----4-:R-:W-:Y:S01]  /*8d70*/  F2FP.BF16.PACK_AB R169, R144.reuse, R169 ;  /* 0x000000a990a9723e */ /* 0x050fe200000010ff */
[----:B------:R-:W-:Y:S01]  /*8d80*/  FFMA.FTZ R0, R171, c[0x0][0x2d0], -R134 ;  /* 0x0000b400ab007a23 */ /* 0x000fe20000010886 */
[----:B------:R-:W-:Y:S01]  /*8d90*/  LDSM.16.MT88.4 R140, [R237+0x4880] ;  /* 0x00488000ed8c783b */ /* 0x000fe20000004200 */
[----:B------:R-:W-:Y:S02]  /*8da0*/  FADD.FTZ R144, R144, R150 ;  /* 0x0000009690907221 */ /* 0x000fe40000010000 */
[----:B------:R-:W2:Y:S02]  /*8db0*/  MUFU.EX2 R146, R0 ;  /* 0x0000000000927308 */ /* 0x000ea40000000800 */
[----:B--2---:R-:W-:Y:S01]  /*8dc0*/  F2FP.BF16.PACK_AB R171, R146, R147 ;  /* 0x0000009392ab723e */ /* 0x004fe200000010ff */
[--C-:B------:R-:W-:Y:S07]  /*8dd0*/  FFMA.FTZ R0, R172, c[0x0][0x2d0], -R134.reuse ;  /* 0x0000b400ac007a23 */ /* 0x100fee0000010886 */
[----:B------:R2:W-:Y:S01]  /*8de0*/  MUFU.EX2 R148, R0 ;  /* 0x0000000000947308 */ /* 0x0005e20000000800 */
[C---:B-1----:R-:W-:Y:S08]  /*8df0*/  HMMA.16816.F32.BF16 R4, R168.reuse, R136, R4 ;  /* 0x00000088a804723c */ /* 0x042ff00000041804 */
[C---:B------:R-:W-:Y:S01]  /*8e00*/  HMMA.16816.F32.BF16 R8, R168.reuse, R138, R8 ;  /* 0x0000008aa808723c */ /* 0x040fe20000041808 */
[----:B------:R-:W1:Y:S03]  /*8e10*/  LDSM.16.MT88.4 R136, [R238+0x4080] ;  /* 0x00408000ee88783b */ /* 0x000e660000004200 */
[--C-:B--2---:R-:W-:Y:S04]  /*8e20*/  FFMA.FTZ R0, R173, c[0x0][0x2d0], -R134.reuse ;  /* 0x0000b400ad007a23 */ /* 0x104fe80000010886 */
[----:B------:R2:W3:Y:S01]  /*8e30*/  MUFU.EX2 R149, R0 ;  /* 0x0000000000957308 */ /* 0x0004e20000000800 */
[C---:B-1----:R-:W-:Y:S03]  /*8e40*/  HMMA.16816.F32.BF16 R12, R168.reuse, R136, R12 ;  /* 0x00000088a80c723c */ /* 0x042fe6000004180c */
[--C-:B--2---:R-:W-:Y:S06]  /*8e50*/  FFMA.FTZ R0, R174, c[0x0][0x2d0], -R134.reuse ;  /* 0x0000b400ae007a23 */ /* 0x104fec0000010886 */
[----:B------:R1:W-:Y:S01]  /*8e60*/  MUFU.EX2 R135, R0 ;  /* 0x0000000000877308 */ /* 0x0003e20000000800 */
[C---:B------:R-:W-:Y:S01]  /*8e70*/  HMMA.16816.F32.BF16 R16, R168.reuse, R138, R16 ;  /* 0x0000008aa810723c */ /* 0x040fe20000041810 */
[----:B------:R-:W2:Y:S02]  /*8e80*/  LDSM.16.MT88.4 R136, [R241+0x4080] ;  /* 0x00408000f188783b */ /* 0x000ea40000004200 */
[----:B-1----:R-:W-:Y:S06]  /*8e90*/  FFMA.FTZ R0, R175, c[0x0][0x2d0], -R134 ;  /* 0x0000b400af007a23 */ /* 0x002fec0000010886 */
[----:B------:R-:W-:Y:S10]  /*8ea0*/  MUFU.EX2 R175, R158 ;  /* 0x0000009e00af7308 */ /* 0x000ff40000000800 */
[----:B------:R1:W4:Y:S01]  /*8eb0*/  MUFU.EX2 R174, R0 ;  /* 0x0000000000ae7308 */ /* 0x0003220000000800 */
[C---:B--2---:R-:W-:Y:S08]  /*8ec0*/  HMMA.16816.F32.BF16 R20, R168.reuse, R136, R20 ;  /* 0x00000088a814723c */ /* 0x044ff00000041814 */
[C---:B------:R-:W-:Y:S01]  /*8ed0*/  HMMA.16816.F32.BF16 R24, R168.reuse, R138, R24 ;  /* 0x0000008aa818723c */ /* 0x040fe20000041818 */
[----:B------:R-:W2:Y:S03]  /*8ee0*/  LDSM.16.MT88.4 R136, [R240+0x4080] ;  /* 0x00408000f088783b */ /* 0x000ea60000004200 */
[----:B-1----:R-:W-:Y:S02]  /*8ef0*/  FADD.FTZ R0, R2, R179 ;  /* 0x000000b302007221 */ /* 0x002fe40000010000 */
[----:B------:R-:W-:Y:S02]  /*8f00*/  MUFU.EX2 R179, R153 ;  /* 0x0000009900b37308 */ /* 0x000fe40000000800 */
[----:B------:R-:W-:Y:S04]  /*8f10*/  FADD.FTZ R150, R145, R0 ;  /* 0x0000000091967221 */ /* 0x000fe80000010000 */
[----:B------:R-:W-:Y:S04]  /*8f20*/  FADD.FTZ R0, R147, R144 ;  /* 0x0000009093007221 */ /* 0x000fe80000010000 */
[----:B------:R-:W1:Y:S01]  /*8f30*/  MUFU.EX2 R153, R157 ;  /* 0x0000009d00997308 */ /* 0x000e620000000800 */
        /* <DEDUP_REMOVED lines=38> */
[----:B------:R-:W-:Y:S04]  /*91a0*/  HMMA.16816.F32.BF16 R128, R168, R138, R128 ;  /* 0x0000008aa880723c */ /* 0x000fe80000041880 */
[----:B---3--:R-:W-:Y:S01]  /*91b0*/  F2FP.BF16.PACK_AB R137, R149, R148 ;  /* 0x000000949589723e */ /* 0x008fe200000010ff */
[----:B------:R-:W-:Y:S02]  /*91c0*/  FADD.FTZ R2, R146, R0 ;  /* 0x0000000092027221 */ /* 0x000fe40000010000 */
[----:B------:R-:W-:Y:S01]  /*91d0*/  F2FP.BF16.PACK_AB R138, R156, R151 ;  /* 0x000000979c8a723e */ /* 0x000fe200000010ff */
[----:B------:R-:W-:Y:S01]  /*91e0*/  LDSM.16.MT88.4 R144, [R240+0x9080] ;  /* 0x00908000f090783b */ /* 0x000fe20000004200 */
[----:B----4-:R-:W-:Y:S03]  /*91f0*/  F2FP.BF16.PACK_AB R139, R174, R135 ;  /* 0x00000087ae8b723e */ /* 0x010fe600000010ff */
[----:B------:R-:W-:Y:S01]  /*9200*/  FFMA.FTZ R0, R176, c[0x0][0x2d0], -R134 ;  /* 0x0000b400b0007a23 */ /* 0x000fe20000010886 */
[----:B-1----:R-:W-:Y:S01]  /*9210*/  MOV R176, R153 ;  /* 0x0000009900b07202 */ /* 0x002fe20000000f00 */
[----:B------:R-:W-:Y:S01]  /*9220*/  FADD.FTZ R2, R148, R2 ;  /* 0x0000000294027221 */ /* 0x000fe20000010000 */
[----:B------:R-:W-:Y:S01]  /*9230*/  F2FP.BF16.PACK_AB R168, R179, R175 ;  /* 0x000000afb3a8723e */ /* 0x000fe200000010ff */
[C---:B------:R-:W-:Y:S01]  /*9240*/  HMMA.16816.F32.BF16 R4, R136.reuse, R140, R4 ;  /* 0x0000008c8804723c */ /* 0x040fe20000041804 */
[----:B------:R1:W2:Y:S04]  /*9250*/  MUFU.EX2 R172, R0 ;  /* 0x0000000000ac7308 */ /* 0x0002a80000000800 */
[----:B------:R-:W-:Y:S03]  /*9260*/  FADD.FTZ R2, R149, R2 ;  /* 0x0000000295027221 */ /* 0x000fe60000010000 */
[C---:B------:R-:W-:Y:S01]  /*9270*/  HMMA.16816.F32.BF16 R8, R136.reuse, R142, R8 ;  /* 0x0000008e8808723c */ /* 0x040fe20000041808 */
[----:B------:R-:W3:Y:S03]  /*9280*/  LDSM.16.MT88.4 R140, [R238+0x4880] ;  /* 0x00488000ee8c783b */ /* 0x000ee60000004200 */
[----:B------:R-:W-:Y:S01]  /*9290*/  FADD.FTZ R2, R135, R2 ;  /* 0x0000000287027221 */ /* 0x000fe20000010000 */
[----:B------:R-:W-:Y:S03]  /*92a0*/  MOV R135, R3 ;  /* 0x0000000300877202 */ /* 0x000fe60000000f00 */
[----:B------:R-:W-:Y:S04]  /*92b0*/  FADD.FTZ R2, R174, R2 ;  /* 0x00000002ae027221 */ /* 0x000fe80000010000 */
[----:B-1----:R-:W-:Y:S01]  /*92c0*/  FFMA.FTZ R0, R177, c[0x0][0x2d0], -R134 ;  /* 0x0000b400b1007a23 */ /* 0x002fe20000010886 */
[----:B------:R-:W-:Y:S01]  /*92d0*/  MOV R177, R152 ;  /* 0x0000009800b17202 */ /* 0x000fe20000000f00 */
[----:B--2---:R-:W-:Y:S01]  /*92e0*/  FADD.FTZ R2, R172, R2 ;  /* 0x00000002ac027221 */ /* 0x004fe20000010000 */
[----:B------:R-:W-:Y:S01]  /*92f0*/  LDSM.16.MT88.4 R152, [R237+0x5080] ;  /* 0x00508000ed98783b */ /* 0x000fe20000004200 */
[----:B------:R-:W1:Y:S01]  /*9300*/  MUFU.EX2 R173, R0 ;  /* 0x0000000000ad7308 */ /* 0x000e620000000800 */
[----:B------:R-:W-:Y:S01]  /*9310*/  F2FP.BF16.PACK_AB R170, R176, R177 ;  /* 0x000000b1b0aa723e */ /* 0x000fe200000010ff */
[C---:B---3--:R-:W-:Y:S03]  /*9320*/  HMMA.16816.F32.BF16 R12, R136.reuse, R140, R12 ;  /* 0x0000008c880c723c */ /* 0x048fe6000004180c */
[----:B-1----:R-:W-:Y:S01]  /*9330*/  F2FP.BF16.PACK_AB R169, R173, R172 ;  /* 0x000000acada9723e */ /* 0x002fe200000010ff */
[--C-:B------:R-:W-:Y:S02]  /*9340*/  FFMA.FTZ R0, R178, c[0x0][0x2d0], -R134.reuse ;  /* 0x0000b400b2007a23 */ /* 0x100fe40000010886 */
[----:B------:R-:W-:Y:S02]  /*9350*/  FFMA.FTZ R134, R132, c[0x0][0x2d0], -R134 ;  /* 0x0000b40084867a23 */ /* 0x000fe40000010886 */
[C---:B------:R-:W-:Y:S01]  /*9360*/  HMMA.16816.F32.BF16 R16, R136.reuse, R142, R16 ;  /* 0x0000008e8810723c */ /* 0x040fe20000041810 */
[----:B------:R-:W1:Y:S01]  /*9370*/  LDSM.16.MT88.4 R140, [R241+0x4880] ;  /* 0x00488000f18c783b */ /* 0x000e620000004200 */
[----:B------:R2:W-:Y:S10]  /*9380*/  MUFU.EX2 R132, R0 ;  /* 0x0000000000847308 */ /* 0x0005f40000000800 */
[----:B------:R-:W3:Y:S01]  /*9390*/  MUFU.EX2 R134, R134 ;  /* 0x0000008600867308 */ /* 0x000ee20000000800 */
[----:B--2---:R-:W-:Y:S04]  /*93a0*/  FADD.FTZ R0, R151, R150 ;  /* 0x0000009697007221 */ /* 0x004fe80000010000 */
[----:B------:R-:W-:Y:S04]  /*93b0*/  FADD.FTZ R0, R156, R0 ;  /* 0x000000009c007221 */ /* 0x000fe80000010000 */
[----:B------:R-:W-:Y:S01]  /*93c0*/  FADD.FTZ R0, R175, R0 ;  /* 0x00000000af007221 */ /* 0x000fe20000010000 */
[----:B---3--:R-:W-:Y:S03]  /*93d0*/  F2FP.BF16.PACK_AB R171, R134, R132 ;  /* 0x0000008486ab723e */ /* 0x008fe600000010ff */
        /* <DEDUP_REMOVED lines=38> */
[C---:B------:R-:W-:Y:S08]  /*9640*/  HMMA.16816.F32.BF16 R120, R136.reuse, R142, R120 ;  /* 0x0000008e8878723c */ /* 0x040ff00000041878 */
[C---:B------:R-:W-:Y:S08]  /*9650*/  HMMA.16816.F32.BF16 R124, R136.reuse, R144, R124 ;  /* 0x00000090887c723c */ /* 0x040ff0000004187c */
[----:B------:R-:W-:Y:S01]  /*9660*/  HMMA.16816.F32.BF16 R128, R136, R146, R128 ;  /* 0x000000928880723c */ /* 0x000fe20000041880 */
[----:B------:R-:W1:Y:S07]  /*9670*/  LDSM.16.MT88.4 R144, [R238+0x5080] ;  /* 0x00508000ee90783b */ /* 0x000e6e0000004200 */
[C---:B------:R-:W-:Y:S01]  /*9680*/  HMMA.16816.F32.BF16 R156, R168.reuse, R152, R4 ;  /* 0x00000098a89c723c */ /* 0x040fe20000041804 */
[----:B------:R-:W2:Y:S07]  /*9690*/  LDSM.16.MT88.4 R136, [R241+0x5080] ;  /* 0x00508000f188783b */ /* 0x000eae0000004200 */
[C---:B------:R-:W-:Y:S01]  /*96a0*/  HMMA.16816.F32.BF16 R152, R168.reuse, R154, R8 ;  /* 0x0000009aa898723c */ /* 0x040fe20000041808 */
[----:B------:R-:W3:Y:S08]  /*96b0*/  LDSM.16.MT88.4 R4, [R240+0x5080] ;  /* 0x00508000f004783b */ /* 0x000ef00000004200 */
[----:B------:R-:W4:Y:S01]  /*96c0*/  LDSM.16.MT88.4 R8, [R237+0x6880] ;  /* 0x00688000ed08783b */ /* 0x000f220000004200 */
[C---:B-1----:R-:W-:Y:S07]  /*96d0*/  HMMA.16816.F32.BF16 R148, R168.reuse, R144, R12 ;  /* 0x00000090a894723c */ /* 0x042fee000004180c */
[----:B------:R-:W1:Y:S01]  /*96e0*/  LDSM.16.MT88.4 R12, [R238+0x6880] ;  /* 0x00688000ee0c783b */ /* 0x000e620000004200 */
[C---:B------:R-:W-:Y:S08]  /*96f0*/  HMMA.16816.F32.BF16 R144, R168.reuse, R146, R16 ;  /* 0x00000092a890723c */ /* 0x040ff00000041810 */
[C---:B--2---:R-:W-:Y:S08]  /*9700*/  HMMA.16816.F32.BF16 R140, R168.reuse, R136, R20 ;  /* 0x00000088a88c723c */ /* 0x044ff00000041814 */
[C---:B------:R-:W-:Y:S08]  /*9710*/  HMMA.16816.F32.BF16 R136, R168.reuse, R138, R24 ;  /* 0x0000008aa888723c */ /* 0x040ff00000041818 */
[C---:B---3--:R-:W-:Y:S08]  /*9720*/  HMMA.16816.F32.BF16 R28, R168.reuse, R4, R28 ;  /* 0x00000004a81c723c */ /* 0x048ff0000004181c */
[C---:B------:R-:W-:Y:S01]  /*9730*/  HMMA.16816.F32.BF16 R32, R168.reuse, R6, R32 ;  /* 0x00000006a820723c */ /* 0x040fe20000041820 */
[----:B------:R-:W2:Y:S07]  /*9740*/  LDSM.16.MT88.4 R4, [R241+0x6880] ;  /* 0x00688000f104783b */ /* 0x000eae0000004200 */
[C---:B----4-:R-:W-:Y:S08]  /*9750*/  HMMA.16816.F32.BF16 R36, R168.reuse, R8, R36 ;  /* 0x00000008a824723c */ /* 0x050ff00000041824 */
        /* <DEDUP_REMOVED lines=29> */
[C---:B------:R-:W-:Y:S08]  /*9930*/  HMMA.16816.F32.BF16 R120, R168.reuse, R14, R120 ;  /* 0x0000000ea878723c */ /* 0x040ff00000041878 */
[C---:B--2---:R-:W-:Y:S07]  /*9940*/  HMMA.16816.F32.BF16 R124, R168.reuse, R4, R124 ;  /* 0x00000004a87c723c */ /* 0x044fee000004187c */
[----:B------:R-:W-:Y:S01]  /*9950*/  FADD.FTZ R4, R177, R0 ;  /* 0x00000000b1047221 */ /* 0x000fe20000010000 */
[----:B------:R-:W-:Y:S04]  /*9960*/  HMMA.16816.F32.BF16 R128, R168, R6, R128 ;  /* 0x00000006a880723c */ /* 0x000fe80000041880 */
[----:B------:R-:W-:Y:S02]  /*9970*/  FADD.FTZ R0, R173, R2 ;  /* 0x00000002ad007221 */ /* 0x000fe40000010000 */
[----:B------:R-:W-:Y:S02]  /*9980*/  FADD.FTZ R2, R176, R4 ;  /* 0x00000004b0027221 */ /* 0x000fe40000010000 */
[----:B------:R-:W-:Y:S01]  /*9990*/  FADD.FTZ R0, R132, R0 ;  /* 0x0000000084007221 */ /* 0x000fe20000010000 */
[----:B------:R-:W-:Y:S02]  /*99a0*/  MOV R132, R3 ;  /* 0x0000000300847202 */ /* 0x000fe40000000f00 */
[----:B------:R1:W-:Y:S01]  /*99b0*/  STL [R1+0x44], R2 ;  /* 0x0000440201007387 */ /* 0x0003e20000100800 */
[----:B------:R-:W-:Y:S01]  /*99c0*/  FADD.FTZ R0, R134, R0 ;  /* 0x0000000086007221 */ /* 0x000fe20000010000 */
[----:B------:R-:W-:Y:S04]  /*99d0*/  MOV R134, R133 ;  /* 0x0000008500867202 */ /* 0x000fe80000000f00 */
[----:B------:R1:W-:Y:S02]  /*99e0*/  STL [R1+0x4c], R0 ;  /* 0x00004c0001007387 */ /* 0x0003e40000100800 */
[----:B-1----:R-:W-:-:S05]  /*99f0*/  @P0 BRA `(.L_x_198) ;  /* 0xffffc43000000947 */ /* 0x002fca000383ffff */
.L_x_185:
[----:B------:R-:W1:Y:S01]  /*9a00*/  S2UR UR29, SR_CTAID.X ;  /* 0x00000000001d79c3 */ /* 0x000e620000002500 */
[----:B------:R-:W-:-:S02]  /*9a10*/  UISETP.NE.AND UP1, UPT, UR14, URZ, UPT ;  /* 0x0000003f0e00728c */ /* 0x000fc4000bf25270 */
[----:B------:R-:W-:Y:S02]  /*9a20*/  UISETP.NE.AND UP0, UPT, UR13, URZ, UPT ;  /* 0x0000003f0d00728c */ /* 0x000fe4000bf05270 */
[----:B------:R-:W-:Y:S02]  /*9a30*/  UMOV UR27, 0x1 ;  /* 0x00000001001b7882 */ /* 0x000fe40000000000 */
[----:B------:R-:W-:Y:S02]  /*9a40*/  ULDC UR26, c[0x0][0x168] ;  /* 0x00005a00001a7ab9 */ /* 0x000fe40000000800 */
[----:B------:R-:W-:Y:S01]  /*9a50*/  ULDC.64 UR4, c[0x0][0x2c8] ;  /* 0x0000b20000047ab9 */ /* 0x000fe20000000a00 */
[----:B------:R-:W-:Y:S01]  /*9a60*/  PLOP3.LUT P0, PT, PT, PT, UP0, 0x40, 0x0 ;  /* 0x000000000000781c */ /* 0x000fe20003f0e808 */
[----:B------:R-:W-:Y:S02]  /*9a70*/  UIADD3 UR26, UR27, -UR26, URZ ;  /* 0x8000001a1b1a7290 */ /* 0x000fe4000fffe03f */
[----:B-1----:R-:W-:-:S04]  /*9a80*/  ULEA UR29, UR29, 0x7f, 0x7 ;  /* 0x0000007f1d1d7891 */ /* 0x002fc8000f8e383f */
[----:B------:R-:W-:-:S03]  /*9a90*/  UIMAD.WIDE.U32 UR30, UR29, UR4, URZ ;  /* 0x000000041d1e72a5 */ /* 0x000fc6000f8e003f */
[----:B------:R-:W-:Y:S02]  /*9aa0*/  ULDC UR4, c[0x0][0x1d0] ;  /* 0x0000740000047ab9 */ /* 0x000fe40000000800 */
[----:B------:R-:W-:Y:S02]  /*9ab0*/  UIMAD UR4, UR28, UR4, UR26 ;  /* 0x000000041c0472a4 */ /* 0x000fe4000f8e021a */
[----:B------:R-:W-:Y:S02]  /*9ac0*/  @UP1 USHF.R.U32.HI UR29, URZ, UR5, UR31 ;  /* 0x000000053f1d1299 */ /* 0x000fe4000801161f */
[----:B------:R-:W-:Y:S02]  /*9ad0*/  ULDC UR26, c[0x0][0x324] ;  /* 0x0000c900001a7ab9 */ /* 0x000fe40000000800 */
[----:B------:R-:W-:-:S04]  /*9ae0*/  UIADD3 UR28, UR4, UR29, URZ ;  /* 0x0000001d041c7290 */ /* 0x000fc8000fffe03f */
[----:B------:R-:W-:Y:S01]  /*9af0*/  UIADD3 UR26, UR28, -UR26, URZ ;  /* 0x8000001a1c1a7290 */ /* 0x000fe2000fffe03f */
[----:B------:R-:W-:Y:S05]  /*9b00*/  @P0 BRA `(.L_x_199) ;  /* 0x0000016000000947 */ /* 0x000fea0003800000 */
[----:B------:R-:W-:-:S06]  /*9b10*/  UISETP.GT.AND UP0, UPT, UR28, -0x1, UPT ;  /* 0xffffffff1c00788c */ /* 0x000fcc000bf04270 */
[----:B------:R-:W-:-:S13]  /*9b20*/  PLOP3.LUT P0, PT, PT, PT, UP0, 0x80, 0x0 ;  /* 0x000000000000781c */ /* 0x000fda0003f0f008 */
[----:B------:R-:W-:Y:S05]  /*9b30*/  @P0 BRA `(.L_x_200) ;  /* 0x0000009000000947 */ /* 0x000fea0003800000 */
[----:B------:R-:W-:Y:S02]  /*9b40*/  ULDC UR4, c[0x0][0x32c] ;  /* 0x0000cb0000047ab9 */ /* 0x000fe40000000800 */
[----:B------:R-:W-:Y:S02]  /*9b50*/  UISETP.NE.AND UP0, UPT, UR27, UR4, UPT ;  /* 0x000000041b00728c */ /* 0x000fe4000bf05270 */
[----:B------:R-:W-:Y:S02]  /*9b60*/  ULOP3.LUT UR28, URZ, UR28, URZ, 0x33, !UPT ;  /* 0x0000001c3f1c7292 */ /* 0x000fe4000f8e333f */
[----:B------:R-:W-:Y:S02]  /*9b70*/  ULDC.64 UR4, c[0x0][0x330] ;  /* 0x0000cc0000047ab9 */ /* 0x000fe40000000a00 */
[----:B------:R-:W-:-:S07]  /*9b80*/  UIMAD.WIDE.U32 UR30, UR28, UR4, URZ ;  /* 0x000000041c1e72a5 */ /* 0x000fce000f8e003f */
[----:B------:R-:W-:Y:S02]  /*9b90*/  @UP0 UMOV UR27, UR31 ;  /* 0x0000001f001b0c82 */ /* 0x000fe40008000000 */
[----:B------:R-:W-:-:S04]  /*9ba0*/  @UP0 USHF.R.U32.HI UR28, URZ, UR5, UR27 ;  /* 0x000000053f1c0299 */ /* 0x000fc8000801161b */
[----:B------:R-:W-:Y:S01]  /*9bb0*/  ULOP3.LUT UR28, URZ, UR28, URZ, 0x33, !UPT ;  /* 0x0000001c3f1c7292 */ /* 0x000fe2000f8e333f */
[----:B------:R-:W-:Y:S05]  /*9bc0*/  BRA `(.L_x_201) ;  /* 0x0000006000007947 */ /* 0x000fea0003800000 */
.L_x_200:
[----:B------:R-:W-:Y:S02]  /*9bd0*/  ULDC UR4, c[0x0][0x32c] ;  /* 0x0000cb0000047ab9 */ /* 0x000fe40000000800 */
[----:B------:R-:W-:-:S03]  /*9be0*/  UISETP.NE.AND UP0, UPT, UR27, UR4, UPT ;  /* 0x000000041b00728c */ /* 0x000fc6000bf05270 */
[----:B------:R-:W-:Y:S02]  /*9bf0*/  ULDC.64 UR4, c[0x0][0x330] ;  /* 0x0000cc0000047ab9 */ /* 0x000fe40000000a00 */
[----:B------:R-:W-:-:S07]  /*9c00*/  UIMAD.WIDE.U32 UR30, UR28, UR4, URZ ;  /* 0x000000041c1e72a5 */ /* 0x000fce000f8e003f */
[----:B------:R-:W-:Y:S02]  /*9c10*/  @UP0 UMOV UR27, UR31 ;  /* 0x0000001f001b0c82 */ /* 0x000fe40008000000 */
[----:B------:R-:W-:Y:S02]  /*9c20*/  @UP0 USHF.R.U32.HI UR28, URZ, UR5, UR27 ;  /* 0x000000053f1c0299 */ /* 0x000fe4000801161b */
.L_x_201:
[----:B------:R-:W-:Y:S02]  /*9c30*/  ULDC UR4, c[0x0][0x32c] ;  /* 0x0000cb0000047ab9 */ /* 0x000fe40000000800 */
[----:B------:R-:W-:-:S04]  /*9c40*/  UIMAD UR4, UR28, UR4, URZ ;  /* 0x000000041c0472a4 */ /* 0x000fc8000f8e023f */
[----:B------:R-:W-:-:S04]  /*9c50*/  UISETP.LT.AND UP0, UPT, UR26, UR4, UPT ;  /* 0x000000041a00728c */ /* 0x000fc8000bf01270 */
[----:B------:R-:W-:-:S04]  /*9c60*/  USEL UR26, UR26, UR4, !UP0 ;  /* 0x000000041a1a7287 */ /* 0x000fc8000c000000 */
.L_x_199:
[----:B------:R-:W-:-:S04]  /*9c70*/  UIADD3 UR26, UR26, 0x2f, URZ ;  /* 0x0000002f1a1a7890 */ /* 0x000fc8000fffe03f */
[----:B------:R-:W-:-:S04]  /*9c80*/  UIMAD.WIDE UR4, UR26, 0x2aaaaaab, URZ ;  /* 0x2aaaaaab1a0478a5 */ /* 0x000fc8000f8e023f */
        /* <DEDUP_REMOVED lines=13> */
[C---:B--2---:R-:W-:Y:S01]  /*9d60*/  SHF.L.U64.HI R6, R5.reuse, 0x1, R6 ;  /* 0x0000000105067819 */ /* 0x044fe20000010206 */
[----:B------:R-:W-:-:S04]  /*9d70*/  IMAD.SHL.U32 R5, R5, 0x2, RZ ;  /* 0x0000000205057824 */ /* 0x000fc800078e00ff */
[----:B------:R1:W-:Y:S01]  /*9d80*/  STL [R1+0x2c], R6 ;  /* 0x00002c0601007387 */ /* 0x0003e20000100800 */
[C---:B---3--:R-:W-:Y:S01]  /*9d90*/  SHF.L.U64.HI R4, R3.reuse, 0x1, R4 ;  /* 0x0000000103047819 */ /* 0x048fe20000010204 */
[----:B------:R-:W-:Y:S02]  /*9da0*/  IMAD.SHL.U32 R3, R3, 0x2, RZ ;  /* 0x0000000203037824 */ /* 0x000fe400078e00ff */
[----:B------:R1:W-:Y:S04]  /*9db0*/  STL [R1+0x6c], R5 ;  /* 0x00006c0501007387 */ /* 0x0003e80000100800 */
[----:B------:R1:W-:Y:S01]  /*9dc0*/  STL [R1+0x20], R4 ;  /* 0x0000200401007387 */ /* 0x0003e20000100800 */
[C---:B----4-:R-:W-:Y:S01]  /*9dd0*/  SHF.L.U64.HI R2, R0.reuse, 0x1, R2 ;  /* 0x0000000100027819 */ /* 0x050fe20000010202 */
[----:B------:R-:W-:-:S02]  /*9de0*/  IMAD.SHL.U32 R0, R0, 0x2, RZ ;  /* 0x0000000200007824 */ /* 0x000fc400078e00ff */
[----:B------:R1:W-:Y:S04]  /*9df0*/  STL [R1+0x1c], R3 ;  /* 0x00001c0301007387 */ /* 0x0003e80000100800 */
[----:B------:R1:W-:Y:S04]  /*9e00*/  STL [R1+0x14], R0 ;  /* 0x0000140001007387 */ /* 0x0003e80000100800 */
[----:B------:R1:W-:Y:S02]  /*9e10*/  STL [R1+0x18], R2 ;  /* 0x0000180201007387 */ /* 0x0003e40000100800 */
.L_x_207:
[----:B-1----:R-:W2:Y:S01]  /*9e20*/  LDL R2, [R1+0x4] ;  /* 0x0000040001027983 */ /* 0x002ea20000100800 */
[----:B------:R-:W-:Y:S04]  /*9e30*/  DEPBAR.LE SB0, 0x0 ;  /* 0x000080000000791a */ /* 0x000fe80000000000 */
[----:B------:R-:W3:Y:S01]  /*9e40*/  LDL R0, [R1] ;  /* 0x0000000001007983 */ /* 0x000ee20000100800 */
[----:B------:R-:W-:Y:S03]  /*9e50*/  UISETP.GT.AND UP0, UPT, UR7, UR23, UPT ;  /* 0x000000170700728c */ /* 0x000fe6000bf04270 */
[----:B------:R-:W-:Y:S03]  /*9e60*/  BAR.SYNC.DEFER_BLOCKING 0x0 ;  /* 0x0000000000007b1d */ /* 0x000fe60000010000 */
[----:B------:R-:W-:Y:S03]  /*9e70*/  PLOP3.LUT P0, PT, PT, PT, UP0, 0x80, 0x0 ;  /* 0x000000000000781c */ /* 0x000fe60003f0f008 */
[----:B------:R-:W1:Y:S04]  /*9e80*/  LDSM.16.M88.4 R8, [R236+0x14080] ;  /* 0x01408000ec08783b */ /* 0x000e680000000200 */
[----:B------:R-:W4:Y:S04]  /*9e90*/  LDSM.16.M88.4 R16, [R236+0x14880] ;  /* 0x01488000ec10783b */ /* 0x000f280000000200 */
[----:B------:R-:W1:Y:S04]  /*9ea0*/  LDSM.16.M88.4 R24, [R236+0x15080] ;  /* 0x01508000ec18783b */ /* 0x000e680000000200 */
[----:B------:R-:W1:Y:S04]  /*9eb0*/  LDSM.16.M88.4 R168, [R243] ;  /* 0x00000000f3a8783b */ /* 0x000e680000000200 */
[----:B--2---:R-:W2:Y:S04]  /*9ec0*/  LDSM.16.M88.4 R172, [R2] ;  /* 0x0000000002ac783b */ /* 0x004ea80000000200 */
[----:B---3--:R3:W1:Y:S02]  /*9ed0*/  LDSM.16.M88.4 R176, [R0] ;  /* 0x0000000000b0783b */ /* 0x0086640000000200 */
[----:B---3--:R-:W-:Y:S01]  /*9ee0*/  MOV R0, R133 ;  /* 0x0000008500007202 */ /* 0x008fe20000000f00 */
[----:B------:R-:W-:-:S05]  /*9ef0*/  @P0 BRA `(.L_x_203) ;  /* 0x000004b000000947 */ /* 0x000fca0003800000 */
[----:B----4-:R-:W3:Y:S01]  /*9f00*/  LDL R5, [R1+0x28] ;  /* 0x0000280001057983 */ /* 0x010ee20000100800 */
[----:B------:R-:W-:Y:S03]  /*9f10*/  BSSY B0, `(.L_x_203) ;  /* 0x0000049000007945 */ /* 0x000fe60003800000 */
[----:B------:R-:W4:Y:S04]  /*9f20*/  LDL R7, [R1+0x24] ;  /* 0x0000240001077983 */ /* 0x000f280000100800 */
[----:B--2---:R-:W2:Y:S04]  /*9f30*/  LDL R135, [R1+0x30] ;  /* 0x0000300001877983 */ /* 0x004ea80000100800 */
[----:B------:R-:W4:Y:S04]  /*9f40*/  LDL R134, [R1+0x2c] ;  /* 0x00002c0001867983 */ /* 0x000f280000100800 */
[----:B------:R-:W4:Y:S04]  /*9f50*/  LDL R13, [R1+0x8] ;  /* 0x00000800010d7983 */ /* 0x000f280000100800 */
[----:B------:R-:W4:Y:S04]  /*9f60*/  LDL R23, [R1+0x1c] ;  /* 0x00001c0001177983 */ /* 0x000f280000100800 */
[----:B------:R-:W4:Y:S04]  /*9f70*/  LDL R22, [R1+0x20] ;  /* 0x0000200001167983 */ /* 0x000f280000100800 */
[----:B------:R-:W4:Y:S04]  /*9f80*/  LDL R21, [R1+0x14] ;  /* 0x0000140001157983 */ /* 0x000f280000100800 */
[----:B------:R-:W4:Y:S04]  /*9f90*/  LDL R15, [R1+0x18] ;  /* 0x00001800010f7983 */ /* 0x000f280000100800 */
[----:B------:R-:W4:Y:S04]  /*9fa0*/  LDL R12, [R1+0x34] ;  /* 0x00003400010c7983 */ /* 0x000f280000100800 */
[----:B------:R-:W4:Y:S01]  /*9fb0*/  LDL R20, [R1+0x50] ;  /* 0x0000500001147983 */ /* 0x000f220000100800 */
[----:B---3--:R-:W-:Y:S05]  /*9fc0*/  SHF.R.S32.HI R2, RZ, 0x1f, R5 ;  /* 0x0000001fff027819 */ /* 0x008fea0000011405 */
[----:B------:R-:W-:Y:S02]  /*9fd0*/  IMAD R4, R2, c[0x0][0x208], RZ ;  /* 0x0000820002047a24 */ /* 0x000fe400078e02ff */
[----:B------:R-:W-:Y:S01]  /*9fe0*/  IMAD.WIDE.U32 R2, R5, c[0x0][0x208], RZ ;  /* 0x0000820005027a25 */ /* 0x000fe200078e00ff */
[----:B--2---:R-:W-:Y:S03]  /*9ff0*/  ISETP.GE.AND P1, PT, R135, c[0x0][0x1d4], PT ;  /* 0x0000750087007a0c */ /* 0x004fe60003f26270 */
[----:B------:R-:W-:Y:S02]  /*a000*/  IMAD R4, R5, c[0x0][0x20c], R4 ;  /* 0x0000830005047a24 */ /* 0x000fe400078e0204 */
[----:B------:R-:W2:Y:S02]  /*a010*/  LDL R5, [R1+0x6c] ;  /* 0x00006c0001057983 */ /* 0x000ea40000100800 */
[----:B------:R-:W-:Y:S01]  /*a020*/  IMAD.IADD R3, R3, 0x1, R4 ;  /* 0x0000000103037824 */ /* 0x000fe200078e0204 */
[----:B----4-:R-:W-:Y:S03]  /*a030*/  SHF.R.S32.HI R4, RZ, 0x1f, R7 ;  /* 0x0000001fff047819 */ /* 0x010fe60000011407 */
[C---:B------:R-:W-:Y:S04]  /*a040*/  IMAD.WIDE.U32 R2, R7.reuse, c[0x0][0x218], R2 ;  /* 0x0000860007027a25 */ /* 0x040fe800078e0002 */
        /* <DEDUP_REMOVED lines=8> */
[C---:B--2---:R-:W-:Y:S05]  /*a0d0*/  IADD3 R4, P0, R2.reuse, R5, RZ ;  /* 0x0000000502047210 */ /* 0x044fea0007f1e0ff */
[C---:B---3--:R-:W-:Y:S05]  /*a0e0*/  IMAD.X R5, R3.reuse, 0x1, R134, P0 ;  /* 0x0000000103057824 */ /* 0x048fea00000e0686 */
[----:B------:R-:W-:Y:S01]  /*a0f0*/  @!PT LDS RZ, [RZ] ;  /* 0x00000000fffff984 */ /* 0x000fe20000000800 */
[----:B------:R2:W-:Y:S02]  /*a100*/  LDGSTS.E.BYPASS.LTC128B.128 [R13+0x4080], [R4.64], !P1 ;  /* 0x04080000040d7fae */ /* 0x0005e4000c901d52 */
[C---:B--2---:R-:W-:Y:S05]  /*a110*/  IADD3 R4, P0, R2.reuse, R23, RZ ;  /* 0x0000001702047210 */ /* 0x044fea0007f1e0ff */
[C---:B------:R-:W-:Y:S05]  /*a120*/  IMAD.X R5, R3.reuse, 0x1, R22, P0 ;  /* 0x0000000103057824 */ /* 0x040fea00000e0616 */
[----:B------:R2:W-:Y:S02]  /*a130*/  LDGSTS.E.BYPASS.LTC128B.128 [R13+0x5880], [R4.64], !P6 ;  /* 0x05880000040d7fae */ /* 0x0005e4000f101d52 */
[----:B--2---:R-:W-:Y:S05]  /*a140*/  IADD3 R4, P0, R2, R21, RZ ;  /* 0x0000001502047210 */ /* 0x004fea0007f1e0ff */
[----:B------:R-:W-:Y:S02]  /*a150*/  IMAD.X R5, R3, 0x1, R15, P0 ;  /* 0x0000000103057824 */ /* 0x000fe400000e060f */
[----:B------:R-:W2:Y:S04]  /*a160*/  S2R R15, SR_TID.X ;  /* 0x00000000000f7919 */ /* 0x000ea80000002100 */
[----:B------:R3:W-:Y:S01]  /*a170*/  LDGSTS.E.BYPASS.LTC128B.128 [R13+0x7080], [R4.64], !P5 ;  /* 0x07080000040d7fae */ /* 0x0007e2000e901d52 */
[----:B--2---:R-:W-:Y:S01]  /*a180*/  ISETP.GT.AND P1, PT, R15, 0x7f, PT ;  /* 0x0000007f0f00780c */ /* 0x004fe20003f24270 */
[C---:B---3--:R-:W-:Y:S01]  /*a190*/  IMAD.SHL.U32 R5, R12.reuse, 0x2, RZ ;  /* 0x000000020c057824 */ /* 0x048fe200078e00ff */
[----:B------:R-:W-:Y:S04]  /*a1a0*/  SHF.L.U64.HI R12, R12, 0x1, R20 ;  /* 0x000000010c0c7819 */ /* 0x000fe80000010214 */
[----:B------:R-:W-:Y:S05]  /*a1b0*/  IADD3 R2, P0, R2, R5, RZ ;  /* 0x0000000502027210 */ /* 0x000fea0007f1e0ff */
[----:B------:R-:W-:Y:S05]  /*a1c0*/  IMAD.X R3, R3, 0x1, R12, P0 ;  /* 0x0000000103037824 */ /* 0x000fea00000e060c */
[----:B------:R2:W-:Y:S01]  /*a1d0*/  LDGSTS.E.BYPASS.LTC128B.128 [R13+0x8880], [R2.64], !P4 ;  /* 0x08880000020d7fae */ /* 0x0005e2000e101d52 */
[----:B------:R-:W-:-:S05]  /*a1e0*/  @P1 BRA `(.L_x_204) ;  /* 0x000001b000001947 */ /* 0x000fca0003800000 */
[----:B------:R-:W-:-:S05]  /*a1f0*/  BRA.DIV ~URZ, `(.L_x_205) ;  /* 0x000097f27f007947 */ /* 0x000fca000b800000 */
[----:B------:R3:W4:Y:S04]  /*a200*/  SHFL.IDX PT, R4, R6, 0x1, 0x181f ;  /* 0x00381f0006047f89 */ /* 0x00072800000e0000 */
[----:B--2---:R3:W2:Y:S02]  /*a210*/  SHFL.IDX PT, R2, R7, 0x1, 0x181f ;  /* 0x00381f0007027f89 */ /* 0x0046a400000e0000 */
.L_x_239:
[----:B---3--:R-:W3:Y:S04]  /*a220*/  LDL R7, [R1+0x30] ;  /* 0x0000300001077983 */ /* 0x008ee80000100800 */
[----:B----4-:R-:W4:Y:S04]  /*a230*/  LDL R6, [R1+0x6c] ;  /* 0x00006c0001067983 */ /* 0x010f280000100800 */
[----:B--2---:R-:W2:Y:S04]  /*a240*/  LDL R21, [R1+0x2c] ;  /* 0x00002c0001157983 */ /* 0x004ea80000100800 */
[----:B------:R-:W2:Y:S04]  /*a250*/  LDL R13, [R1+0x8] ;  /* 0x00000800010d7983 */ /* 0x000ea80000100800 */
[----:B------:R-:W2:Y:S04]  /*a260*/  LDL R20, [R1+0x1c] ;  /* 0x00001c0001147983 */ /* 0x000ea80000100800 */
[----:B------:R-:W2:Y:S04]  /*a270*/  LDL R15, [R1+0x20] ;  /* 0x00002000010f7983 */ /* 0x000ea80000100800 */
[----:B------:R-:W2:Y:S04]  /*a280*/  LDL R3, [R1+0x14] ;  /* 0x0000140001037983 */ /* 0x000ea80000100800 */
[----:B------:R-:W2:Y:S01]  /*a290*/  LDL R14, [R1+0x18] ;  /* 0x00001800010e7983 */ /* 0x000ea20000100800 */
[----:B---3--:R-:W-:Y:S02]  /*a2a0*/  ISETP.GE.AND P1, PT, R7, c[0x0][0x1d4], PT ;  /* 0x0000750007007a0c */ /* 0x008fe40003f26270 */
[----:B----4-:R-:W-:Y:S05]  /*a2b0*/  IADD3 R6, P0, R2, R6, RZ ;  /* 0x0000000602067210 */ /* 0x010fea0007f1e0ff */
[----:B--2---:R-:W-:Y:S06]  /*a2c0*/  IMAD.X R7, R4, 0x1, R21, P0 ;  /* 0x0000000104077824 */ /* 0x004fec00000e0615 */
[----:B------:R-:W-:Y:S01]  /*a2d0*/  @!PT LDS RZ, [RZ] ;  /* 0x00000000fffff984 */ /* 0x000fe20000000800 */
[----:B------:R-:W-:Y:S01]  /*a2e0*/  @!PT LDS RZ, [RZ] ;  /* 0x00000000fffff984 */ /* 0x000fe20000000800 */
[----:B------:R-:W-:Y:S01]  /*a2f0*/  @!PT LDS RZ, [RZ] ;  /* 0x00000000fffff984 */ /* 0x000fe20000000800 */
[----:B------:R2:W-:Y:S02]  /*a300*/  LDGSTS.E.BYPASS.LTC128B.128 [R13+0x5080], [R6.64], !P1 ;  /* 0x05080000060d7fae */ /* 0x0005e4000c901d52 */
[----:B--2---:R-:W-:Y:S05]  /*a310*/  IADD3 R6, P0, R2, R20, RZ ;  /* 0x0000001402067210 */ /* 0x004fea0007f1e0ff */
[----:B------:R-:W-:Y:S05]  /*a320*/  IMAD.X R7, R4, 0x1, R15, P0 ;  /* 0x0000000104077824 */ /* 0x000fea00000e060f */
[----:B------:R2:W-:Y:S02]  /*a330*/  LDGSTS.E.BYPASS.LTC128B.128 [R13+0x6880], [R6.64], !P6 ;  /* 0x06880000060d7fae */ /* 0x0005e4000f101d52 */
[C---:B--2---:R-:W-:Y:S02]  /*a340*/  IADD3 R6, P1, R2.reuse, R3, RZ ;  /* 0x0000000302067210 */ /* 0x044fe40007f3e0ff */
[----:B------:R-:W-:Y:S03]  /*a350*/  IADD3 R2, P0, R2, R5, RZ ;  /* 0x0000000502027210 */ /* 0x000fe60007f1e0ff */
[C---:B------:R-:W-:Y:S02]  /*a360*/  IMAD.X R7, R4.reuse, 0x1, R14, P1 ;  /* 0x0000000104077824 */ /* 0x040fe400008e060e */
[----:B------:R-:W-:Y:S03]  /*a370*/  IMAD.X R3, R4, 0x1, R12, P0 ;  /* 0x0000000104037824 */ /* 0x000fe600000e060c */
[----:B------:R2:W-:Y:S04]  /*a380*/  LDGSTS.E.BYPASS.LTC128B.128 [R13+0x8080], [R6.64], !P5 ;  /* 0x08080000060d7fae */ /* 0x0005e8000e901d52 */
[----:B------:R2:W-:Y:S02]  /*a390*/  LDGSTS.E.BYPASS.LTC128B.128 [R13+0x9880], [R2.64], !P4 ;  /* 0x09880000020d7fae */ /* 0x0005e4000e101d52 */
.L_x_204:
[----:B------:R-:W-:Y:S05]  /*a3a0*/  BSYNC B0 ;  /* 0x0000000000007941 */ /* 0x000fea0003800000 */
.L_x_203:
[----:B----4-:R-:W0:Y:S01]  /*a3b0*/  LDGDEPBAR ;  /* 0x00000000000079af */ /* 0x010e220000000000 */
[----:B------:R-:W-:Y:S01]  /*a3c0*/  WARPSYNC 0xffffffff ;  /* 0xffffffff00007948 */ /* 0x000fe20003800000 */
[C---:B-12--5:R-:W-:Y:S01]  /*a3d0*/  HMMA.16816.F32.BF16 R4, R160.reuse, R8, RZ ;  /* 0x00000008a004723c */ /* 0x066fe200000418ff */
[----:B------:R-:W-:Y:S06]  /*a3e0*/  UISETP.GT.AND UP0, UPT, UR23, UR7, UPT ;  /* 0x000000071700728c */ /* 0x000fec000bf04270 */
[----:B------:R-:W-:Y:S01]  /*a3f0*/  PLOP3.LUT P0, PT, PT, PT, UP0, 0x40, 0x0 ;  /* 0x000000000000781c */ /* 0x000fe20003f0e808 */
[C---:B------:R-:W-:Y:S08]  /*a400*/  HMMA.16816.F32.BF16 R8, R160.reuse, R10, RZ ;  /* 0x0000000aa008723c */ /* 0x040ff000000418ff */
[C---:B------:R-:W-:Y:S08]  /*a410*/  HMMA.16816.F32.BF16 R12, R160.reuse, R16, RZ ;  /* 0x00000010a00c723c */ /* 0x040ff000000418ff */
        /* <DEDUP_REMOVED lines=142> */
[----:B------:R-:W3:Y:S02]  /*ad00*/  LDL R169, [R1+0x30] ;  /* 0x0000300001a97983 */ /* 0x000ee40000100800 */
[----:B------:R-:W-:Y:S02]  /*ad10*/  ISETP.NE.AND P1, PT, R3, 0x1, PT ;  /* 0x000000010300780c */ /* 0x000fe40003f25270 */
[----:B------:R-:W4:Y:S01]  /*ad20*/  LDL R174, [R1+0x6c] ;  /* 0x00006c0001ae7983 */ /* 0x000f220000100800 */
[----:B------:R-:W-:Y:S03]  /*ad30*/  IMAD.U32 R3, RZ, RZ, UR5 ;  /* 0x00000005ff037e24 */ /* 0x000fe6000f8e00ff */
[----:B------:R-:W5:Y:S04]  /*ad40*/  LDL R175, [R1+0x2c] ;  /* 0x00002c0001af7983 */ /* 0x000f680000100800 */
[----:B------:R-:W4:Y:S04]  /*ad50*/  LDL R177, [R1+0x8] ;  /* 0x0000080001b17983 */ /* 0x000f280000100800 */
[----:B------:R-:W4:Y:S04]  /*ad60*/  LDL R173, [R1+0x1c] ;  /* 0x00001c0001ad7983 */ /* 0x000f280000100800 */
[----:B------:R-:W4:Y:S04]  /*ad70*/  LDL R178, [R1+0x20] ;  /* 0x0000200001b27983 */ /* 0x000f280000100800 */
[----:B------:R-:W4:Y:S04]  /*ad80*/  LDL R179, [R1+0x14] ;  /* 0x0000140001b37983 */ /* 0x000f280000100800 */
[----:B------:R-:W4:Y:S01]  /*ad90*/  LDL R176, [R1+0x18] ;  /* 0x0000180001b07983 */ /* 0x000f220000100800 */
[----:B--2---:R-:W-:Y:S02]  /*ada0*/  IADD3 R3, R3, -0x30, R2 ;  /* 0xffffffd003037810 */ /* 0x004fe40007ffe002 */
[----:B---3--:R-:W-:Y:S03]  /*adb0*/  ISETP.GE.AND P2, PT, R169, c[0x0][0x1d4], PT ;  /* 0x00007500a9007a0c */ /* 0x008fe60003f46270 */
[----:B------:R-:W-:Y:S04]  /*adc0*/  @P1 IMAD.HI.U32 R134, R3, c[0x0][0x2bc], RZ ;  /* 0x0000af0003861a27 */ /* 0x000fe800078e00ff */
[--C-:B------:R-:W-:Y:S01]  /*add0*/  IMAD.MOV.U32 R2, RZ, RZ, R3.reuse ;  /* 0x000000ffff027224 */ /* 0x100fe200078e0003 */
[----:B------:R-:W-:Y:S04]  /*ade0*/  @P1 SHF.R.U32.HI R2, RZ, c[0x0][0x2c0], R134 ;  /* 0x0000b000ff021a19 */ /* 0x000fe80000011686 */
[C---:B------:R-:W-:Y:S04]  /*adf0*/  @!P3 IADD3 R135, P0, R2.reuse, UR16, RZ ;  /* 0x000000100287bc10 */ /* 0x040fe8000ff1e0ff */
[----:B------:R-:W-:Y:S01]  /*ae00*/  @!P3 LEA.HI.X.SX32 R168, R2, UR6, 0x1, P0 ;  /* 0x0000000602a8bc11 */ /* 0x000fe200080f0eff */
[----:B------:R-:W-:Y:S01]  /*ae10*/  IMAD.MOV R2, RZ, RZ, -R2 ;  /* 0x000000ffff027224 */ /* 0x000fe200078e0a02 */
[C---:B------:R-:W-:Y:S03]  /*ae20*/  @!P3 LEA R134, P0, R135.reuse, c[0x0][0x2a0], 0x2 ;  /* 0x0000a8008786ba11 */ /* 0x040fe600078010ff */
[----:B------:R-:W-:Y:S01]  /*ae30*/  IMAD R171, R2, c[0x0][0x2b8], R3 ;  /* 0x0000ae0002ab7a24 */ /* 0x000fe200078e0203 */
[----:B------:R-:W-:Y:S04]  /*ae40*/  @!P3 LEA.HI.X R135, R135, c[0x0][0x2a4], R168, 0x2, P0 ;  /* 0x0000a9008787ba11 */ /* 0x000fe800000f14a8 */
[----:B------:R1:W-:Y:S01]  /*ae50*/  STL [R1+0x28], R171 ;  /* 0x000028ab01007387 */ /* 0x0003e20000100800 */
[----:B------:R-:W-:Y:S03]  /*ae60*/  SHF.R.S32.HI R2, RZ, 0x1f, R171 ;  /* 0x0000001fff027819 */ /* 0x000fe600000114ab */
[----:B------:R2:W3:Y:S02]  /*ae70*/  @!P3 LDG.E R170, [R134.64] ;  /* 0x0000001286aab981 */ /* 0x0004e4000c1e1900 */
[----:B--2---:R-:W-:Y:S02]  /*ae80*/  IMAD R134, R2, c[0x0][0x1e0], RZ ;  /* 0x0000780002867a24 */ /* 0x004fe400078e02ff */
[C---:B------:R-:W-:Y:S04]  /*ae90*/  IMAD.WIDE.U32 R2, R171.reuse, c[0x0][0x1e0], RZ ;  /* 0x00007800ab027a25 */ /* 0x040fe800078e00ff */
[----:B------:R-:W-:Y:S04]  /*aea0*/  IMAD R134, R171, c[0x0][0x1e4], R134 ;  /* 0x00007900ab867a24 */ /* 0x000fe800078e0286 */
[----:B------:R-:W-:Y:S02]  /*aeb0*/  IMAD.IADD R3, R3, 0x1, R134 ;  /* 0x0000000103037824 */ /* 0x000fe400078e0286 */
[----:B------:R-:W2:Y:S02]  /*aec0*/  S2R R134, SR_TID.X ;  /* 0x0000000000867919 */ /* 0x000ea40000002100 */
[----:B--2---:R-:W-:Y:S04]  /*aed0*/  SHF.R.S32.HI R168, RZ, 0x1f, R134 ;  /* 0x0000001fffa87819 */ /* 0x004fe80000011486 */
[----:B------:R-:W-:Y:S04]  /*aee0*/  LEA.HI R168, R168, R134, RZ, 0x3 ;  /* 0x00000086a8a87211 */ /* 0x000fe800078f18ff */
[----:B------:R-:W-:Y:S04]  /*aef0*/  SHF.R.S32.HI R168, RZ, 0x3, R168 ;  /* 0x00000003ffa87819 */ /* 0x000fe800000114a8 */
[----:B------:R-:W-:Y:S01]  /*af00*/  IADD3 R134, -R168, 0x30, RZ ;  /* 0x00000030a8867810 */ /* 0x000fe20007ffe1ff */
[----:B---3--:R2:W-:Y:S01]  /*af10*/  STL [R1+0x24], R170 ;  /* 0x000024aa01007387 */ /* 0x0085e20000100800 */
[----:B------:R-:W-:Y:S01]  /*af20*/  SHF.R.S32.HI R135, RZ, 0x1f, R170 ;  /* 0x0000001fff877819 */ /* 0x000fe200000114aa */
[----:B------:R-:W-:Y:S02]  /*af30*/  IMAD.WIDE.U32 R2, R170, c[0x0][0x1f0], R2 ;  /* 0x00007c00aa027a25 */ /* 0x000fe400078e0002 */
[----:B-1----:R-:W3:Y:S02]  /*af40*/  LDL R171, [R1+0x34] ;  /* 0x0000340001ab7983 */ /* 0x002ee40000100800 */
[----:B------:R-:W-:Y:S01]  /*af50*/  IMAD R135, R135, c[0x0][0x1f0], RZ ;  /* 0x00007c0087877a24 */ /* 0x000fe200078e02ff */
[----:B------:R-:W-:Y:S01]  /*af60*/  IADD3 R2, P0, R2, UR20, RZ ;  /* 0x0000001402027c10 */ /* 0x000fe2000ff1e0ff */
[----:B------:R-:W3:Y:S02]  /*af70*/  LDL R172, [R1+0x50] ;  /* 0x0000500001ac7983 */ /* 0x000ee40000100800 */
[----:B------:R-:W-:Y:S05]  /*af80*/  IMAD R135, R170, c[0x0][0x1f4], R135 ;  /* 0x00007d00aa877a24 */ /* 0x000fea00078e0287 */
[----:B------:R-:W-:Y:S02]  /*af90*/  IADD3.X R135, R3, UR8, R135, P0, !PT ;  /* 0x0000000803877c10 */ /* 0x000fe400087fe487 */
[C---:B--2---:R-:W-:Y:S04]  /*afa0*/  LEA R170, P0, R2.reuse, c[0x0][0x1c8], 0x1 ;  /* 0x0000720002aa7a11 */ /* 0x044fe800078008ff */
[----:B------:R-:W-:Y:S02]  /*afb0*/  LEA.HI.X R135, R2, c[0x0][0x1cc], R135, 0x1, P0 ;  /* 0x0000730002877a11 */ /* 0x000fe400000f0c87 */
[----:B------:R-:W4:Y:S01]  /*afc0*/  SHFL.IDX PT, R2, R170, RZ, 0x181f ;  /* 0x00181fffaa027589 */ /* 0x000f2200000e0000 */
[----:B------:R-:W-:Y:S03]  /*afd0*/  ISETP.GE.AND P0, PT, R134, 0x1, PT ;  /* 0x000000018600780c */ /* 0x000fe60003f06270 */
[----:B------:R-:W5:Y:S10]  /*afe0*/  SHFL.IDX PT, R3, R135, RZ, 0x181f ;  /* 0x00181fff87037589 */ /* 0x000f7400000e0000 */
[C---:B----4-:R-:W-:Y:S05]  /*aff0*/  @P0 IADD3 R168, P1, R2.reuse, R174, RZ ;  /* 0x000000ae02a80210 */ /* 0x050fea0007f3e0ff */
[C-C-:B-----5:R-:W-:Y:S05]  /*b000*/  @P0 IMAD.X R169, R3.reuse, 0x1, R175.reuse, P1 ;  /* 0x0000000103a90824 */ /* 0x160fea00008e06af */
[----:B------:R-:W-:Y:S01]  /*b010*/  @!PT LDS RZ, [RZ] ;  /* 0x00000000fffff984 */ /* 0x000fe20000000800 */
[----:B------:R1:W-:Y:S02]  /*b020*/  @P0 LDGSTS.E.BYPASS.LTC128B.128 [R177+0x14080], [R168.64], !P2 ;  /* 0x14080000a8b10fae */ /* 0x0003e4000d101d52 */
[C---:B-1----:R-:W-:Y:S05]  /*b030*/  @P0 IADD3 R168, P1, R2.reuse, R173, RZ ;  /* 0x000000ad02a80210 */ /* 0x042fea0007f3e0ff */
[C---:B------:R-:W-:Y:S05]  /*b040*/  @P0 IMAD.X R169, R3.reuse, 0x1, R178, P1 ;  /* 0x0000000103a90824 */ /* 0x040fea00008e06b2 */
[----:B------:R1:W-:Y:S02]  /*b050*/  @P0 LDGSTS.E.BYPASS.LTC128B.128 [R177+0x15880], [R168.64], !P6 ;  /* 0x15880000a8b10fae */ /* 0x0003e4000f101d52 */
[----:B-1----:R-:W-:Y:S05]  /*b060*/  @P0 IADD3 R168, P1, R2, R179, RZ ;  /* 0x000000b302a80210 */ /* 0x002fea0007f3e0ff */
[----:B------:R-:W-:Y:S05]  /*b070*/  @P0 IMAD.X R169, R3, 0x1, R176, P1 ;  /* 0x0000000103a90824 */ /* 0x000fea00008e06b0 */
[----:B------:R1:W-:Y:S01]  /*b080*/  @P0 LDGSTS.E.BYPASS.LTC128B.128 [R177+0x17080], [R168.64], !P5 ;  /* 0x17080000a8b10fae */ /* 0x0003e2000e901d52 */
[C---:B---3--:R-:W-:Y:S04]  /*b090*/  @P0 LEA R2, P1, R171.reuse, R2, 0x1 ;  /* 0x00000002ab020211 */ /* 0x048fe800078208ff */
[----:B------:R-:W-:Y:S05]  /*b0a0*/  @P0 LEA.HI.X R3, R171, R3, R172, 0x1, P1 ;  /* 0x00000003ab030211 */ /* 0x000fea00008f0cac */
[----:B------:R2:W-:Y:S01]  /*b0b0*/  @P0 LDGSTS.E.BYPASS.LTC128B.128 [R177+0x18880], [R2.64], !P4 ;  /* 0x1888000002b10fae */ /* 0x0005e2000e101d52 */
[----:B------:R-:W-:Y:S03]  /*b0c0*/  ISETP.GE.AND P0, PT, R134, 0x21, PT ;  /* 0x000000218600780c */ /* 0x000fe60003f06270 */
[----:B--2---:R-:W2:Y:S04]  /*b0d0*/  SHFL.IDX PT, R2, R170, 0x1, 0x181f ;  /* 0x00381f00aa027f89 */ /* 0x004ea800000e0000 */
[----:B------:R-:W3:Y:S06]  /*b0e0*/  SHFL.IDX PT, R3, R135, 0x1, 0x181f ;  /* 0x00381f0087037f89 */ /* 0x000eec00000e0000 */
[C---:B--2---:R-:W-:Y:S05]  /*b0f0*/  @P0 IADD3 R134, P1, R2.reuse, R174, RZ ;  /* 0x000000ae02860210 */ /* 0x044fea0007f3e0ff */
[C---:B---3--:R-:W-:Y:S05]  /*b100*/  @P0 IMAD.X R135, R3.reuse, 0x1, R175, P1 ;  /* 0x0000000103870824 */ /* 0x048fea00008e06af */
[----:B------:R2:W-:Y:S02]  /*b110*/  @P0 LDGSTS.E.BYPASS.LTC128B.128 [R177+0x15080], [R134.64], !P2 ;  /* 0x1508000086b10fae */ /* 0x0005e4000d101d52 */
[C---:B--2---:R-:W-:Y:S05]  /*b120*/  @P0 IADD3 R134, P1, R2.reuse, R173, RZ ;  /* 0x000000ad02860210 */ /* 0x044fea0007f3e0ff */
[C---:B------:R-:W-:Y:S05]  /*b130*/  @P0 IMAD.X R135, R3.reuse, 0x1, R178, P1 ;  /* 0x0000000103870824 */ /* 0x040fea00008e06b2 */
[----:B------:R2:W-:Y:S02]  /*b140*/  @P0 LDGSTS.E.BYPASS.LTC128B.128 [R177+0x16880], [R134.64], !P6 ;  /* 0x1688000086b10fae */ /* 0x0005e4000f101d52 */
[----:B--2---:R-:W-:Y:S05]  /*b150*/  @P0 IADD3 R134, P1, R2, R179, RZ ;  /* 0x000000b302860210 */ /* 0x004fea0007f3e0ff */
[----:B------:R-:W-:Y:S01]  /*b160*/  @P0 IMAD.X R135, R3, 0x1, R176, P1 ;  /* 0x0000000103870824 */ /* 0x000fe200008e06b0 */
[C---:B------:R-:W-:Y:S04]  /*b170*/  @P0 LEA R2, P1, R171.reuse, R2, 0x1 ;  /* 0x00000002ab020211 */ /* 0x040fe800078208ff */
[----:B------:R1:W-:Y:S01]  /*b180*/  @P0 LDGSTS.E.BYPASS.LTC128B.128 [R177+0x18080], [R134.64], !P5 ;  /* 0x1808000086b10fae */ /* 0x0003e2000e901d52 */
[----:B------:R-:W-:Y:S05]  /*b190*/  @P0 LEA.HI.X R3, R171, R3, R172, 0x1, P1 ;  /* 0x00000003ab030211 */ /* 0x000fea00008f0cac */
[----:B------:R1:W-:Y:S03]  /*b1a0*/  @P0 LDGSTS.E.BYPASS.LTC128B.128 [R177+0x19880], [R2.64], !P4 ;  /* 0x1988000002b10fae */ /* 0x0003e6000e101d52 */
.L_x_206:
[----:B-1----:R-:W2:Y:S01]  /*b1b0*/  LDL.LU R134, [R1+0x44] ;  /* 0x0000440001867983 */ /* 0x002ea20000300800 */
[----:B------:R-:W-:Y:S01]  /*b1c0*/  FMNMX.FTZ R133, R4, R133, !PT ;  /* 0x0000008504857209 */ /* 0x000fe20007810000 */
[----:B------:R-:W-:Y:S02]  /*b1d0*/  UISETP.GT.AND UP0, UPT, UR23, UR4, UPT ;  /* 0x000000041700728c */ /* 0x000fe4000bf04270 */
[----:B------:R-:W3:Y:S01]  /*b1e0*/  LDL.LU R169, [R1+0x4c] ;  /* 0x00004c0001a97983 */ /* 0x000ee20000300800 */
[----:B------:R-:W-:Y:S01]  /*b1f0*/  FMNMX.FTZ R133, R5, R133, !PT ;  /* 0x0000008505857209 */ /* 0x000fe20007810000 */
[----:B------:R-:W-:Y:S02]  /*b200*/  UIADD3 UR5, UR23, -0x1, URZ ;  /* 0xffffffff17057890 */ /* 0x000fe4000fffe03f */
[----:B------:R-:W0:Y:S01]  /*b210*/  LDGDEPBAR ;  /* 0x00000000000079af */ /* 0x000e220000000000 */
[----:B------:R-:W-:Y:S02]  /*b220*/  FMNMX.FTZ R133, R8, R133, !PT ;  /* 0x0000008508857209 */ /* 0x000fe40007810000 */
[----:B------:R-:W-:Y:S02]  /*b230*/  PLOP3.LUT P0, PT, PT, PT, UP0, 0x80, 0x0 ;  /* 0x000000000000781c */ /* 0x000fe40003f0f008 */
        /* <DEDUP_REMOVED lines=30> */
[----:B------:R-:W-:Y:S01]  /*b420*/  FFMA.FTZ R176, R17, c[0x0][0x2d0], -R2 ;  /* 0x0000b40011b07a23 */ /* 0x000fe20000010802 */
[----:B------:R-:W4:Y:S01]  /*b430*/  MUFU.EX2 R5, R5 ;  /* 0x0000000500057308 */ /* 0x000f220000000800 */
[C---:B-1----:R-:W-:Y:S02]  /*b440*/  FMUL.FTZ R28, R3.reuse, R28 ;  /* 0x0000001c031c7220 */ /* 0x042fe40000410000 */
[C---:B------:R-:W-:Y:S02]  /*b450*/  FMUL.FTZ R29, R3.reuse, R29 ;  /* 0x0000001d031d7220 */ /* 0x040fe40000410000 */
[C---:B------:R-:W-:Y:S05]  /*b460*/  FMUL.FTZ R32, R3.reuse, R32 ;  /* 0x0000002003207220 */ /* 0x040fea0000410000 */
        /* <DEDUP_REMOVED lines=8> */
[----:B------:R-:W-:Y:S01]  /*b4f0*/  FMUL.FTZ R45, R3, R45 ;  /* 0x0000002d032d7220 */ /* 0x000fe20000410000 */
[----:B----4-:R-:W-:Y:S01]  /*b500*/  F2FP.BF16.PACK_AB R168, R5, R4 ;  /* 0x0000000405a8723e */ /* 0x010fe200000010ff */
        /* <DEDUP_REMOVED lines=44> */
[----:B--2---:R-:W-:Y:S04]  /*b7d0*/  FFMA.FTZ R0, R3, R134, R4 ;  /* 0x0000008603007223 */ /* 0x004fe80000010004 */
        /* <DEDUP_REMOVED lines=22> */
[C---:B------:R-:W-:Y:S02]  /*b940*/  FADD.FTZ R0, -R2.reuse, R132 ;  /* 0x0000008402007221 */ /* 0x040fe40000010100 */
[----:B------:R-:W-:Y:S02]  /*b950*/  FMUL.FTZ R4, R2, c[0x0][0x2d0] ;  /* 0x0000b40002047a20 */ /* 0x000fe40000410000 */
[----:B------:R-:W-:Y:S02]  /*b960*/  FMUL.FTZ R0, R0, c[0x0][0x2d0] ;  /* 0x0000b40000007a20 */ /* 0x000fe40000410000 */
[--C-:B------:R-:W-:Y:S02]  /*b970*/  FFMA.FTZ R6, R6, c[0x0][0x2d0], -R4.reuse ;  /* 0x0000b40006067a23 */ /* 0x100fe40000010804 */
[--C-:B------:R-:W-:Y:S02]  /*b980*/  FFMA.FTZ R7, R7, c[0x0][0x2d0], -R4.reuse ;  /* 0x0000b40007077a23 */ /* 0x100fe40000010804 */
[----:B------:R-:W1:Y:S01]  /*b990*/  MUFU.EX2 R0, R0 ;  /* 0x0000000000007308 */ /* 0x000e620000000800 */
[--C-:B------:R-:W-:Y:S01]  /*b9a0*/  FFMA.FTZ R172, R15, c[0x0][0x2d0], -R4.reuse ;  /* 0x0000b4000fac7a23 */ /* 0x100fe20000010804 */
[----:B------:R-:W-:Y:S01]  /*b9b0*/  MOV R15, R25 ;  /* 0x00000019000f7202 */ /* 0x000fe20000000f00 */
[----:B------:R-:W-:Y:S02]  /*b9c0*/  FMUL.FTZ R25, R3, R137 ;  /* 0x0000008903197220 */ /* 0x000fe40000410000 */
[--C-:B------:R-:W-:Y:S02]  /*b9d0*/  FFMA.FTZ R16, R26, c[0x0][0x2d0], -R4.reuse ;  /* 0x0000b4001a107a23 */ /* 0x100fe40000010804 */
[--C-:B------:R-:W-:Y:S02]  /*b9e0*/  FFMA.FTZ R17, R27, c[0x0][0x2d0], -R4.reuse ;  /* 0x0000b4001b117a23 */ /* 0x100fe40000010804 */
[--C-:B------:R-:W-:Y:S01]  /*b9f0*/  FFMA.FTZ R171, R10, c[0x0][0x2d0], -R4.reuse ;  /* 0x0000b4000aab7a23 */ /* 0x100fe20000010804 */
[----:B------:R-:W3:Y:S01]  /*ba00*/  MUFU.EX2 R6, R6 ;  /* 0x0000000600067308 */ /* 0x000ee20000000800 */
[----:B------:R-:W-:Y:S01]  /*ba10*/  MOV R10, R24 ;  /* 0x00000018000a7202 */ /* 0x000fe20000000f00 */
[----:B------:R-:W-:Y:S01]  /*ba20*/  FMUL.FTZ R24, R3, R136 ;  /* 0x0000008803187220 */ /* 0x000fe20000410000 */
[----:B------:R-:W-:Y:S01]  /*ba30*/  MOV R157, R16 ;  /* 0x00000010009d7202 */ /* 0x000fe20000000f00 */
[--C-:B------:R-:W-:Y:S01]  /*ba40*/  FFMA.FTZ R173, R14, c[0x0][0x2d0], -R4.reuse ;  /* 0x0000b4000ead7a23 */ /* 0x100fe20000010804 */
[----:B------:R-:W-:Y:S01]  /*ba50*/  MOV R14, R20 ;  /* 0x00000014000e7202 */ /* 0x000fe20000000f00 */
[--C-:B------:R-:W-:Y:S02]  /*ba60*/  FFMA.FTZ R174, R18, c[0x0][0x2d0], -R4.reuse ;  /* 0x0000b40012ae7a23 */ /* 0x100fe40000010804 */
[--C-:B------:R-:W-:Y:S02]  /*ba70*/  FFMA.FTZ R175, R19, c[0x0][0x2d0], -R4.reuse ;  /* 0x0000b40013af7a23 */ /* 0x100fe40000010804 */
[----:B------:R-:W2:Y:S01]  /*ba80*/  MUFU.EX2 R7, R7 ;  /* 0x0000000700077308 */ /* 0x000ea20000000800 */
[--C-:B------:R-:W-:Y:S02]  /*ba90*/  FFMA.FTZ R12, R22, c[0x0][0x2d0], -R4.reuse ;  /* 0x0000b400160c7a23 */ /* 0x100fe40000010804 */
[--C-:B------:R-:W-:Y:S02]  /*baa0*/  FFMA.FTZ R13, R23, c[0x0][0x2d0], -R4.reuse ;  /* 0x0000b400170d7a23 */ /* 0x100fe40000010804 */
[C---:B-1----:R-:W-:Y:S01]  /*bab0*/  FMUL.FTZ R26, R0.reuse, R138 ;  /* 0x0000008a001a7220 */ /* 0x042fe20000410000 */
[----:B------:R-:W-:Y:S01]  /*bac0*/  MOV R153, R12 ;  /* 0x0000000c00997202 */ /* 0x000fe20000000f00 */
[C---:B------:R-:W-:Y:S01]  /*bad0*/  FMUL.FTZ R27, R0.reuse, R139 ;  /* 0x0000008b001b7220 */ /* 0x040fe20000410000 */
[----:B------:R-:W-:Y:S01]  /*bae0*/  MOV R152, R13 ;  /* 0x0000000d00987202 */ /* 0x000fe20000000f00 */
[----:B------:R-:W1:Y:S01]  /*baf0*/  LDSM.16.MT88.4 R136, [R237+0x4080] ;  /* 0x00408000ed88783b */ /* 0x000e620000004200 */
[----:B------:R-:W-:Y:S01]  /*bb00*/  FFMA.FTZ R134, R11, c[0x0][0x2d0], -R4 ;  /* 0x0000b4000b867a23 */ /* 0x000fe20000010804 */
[----:B------:R-:W-:Y:S01]  /*bb10*/  MOV R11, R21 ;  /* 0x00000015000b7202 */ /* 0x000fe20000000f00 */
[----:B------:R-:W4:Y:S01]  /*bb20*/  MUFU.EX2 R171, R171 ;  /* 0x000000ab00ab7308 */ /* 0x000f220000000800 */
[C---:B------:R-:W-:Y:S02]  /*bb30*/  FMUL.FTZ R12, R3.reuse, R148 ;  /* 0x00000094030c7220 */ /* 0x040fe40000410000 */
[C---:B---3--:R-:W-:Y:S02]  /*bb40*/  FFMA.FTZ R4, R0.reuse, R169, R6 ;  /* 0x000000a900047223 */ /* 0x048fe40000010006 */
[C---:B------:R-:W-:Y:S02]  /*bb50*/  FMUL.FTZ R13, R3.reuse, R149 ;  /* 0x00000095030d7220 */ /* 0x040fe40000410000 */
[----:B------:R-:W-:Y:S02]  /*bb60*/  FMUL.FTZ R16, R3, R144 ;  /* 0x0000009003107220 */ /* 0x000fe40000410000 */
[C---:B------:R-:W-:Y:S01]  /*bb70*/  FMUL.FTZ R18, R0.reuse, R146 ;  /* 0x0000009200127220 */ /* 0x040fe20000410000 */
[----:B------:R-:W-:Y:S01]  /*bb80*/  MUFU.EX2 R149, R173 ;  /* 0x000000ad00957308 */ /* 0x000fe20000000800 */
[C---:B------:R-:W-:Y:S01]  /*bb90*/  FMUL.FTZ R19, R0.reuse, R147 ;  /* 0x0000009300137220 */ /* 0x040fe20000410000 */
[C---:B--2---:R-:W-:Y:S01]  /*bba0*/  F2FP.BF16.PACK_AB R169, R7.reuse, R6 ;  /* 0x0000000607a9723e */ /* 0x044fe200000010ff */
[----:B------:R-:W-:Y:S02]  /*bbb0*/  FADD.FTZ R132, R7, R4 ;  /* 0x0000000407847221 */ /* 0x000fe40000010000 */
[C---:B------:R-:W-:Y:S01]  /*bbc0*/  FMUL.FTZ R7, R0.reuse, R159 ;  /* 0x0000009f00077220 */ /* 0x040fe20000410000 */
[----:B------:R-:W-:Y:S01]  /*bbd0*/  MOV R159, R10 ;  /* 0x0000000a009f7202 */ /* 0x000fe20000000f00 */
[C---:B------:R-:W-:Y:S01]  /*bbe0*/  FMUL.FTZ R10, R0.reuse, R154 ;  /* 0x0000009a000a7220 */ /* 0x040fe20000410000 */
[----:B------:R-:W-:Y:S01]  /*bbf0*/  MOV R154, R11 ;  /* 0x0000000b009a7202 */ /* 0x000fe20000000f00 */
[C---:B------:R-:W-:Y:S01]  /*bc00*/  FMUL.FTZ R11, R0.reuse, R155 ;  /* 0x0000009b000b7220 */ /* 0x040fe20000410000 */
[----:B------:R-:W-:Y:S01]  /*bc10*/  MOV R155, R14 ;  /* 0x0000000e009b7202 */ /* 0x000fe20000000f00 */
[C---:B------:R-:W-:Y:S01]  /*bc20*/  FMUL.FTZ R14, R0.reuse, R150 ;  /* 0x00000096000e7220 */ /* 0x040fe20000410000 */
[----:B------:R-:W-:Y:S01]  /*bc30*/  MUFU.EX2 R173, R152 ;  /* 0x0000009800ad7308 */ /* 0x000fe20000000800 */
[----:B------:R-:W-:Y:S01]  /*bc40*/  FMUL.FTZ R4, R3, R156 ;  /* 0x0000009c03047220 */ /* 0x000fe20000410000 */
[----:B------:R-:W-:Y:S01]  /*bc50*/  MOV R156, R17 ;  /* 0x00000011009c7202 */ /* 0x000fe20000000f00 */
[C---:B------:R-:W-:Y:S01]  /*bc60*/  FMUL.FTZ R6, R0.reuse, R158 ;  /* 0x0000009e00067220 */ /* 0x040fe20000410000 */
[----:B------:R-:W-:Y:S01]  /*bc70*/  MOV R158, R15 ;  /* 0x0000000f009e7202 */ /* 0x000fe20000000f00 */
[----:B----4-:R-:W-:Y:S02]  /*bc80*/  FADD.FTZ R148, R171, R132 ;  /* 0x00000084ab947221 */ /* 0x010fe40000010000 */
[C---:B------:R-:W-:Y:S02]  /*bc90*/  FMUL.FTZ R15, R0.reuse, R151 ;  /* 0x00000097000f7220 */ /* 0x040fe40000410000 */
[C---:B------:R-:W-:Y:S01]  /*bca0*/  FMUL.FTZ R17, R3.reuse, R145 ;  /* 0x0000009103117220 */ /* 0x040fe20000410000 */
[----:B------:R-:W2:Y:S01]  /*bcb0*/  MUFU.EX2 R150, R134 ;  /* 0x0000008600967308 */ /* 0x000ea20000000800 */
[C---:B------:R-:W-:Y:S01]  /*bcc0*/  FMUL.FTZ R20, R3.reuse, R140 ;  /* 0x0000008c03147220 */ /* 0x040fe20000410000 */
[----:B------:R-:W-:Y:S01]  /*bcd0*/  LDSM.16.MT88.4 R144, [R238+0x4880] ;  /* 0x00488000ee90783b */ /* 0x000fe20000004200 */
[----:B------:R-:W-:Y:S02]  /*bce0*/  FMUL.FTZ R21, R3, R141 ;  /* 0x0000008d03157220 */ /* 0x000fe40000410000 */
[C---:B------:R-:W-:Y:S02]  /*bcf0*/  FMUL.FTZ R22, R0.reuse, R142 ;  /* 0x0000008e00167220 */ /* 0x040fe40000410000 */
[C---:B------:R-:W-:Y:S02]  /*bd00*/  FMUL.FTZ R23, R0.reuse, R143 ;  /* 0x0000008f00177220 */ /* 0x040fe40000410000 */
[C---:B------:R-:W-:Y:S01]  /*bd10*/  FMUL.FTZ R30, R0.reuse, R30 ;  /* 0x0000001e001e7220 */ /* 0x040fe20000410000 */
[----:B------:R-:W-:Y:S01]  /*bd20*/  LDSM.16.MT88.4 R140, [R237+0x4880] ;  /* 0x00488000ed8c783b */ /* 0x000fe20000004200 */
[C---:B------:R-:W-:Y:S01]  /*bd30*/  FMUL.FTZ R31, R0.reuse, R31 ;  /* 0x0000001f001f7220 */ /* 0x040fe20000410000 */
[----:B------:R-:W3:Y:S01]  /*bd40*/  MUFU.EX2 R132, R178 ;  /* 0x000000b200847308 */ /* 0x000ee20000000800 */
[C---:B------:R-:W-:Y:S02]  /*bd50*/  FMUL.FTZ R34, R0.reuse, R34 ;  /* 0x0000002200227220 */ /* 0x040fe40000410000 */
[C---:B------:R-:W-:Y:S02]  /*bd60*/  FMUL.FTZ R35, R0.reuse, R35 ;  /* 0x0000002300237220 */ /* 0x040fe40000410000 */
[C---:B------:R-:W-:Y:S02]  /*bd70*/  FMUL.FTZ R38, R0.reuse, R38 ;  /* 0x0000002600267220 */ /* 0x040fe40000410000 */
[C---:B------:R-:W-:Y:S02]  /*bd80*/  FMUL.FTZ R39, R0.reuse, R39 ;  /* 0x0000002700277220 */ /* 0x040fe40000410000 */
[C---:B------:R-:W-:Y:S01]  /*bd90*/  FMUL.FTZ R42, R0.reuse, R42 ;  /* 0x0000002a002a7220 */ /* 0x040fe20000410000 */
[----:B------:R-:W4:Y:S01]  /*bda0*/  MUFU.EX2 R3, R177 ;  /* 0x000000b100037308 */ /* 0x000f220000000800 */
[----:B------:R-:W-:Y:S01]  /*bdb0*/  FMUL.FTZ R43, R0, R43 ;  /* 0x0000002b002b7220 */ /* 0x000fe20000410000 */
[----:B--2---:R-:W-:Y:S01]  /*bdc0*/  F2FP.BF16.PACK_AB R171, R150, R171 ;  /* 0x000000ab96ab723e */ /* 0x004fe200000010ff */
[C---:B------:R-:W-:Y:S02]  /*bdd0*/  FMUL.FTZ R46, R0.reuse, R46 ;  /* 0x0000002e002e7220 */ /* 0x040fe40000410000 */
[C---:B------:R-:W-:Y:S02]  /*bde0*/  FMUL.FTZ R47, R0.reuse, R47 ;  /* 0x0000002f002f7220 */ /* 0x040fe40000410000 */
[C---:B------:R-:W-:Y:S02]  /*bdf0*/  FMUL.FTZ R50, R0.reuse, R50 ;  /* 0x0000003200327220 */ /* 0x040fe40000410000 */
[C---:B-1----:R-:W-:Y:S01]  /*be00*/  HMMA.16816.F32.BF16 R4, R168.reuse, R136, R4 ;  /* 0x00000088a804723c */ /* 0x042fe20000041804 */
[----:B------:R-:W1:Y:S04]  /*be10*/  MUFU.EX2 R134, R176 ;  /* 0x000000b000867308 */ /* 0x000e680000000800 */
[C---:B------:R-:W-:Y:S02]  /*be20*/  FMUL.FTZ R51, R0.reuse, R51 ;  /* 0x0000003300337220 */ /* 0x040fe40000410000 */
[C---:B------:R-:W-:Y:S01]  /*be30*/  FMUL.FTZ R54, R0.reuse, R54 ;  /* 0x0000003600367220 */ /* 0x040fe20000410000 */
[C---:B------:R-:W-:Y:S01]  /*be40*/  HMMA.16816.F32.BF16 R8, R168.reuse, R138, R8 ;  /* 0x0000008aa808723c */ /* 0x040fe20000041808 */
[----:B------:R-:W2:Y:S02]  /*be50*/  LDSM.16.MT88.4 R136, [R238+0x4080] ;  /* 0x00408000ee88783b */ /* 0x000ea40000004200 */
[----:B------:R-:W5:Y:S01]  /*be60*/  MUFU.EX2 R176, R172 ;  /* 0x000000ac00b07308 */ /* 0x000f620000000800 */
        /* <DEDUP_REMOVED lines=20> */
[C---:B------:R-:W-:Y:S01]  /*bfb0*/  FMUL.FTZ R90, R0.reuse, R90 ;  /* 0x0000005a005a7220 */ /* 0x040fe20000410000 */
[C---:B--2---:R-:W-:Y:S03]  /*bfc0*/  HMMA.16816.F32.BF16 R12, R168.reuse, R136, R12 ;  /* 0x00000088a80c723c */ /* 0x044fe6000004180c */
[C---:B------:R-:W-:Y:S02]  /*bfd0*/  FMUL.FTZ R91, R0.reuse, R91 ;  /* 0x0000005b005b7220 */ /* 0x040fe40000410000 */
[C---:B------:R-:W-:Y:S02]  /*bfe0*/  FMUL.FTZ R94, R0.reuse, R94 ;  /* 0x0000005e005e7220 */ /* 0x040fe40000410000 */
[C---:B------:R-:W-:Y:S01]  /*bff0*/  FMUL.FTZ R95, R0.reuse, R95 ;  /* 0x0000005f005f7220 */ /* 0x040fe20000410000 */
[C---:B------:R-:W-:Y:S01]  /*c000*/  HMMA.16816.F32.BF16 R16, R168.reuse, R138, R16 ;  /* 0x0000008aa810723c */ /* 0x040fe20000041810 */
[----:B------:R-:W2:Y:S03]  /*c010*/  LDSM.16.MT88.4 R136, [R241+0x4080] ;  /* 0x00408000f188783b */ /* 0x000ea60000004200 */
[C---:B------:R-:W-:Y:S02]  /*c020*/  FMUL.FTZ R98, R0.reuse, R98 ;  /* 0x0000006200627220 */ /* 0x040fe40000410000 */
[C---:B------:R-:W-:Y:S02]  /*c030*/  FMUL.FTZ R99, R0.reuse, R99 ;  /* 0x0000006300637220 */ /* 0x040fe40000410000 */
[C---:B------:R-:W-:Y:S04]  /*c040*/  FMUL.FTZ R102, R0.reuse, R102 ;  /* 0x0000006600667220 */ /* 0x040fe80000410000 */
        /* <DEDUP_REMOVED lines=15> */
[C---:B--2---:R-:W-:Y:S03]  /*c140*/  HMMA.16816.F32.BF16 R20, R168.reuse, R136, R20 ;  /* 0x00000088a814723c */ /* 0x044fe60000041814 */
[----:B---3--:R-:W-:Y:S04]  /*c150*/  FADD.FTZ R0, R132, R179 ;  /* 0x000000b384007221 */ /* 0x008fe80000010000 */
[----:B----4-:R-:W-:Y:S01]  /*c160*/  FADD.FTZ R0, R3, R0 ;  /* 0x0000000003007221 */ /* 0x010fe20000010000 */
[C---:B------:R-:W-:Y:S01]  /*c170*/  HMMA.16816.F32.BF16 R24, R168.reuse, R138, R24 ;  /* 0x0000008aa818723c */ /* 0x040fe20000041818 */
[----:B------:R-:W2:Y:S03]  /*c180*/  LDSM.16.MT88.4 R136, [R240+0x4080] ;  /* 0x00408000f088783b */ /* 0x000ea60000004200 */
[----:B------:R-:W-:Y:S04]  /*c190*/  FADD.FTZ R0, R135, R0 ;  /* 0x0000000087007221 */ /* 0x000fe80000010000 */
[----:B-1----:R-:W-:Y:S01]  /*c1a0*/  FADD.FTZ R0, R134, R0 ;  /* 0x0000000086007221 */ /* 0x002fe20000010000 */
        /* <DEDUP_REMOVED lines=39> */
[----:B------:R-:W1:Y:S03]  /*c420*/  MUFU.EX2 R3, R155 ;  /* 0x0000009b00037308 */ /* 0x000e660000000800 */
[----:B-----5:R-:W-:Y:S03]  /*c430*/  F2FP.BF16.PACK_AB R137, R176, R149 ;  /* 0x00000095b089723e */ /* 0x020fe600000010ff */
[----:B------:R-:W-:Y:S02]  /*c440*/  F2FP.BF16.PACK_AB R138, R134, R135 ;  /* 0x00000087868a723e */ /* 0x000fe400000010ff */
[----:B------:R-:W-:Y:S02]  /*c450*/  F2FP.BF16.PACK_AB R139, R175, R174 ;  /* 0x000000aeaf8b723e */ /* 0x000fe400000010ff */
[----:B------:R2:W3:Y:S01]  /*c460*/  MUFU.EX2 R168, R154 ;  /* 0x0000009a00a87308 */ /* 0x0004e20000000800 */
[----:B------:R-:W-:Y:S04]  /*c470*/  F2FP.BF16.PACK_AB R169, R173, R172 ;  /* 0x000000acada9723e */ /* 0x000fe800000010ff */
[C---:B------:R-:W-:Y:S05]  /*c480*/  HMMA.16816.F32.BF16 R4, R136.reuse, R140, R4 ;  /* 0x0000008c8804723c */ /* 0x040fea0000041804 */
[----:B------:R-:W4:Y:S03]  /*c490*/  MUFU.EX2 R132, R159 ;  /* 0x0000009f00847308 */ /* 0x000f260000000800 */
[C---:B------:R-:W-:Y:S01]  /*c4a0*/  HMMA.16816.F32.BF16 R8, R136.reuse, R142, R8 ;  /* 0x0000008e8808723c */ /* 0x040fe20000041808 */
[----:B------:R-:W5:Y:S03]  /*c4b0*/  LDSM.16.MT88.4 R140, [R241+0x4880] ;  /* 0x00488000f18c783b */ /* 0x000f660000004200 */
[----:B-1----:R-:W-:Y:S03]  /*c4c0*/  FADD.FTZ R0, R3, R0 ;  /* 0x0000000003007221 */ /* 0x002fe60000010000 */
[----:B------:R-:W-:Y:S01]  /*c4d0*/  MUFU.EX2 R170, R158 ;  /* 0x0000009e00aa7308 */ /* 0x000fe20000000800 */
[C---:B------:R-:W-:Y:S01]  /*c4e0*/  HMMA.16816.F32.BF16 R12, R136.reuse, R144, R12 ;  /* 0x00000090880c723c */ /* 0x040fe2000004180c */
[----:B--2---:R-:W-:Y:S03]  /*c4f0*/  LDSM.16.MT88.4 R152, [R237+0x5080] ;  /* 0x00508000ed98783b */ /* 0x004fe60000004200 */
[C---:B---3--:R-:W-:Y:S01]  /*c500*/  FADD.FTZ R0, R168.reuse, R0 ;  /* 0x00000000a8007221 */ /* 0x048fe20000010000 */
[----:B------:R-:W-:Y:S01]  /*c510*/  F2FP.BF16.PACK_AB R168, R168, R3 ;  /* 0x00000003a8a8723e */ /* 0x000fe200000010ff */
[----:B------:R-:W-:Y:S02]  /*c520*/  FADD.FTZ R3, R150, R148 ;  /* 0x0000009496037221 */ /* 0x000fe40000010000 */
[C---:B------:R-:W-:Y:S01]  /*c530*/  HMMA.16816.F32.BF16 R16, R136.reuse, R146, R16 ;  /* 0x000000928810723c */ /* 0x040fe20000041810 */
[----:B------:R-:W-:Y:S01]  /*c540*/  MUFU.EX2 R134, R157 ;  /* 0x0000009d00867308 */ /* 0x000fe20000000800 */
[----:B------:R-:W1:Y:S02]  /*c550*/  LDSM.16.MT88.4 R144, [R240+0x4880] ;  /* 0x00488000f090783b */ /* 0x000e640000004200 */
[----:B----4-:R-:W-:Y:S07]  /*c560*/  FADD.FTZ R0, R132, R0 ;  /* 0x0000000084007221 */ /* 0x010fee0000010000 */
[----:B------:R-:W2:Y:S01]  /*c570*/  MUFU.EX2 R135, R156 ;  /* 0x0000009c00877308 */ /* 0x000ea20000000800 */
[C---:B-----5:R-:W-:Y:S08]  /*c580*/  HMMA.16816.F32.BF16 R20, R136.reuse, R140, R20 ;  /* 0x0000008c8814723c */ /* 0x060ff00000041814 */
[C---:B------:R-:W-:Y:S01]  /*c590*/  HMMA.16816.F32.BF16 R24, R136.reuse, R142, R24 ;  /* 0x0000008e8818723c */ /* 0x040fe20000041818 */
[----:B------:R-:W3:Y:S03]  /*c5a0*/  LDSM.16.MT88.4 R140, [R237+0x6080] ;  /* 0x00608000ed8c783b */ /* 0x000ee60000004200 */
[----:B--2---:R-:W-:Y:S04]  /*c5b0*/  F2FP.BF16.PACK_AB R171, R135, R134 ;  /* 0x0000008687ab723e */ /* 0x004fe800000010ff */
[C---:B-1----:R-:W-:Y:S08]  /*c5c0*/  HMMA.16816.F32.BF16 R28, R136.reuse, R144, R28 ;  /* 0x00000090881c723c */ /* 0x042ff0000004181c */
[C---:B------:R-:W-:Y:S01]  /*c5d0*/  HMMA.16816.F32.BF16 R32, R136.reuse, R146, R32 ;  /* 0x000000928820723c */ /* 0x040fe20000041820 */
[----:B------:R-:W1:Y:S07]  /*c5e0*/  LDSM.16.MT88.4 R144, [R238+0x6080] ;  /* 0x00608000ee90783b */ /* 0x000e6e0000004200 */
[C---:B---3--:R-:W-:Y:S08]  /*c5f0*/  HMMA.16816.F32.BF16 R36, R136.reuse, R140, R36 ;  /* 0x0000008c8824723c */ /* 0x048ff00000041824 */
        /* <DEDUP_REMOVED lines=29> */
[C---:B--2---:R-:W-:Y:S07]  /*c7d0*/  HMMA.16816.F32.BF16 R116, R136.reuse, R140, R116 ;  /* 0x0000008c8874723c */ /* 0x044fee0000041874 */
[C---:B------:R-:W-:Y:S01]  /*c7e0*/  FADD.FTZ R140, R170.reuse, R0 ;  /* 0x00000000aa8c7221 */ /* 0x040fe20000010000 */
[C---:B------:R-:W-:Y:S04]  /*c7f0*/  HMMA.16816.F32.BF16 R120, R136.reuse, R142, R120 ;  /* 0x0000008e8878723c */ /* 0x040fe80000041878 */
[----:B------:R-:W-:Y:S01]  /*c800*/  STL [R1+0x44], R140 ;  /* 0x0000448c01007387 */ /* 0x000fe20000100800 */
[----:B------:R-:W-:Y:S01]  /*c810*/  F2FP.BF16.PACK_AB R170, R170, R132 ;  /* 0x00000084aaaa723e */ /* 0x000fe200000010ff */
[----:B------:R-:W-:Y:S01]  /*c820*/  FADD.FTZ R0, R149, R3 ;  /* 0x0000000395007221 */ /* 0x000fe20000010000 */
[----:B------:R-:W-:Y:S01]  /*c830*/  MOV R132, R2 ;  /* 0x0000000200847202 */ /* 0x000fe20000000f00 */
[C---:B-1----:R-:W-:Y:S04]  /*c840*/  HMMA.16816.F32.BF16 R124, R136.reuse, R144, R124 ;  /* 0x00000090887c723c */ /* 0x042fe8000004187c */
[----:B------:R-:W-:Y:S04]  /*c850*/  FADD.FTZ R0, R176, R0 ;  /* 0x00000000b0007221 */ /* 0x000fe80000010000 */
[----:B------:R-:W-:Y:S01]  /*c860*/  FADD.FTZ R0, R174, R0 ;  /* 0x00000000ae007221 */ /* 0x000fe20000010000 */
[----:B------:R-:W-:Y:S01]  /*c870*/  HMMA.16816.F32.BF16 R128, R136, R146, R128 ;  /* 0x000000928880723c */ /* 0x000fe20000041880 */
[----:B------:R-:W1:Y:S02]  /*c880*/  LDSM.16.MT88.4 R144, [R238+0x5080] ;  /* 0x00508000ee90783b */ /* 0x000e640000004200 */
[----:B------:R-:W-:Y:S05]  /*c890*/  FADD.FTZ R0, R175, R0 ;  /* 0x00000000af007221 */ /* 0x000fea0000010000 */
[C---:B------:R-:W-:Y:S01]  /*c8a0*/  HMMA.16816.F32.BF16 R156, R168.reuse, R152, R4 ;  /* 0x00000098a89c723c */ /* 0x040fe20000041804 */
[----:B------:R-:W2:Y:S04]  /*c8b0*/  LDSM.16.MT88.4 R136, [R241+0x5080] ;  /* 0x00508000f188783b */ /* 0x000ea80000004200 */
[----:B------:R-:W-:Y:S03]  /*c8c0*/  FADD.FTZ R0, R172, R0 ;  /* 0x00000000ac007221 */ /* 0x000fe60000010000 */
[C---:B------:R-:W-:Y:S01]  /*c8d0*/  HMMA.16816.F32.BF16 R152, R168.reuse, R154, R8 ;  /* 0x0000009aa898723c */ /* 0x040fe20000041808 */
[----:B------:R-:W3:Y:S03]  /*c8e0*/  LDSM.16.MT88.4 R4, [R240+0x5080] ;  /* 0x00508000f004783b */ /* 0x000ee60000004200 */
[----:B------:R-:W-:Y:S04]  /*c8f0*/  FADD.FTZ R0, R173, R0 ;  /* 0x00000000ad007221 */ /* 0x000fe80000010000 */
[----:B------:R-:W-:Y:S01]  /*c900*/  FADD.FTZ R0, R134, R0 ;  /* 0x0000000086007221 */ /* 0x000fe20000010000 */
[----:B------:R-:W4:Y:S03]  /*c910*/  LDSM.16.MT88.4 R8, [R237+0x6880] ;  /* 0x00688000ed08783b */ /* 0x000f260000004200 */
[----:B------:R-:W-:Y:S05]  /*c920*/  FADD.FTZ R0, R135, R0 ;  /* 0x0000000087007221 */ /* 0x000fea0000010000 */
[----:B------:R-:W-:Y:S01]  /*c930*/  STL [R1+0x4c], R0 ;  /* 0x00004c0001007387 */ /* 0x000fe20000100800 */
[C---:B-1----:R-:W-:Y:S03]  /*c940*/  HMMA.16816.F32.BF16 R148, R168.reuse, R144, R12 ;  /* 0x00000090a894723c */ /* 0x042fe6000004180c */
[----:B------:R-:W1:Y:S05]  /*c950*/  LDSM.16.MT88.4 R12, [R238+0x6880] ;  /* 0x00688000ee0c783b */ /* 0x000e6a0000004200 */
        /* <DEDUP_REMOVED lines=37> */
[C---:B--2---:R-:W-:Y:S08]  /*cbb0*/  HMMA.16816.F32.BF16 R124, R168.reuse, R4, R124 ;  /* 0x00000004a87c723c */ /* 0x044ff0000004187c */
[----:B------:R-:W-:Y:S01]  /*cbc0*/  HMMA.16816.F32.BF16 R128, R168, R6, R128 ;  /* 0x00000006a880723c */ /* 0x000fe20000041880 */
[----:B------:R-:W-:-:S07]  /*cbd0*/  @P0 BRA `(.L_x_207) ;  /* 0xffffd24000000947 */ /* 0x000fce000383ffff */
.L_x_202:
[----:B------:R-:W-:-:S06]  /*cbe0*/  UISETP.GE.AND UP0, UPT, UR23, UR7, UPT ;  /* 0x000000071700728c */ /* 0x000fcc000bf06270 */
[----:B------:R-:W-:-:S13]  /*cbf0*/  PLOP3.LUT P0, PT, PT, PT, UP0, 0x40, 0x0 ;  /* 0x000000000000781c */ /* 0x000fda0003f0e808 */
[----:B------:R-:W-:Y:S05]  /*cc00*/  @P0 BRA `(.L_x_208) ;  /* 0x00003cf000000947 */ /* 0x000fea0003800000 */
[----:B------:R-:W1:Y:S04]  /*cc10*/  S2R R0, SR_TID.X ;  /* 0x0000000000007919 */ /* 0x000e680000002100 */
[----:B------:R-:W2:Y:S01]  /*cc20*/  LDL.LU R2, [R1+0x70] ;  /* 0x0000700001027983 */ /* 0x000ea20000300800 */
[----:B-1----:R-:W-:-:S04]  /*cc30*/  SHF.R.S32.HI R3, RZ, 0x1f, R0 ;  /* 0x0000001fff037819 */ /* 0x002fc80000011400 */
[----:B------:R-:W-:Y:S02]  /*cc40*/  LEA.HI R3, R3, R0, RZ, 0x3 ;  /* 0x0000000003037211 */ /* 0x000fe400078f18ff */
[----:B------:R-:W2:Y:S02]  /*cc50*/  LDL R0, [R1+0x30] ;  /* 0x0000300001007983 */ /* 0x000ea40000100800 */
[----:B------:R-:W-:Y:S01]  /*cc60*/  SHF.R.S32.HI R3, RZ, 0x3, R3 ;  /* 0x00000003ff037819 */ /* 0x000fe20000011403 */
[----:B------:R-:W-:Y:S02]  /*cc70*/  IMAD.MOV.U32 R135, RZ, RZ, R132 ;  /* 0x000000ffff877224 */ /* 0x000fe400078e0084 */
[----:B------:R-:W-:Y:S01]  /*cc80*/  IMAD.MOV.U32 R134, RZ, RZ, R133 ;  /* 0x000000ffff867224 */ /* 0x000fe200078e0085 */
[----:B------:R-:W-:Y:S02]  /*cc90*/  IADD3 R3, -R3, 0x30, RZ ;  /* 0x0000003003037810 */ /* 0x000fe40007ffe1ff */
[C---:B--2---:R-:W-:Y:S01]  /*cca0*/  SHF.L.U64.HI R2, R0.reuse, 0x1, R2 ;  /* 0x0000000100027819 */ /* 0x044fe20000010202 */
[----:B------:R-:W-:-:S04]  /*ccb0*/  IMAD.SHL.U32 R0, R0, 0x2, RZ ;  /* 0x0000000200007824 */ /* 0x000fc800078e00ff */
[----:B------:R1:W-:Y:S04]  /*ccc0*/  STL [R1+0x38], R2 ;  /* 0x0000380201007387 */ /* 0x0003e80000100800 */
[----:B------:R1:W-:Y:S02]  /*ccd0*/  STL [R1+0x40], R0 ;  /* 0x0000400001007387 */ /* 0x0003e40000100800 */
.L_x_221:
[----:B------:R-:W2:Y:S01]  /*cce0*/  LDL R4, [R1+0x28] ;  /* 0x0000280001047983 */ /* 0x000ea20000100800 */
[----:B------:R-:W-:Y:S04]  /*ccf0*/  DEPBAR.LE SB0, 0x0 ;  /* 0x000080000000791a */ /* 0x000fe80000000000 */
[----:B------:R-:W3:Y:S01]  /*cd00*/  LDL R168, [R1+0x30] ;  /* 0x0000300001a87983 */ /* 0x000ee20000100800 */
[----:B------:R-:W-:Y:S03]  /*cd10*/  BSSY B0, `(.L_x_209) ;  /* 0x000005f000007945 */ /* 0x000fe60003800000 */
[----:B------:R-:W4:Y:S04]  /*cd20*/  LDL R6, [R1+0x24] ;  /* 0x0000240001067983 */ /* 0x000f280000100800 */
[----:B------:R-:W2:Y:S04]  /*cd30*/  LDL R8, [R1+0x38] ;  /* 0x0000380001087983 */ /* 0x000ea80000100800 */
[----:B------:R-:W2:Y:S04]  /*cd40*/  LDL R5, [R1+0x40] ;  /* 0x0000400001057983 */ /* 0x000ea80000100800 */
[----:B------:R-:W2:Y:S04]  /*cd50*/  LDL R133, [R1+0x4] ;  /* 0x0000040001857983 */ /* 0x000ea80000100800 */
[----:B------:R-:W4:Y:S04]  /*cd60*/  LDL R7, [R1+0x8] ;  /* 0x0000080001077983 */ /* 0x000f280000100800 */
[----:B------:R-:W4:Y:S04]  /*cd70*/  LDL R132, [R1] ;  /* 0x0000000001847983 */ /* 0x000f280000100800 */
[----:B------:R-:W4:Y:S04]  /*cd80*/  LDL R15, [R1+0x60] ;  /* 0x00006000010f7983 */ /* 0x000f280000100800 */
[----:B------:R-:W4:Y:S04]  /*cd90*/  LDL R23, [R1+0x68] ;  /* 0x0000680001177983 */ /* 0x000f280000100800 */
[----:B------:R-:W4:Y:S04]  /*cda0*/  LDL R13, [R1+0x5c] ;  /* 0x00005c00010d7983 */ /* 0x000f280000100800 */
[----:B------:R-:W4:Y:S04]  /*cdb0*/  LDL R21, [R1+0x64] ;  /* 0x0000640001157983 */ /* 0x000f280000100800 */
[----:B------:R-:W4:Y:S04]  /*cdc0*/  LDL R12, [R1+0x34] ;  /* 0x00003400010c7983 */ /* 0x000f280000100800 */
[----:B------:R-:W4:Y:S04]  /*cdd0*/  LDL R20, [R1+0x50] ;  /* 0x0000500001147983 */ /* 0x000f280000100800 */
[----:B------:R-:W-:Y:S06]  /*cde0*/  BAR.SYNC.DEFER_BLOCKING 0x0 ;  /* 0x0000000000007b1d */ /* 0x000fec0000010000 */
[----:B------:R-:W-:Y:S04]  /*cdf0*/  LDSM.16.M88.4 R16, [R236+0x14880] ;  /* 0x01488000ec10783b */ /* 0x000fe80000000200 */
[----:B------:R-:W-:Y:S04]  /*ce00*/  LDSM.16.M88.4 R24, [R236+0x15080] ;  /* 0x01508000ec18783b */ /* 0x000fe80000000200 */
[----:B--2---:R-:W-:Y:S01]  /*ce10*/  LDSM.16.M88.4 R172, [R133] ;  /* 0x0000000085ac783b */ /* 0x004fe20000000200 */
[----:B-1----:R-:W-:Y:S01]  /*ce20*/  SHF.R.S32.HI R0, RZ, 0x1f, R4 ;  /* 0x0000001fff007819 */ /* 0x002fe20000011404 */
[----:B------:R-:W-:Y:S01]  /*ce30*/  IMAD.WIDE.U32 R2, R4, c[0x0][0x208], RZ ;  /* 0x0000820004027a25 */ /* 0x000fe200078e00ff */
[----:B---3--:R-:W-:Y:S02]  /*ce40*/  ISETP.GE.AND P1, PT, R168, c[0x0][0x1d4], PT ;  /* 0x00007500a8007a0c */ /* 0x008fe40003f26270 */
[----:B------:R-:W-:Y:S01]  /*ce50*/  LDSM.16.M88.4 R168, [R243] ;  /* 0x00000000f3a8783b */ /* 0x000fe20000000200 */
[----:B------:R-:W-:Y:S03]  /*ce60*/  IMAD R0, R0, c[0x0][0x208], RZ ;  /* 0x0000820000007a24 */ /* 0x000fe600078e02ff */
[----:B----4-:R-:W-:Y:S01]  /*ce70*/  LDSM.16.M88.4 R176, [R132] ;  /* 0x0000000084b0783b */ /* 0x010fe20000000200 */
[----:B------:R-:W-:Y:S01]  /*ce80*/  IMAD R0, R4, c[0x0][0x20c], R0 ;  /* 0x0000830004007a24 */ /* 0x000fe200078e0200 */
[----:B------:R-:W-:Y:S01]  /*ce90*/  SHF.R.S32.HI R4, RZ, 0x1f, R6 ;  /* 0x0000001fff047819 */ /* 0x000fe20000011406 */
[----:B------:R-:W-:Y:S02]  /*cea0*/  IMAD.SHL.U32 R22, R15, 0x2, RZ ;  /* 0x000000020f167824 */ /* 0x000fe400078e00ff */
[----:B------:R-:W-:Y:S02]  /*ceb0*/  IMAD.IADD R3, R3, 0x1, R0 ;  /* 0x0000000103037824 */ /* 0x000fe400078e0200 */
[----:B------:R-:W-:Y:S01]  /*cec0*/  IMAD R4, R4, c[0x0][0x218], RZ ;  /* 0x0000860004047a24 */ /* 0x000fe200078e02ff */
[----:B------:R-:W-:Y:S01]  /*ced0*/  STL [R1+0x18], R22 ;  /* 0x0000181601007387 */ /* 0x000fe20000100800 */
[C---:B------:R-:W-:Y:S01]  /*cee0*/  IMAD.WIDE.U32 R2, R6.reuse, c[0x0][0x218], R2 ;  /* 0x0000860006027a25 */ /* 0x040fe200078e0002 */
[----:B------:R-:W-:Y:S03]  /*cef0*/  SHF.L.U64.HI R15, R15, 0x1, R23 ;  /* 0x000000010f0f7819 */ /* 0x000fe60000010217 */
[----:B------:R-:W-:Y:S01]  /*cf00*/  IMAD R4, R6, c[0x0][0x21c], R4 ;  /* 0x0000870006047a24 */ /* 0x000fe200078e0204 */
[----:B------:R-:W-:Y:S01]  /*cf10*/  IADD3 R0, P0, R2, UR24, RZ ;  /* 0x0000001802007c10 */ /* 0x000fe2000ff1e0ff */
[----:B------:R-:W-:Y:S03]  /*cf20*/  STL [R1+0x1c], R15 ;  /* 0x00001c0f01007387 */ /* 0x000fe60000100800 */
[----:B------:R-:W-:Y:S02]  /*cf30*/  IADD3.X R3, R3, UR15, R4, P0, !PT ;  /* 0x0000000f03037c10 */ /* 0x000fe400087fe404 */
[C---:B------:R-:W-:Y:S04]  /*cf40*/  LEA R6, P0, R0.reuse, c[0x0][0x1f8], 0x1 ;  /* 0x00007e0000067a11 */ /* 0x040fe800078008ff */
[----:B------:R-:W-:Y:S02]  /*cf50*/  LEA.HI.X R3, R0, c[0x0][0x1fc], R3, 0x1, P0 ;  /* 0x00007f0000037a11 */ /* 0x000fe400000f0c03 */
[----:B------:R-:W1:Y:S04]  /*cf60*/  SHFL.IDX PT, R0, R6, RZ, 0x181f ;  /* 0x00181fff06007589 */ /* 0x000e6800000e0000 */
[----:B------:R-:W2:Y:S01]  /*cf70*/  SHFL.IDX PT, R2, R3, RZ, 0x181f ;  /* 0x00181fff03027589 */ /* 0x000ea200000e0000 */
[----:B-1----:R-:W-:Y:S05]  /*cf80*/  IADD3 R4, P0, R0, R5, RZ ;  /* 0x0000000500047210 */ /* 0x002fea0007f1e0ff */
[----:B--2---:R-:W-:Y:S02]  /*cf90*/  IMAD.X R5, R2, 0x1, R8, P0 ;  /* 0x0000000102057824 */ /* 0x004fe400000e0608 */
[----:B------:R-:W1:Y:S04]  /*cfa0*/  LDSM.16.M88.4 R8, [R236+0x14080] ;  /* 0x01408000ec08783b */ /* 0x000e680000000200 */
[----:B------:R-:W-:Y:S01]  /*cfb0*/  @!PT LDS RZ, [RZ] ;  /* 0x00000000fffff984 */ /* 0x000fe20000000800 */
[----:B------:R-:W-:Y:S01]  /*cfc0*/  @!PT LDS RZ, [RZ] ;  /* 0x00000000fffff984 */ /* 0x000fe20000000800 */
[----:B------:R-:W-:Y:S01]  /*cfd0*/  @!PT LDS RZ, [RZ] ;  /* 0x00000000fffff984 */ /* 0x000fe20000000800 */
[----:B------:R2:W-:Y:S02]  /*cfe0*/  LDGSTS.E.BYPASS.LTC128B.128 [R7+0x4080], [R4.64], !P1 ;  /* 0x0408000004077fae */ /* 0x0005e4000c901d52 */
[----:B--2---:R-:W-:Y:S05]  /*cff0*/  IADD3 R4, P0, R0, R22, RZ ;  /* 0x0000001600047210 */ /* 0x004fea0007f1e0ff */
[----:B------:R-:W-:Y:S02]  /*d000*/  IMAD.X R5, R2, 0x1, R15, P0 ;  /* 0x0000000102057824 */ /* 0x000fe400000e060f */
[C---:B------:R-:W-:Y:S01]  /*d010*/  IMAD.SHL.U32 R15, R13.reuse, 0x2, RZ ;  /* 0x000000020d0f7824 */ /* 0x040fe200078e00ff */
[----:B------:R-:W-:Y:S02]  /*d020*/  SHF.L.U64.HI R13, R13, 0x1, R21 ;  /* 0x000000010d0d7819 */ /* 0x000fe40000010215 */
[----:B------:R2:W-:Y:S04]  /*d030*/  LDGSTS.E.BYPASS.LTC128B.128 [R7+0x5880], [R4.64], !P6 ;  /* 0x0588000004077fae */ /* 0x0005e8000f101d52 */
[----:B------:R3:W-:Y:S04]  /*d040*/  STL [R1+0xc], R15 ;  /* 0x00000c0f01007387 */ /* 0x0007e80000100800 */
[----:B------:R4:W-:Y:S01]  /*d050*/  STL [R1+0x14], R13 ;  /* 0x0000140d01007387 */ /* 0x0009e20000100800 */
[----:B--2---:R-:W-:Y:S01]  /*d060*/  IADD3 R4, P0, R0, R15, RZ ;  /* 0x0000000f00047210 */ /* 0x004fe20007f1e0ff */
[C---:B---3--:R-:W-:Y:S01]  /*d070*/  IMAD.SHL.U32 R15, R12.reuse, 0x2, RZ ;  /* 0x000000020c0f7824 */ /* 0x048fe200078e00ff */
[----:B------:R-:W-:Y:S03]  /*d080*/  SHF.L.U64.HI R12, R12, 0x1, R20 ;  /* 0x000000010c0c7819 */ /* 0x000fe60000010214 */
[----:B------:R-:W-:Y:S02]  /*d090*/  IMAD.X R5, R2, 0x1, R13, P0 ;  /* 0x0000000102057824 */ /* 0x000fe400000e060d */
[----:B----4-:R-:W2:Y:S04]  /*d0a0*/  S2R R13, SR_TID.X ;  /* 0x00000000000d7919 */ /* 0x010ea80000002100 */
[----:B------:R3:W-:Y:S04]  /*d0b0*/  LDGSTS.E.BYPASS.LTC128B.128 [R7+0x7080], [R4.64], !P5 ;  /* 0x0708000004077fae */ /* 0x0007e8000e901d52 */
[----:B------:R4:W-:Y:S04]  /*d0c0*/  STL [R1+0x10], R15 ;  /* 0x0000100f01007387 */ /* 0x0009e80000100800 */
[----:B------:R4:W-:Y:S01]  /*d0d0*/  STL [R1+0x20], R12 ;  /* 0x0000200c01007387 */ /* 0x0009e20000100800 */
[----:B--2---:R-:W-:Y:S02]  /*d0e0*/  ISETP.GT.AND P1, PT, R13, 0x7f, PT ;  /* 0x0000007f0d00780c */ /* 0x004fe40003f24270 */
[----:B---3--:R-:W-:Y:S05]  /*d0f0*/  IADD3 R4, P0, R0, R15, RZ ;  /* 0x0000000f00047210 */ /* 0x008fea0007f1e0ff */
[----:B------:R-:W-:Y:S05]  /*d100*/  IMAD.X R5, R2, 0x1, R12, P0 ;  /* 0x0000000102057824 */ /* 0x000fea00000e060c */
[----:B------:R4:W-:Y:S01]  /*d110*/  LDGSTS.E.BYPASS.LTC128B.128 [R7+0x8880], [R4.64], !P4 ;  /* 0x0888000004077fae */ /* 0x0009e2000e101d52 */
[----:B------:R-:W-:-:S05]  /*d120*/  @P1 BRA `(.L_x_210) ;  /* 0x000001d000001947 */ /* 0x000fca0003800000 */
[----:B-1----:R-:W-:-:S05]  /*d130*/  BRA.DIV ~URZ, `(.L_x_211) ;  /* 0x000069427f007947 */ /* 0x002fca000b800000 */
[----:B----4-:R1:W2:Y:S04]  /*d140*/  SHFL.IDX PT, R4, R3, 0x1, 0x181f ;  /* 0x00381f0003047f89 */ /* 0x0102a800000e0000 */
[----:B------:R1:W3:Y:S02]  /*d150*/  SHFL.IDX PT, R0, R6, 0x1, 0x181f ;  /* 0x00381f0006007f89 */ /* 0x0002e400000e0000 */
.L_x_240:
[----:B------:R-:W4:Y:S04]  /*d160*/  LDL R7, [R1+0x30] ;  /* 0x0000300001077983 */ /* 0x000f280000100800 */
[----:B-1-3--:R-:W3:Y:S04]  /*d170*/  LDL R6, [R1+0x40] ;  /* 0x0000400001067983 */ /* 0x00aee80000100800 */
[----:B--2---:R-:W2:Y:S04]  /*d180*/  LDL R3, [R1+0x38] ;  /* 0x0000380001037983 */ /* 0x004ea80000100800 */
[----:B------:R-:W2:Y:S04]  /*d190*/  LDL R2, [R1+0x18] ;  /* 0x0000180001027983 */ /* 0x000ea80000100800 */
[----:B------:R-:W2:Y:S04]  /*d1a0*/  LDL R20, [R1+0x1c] ;  /* 0x00001c0001147983 */ /* 0x000ea80000100800 */
[----:B------:R-:W2:Y:S04]  /*d1b0*/  LDL R5, [R1+0x8] ;  /* 0x0000080001057983 */ /* 0x000ea80000100800 */
[----:B------:R-:W2:Y:S04]  /*d1c0*/  LDL R15, [R1+0xc] ;  /* 0x00000c00010f7983 */ /* 0x000ea80000100800 */
[----:B------:R-:W2:Y:S04]  /*d1d0*/  LDL R14, [R1+0x14] ;  /* 0x00001400010e7983 */ /* 0x000ea80000100800 */
[----:B------:R-:W2:Y:S04]  /*d1e0*/  LDL R13, [R1+0x10] ;  /* 0x00001000010d7983 */ /* 0x000ea80000100800 */
[----:B------:R-:W2:Y:S01]  /*d1f0*/  LDL R12, [R1+0x20] ;  /* 0x00002000010c7983 */ /* 0x000ea20000100800 */
[----:B----4-:R-:W-:Y:S02]  /*d200*/  ISETP.GE.AND P1, PT, R7, c[0x0][0x1d4], PT ;  /* 0x0000750007007a0c */ /* 0x010fe40003f26270 */
[----:B---3--:R-:W-:Y:S05]  /*d210*/  IADD3 R6, P0, R0, R6, RZ ;  /* 0x0000000600067210 */ /* 0x008fea0007f1e0ff */
[----:B--2---:R-:W-:Y:S01]  /*d220*/  IMAD.X R7, R4, 0x1, R3, P0 ;  /* 0x0000000104077824 */ /* 0x004fe200000e0603 */
[----:B------:R-:W-:Y:S05]  /*d230*/  IADD3 R2, P0, R0, R2, RZ ;  /* 0x0000000200027210 */ /* 0x000fea0007f1e0ff */
[----:B------:R-:W-:Y:S01]  /*d240*/  IMAD.X R3, R4, 0x1, R20, P0 ;  /* 0x0000000104037824 */ /* 0x000fe200000e0614 */
[----:B------:R-:W-:Y:S01]  /*d250*/  @!PT LDS RZ, [RZ] ;  /* 0x00000000fffff984 */ /* 0x000fe20000000800 */
[----:B------:R-:W-:Y:S01]  /*d260*/  @!PT LDS RZ, [RZ] ;  /* 0x00000000fffff984 */ /* 0x000fe20000000800 */
[----:B------:R-:W-:Y:S01]  /*d270*/  @!PT LDS RZ, [RZ] ;  /* 0x00000000fffff984 */ /* 0x000fe20000000800 */
[----:B------:R1:W-:Y:S04]  /*d280*/  LDGSTS.E.BYPASS.LTC128B.128 [R5+0x5080], [R6.64], !P1 ;  /* 0x0508000006057fae */ /* 0x0003e8000c901d52 */
[----:B------:R2:W-:Y:S02]  /*d290*/  LDGSTS.E.BYPASS.LTC128B.128 [R5+0x6880], [R2.64], !P6 ;  /* 0x0688000002057fae */ /* 0x0005e4000f101d52 */
[----:B--2---:R-:W-:Y:S05]  /*d2a0*/  IADD3 R2, P0, R0, R15, RZ ;  /* 0x0000000f00027210 */ /* 0x004fea0007f1e0ff */
[----:B------:R-:W-:Y:S05]  /*d2b0*/  IMAD.X R3, R4, 0x1, R14, P0 ;  /* 0x0000000104037824 */ /* 0x000fea00000e060e */
[----:B------:R2:W-:Y:S02]  /*d2c0*/  LDGSTS.E.BYPASS.LTC128B.128 [R5+0x8080], [R2.64], !P5 ;  /* 0x0808000002057fae */ /* 0x0005e4000e901d52 */
[----:B--2---:R-:W-:Y:S05]  /*d2d0*/  IADD3 R2, P0, R0, R13, RZ ;  /* 0x0000000d00027210 */ /* 0x004fea0007f1e0ff */
[----:B------:R-:W-:Y:S05]  /*d2e0*/  IMAD.X R3, R4, 0x1, R12, P0 ;  /* 0x0000000104037824 */ /* 0x000fea00000e060c */
[----:B------:R1:W-:Y:S03]  /*d2f0*/  LDGSTS.E.BYPASS.LTC128B.128 [R5+0x9880], [R2.64], !P4 ;  /* 0x0988000002057fae */ /* 0x0003e6000e101d52 */
.L_x_210:
[----:B-1----:R-:W-:Y:S05]  /*d300*/  BSYNC B0 ;  /* 0x0000000000007941 */ /* 0x002fea0003800000 */
.L_x_209:
[----:B------:R-:W0:Y:S01]  /*d310*/  LDGDEPBAR ;  /* 0x00000000000079af */ /* 0x000e220000000000 */
[----:B------:R-:W-:Y:S01]  /*d320*/  WARPSYNC 0xffffffff ;  /* 0xffffffff00007948 */ /* 0x000fe20003800000 */
[C---:B----45:R-:W-:Y:S01]  /*d330*/  HMMA.16816.F32.BF16 R4, R160.reuse, R8, RZ ;  /* 0x00000008a004723c */ /* 0x070fe200000418ff */
        /* <DEDUP_REMOVED lines=146> */
[----:B------:R-:W3:Y:S02]  /*dc60*/  LDL.LU R173, [R1+0x18] ;  /* 0x0000180001ad7983 */ /* 0x000ee40000300800 */
[----:B------:R-:W-:Y:S02]  /*dc70*/  ISETP.NE.AND P1, PT, R2, 0x1, PT ;  /* 0x000000010200780c */ /* 0x000fe40003f25270 */
[----:B------:R-:W4:Y:S01]  /*dc80*/  LDL.LU R170, [R1+0x1c] ;  /* 0x00001c0001aa7983 */ /* 0x000f220000300800 */
[----:B------:R-:W-:Y:S03]  /*dc90*/  IMAD.U32 R2, RZ, RZ, UR4 ;  /* 0x00000004ff027e24 */ /* 0x000fe6000f8e00ff */
[----:B------:R-:W5:Y:S04]  /*dca0*/  LDL.LU R171, [R1+0xc] ;  /* 0x00000c0001ab7983 */ /* 0x000f680000300800 */
[----:B------:R-:W3:Y:S04]  /*dcb0*/  LDL.LU R174, [R1+0x14] ;  /* 0x0000140001ae7983 */ /* 0x000ee80000300800 */
[----:B------:R-:W3:Y:S04]  /*dcc0*/  LDL R175, [R1+0x30] ;  /* 0x0000300001af7983 */ /* 0x000ee80000100800 */
[----:B------:R-:W4:Y:S04]  /*dcd0*/  LDL R169, [R1+0x40] ;  /* 0x0000400001a97983 */ /* 0x000f280000100800 */
[----:B------:R-:W4:Y:S04]  /*dce0*/  LDL R178, [R1+0x38] ;  /* 0x0000380001b27983 */ /* 0x000f280000100800 */
[----:B------:R-:W4:Y:S04]  /*dcf0*/  LDL.LU R179, [R1+0x10] ;  /* 0x0000100001b37983 */ /* 0x000f280000300800 */
[----:B------:R-:W4:Y:S04]  /*dd00*/  LDL.LU R176, [R1+0x20] ;  /* 0x0000200001b07983 */ /* 0x000f280000300800 */
[----:B------:R-:W4:Y:S01]  /*dd10*/  LDL R177, [R1+0x8] ;  /* 0x0000080001b17983 */ /* 0x000f220000100800 */
[----:B--2---:R-:W-:Y:S05]  /*dd20*/  IADD3 R2, R2, -0x30, R0 ;  /* 0xffffffd002027810 */ /* 0x004fea0007ffe000 */
[----:B------:R-:W-:Y:S04]  /*dd30*/  @P1 IMAD.HI.U32 R3, R2, c[0x0][0x2bc], RZ ;  /* 0x0000af0002031a27 */ /* 0x000fe800078e00ff */
[----:B------:R-:W-:Y:S01]  /*dd40*/  IMAD.MOV.U32 R0, RZ, RZ, R2 ;  /* 0x000000ffff007224 */ /* 0x000fe200078e0002 */
[----:B------:R-:W-:Y:S04]  /*dd50*/  @P1 SHF.R.U32.HI R0, RZ, c[0x0][0x2c0], R3 ;  /* 0x0000b000ff001a19 */ /* 0x000fe80000011603 */
[C---:B------:R-:W-:Y:S04]  /*dd60*/  @!P3 IADD3 R3, P0, R0.reuse, UR16, RZ ;  /* 0x000000100003bc10 */ /* 0x040fe8000ff1e0ff */
[----:B------:R-:W-:Y:S01]  /*dd70*/  @!P3 LEA.HI.X.SX32 R133, R0, UR6, 0x1, P0 ;  /* 0x000000060085bc11 */ /* 0x000fe200080f0eff */
[----:B------:R-:W-:Y:S01]  /*dd80*/  IMAD.MOV R0, RZ, RZ, -R0 ;  /* 0x000000ffff007224 */ /* 0x000fe200078e0a00 */
[----:B------:R-:W-:Y:S02]  /*dd90*/  @!P3 LEA R132, P0, R3, c[0x0][0x2a0], 0x2 ;  /* 0x0000a8000384ba11 */ /* 0x000fe400078010ff */
[----:B---3--:R-:W-:Y:S01]  /*dda0*/  ISETP.GE.AND P2, PT, R175, c[0x0][0x1d4], PT ;  /* 0x00007500af007a0c */ /* 0x008fe20003f46270 */
        /* <DEDUP_REMOVED lines=9> */
[----:B--2---:R-:W1:Y:S02]  /*de40*/  S2R R133, SR_TID.X ;  /* 0x0000000000857919 */ /* 0x004e640000002100 */
[----:B-1----:R-:W-:Y:S04]  /*de50*/  SHF.R.S32.HI R172, RZ, 0x1f, R133 ;  /* 0x0000001fffac7819 */ /* 0x002fe80000011485 */
[----:B------:R-:W-:Y:S04]  /*de60*/  LEA.HI R172, R172, R133, RZ, 0x3 ;  /* 0x00000085acac7211 */ /* 0x000fe800078f18ff */
[----:B------:R-:W-:Y:S04]  /*de70*/  SHF.R.S32.HI R172, RZ, 0x3, R172 ;  /* 0x00000003ffac7819 */ /* 0x000fe800000114ac */
[----:B------:R-:W-:Y:S04]  /*de80*/  IADD3 R172, -R172, 0x30, RZ ;  /* 0x00000030acac7810 */ /* 0x000fe80007ffe1ff */
[----:B------:R-:W-:Y:S01]  /*de90*/  ISETP.GE.AND P1, PT, R172, 0x1, PT ;  /* 0x00000001ac00780c */ /* 0x000fe20003f26270 */
[----:B---3--:R1:W-:Y:S01]  /*dea0*/  STL [R1+0x24], R168 ;  /* 0x000024a801007387 */ /* 0x0083e20000100800 */
[----:B------:R-:W-:Y:S01]  /*deb0*/  SHF.R.S32.HI R132, RZ, 0x1f, R168 ;  /* 0x0000001fff847819 */ /* 0x000fe200000114a8 */
[----:B------:R-:W-:Y:S04]  /*dec0*/  IMAD.WIDE.U32 R2, R168, c[0x0][0x1f0], R2 ;  /* 0x00007c00a8027a25 */ /* 0x000fe800078e0002 */
[----:B------:R-:W-:Y:S01]  /*ded0*/  IMAD R132, R132, c[0x0][0x1f0], RZ ;  /* 0x00007c0084847a24 */ /* 0x000fe200078e02ff */
[----:B------:R-:W-:Y:S03]  /*dee0*/  IADD3 R0, P0, R2, UR20, RZ ;  /* 0x0000001402007c10 */ /* 0x000fe6000ff1e0ff */
[----:B------:R-:W-:Y:S05]  /*def0*/  IMAD R132, R168, c[0x0][0x1f4], R132 ;  /* 0x00007d00a8847a24 */ /* 0x000fea00078e0284 */
[----:B------:R-:W-:Y:S02]  /*df00*/  IADD3.X R3, R3, UR8, R132, P0, !PT ;  /* 0x0000000803037c10 */ /* 0x000fe400087fe484 */
[C---:B-1----:R-:W-:Y:S04]  /*df10*/  LEA R168, P0, R0.reuse, c[0x0][0x1c8], 0x1 ;  /* 0x0000720000a87a11 */ /* 0x042fe800078008ff */
[----:B------:R-:W-:Y:S02]  /*df20*/  LEA.HI.X R3, R0, c[0x0][0x1cc], R3, 0x1, P0 ;  /* 0x0000730000037a11 */ /* 0x000fe400000f0c03 */
[----:B------:R-:W4:Y:S04]  /*df30*/  SHFL.IDX PT, R0, R168, RZ, 0x181f ;  /* 0x00181fffa8007589 */ /* 0x000f2800000e0000 */
[----:B------:R-:W1:Y:S01]  /*df40*/  SHFL.IDX PT, R2, R3, RZ, 0x181f ;  /* 0x00181fff03027589 */ /* 0x000e6200000e0000 */
[----:B----4-:R-:W-:Y:S05]  /*df50*/  @P1 IADD3 R132, P0, R0, R169, RZ ;  /* 0x000000a900841210 */ /* 0x010fea0007f1e0ff */
[----:B-1----:R-:W-:Y:S05]  /*df60*/  @P1 IMAD.X R133, R2, 0x1, R178, P0 ;  /* 0x0000000102851824 */ /* 0x002fea00000e06b2 */
[----:B------:R-:W-:Y:S01]  /*df70*/  @!PT LDS RZ, [RZ] ;  /* 0x00000000fffff984 */ /* 0x000fe20000000800 */
[----:B------:R1:W-:Y:S02]  /*df80*/  @P1 LDGSTS.E.BYPASS.LTC128B.128 [R177+0x14080], [R132.64], !P2 ;  /* 0x1408000084b11fae */ /* 0x0003e4000d101d52 */
[----:B-1----:R-:W-:Y:S05]  /*df90*/  @P1 IADD3 R132, P0, R0, R173, RZ ;  /* 0x000000ad00841210 */ /* 0x002fea0007f1e0ff */
[----:B------:R-:W-:Y:S05]  /*dfa0*/  @P1 IMAD.X R133, R2, 0x1, R170, P0 ;  /* 0x0000000102851824 */ /* 0x000fea00000e06aa */
[----:B------:R5:W-:Y:S02]  /*dfb0*/  @P1 LDGSTS.E.BYPASS.LTC128B.128 [R177+0x15880], [R132.64], !P6 ;  /* 0x1588000084b11fae */ /* 0x000be4000f101d52 */
[----:B-----5:R-:W-:Y:S05]  /*dfc0*/  @P1 IADD3 R132, P0, R0, R171, RZ ;  /* 0x000000ab00841210 */ /* 0x020fea0007f1e0ff */
[----:B------:R-:W-:Y:S05]  /*dfd0*/  @P1 IMAD.X R133, R2, 0x1, R174, P0 ;  /* 0x0000000102851824 */ /* 0x000fea00000e06ae */
[----:B------:R1:W-:Y:S02]  /*dfe0*/  @P1 LDGSTS.E.BYPASS.LTC128B.128 [R177+0x17080], [R132.64], !P5 ;  /* 0x1708000084b11fae */ /* 0x0003e4000e901d52 */
[----:B-1----:R-:W-:Y:S02]  /*dff0*/  @P1 IADD3 R132, P0, R0, R179, RZ ;  /* 0x000000b300841210 */ /* 0x002fe40007f1e0ff */
[----:B------:R-:W1:Y:S03]  /*e000*/  SHFL.IDX PT, R0, R168, 0x1, 0x181f ;  /* 0x00381f00a8007f89 */ /* 0x000e6600000e0000 */
[----:B------:R-:W-:Y:S01]  /*e010*/  @P1 IMAD.X R133, R2, 0x1, R176, P0 ;  /* 0x0000000102851824 */ /* 0x000fe200000e06b0 */
[----:B------:R-:W-:Y:S01]  /*e020*/  ISETP.GE.AND P0, PT, R172, 0x21, PT ;  /* 0x00000021ac00780c */ /* 0x000fe20003f06270 */
[----:B------:R-:W2:Y:S04]  /*e030*/  SHFL.IDX PT, R2, R3, 0x1, 0x181f ;  /* 0x00381f0003027f89 */ /* 0x000ea800000e0000 */
[----:B------:R3:W-:Y:S08]  /*e040*/  @P1 LDGSTS.E.BYPASS.LTC128B.128 [R177+0x18880], [R132.64], !P4 ;  /* 0x1888000084b11fae */ /* 0x0007f0000e101d52 */
[C---:B-1----:R-:W-:Y:S02]  /*e050*/  @P0 IADD3 R172, P2, R0.reuse, R173, RZ ;  /* 0x000000ad00ac0210 */ /* 0x042fe40007f5e0ff */
[----:B------:R-:W-:Y:S03]  /*e060*/  @P0 IADD3 R168, P1, R0, R169, RZ ;  /* 0x000000a900a80210 */ /* 0x000fe60007f3e0ff */
[----:B--2---:R-:W-:Y:S01]  /*e070*/  @P0 IMAD.X R173, R2, 0x1, R170, P2 ;  /* 0x0000000102ad0824 */ /* 0x004fe200010e06aa */
[----:B------:R-:W-:Y:S01]  /*e080*/  @P0 IADD3 R170, P2, R0, R171, RZ ;  /* 0x000000ab00aa0210 */ /* 0x000fe20007f5e0ff */
[C---:B------:R-:W-:Y:S04]  /*e090*/  @P0 IMAD.X R169, R2.reuse, 0x1, R178, P1 ;  /* 0x0000000102a90824 */ /* 0x040fe800008e06b2 */
[----:B------:R-:W-:Y:S01]  /*e0a0*/  @P0 IMAD.X R171, R2, 0x1, R174, P2 ;  /* 0x0000000102ab0824 */ /* 0x000fe200010e06ae */
[----:B------:R-:W-:Y:S02]  /*e0b0*/  ISETP.GE.AND P2, PT, R175, c[0x0][0x1d4], PT ;  /* 0x00007500af007a0c */ /* 0x000fe40003f46270 */
[----:B---3--:R-:W-:Y:S05]  /*e0c0*/  @P0 IADD3 R132, P1, R0, R179, RZ ;  /* 0x000000b300840210 */ /* 0x008fea0007f3e0ff */
[----:B------:R-:W-:Y:S06]  /*e0d0*/  @P0 IMAD.X R133, R2, 0x1, R176, P1 ;  /* 0x0000000102850824 */ /* 0x000fec00008e06b0 */
[----:B------:R1:W-:Y:S04]  /*e0e0*/  @P0 LDGSTS.E.BYPASS.LTC128B.128 [R177+0x15080], [R168.64], !P2 ;  /* 0x15080000a8b10fae */ /* 0x0003e8000d101d52 */
[----:B------:R1:W-:Y:S04]  /*e0f0*/  @P0 LDGSTS.E.BYPASS.LTC128B.128 [R177+0x16880], [R172.64], !P6 ;  /* 0x16880000acb10fae */ /* 0x0003e8000f101d52 */
[----:B------:R1:W-:Y:S04]  /*e100*/  @P0 LDGSTS.E.BYPASS.LTC128B.128 [R177+0x18080], [R170.64], !P5 ;  /* 0x18080000aab10fae */ /* 0x0003e8000e901d52 */
[----:B------:R1:W-:Y:S02]  /*e110*/  @P0 LDGSTS.E.BYPASS.LTC128B.128 [R177+0x19880], [R132.64], !P4 ;  /* 0x1988000084b10fae */ /* 0x0003e4000e101d52 */
.L_x_212:
[----:B------:R-:W2:Y:S01]  /*e120*/  LDL R2, [R1+0x58] ;  /* 0x0000580001027983 */ /* 0x000ea20000100800 */
[----:B------:R-:W-:Y:S02]  /*e130*/  UISETP.NE.AND UP1, UPT, UR14, URZ, UPT ;  /* 0x0000003f0e00728c */ /* 0x000fe4000bf25270 */
[----:B------:R-:W-:Y:S01]  /*e140*/  UIMAD UR4, UR23, -0x30, URZ ;  /* 0xffffffd0170478a4 */ /* 0x000fe2000f8e023f */
[----:B-1----:R-:W3:Y:S01]  /*e150*/  LDL R168, [R1+0x54] ;  /* 0x0000540001a87983 */ /* 0x002ee20000100800 */
[----:B------:R-:W-:Y:S02]  /*e160*/  UISETP.NE.AND UP0, UPT, UR13, URZ, UPT ;  /* 0x0000003f0d00728c */ /* 0x000fe4000bf05270 */
[----:B------:R-:W-:Y:S01]  /*e170*/  PLOP3.LUT P0, PT, PT, PT, UP1, 0x80, 0x0 ;  /* 0x000000000000781c */ /* 0x000fe20003f0f018 */
[----:B------:R-:W0:Y:S01]  /*e180*/  LDGDEPBAR ;  /* 0x00000000000079af */ /* 0x000e220000000000 */
[----:B---3--:R-:W-:Y:S11]  /*e190*/  IADD3 R170, -R168, UR4, RZ ;  /* 0x00000004a8aa7c10 */ /* 0x008ff6000fffe1ff */
[----:B--2---:R-:W-:Y:S01]  /*e1a0*/  @P0 IMAD.HI.U32 R0, R2, c[0x0][0x2c8], RZ ;  /* 0x0000b20002000a27 */ /* 0x004fe200078e00ff */
[----:B------:R-:W-:Y:S03]  /*e1b0*/  PLOP3.LUT P0, PT, PT, PT, UP1, 0x80, 0x0 ;  /* 0x000000000000781c */ /* 0x000fe60003f0f018 */
[----:B------:R-:W-:Y:S02]  /*e1c0*/  IMAD.MOV.U32 R132, RZ, RZ, R2 ;  /* 0x000000ffff847224 */ /* 0x000fe400078e0002 */
[----:B------:R-:W-:Y:S08]  /*e1d0*/  IMAD.U32 R2, RZ, RZ, UR10 ;  /* 0x0000000aff027e24 */ /* 0x000ff0000f8e00ff */
[----:B------:R-:W-:Y:S01]  /*e1e0*/  @P0 SHF.R.U32.HI R132, RZ, c[0x0][0x2cc], R0 ;  /* 0x0000b300ff840a19 */ /* 0x000fe20000011600 */
[----:B------:R-:W-:Y:S01]  /*e1f0*/  IMAD.U32 R0, RZ, RZ, UR4 ;  /* 0x00000004ff007e24 */ /* 0x000fe2000f8e00ff */
[----:B------:R-:W-:Y:S03]  /*e200*/  PLOP3.LUT P0, PT, PT, PT, UP0, 0x40, 0x0 ;  /* 0x000000000000781c */ /* 0x000fe60003f0e808 */
[----:B------:R-:W1:Y:S01]  /*e210*/  SHFL.IDX PT, R3, R132, RZ, 0x1c1f ;  /* 0x001c1fff84037589 */ /* 0x000e6200000e0000 */
[----:B------:R-:W-:Y:S04]  /*e220*/  IADD3 R0, -R168, 0x1, R0 ;  /* 0x00000001a8007810 */ /* 0x000fe80007ffe100 */
[----:B------:R-:W-:Y:S04]  /*e230*/  IADD3 R0, R0, -c[0x0][0x168], R2 ;  /* 0x80005a0000007a10 */ /* 0x000fe80007ffe002 */
[C---:B------:R-:W-:Y:S02]  /*e240*/  IADD3 R169, R0.reuse, c[0x0][0x328], RZ ;  /* 0x0000ca0000a97a10 */ /* 0x040fe40007ffe0ff */
[----:B------:R-:W-:Y:S03]  /*e250*/  IADD3 R133, R0, UR22, RZ ;  /* 0x0000001600857c10 */ /* 0x000fe6000fffe0ff */
[--C-:B-1----:R-:W-:Y:S02]  /*e260*/  IMAD.IADD R2, R169, 0x1, R3.reuse ;  /* 0x00000001a9027824 */ /* 0x102fe400078e0203 */
[----:B------:R-:W-:Y:S01]  /*e270*/  IMAD.IADD R0, R133, 0x1, R3 ;  /* 0x0000000185007824 */ /* 0x000fe200078e0203 */
[----:B------:R-:W-:-:S05]  /*e280*/  @P0 BRA `(.L_x_213) ;  /* 0x0000019000000947 */ /* 0x000fca0003800000 */
[----:B------:R-:W-:Y:S01]  /*e290*/  MOV R168, c[0x0][0x2ac] ;  /* 0x0000ab0000a87a02 */ /* 0x000fe20000000f00 */
        /* <DEDUP_REMOVED lines=14> */
.L_x_215:
[----:B------:R-:W-:Y:S04]  /*e380*/  MOV R168, 0x1 ;  /* 0x0000000100a87802 */ /* 0x000fe80000000f00 */
[----:B------:R-:W-:Y:S11]  /*e390*/  ISETP.NE.AND P0, PT, R168, c[0x0][0x32c], PT ;  /* 0x0000cb00a8007a0c */ /* 0x000ff60003f05270 */
[----:B------:R-:W-:Y:S02]  /*e3a0*/  @!UPT UIADD3 URZ, URZ, URZ, URZ ;  /* 0x0000003f3f3ff290 */ /* 0x000fe4000fffe03f */
[----:B------:R-:W-:Y:S05]  /*e3b0*/  @P0 IMAD.HI.U32 R168, R3, c[0x0][0x330], RZ ;  /* 0x0000cc0003a80a27 */ /* 0x000fea00078e00ff */
[----:B------:R-:W-:Y:S02]  /*e3c0*/  @P0 SHF.R.U32.HI R3, RZ, c[0x0][0x334], R168 ;  /* 0x0000cd00ff030a19 */ /* 0x000fe400000116a8 */
.L_x_216:
[----:B------:R-:W-:Y:S05]  /*e3d0*/  BSYNC B0 ;  /* 0x0000000000007941 */ /* 0x000fea0003800000 */
.L_x_214:
[----:B------:R-:W-:Y:S05]  /*e3e0*/  IMAD R3, R3, c[0x0][0x32c], R170 ;  /* 0x0000cb0003037a24 */ /* 0x000fea00078e02aa */
[----:B------:R-:W-:Y:S02]  /*e3f0*/  IMNMX R0, R0, R3, !PT ;  /* 0x0000000300007217 */ /* 0x000fe40007800200 */
[----:B------:R-:W-:Y:S04]  /*e400*/  IADD3 R3, R3, c[0x0][0x32c], RZ ;  /* 0x0000cb0003037a10 */ /* 0x000fe80007ffe0ff */
[----:B------:R-:W-:Y:S02]  /*e410*/  IMNMX R2, R2, R3, PT ;  /* 0x0000000302027217 */ /* 0x000fe40003800200 */
.L_x_213:
        /* <DEDUP_REMOVED lines=88> */
.L_x_219:
[----:B------:R-:W-:Y:S04]  /*e9a0*/  MOV R4, 0x1 ;  /* 0x0000000100047802 */ /* 0x000fe80000000f00 */
[----:B------:R-:W-:Y:S11]  /*e9b0*/  ISETP.NE.AND P0, PT, R4, c[0x0][0x32c], PT ;  /* 0x0000cb0004007a0c */ /* 0x000ff60003f05270 */
[----:B------:R-:W-:Y:S02]  /*e9c0*/  @!UPT UIADD3 URZ, URZ, URZ, URZ ;  /* 0x0000003f3f3ff290 */ /* 0x000fe4000fffe03f */
[----:B------:R-:W-:Y:S05]  /*e9d0*/  @P0 IMAD.HI.U32 R4, R0, c[0x0][0x330], RZ ;  /* 0x0000cc0000040a27 */ /* 0x000fea00078e00ff */
[----:B------:R-:W-:Y:S02]  /*e9e0*/  @P0 SHF.R.U32.HI R0, RZ, c[0x0][0x334], R4 ;  /* 0x0000cd00ff000a19 */ /* 0x000fe40000011604 */
.L_x_220:
[----:B------:R-:W-:Y:S05]  /*e9f0*/  BSYNC B0 ;  /* 0x0000000000007941 */ /* 0x000fea0003800000 */
.L_x_218:
[----:B------:R-:W-:Y:S05]  /*ea00*/  IMAD R0, R0, c[0x0][0x32c], R170 ;  /* 0x0000cb0000007a24 */ /* 0x000fea00078e02aa */
[----:B------:R-:W-:Y:S02]  /*ea10*/  IMNMX R2, R2, R0, !PT ;  /* 0x0000000002027217 */ /* 0x000fe40007800200 */
[----:B------:R-:W-:Y:S04]  /*ea20*/  IADD3 R0, R0, c[0x0][0x32c], RZ ;  /* 0x0000cb0000007a10 */ /* 0x000fe80007ffe0ff */
[----:B------:R-:W-:Y:S02]  /*ea30*/  IMNMX R3, R3, R0, PT ;  /* 0x0000000003037217 */ /* 0x000fe40003800200 */
.L_x_217:
        /* <DEDUP_REMOVED lines=492> */
.L_x_208:
[----:B------:R-:W2:Y:S04]  /*10900*/  LDL.LU R0, [R1+0x44] ;  /* 0x0000440001007983 */ /* 0x000ea80000300800 */
[----:B------:R-:W3:Y:S01]  /*10910*/  LDL.LU R3, [R1+0x4c] ;  /* 0x00004c0001037983 */ /* 0x000ee20000300800 */
[----:B------:R-:W-:-:S03]  /*10920*/  PLOP3.LUT P2, PT, PT, PT, PT, 0x8, 0x0 ;  /* 0x000000000000781c */ /* 0x000fc60003f4e170 */
[----:B--2---:R-:W1:Y:S04]  /*10930*/  SHFL.BFLY PT, R5, R0, 0x2, 0x1f ;  /* 0x0c401f0000057f89 */ /* 0x004e6800000e0000 */
[----:B---3--:R-:W2:Y:S01]  /*10940*/  SHFL.BFLY PT, R2, R3, 0x2, 0x1f ;  /* 0x0c401f0003027f89 */ /* 0x008ea200000e0000 */
[----:B-1----:R-:W-:Y:S02]  /*10950*/  FADD.FTZ R5, R5, R0 ;  /* 0x0000000005057221 */ /* 0x002fe40000010000 */
[----:B--2---:R-:W-:-:S03]  /*10960*/  FADD.FTZ R2, R2, R3 ;  /* 0x0000000302027221 */ /* 0x004fc60000010000 */
[----:B------:R-:W1:Y:S04]  /*10970*/  SHFL.BFLY PT, R0, R5, 0x1, 0x1f ;  /* 0x0c201f0005007f89 */ /* 0x000e6800000e0000 */
[----:B------:R-:W2:Y:S01]  /*10980*/  SHFL.BFLY PT, R6, R2, 0x1, 0x1f ;  /* 0x0c201f0002067f89 */ /* 0x000ea200000e0000 */
[----:B-1----:R-:W-:Y:S01]  /*10990*/  FADD.FTZ R5, R5, R0 ;  /* 0x0000000005057221 */ /* 0x002fe20000010000 */
[----:B------:R-:W-:Y:S01]  /*109a0*/  MOV R0, RZ ;  /* 0x000000ff00007202 */ /* 0x000fe20000000f00 */
[----:B--2---:R-:W-:-:S03]  /*109b0*/  FADD.FTZ R6, R2, R6 ;  /* 0x0000000602067221 */ /* 0x004fc60000010000 */
[----:B------:R-:W-:Y:S02]  /*109c0*/  FSETP.NE.FTZ.AND P1, PT, R5, RZ, PT ;  /* 0x000000ff0500720b */ /* 0x000fe40003f35000 */
[----:B------:R-:W-:Y:S02]  /*109d0*/  MOV R2, RZ ;  /* 0x000000ff00027202 */ /* 0x000fe40000000f00 */
[----:B------:R-:W-:-:S09]  /*109e0*/  FSETP.NE.FTZ.AND P0, PT, R6, RZ, PT ;  /* 0x000000ff0600720b */ /* 0x000fd20003f15000 */
[----:B------:R-:W1:Y:S01]  /*109f0*/  @P1 MUFU.RCP R0, R5 ;  /* 0x0000000500001308 */ /* 0x000e620000001000 */
[----:B------:R-:W-:-:S05]  /*10a00*/  @P1 MOV R3, 0x3f317218 ;  /* 0x3f31721800031802 */ /* 0x000fca0000000f00 */
[----:B------:R-:W-:Y:S02]  /*10a10*/  @P1 FMUL.FTZ R4, R3, c[0x0][0x2d0] ;  /* 0x0000b40003041a20 */ /* 0x000fe40000410000 */
[----:B------:R-:W-:Y:S08]  /*10a20*/  @P0 MUFU.RCP R2, R6 ;  /* 0x0000000600020308 */ /* 0x000ff00000001000 */
[----:B------:R-:W2:Y:S01]  /*10a30*/  @P1 MUFU.LG2 R5, R5 ;  /* 0x0000000500051308 */ /* 0x000ea20000000c00 */
[----:B-1----:R-:W-:-:S02]  /*10a40*/  FMUL.FTZ R15, R0, R28 ;  /* 0x0000001c000f7220 */ /* 0x002fc40000410000 */
[C---:B------:R-:W-:Y:S02]  /*10a50*/  FMUL.FTZ R14, R0.reuse, R29 ;  /* 0x0000001d000e7220 */ /* 0x040fe40000410000 */
[C---:B------:R-:W-:Y:S02]  /*10a60*/  FMUL.FTZ R13, R0.reuse, R32 ;  /* 0x00000020000d7220 */ /* 0x040fe40000410000 */
[C---:B------:R-:W-:Y:S01]  /*10a70*/  FMUL.FTZ R12, R0.reuse, R33 ;  /* 0x00000021000c7220 */ /* 0x040fe20000410000 */
[----:B------:R-:W1:Y:S01]  /*10a80*/  @P0 MUFU.LG2 R6, R6 ;  /* 0x0000000600060308 */ /* 0x000e620000000c00 */
        /* <DEDUP_REMOVED lines=63> */
[----:B--2---:R-:W-:Y:S02]  /*10e80*/  @P1 FMUL.FTZ R5, R5, 0.69314718246459960938 ;  /* 0x3f31721805051820 */ /* 0x004fe40000410000 */
[----:B-1----:R-:W-:Y:S02]  /*10e90*/  @P0 FMUL.FTZ R3, R6, 0.69314718246459960938 ;  /* 0x3f31721806030820 */ /* 0x002fe40000410000 */
[----:B------:R-:W-:Y:S02]  /*10ea0*/  @P0 FMUL.FTZ R0, R0, c[0x0][0x2d0] ;  /* 0x0000b40000000a20 */ /* 0x000fe40000410000 */
        /* <DEDUP_REMOVED lines=63> */
[----:B------:R-:W-:Y:S02]  /*112a0*/  FMUL.FTZ R131, R2, R131 ;  /* 0x0000008302837220 */ /* 0x000fe40000410000 */
[----:B------:R-:W-:Y:S02]  /*112b0*/  @P1 FFMA.FTZ R36, R4, R133, R5 ;  /* 0x0000008504241223 */ /* 0x000fe40000010005 */
[----:B------:R-:W-:Y:S02]  /*112c0*/  @P0 FFMA.FTZ R37, R0, R132, R3 ;  /* 0x0000008400250223 */ /* 0x000fe40000010003 */
.L_x_169:
[----:B------:R-:W-:Y:S05]  /*112d0*/  @P2 BRA `(.L_x_222) ;  /* 0x000019a000002947 */ /* 0x000fea0003800000 */
[----:B------:R-:W-:Y:S01]  /*112e0*/  F2FP.BF16.PACK_AB R109, R12, R13 ;  /* 0x0000000d0c6d723e */ /* 0x000fe200000010ff */
[----:B------:R-:W-:Y:S01]  /*112f0*/  ULDC.64 UR4, c[0x0][0x490] ;  /* 0x0001240000047ab9 */ /* 0x000fe20000000a00 */
[----:B------:R-:W3:Y:S01]  /*11300*/  S2R R13, SR_TID.X ;  /* 0x00000000000d7919 */ /* 0x000ee20000002100 */
[----:B------:R-:W-:Y:S01]  /*11310*/  UIMAD UR6, UR9, UR4, URZ ;  /* 0x00000004090672a4 */ /* 0x000fe2000f8e023f */
[----:B------:R-:W-:Y:S01]  /*11320*/  F2FP.BF16.PACK_AB R117, R14, R15 ;  /* 0x0000000f0e75723e */ /* 0x000fe200000010ff */
[----:B--2---:R-:W-:Y:S01]  /*11330*/  UIMAD.WIDE.U32 UR12, UR11, UR4, URZ ;  /* 0x000000040b0c72a5 */ /* 0x004fe2000f8e003f */
[----:B------:R-:W2:Y:S01]  /*11340*/  S2R R14, SR_CTAID.Z ;  /* 0x00000000000e7919 */ /* 0x000ea20000002700 */
[----:B------:R-:W-:Y:S01]  /*11350*/  UIMAD UR6, UR11, UR5, UR6 ;  /* 0x000000050b0672a4 */ /* 0x000fe2000f8e0206 */
[----:B------:R-:W-:Y:S01]  /*11360*/  F2FP.BF16.PACK_AB R65, R8, R9 ;  /* 0x000000090841723e */ /* 0x000fe200000010ff */
[----:B------:R-:W-:Y:S01]  /*11370*/  BSSY B0, `(.L_x_223) ;  /* 0x0000133000007945 */ /* 0x000fe20003800000 */
[----:B------:R-:W-:Y:S01]  /*11380*/  ULDC.64 UR4, c[0x0][0x3e8] ;  /* 0x0000fa0000047ab9 */ /* 0x000fe20000000a00 */
[----:B------:R-:W-:Y:S01]  /*11390*/  F2FP.BF16.PACK_AB R45, R45, R7 ;  /* 0x000000072d2d723e */ /* 0x000fe200000010ff */
[----:B------:R-:W-:Y:S01]  /*113a0*/  UIMAD.WIDE.U32 UR14, UR11, UR4, URZ ;  /* 0x000000040b0e72a5 */ /* 0x000fe2000f8e003f */
[----:B------:R-:W-:Y:S01]  /*113b0*/  IMAD.U32 R3, RZ, RZ, UR13 ;  /* 0x0000000dff037e24 */ /* 0x000fe2000f8e00ff */
[----:B------:R-:W-:Y:S01]  /*113c0*/  F2FP.BF16.PACK_AB R89, R10, R11 ;  /* 0x0000000b0a59723e */ /* 0x000fe200000010ff */
[----:B-1----:R-:W-:Y:S01]  /*113d0*/  IMAD.U32 R2, RZ, RZ, UR12 ;  /* 0x0000000cff027e24 */ /* 0x002fe2000f8e00ff */
[----:B------:R-:W-:Y:S01]  /*113e0*/  F2FP.BF16.PACK_AB R105, R35, R34 ;  /* 0x000000222369723e */ /* 0x000fe200000010ff */
[----:B------:R-:W-:Y:S01]  /*113f0*/  UIMAD UR9, UR9, UR4, URZ ;  /* 0x00000004090972a4 */ /* 0x000fe2000f8e023f */
[----:B------:R-:W-:Y:S01]  /*11400*/  IMAD.U32 R7, RZ, RZ, UR15 ;  /* 0x0000000fff077e24 */ /* 0x000fe2000f8e00ff */
[----:B------:R-:W-:Y:S01]  /*11410*/  F2FP.BF16.PACK_AB R35, R81, R80 ;  /* 0x000000505123723e */ /* 0x000fe200000010ff */
[----:B------:R-:W-:Y:S01]  /*11420*/  IMAD.U32 R6, RZ, RZ, UR14 ;  /* 0x0000000eff067e24 */ /* 0x000fe2000f8e00ff */
[----:B------:R-:W1:Y:S01]  /*11430*/  S2R R81, SR_CTAID.X ;  /* 0x0000000000517919 */ /* 0x000e620000002500 */
[----:B------:R-:W-:Y:S01]  /*11440*/  UIMAD UR5, UR11, UR5, UR9 ;  /* 0x000000050b0572a4 */ /* 0x000fe2000f8e0209 */
[----:B------:R-:W-:Y:S01]  /*11450*/  IMAD.MOV.U32 R80, RZ, RZ, c[0x0][0x4e8] ;  /* 0x00013a00ff507624 */ /* 0x000fe200078e00ff */
[----:B------:R-:W-:Y:S01]  /*11460*/  UIADD3 UR6, UR13, UR6, URZ ;  /* 0x000000060d067290 */ /* 0x000fe2000fffe03f */
[----:B------:R-:W-:Y:S01]  /*11470*/  F2FP.BF16.PACK_AB R44, R157, R156 ;  /* 0x0000009c9d2c723e */ /* 0x000fe200000010ff */
[----:B------:R-:W-:Y:S01]  /*11480*/  UIADD3 UR5, UR15, UR5, URZ ;  /* 0x000000050f057290 */ /* 0x000fe2000fffe03f */
[----:B---3--:R-:W-:-:S02]  /*11490*/  SHF.R.S32.HI R21, RZ, 0x1f, R13 ;  /* 0x0000001fff157819 */ /* 0x008fc4000001140d */
[C---:B------:R-:W-:Y:S01]  /*114a0*/  ISETP.NE.AND P3, PT, R80.reuse, 0x1, PT ;  /* 0x000000015000780c */ /* 0x040fe20003f65270 */
[----:B------:R-:W-:Y:S01]  /*114b0*/  IMAD.U32 R5, RZ, RZ, UR6 ;  /* 0x00000006ff057e24 */ /* 0x000fe2000f8e00ff */
[CC--:B------:R-:W-:Y:S01]  /*114c0*/  LEA.HI R0, R21.reuse, R13.reuse, RZ, 0x2 ;  /* 0x0000000d15007211 */ /* 0x0c0fe200078f10ff */
[----:B------:R-:W-:Y:S01]  /*114d0*/  IMAD R80, R80, c[0x0][0x388], RZ ;  /* 0x0000e20050507a24 */ /* 0x000fe200078e02ff */
[----:B------:R-:W-:Y:S02]  /*114e0*/  LEA.HI R8, R21, R13, RZ, 0x5 ;  /* 0x0000000d15087211 */ /* 0x000fe400078f28ff */
[--C-:B------:R-:W-:Y:S02]  /*114f0*/  SHF.R.S32.HI R7, RZ, 0x2, R0.reuse ;  /* 0x00000002ff077819 */ /* 0x100fe40000011400 */
[----:B------:R-:W-:Y:S02]  /*11500*/  SHF.R.S32.HI R3, RZ, 0x1f, R0 ;  /* 0x0000001fff037819 */ /* 0x000fe40000011400 */
[----:B------:R-:W-:-:S02]  /*11510*/  LOP3.LUT R0, R0, 0xfffffffc, RZ, 0xc0, !PT ;  /* 0xfffffffc00007812 */ /* 0x000fc400078ec0ff */
[----:B------:R-:W-:Y:S02]  /*11520*/  LOP3.LUT R4, R8, 0xffffffe0, RZ, 0xc0, !PT ;  /* 0xffffffe008047812 */ /* 0x000fe400078ec0ff */
[----:B------:R-:W-:Y:S01]  /*11530*/  LEA.HI R9, R3, R7, RZ, 0x3 ;  /* 0x0000000703097211 */ /* 0x000fe200078f18ff */
[----:B------:R-:W-:Y:S01]  /*11540*/  IMAD.IADD R10, R13, 0x1, -R0 ;  /* 0x000000010d0a7824 */ /* 0x000fe200078e0a00 */
[----:B------:R-:W-:Y:S01]  /*11550*/  LEA.HI R12, R21, R13, RZ, 0x3 ;  /* 0x0000000d150c7211 */ /* 0x000fe200078f18ff */
[----:B------:R-:W-:Y:S01]  /*11560*/  IMAD.IADD R0, R13, 0x1, -R4 ;  /* 0x000000010d007824 */ /* 0x000fe200078e0a04 */
[----:B------:R-:W-:Y:S01]  /*11570*/  LOP3.LUT R9, R9, 0xfffffff8, RZ, 0xc0, !PT ;  /* 0xfffffff809097812 */ /* 0x000fe200078ec0ff */
[----:B------:R-:W-:Y:S01]  /*11580*/  IMAD.MOV.U32 R4, RZ, RZ, R2 ;  /* 0x000000ffff047224 */ /* 0x000fe200078e0002 */
[----:B------:R-:W-:Y:S01]  /*11590*/  SHF.R.S32.HI R20, RZ, 0x3, R12 ;  /* 0x00000003ff147819 */ /* 0x000fe2000001140c */
[----:B------:R-:W-:Y:S01]  /*115a0*/  IMAD.MOV.U32 R2, RZ, RZ, R6 ;  /* 0x000000ffff027224 */ /* 0x000fe200078e0006 */
[----:B------:R-:W-:Y:S01]  /*115b0*/  SHF.R.S32.HI R6, RZ, 0x1f, R0 ;  /* 0x0000001fff067819 */ /* 0x000fe20000011400 */
[----:B------:R-:W-:Y:S01]  /*115c0*/  IMAD.IADD R9, R7, 0x1, -R9 ;  /* 0x0000000107097824 */ /* 0x000fe200078e0a09 */
[----:B------:R-:W-:Y:S01]  /*115d0*/  LOP3.LUT P0, RZ, R0, 0x3, RZ, 0xc0, !PT ;  /* 0x0000000300ff7812 */ /* 0x000fe2000780c0ff */
[----:B------:R-:W-:Y:S01]  /*115e0*/  IMAD.U32 R3, RZ, RZ, UR5 ;  /* 0x00000005ff037e24 */ /* 0x000fe2000f8e00ff */
[----:B------:R-:W-:Y:S01]  /*115f0*/  LEA.HI R18, R6, R0, RZ, 0x2 ;  /* 0x0000000006127211 */ /* 0x000fe200078f10ff */
[----:B--2---:R-:W-:Y:S01]  /*11600*/  IMAD.WIDE.U32 R16, R14, c[0x0][0x498], R4 ;  /* 0x000126000e107a25 */ /* 0x004fe200078e0004 */
[----:B------:R-:W-:-:S02]  /*11610*/  SHF.R.S32.HI R7, RZ, 0x1f, R14 ;  /* 0x0000001fff077819 */ /* 0x000fc4000001140e */
[--C-:B------:R-:W-:Y:S01]  /*11620*/  SHF.R.S32.HI R6, RZ, 0x5, R8.reuse ;  /* 0x00000005ff067819 */ /* 0x100fe20000011408 */
[----:B------:R-:W-:Y:S01]  /*11630*/  IMAD.SHL.U32 R5, R9, 0x40, RZ ;  /* 0x0000004009057824 */ /* 0x000fe200078e00ff */
[----:B------:R-:W-:Y:S01]  /*11640*/  SHF.R.S32.HI R0, RZ, 0x1f, R8 ;  /* 0x0000001fff007819 */ /* 0x000fe20000011408 */
[C---:B------:R-:W-:Y:S01]  /*11650*/  IMAD R22, R7.reuse, c[0x0][0x498], RZ ;  /* 0x0001260007167a24 */ /* 0x040fe200078e02ff */
[----:B------:R-:W-:Y:S01]  /*11660*/  LOP3.LUT R11, R12, 0xfffffff8, RZ, 0xc0, !PT ;  /* 0xfffffff80c0b7812 */ /* 0x000fe200078ec0ff */
[----:B------:R-:W-:Y:S01]  /*11670*/  IMAD R19, R7, c[0x0][0x3f0], RZ ;  /* 0x0000fc0007137a24 */ /* 0x000fe200078e02ff */
[----:B------:R-:W-:Y:S01]  /*11680*/  LEA.HI R0, R0, R6, RZ, 0x3 ;  /* 0x0000000600007211 */ /* 0x000fe200078f18ff */
[----:B------:R-:W-:Y:S01]  /*11690*/  IMAD.SHL.U32 R7, R20, 0x40, RZ ;  /* 0x0000004014077824 */ /* 0x000fe200078e00ff */
[----:B------:R-:W-:Y:S01]  /*116a0*/  LEA.HI R21, R21, R13, RZ, 0x6 ;  /* 0x0000000d15157211 */ /* 0x000fe200078f30ff */
[----:B------:R-:W-:Y:S01]  /*116b0*/  IMAD.IADD R11, R13, 0x1, -R11 ;  /* 0x000000010d0b7824 */ /* 0x000fe200078e0a0b */
[----:B------:R-:W-:Y:S01]  /*116c0*/  LOP3.LUT R4, R0, 0xffffff8, RZ, 0xc0, !PT ;  /* 0x0ffffff800047812 */ /* 0x000fe200078ec0ff */
[----:B------:R-:W-:Y:S01]  /*116d0*/  IMAD.WIDE.U32 R12, R14, c[0x0][0x3f0], R2 ;  /* 0x0000fc000e0c7a25 */ /* 0x000fe200078e0002 */
[----:B------:R-:W-:-:S02]  /*116e0*/  LEA.HI R3, R10, R10, RZ, 0x1 ;  /* 0x0000000a0a037211 */ /* 0x000fc400078f08ff */
[----:B------:R-:W-:Y:S01]  /*116f0*/  LOP3.LUT R2, R7, 0x1c0, RZ, 0xc0, !PT ;  /* 0x000001c007027812 */ /* 0x000fe200078ec0ff */
[----:B------:R-:W-:Y:S01]  /*11700*/  IMAD.SHL.U32 R0, R11, 0x8, RZ ;  /* 0x000000080b007824 */ /* 0x000fe200078e00ff */
[----:B------:R-:W-:Y:S01]  /*11710*/  R2P PR, R9, 0x6 ;  /* 0x0000000609007804 */ /* 0x000fe20000000000 */
[----:B------:R-:W-:Y:S01]  /*11720*/  IMAD R7, R11, 0x20, R20 ;  /* 0x000000200b077824 */ /* 0x000fe200078e0214 */
[----:B------:R-:W-:Y:S01]  /*11730*/  LOP3.LUT R8, R5, 0x1c0, RZ, 0xc0, !PT ;  /* 0x000001c005087812 */ /* 0x000fe200078ec0ff */
[----:B------:R-:W-:Y:S01]  /*11740*/  IMAD.IADD R11, R6, 0x1, -R4 ;  /* 0x00000001060b7824 */ /* 0x000fe200078e0a04 */
[----:B------:R-:W-:Y:S01]  /*11750*/  LOP3.LUT R4, R3, 0x1ffffffe, RZ, 0xc0, !PT ;  /* 0x1ffffffe03047812 */ /* 0x000fe200078ec0ff */
[----:B-1----:R-:W-:Y:S01]  /*11760*/  IMAD R7, R81, 0x80, R7 ;  /* 0x0000008051077824 */ /* 0x002fe200078e0207 */
[----:B------:R-:W-:Y:S01]  /*11770*/  SHF.R.U32.HI R3, RZ, 0x3, R2 ;  /* 0x00000003ff037819 */ /* 0x000fe20000011602 */
[----:B------:R-:W-:Y:S01]  /*11780*/  IMAD R22, R14, c[0x0][0x49c], R22 ;  /* 0x000127000e167a24 */ /* 0x000fe200078e0216 */
[----:B------:R-:W-:Y:S01]  /*11790*/  LOP3.LUT R2, R2, 0x38, R0, 0xf8, !PT ;  /* 0x0000003802027812 */ /* 0x000fe200078ef800 */
[----:B------:R-:W-:Y:S01]  /*117a0*/  IMAD R19, R14, c[0x0][0x3f4], R19 ;  /* 0x0000fd000e137a24 */ /* 0x000fe200078e0213 */
[----:B------:R-:W-:Y:S01]  /*117b0*/  F2FP.BF16.PACK_AB R158, R159, R158 ;  /* 0x0000009e9f9e723e */ /* 0x000fe200000010ff */
[----:B------:R-:W-:Y:S01]  /*117c0*/  IMAD R15, R6, 0x200, R10 ;  /* 0x00000200060f7824 */ /* 0x000fe200078e020a */
[----:B------:R-:W-:Y:S01]  /*117d0*/  F2FP.BF16.PACK_AB R93, R153, R152 ;  /* 0x00000098995d723e */ /* 0x000fe200000010ff */
[----:B------:R-:W-:Y:S01]  /*117e0*/  IMAD.IADD R14, R10, 0x1, -R4 ;  /* 0x000000010a0e7824 */ /* 0x000fe200078e0a04 */
[----:B------:R-:W-:Y:S01]  /*117f0*/  LOP3.LUT R10, R2, R3, RZ, 0x3c, !PT ;  /* 0x00000003020a7212 */ /* 0x000fe200078e3cff */
[----:B------:R-:W-:Y:S01]  /*11800*/  @P3 IMAD.HI.U32 R3, R7, c[0x0][0x4ec], RZ ;  /* 0x00013b0007033a27 */ /* 0x000fe200078e00ff */
[----:B------:R-:W-:-:S02]  /*11810*/  LOP3.LUT R4, R9, 0x1, RZ, 0xc0, !PT ;  /* 0x0000000109047812 */ /* 0x000fc400078ec0ff */
[----:B------:R-:W-:Y:S01]  /*11820*/  LEA.HI R9, R8, R8, RZ, 0x1d ;  /* 0x0000000808097211 */ /* 0x000fe200078fe8ff */
[----:B------:R-:W-:Y:S01]  /*11830*/  IMAD.MOV.U32 R2, RZ, RZ, R7 ;  /* 0x000000ffff027224 */ /* 0x000fe200078e0007 */
[----:B------:R-:W-:Y:S01]  /*11840*/  ISETP.NE.U32.AND P4, PT, R4, 0x1, PT ;  /* 0x000000010400780c */ /* 0x000fe20003f85070 */
[----:B------:R-:W-:Y:S01]  /*11850*/  IMAD.SHL.U32 R6, R21, 0x8, RZ ;  /* 0x0000000815067824 */ /* 0x000fe200078e00ff */
[----:B------:R-:W-:Y:S01]  /*11860*/  @P3 SHF.R.U32.HI R2, RZ, c[0x0][0x4f0], R3 ;  /* 0x00013c00ff023a19 */ /* 0x000fe20000011603 */
[----:B------:R-:W-:Y:S01]  /*11870*/  IMAD.IADD R5, R13, 0x1, R19 ;  /* 0x000000010d057824 */ /* 0x000fe200078e0213 */
[----:B------:R-:W-:Y:S02]  /*11880*/  SHF.R.S32.HI R4, RZ, 0x2, R18 ;  /* 0x00000002ff047819 */ /* 0x000fe40000011412 */
[----:B------:R-:W-:Y:S01]  /*11890*/  LOP3.LUT R18, R10, 0x7ffffe00, R6, 0xf8, !PT ;  /* 0x7ffffe000a127812 */ /* 0x000fe200078ef806 */
[--C-:B------:R-:W-:Y:S01]  /*118a0*/  IMAD.MOV R8, RZ, RZ, -R2.reuse ;  /* 0x000000ffff087224 */ /* 0x100fe200078e0a02 */
[----:B------:R-:W-:Y:S01]  /*118b0*/  SHF.R.S32.HI R6, RZ, 0x1f, R2 ;  /* 0x0000001fff067819 */ /* 0x000fe20000011402 */
[----:B------:R-:W-:Y:S01]  /*118c0*/  IMAD R3, R11, 0x10, R4 ;  /* 0x000000100b037824 */ /* 0x000fe200078e0204 */
[----:B------:R-:W-:Y:S01]  /*118d0*/  F2FP.BF16.PACK_AB R154, R155, R154 ;  /* 0x0000009a9b9a723e */ /* 0x000fe200000010ff */
[----:B------:R-:W-:Y:S01]  /*118e0*/  IMAD.MOV.U32 R4, RZ, RZ, R12 ;  /* 0x000000ffff047224 */ /* 0x000fe200078e000c */
[----:B------:R-:W-:Y:S01]  /*118f0*/  F2FP.BF16.PACK_AB R148, R149, R148 ;  /* 0x000000949594723e */ /* 0x000fe200000010ff */
[----:B------:R-:W-:Y:S01]  /*11900*/  IMAD R12, R8, c[0x0][0x4e8], R7 ;  /* 0x00013a00080c7a24 */ /* 0x000fe200078e0207 */
[----:B------:R-:W-:Y:S01]  /*11910*/  F2FP.BF16.PACK_AB R150, R151, R150 ;  /* 0x000000969796723e */ /* 0x000fe200000010ff */
[----:B------:R-:W-:Y:S01]  /*11920*/  IMAD.U32 R10, R15, 0x2, R9 ;  /* 0x000000020f0a7824 */ /* 0x000fe200078e0009 */
[----:B------:R-:W-:Y:S01]  /*11930*/  F2FP.BF16.PACK_AB R144, R145, R144 ;  /* 0x000000909190723e */ /* 0x000fe200000010ff */
[--C-:B------:R-:W-:Y:S01]  /*11940*/  IMAD R8, R14, 0x8, R3.reuse ;  /* 0x000000080e087824 */ /* 0x100fe200078e0203 */
[----:B------:R-:W-:Y:S01]  /*11950*/  F2FP.BF16.PACK_AB R146, R147, R146 ;  /* 0x000000929392723e */ /* 0x000fe200000010ff */
[----:B------:R-:W-:Y:S01]  /*11960*/  IMAD R9, R6, c[0x0][0x3e0], RZ ;  /* 0x0000f80006097a24 */ /* 0x000fe200078e02ff */
[----:B------:R-:W-:Y:S01]  /*11970*/  F2FP.BF16.PACK_AB R140, R141, R140 ;  /* 0x0000008c8d8c723e */ /* 0x000fe200000010ff */
[----:B------:R-:W-:Y:S01]  /*11980*/  IMAD R3, R81, 0x80, R3 ;  /* 0x0000008051037824 */ /* 0x000fe200078e0203 */
[----:B------:R-:W-:Y:S01]  /*11990*/  F2FP.BF16.PACK_AB R142, R143, R142 ;  /* 0x0000008e8f8e723e */ /* 0x000fe200000010ff */
[----:B------:R-:W-:Y:S01]  /*119a0*/  IMAD R8, R81, 0x80, R8 ;  /* 0x0000008051087824 */ /* 0x000fe200078e0208 */
[----:B------:R-:W-:Y:S01]  /*119b0*/  F2FP.BF16.PACK_AB R136, R137, R136 ;  /* 0x000000888988723e */ /* 0x000fe200000010ff */
[----:B------:R-:W-:Y:S01]  /*119c0*/  IMAD.WIDE.U32 R6, R2, c[0x0][0x3e0], R4 ;  /* 0x0000f80002067a25 */ /* 0x000fe200078e0004 */
[----:B------:R-:W-:-:S02]  /*119d0*/  ISETP.GE.OR P6, PT, R3, R80, P0 ;  /* 0x000000500300720c */ /* 0x000fc400007c6670 */
[----:B------:R-:W-:Y:S01]  /*119e0*/  IADD3 R3, R3, 0x8, RZ ;  /* 0x0000000803037810 */ /* 0x000fe20007ffe0ff */
[----:B------:R-:W-:Y:S01]  /*119f0*/  IMAD R9, R2, c[0x0][0x3e4], R9 ;  /* 0x0000f90002097a24 */ /* 0x000fe200078e0209 */
[----:B------:R-:W-:Y:S01]  /*11a00*/  F2FP.BF16.PACK_AB R138, R139, R138 ;  /* 0x0000008a8b8a723e */ /* 0x000fe200000010ff */
[----:B------:R-:W-:Y:S01]  /*11a10*/  IMAD.SHL.U32 R2, R10, 0x2, RZ ;  /* 0x000000020a027824 */ /* 0x000fe200078e00ff */
[----:B------:R-:W-:Y:S01]  /*11a20*/  ISETP.GE.OR P5, PT, R3, R80, P0 ;  /* 0x000000500300720c */ /* 0x000fe200007a6670 */
[----:B------:R-:W-:Y:S01]  /*11a30*/  @P3 IMAD.HI.U32 R5, R8, c[0x0][0x4ec], RZ ;  /* 0x00013b0008053a27 */ /* 0x000fe200078e00ff */
[----:B------:R-:W-:Y:S01]  /*11a40*/  BAR.SYNC.DEFER_BLOCKING 0x1, 0x100 ;  /* 0x0044000000007b1d */ /* 0x000fe20000010000 */
[----:B------:R-:W-:Y:S02]  /*11a50*/  F2FP.BF16.PACK_AB R113, R31, R30 ;  /* 0x0000001e1f71723e */ /* 0x000fe400000010ff */
[----:B------:R-:W-:Y:S01]  /*11a60*/  IMAD.IADD R7, R7, 0x1, R9 ;  /* 0x0000000107077824 */ /* 0x000fe200078e0209 */
[C---:B------:R-:W-:Y:S01]  /*11a70*/  IADD3 R9, R2.reuse, 0x80, RZ ;  /* 0x0000008002097810 */ /* 0x040fe20007ffe0ff */
[----:B------:R-:W-:Y:S01]  /*11a80*/  IMAD.MOV.U32 R4, RZ, RZ, R8 ;  /* 0x000000ffff047224 */ /* 0x000fe200078e0008 */
[----:B------:R-:W-:Y:S01]  /*11a90*/  @P3 SHF.R.U32.HI R4, RZ, c[0x0][0x4f0], R5 ;  /* 0x00013c00ff043a19 */ /* 0x000fe20000011605 */
[----:B------:R-:W-:Y:S01]  /*11aa0*/  IMAD.MOV.U32 R14, RZ, RZ, 0x40 ;  /* 0x00000040ff0e7424 */ /* 0x000fe200078e00ff */
[----:B------:R-:W-:-:S02]  /*11ab0*/  IADD3 R3, R2, 0x70, RZ ;  /* 0x0000007002037810 */ /* 0x000fc40007ffe0ff */
[----:B------:R-:W-:Y:S02]  /*11ac0*/  @P4 IADD3 R3, R9, 0x10, RZ ;  /* 0x0000001009034810 */ /* 0x000fe40007ffe0ff */
[----:B------:R-:W-:Y:S02]  /*11ad0*/  SHF.R.S32.HI R9, RZ, 0x1f, R12 ;  /* 0x0000001fff097819 */ /* 0x000fe4000001140c */
[--C-:B------:R-:W-:Y:S02]  /*11ae0*/  SHF.R.S32.HI R5, RZ, 0x1f, R4.reuse ;  /* 0x0000001fff057819 */ /* 0x100fe40000011404 */
[----:B------:R-:W-:Y:S01]  /*11af0*/  IADD3 R10, P0, R4, R16, RZ ;  /* 0x00000010040a7210 */ /* 0x000fe20007f1e0ff */
[----:B------:R-:W-:Y:S01]  /*11b00*/  IMAD.MOV R4, RZ, RZ, -R4 ;  /* 0x000000ffff047224 */ /* 0x000fe200078e0a04 */
[----:B------:R-:W-:Y:S01]  /*11b10*/  SEL R14, R14, 0xffffffc0, !P2 ;  /* 0xffffffc00e0e7807 */ /* 0x000fe20005000000 */
[----:B------:R-:W-:Y:S01]  /*11b20*/  IMAD R9, R9, c[0x0][0x3d8], RZ ;  /* 0x0000f60009097a24 */ /* 0x000fe200078e02ff */
[----:B------:R-:W-:Y:S01]  /*11b30*/  IADD3.X R11, R5, R17, R22, P0, !PT ;  /* 0x00000011050b7210 */ /* 0x000fe200007fe416 */
[----:B------:R-:W-:Y:S01]  /*11b40*/  IMAD R8, R4, c[0x0][0x4e8], R8 ;  /* 0x00013a0004087a24 */ /* 0x000fe200078e0208 */
[----:B------:R-:W-:Y:S01]  /*11b50*/  F2FP.BF16.PACK_AB R69, R39, R38 ;  /* 0x000000262745723e */ /* 0x000fe200000010ff */
[C---:B------:R-:W-:Y:S01]  /*11b60*/  IMAD R17, R12.reuse, c[0x0][0x3dc], R9 ;  /* 0x0000f7000c117a24 */ /* 0x040fe200078e0209 */
[----:B------:R-:W-:Y:S01]  /*11b70*/  STS [R2+0x80], R44 ;  /* 0x0000802c02007388 */ /* 0x000fe20000000800 */
[----:B------:R-:W-:Y:S01]  /*11b80*/  IMAD.MOV.U32 R5, RZ, RZ, 0x20 ;  /* 0x00000020ff057424 */ /* 0x000fe200078e00ff */
[----:B------:R-:W-:Y:S01]  /*11b90*/  F2FP.BF16.PACK_AB R42, R43, R42 ;  /* 0x0000002a2b2a723e */ /* 0x000fe200000010ff */
[----:B------:R-:W-:Y:S01]  /*11ba0*/  IMAD.WIDE.U32 R12, R12, c[0x0][0x3d8], R6 ;  /* 0x0000f6000c0c7a25 */ /* 0x000fe200078e0006 */
[----:B------:R-:W-:Y:S01]  /*11bb0*/  SHF.R.S32.HI R6, RZ, 0x1f, R8 ;  /* 0x0000001fff067819 */ /* 0x000fe20000011408 */
[----:B------:R-:W-:Y:S01]  /*11bc0*/  STS [R2+0x480], R158 ;  /* 0x0004809e02007388 */ /* 0x000fe20000000800 */
[----:B------:R-:W-:Y:S01]  /*11bd0*/  SEL R5, R5, 0xffffffe0, !P1 ;  /* 0xffffffe005057807 */ /* 0x000fe20004800000 */
[----:B------:R-:W-:Y:S01]  /*11be0*/  IMAD.WIDE.U32 R10, R8, c[0x0][0x488], R10 ;  /* 0x00012200080a7a25 */ /* 0x000fe200078e000a */
[----:B------:R-:W-:Y:S01]  /*11bf0*/  F2FP.BF16.PACK_AB R46, R47, R46 ;  /* 0x0000002e2f2e723e */ /* 0x000fe200000010ff */
[----:B------:R-:W-:Y:S01]  /*11c00*/  STS [R3], R93 ;  /* 0x0000005d03007388 */ /* 0x000fe20000000800 */
[----:B------:R-:W-:Y:S01]  /*11c10*/  F2FP.BF16.PACK_AB R48, R49, R48 ;  /* 0x000000303130723e */ /* 0x000fe200000010ff */
[----:B------:R-:W-:Y:S01]  /*11c20*/  IMAD R6, R6, c[0x0][0x488], RZ ;  /* 0x0001220006067a24 */ /* 0x000fe200078e02ff */
[----:B------:R-:W-:Y:S01]  /*11c30*/  F2FP.BF16.PACK_AB R50, R51, R50 ;  /* 0x000000323332723e */ /* 0x000fe200000010ff */
[----:B------:R-:W-:Y:S01]  /*11c40*/  IMAD.IADD R4, R2, 0x1, R5 ;  /* 0x0000000102047824 */ /* 0x000fe200078e0205 */
[----:B------:R-:W-:Y:S01]  /*11c50*/  STS [R3+0x400], R154 ;  /* 0x0004009a03007388 */ /* 0x000fe20000000800 */
[----:B------:R-:W-:Y:S01]  /*11c60*/  IMAD R8, R8, c[0x0][0x48c], R6 ;  /* 0x0001230008087a24 */ /* 0x000fe200078e0206 */
[----:B------:R-:W-:Y:S01]  /*11c70*/  F2FP.BF16.PACK_AB R52, R53, R52 ;  /* 0x000000343534723e */ /* 0x000fe200000010ff */
[--C-:B------:R-:W-:Y:S01]  /*11c80*/  IMAD.IADD R5, R5, 0x1, R3.reuse ;  /* 0x0000000105057824 */ /* 0x100fe200078e0203 */
[----:B------:R-:W-:Y:S01]  /*11c90*/  STS [R4+0x80], R148 ;  /* 0x0000809404007388 */ /* 0x000fe20000000800 */
[----:B------:R-:W-:Y:S01]  /*11ca0*/  IMAD.IADD R7, R2, 0x1, R14 ;  /* 0x0000000102077824 */ /* 0x000fe200078e020e */
[----:B------:R-:W-:Y:S01]  /*11cb0*/  F2FP.BF16.PACK_AB R54, R55, R54 ;  /* 0x000000363736723e */ /* 0x000fe200000010ff */
[C---:B------:R-:W-:Y:S01]  /*11cc0*/  IMAD.IADD R9, R14.reuse, 0x1, R3 ;  /* 0x000000010e097824 */ /* 0x040fe200078e0203 */
[----:B------:R-:W-:Y:S01]  /*11cd0*/  STS [R4+0x480], R150 ;  /* 0x0004809604007388 */ /* 0x000fe20000000800 */
[----:B------:R-:W-:Y:S01]  /*11ce0*/  IMAD.IADD R6, R14, 0x1, R4 ;  /* 0x000000010e067824 */ /* 0x000fe200078e0204 */
[----:B------:R-:W-:Y:S01]  /*11cf0*/  F2FP.BF16.PACK_AB R56, R57, R56 ;  /* 0x000000383938723e */ /* 0x000fe200000010ff */
[----:B------:R-:W-:Y:S01]  /*11d00*/  IMAD.IADD R11, R11, 0x1, R8 ;  /* 0x000000010b0b7824 */ /* 0x000fe200078e0208 */
[----:B------:R-:W-:Y:S01]  /*11d10*/  STS [R5], R144 ;  /* 0x0000009005007388 */ /* 0x000fe20000000800 */
[----:B------:R-:W-:Y:S01]  /*11d20*/  IMAD.IADD R8, R5, 0x1, R14 ;  /* 0x0000000105087824 */ /* 0x000fe200078e020e */
        /* <DEDUP_REMOVED lines=45> */
[----:B------:R-:W-:Y:S01]  /*12000*/  LEA R16, P0, R10, c[0x0][0x450], 0x2 ;  /* 0x000114000a107a11 */ /* 0x000fe200078010ff */
        /* <DEDUP_REMOVED lines=10> */
[----:B------:R-:W-:-:S03]  /*120b0*/  LEA.HI.X R11, R10, c[0x0][0x454], R11, 0x2, P0 ;  /* 0x000115000a0b7a11 */ /* 0x000fc600000f140b */
        /* <DEDUP_REMOVED lines=23> */
[----:B------:R2:W-:Y:S04]  /*12230*/  STS [R2+0xc480], R102 ;  /* 0x00c4806602007388 */ /* 0x0005e80000000800 */
[----:B------:R-:W-:Y:S04]  /*12240*/  STS [R3+0xc000], R29 ;  /* 0x00c0001d03007388 */ /* 0x000fe80000000800 */
[----:B------:R3:W-:Y:S04]  /*12250*/  STS [R3+0xc400], R106 ;  /* 0x00c4006a03007388 */ /* 0x0007e80000000800 */
[----:B------:R4:W-:Y:S04]  /*12260*/  STS [R4+0xc080], R28 ;  /* 0x00c0801c04007388 */ /* 0x0009e80000000800 */
[----:B------:R-:W-:Y:S04]  /*12270*/  STS [R4+0xc480], R110 ;  /* 0x00c4806e04007388 */ /* 0x000fe80000000800 */
[----:B------:R-:W-:Y:S01]  /*12280*/  STS [R5+0xc000], R27 ;  /* 0x00c0001b05007388 */ /* 0x000fe20000000800 */
[----:B-1----:R-:W-:-:S03]  /*12290*/  LEA R30, P0, R12, c[0x0][0x380], 0x1 ;  /* 0x0000e0000c1e7a11 */ /* 0x002fc600078008ff */
[----:B------:R-:W-:Y:S01]  /*122a0*/  STS [R5+0xc400], R114 ;  /* 0x00c4007205007388 */ /* 0x000fe20000000800 */
[----:B--2---:R-:W-:-:S03]  /*122b0*/  IMAD.SHL.U32 R2, R18, 0x2, RZ ;  /* 0x0000000212027824 */ /* 0x004fc600078e00ff */
[----:B------:R-:W-:Y:S04]  /*122c0*/  STS [R7+0xc080], R26 ;  /* 0x00c0801a07007388 */ /* 0x000fe80000000800 */
[----:B------:R-:W-:Y:S01]  /*122d0*/  STS [R7+0xc480], R118 ;  /* 0x00c4807607007388 */ /* 0x000fe20000000800 */
[----:B---3--:R-:W-:-:S03]  /*122e0*/  IMAD.IADD R3, R13, 0x1, R17 ;  /* 0x000000010d037824 */ /* 0x008fc600078e0211 */
[----:B------:R-:W-:Y:S01]  /*122f0*/  STS [R9+0xc000], R25 ;  /* 0x00c0001909007388 */ /* 0x000fe20000000800 */
[----:B----4-:R-:W-:Y:S01]  /*12300*/  IMAD R28, R81, 0x80, R20 ;  /* 0x00000080511c7824 */ /* 0x010fe200078e0214 */
[----:B------:R-:W-:Y:S02]  /*12310*/  LEA.HI.X R29, R12, c[0x0][0x384], R3, 0x1, P0 ;  /* 0x0000e1000c1d7a11 */ /* 0x000fe400000f0c03 */
[----:B------:R-:W-:Y:S02]  /*12320*/  STS [R9+0xc400], R122 ;  /* 0x00c4007a09007388 */ /* 0x000fe40000000800 */
[----:B------:R-:W-:Y:S02]  /*12330*/  ISETP.GE.AND P0, PT, R28, R80, PT ;  /* 0x000000501c00720c */ /* 0x000fe40003f06270 */
        /* <DEDUP_REMOVED lines=8> */
[----:B------:R-:W2:Y:S04]  /*123c0*/  SHFL.IDX PT, R11, R11, 0x1, 0x1c1f ;  /* 0x003c1f000b0b7f89 */ /* 0x000ea800000e0000 */
[----:B------:R3:W4:Y:S04]  /*123d0*/  SHFL.IDX PT, R4, R30, RZ, 0x181f ;  /* 0x00181fff1e047589 */ /* 0x00072800000e0000 */
[----:B------:R3:W3:Y:S04]  /*123e0*/  SHFL.IDX PT, R5, R29, RZ, 0x181f ;  /* 0x00181fff1d057589 */ /* 0x0006e800000e0000 */
[----:B-1----:R1:W-:Y:S04]  /*123f0*/  @!P6 ST.E [R14.64], R36 ;  /* 0x000000240e00e985 */ /* 0x0023e8000c101912 */
[----:B--2---:R1:W-:Y:S04]  /*12400*/  @!P5 ST.E [R10.64], R37 ;  /* 0x000000250a00d985 */ /* 0x0043e8000c101912 */
[----:B------:R1:W2:Y:S04]  /*12410*/  LDS.128 R44, [R2+0x1080] ;  /* 0x00108000022c7984 */ /* 0x0002a80000000c00 */
        /* <DEDUP_REMOVED lines=10> */
[----:B------:R1:W1:Y:S01]  /*124c0*/  LDS.128 R76, [R2+0xf080] ;  /* 0x00f08000024c7984 */ /* 0x0002620000000c00 */
        /* <DEDUP_REMOVED lines=10> */
[----:B-1----:R1:W3:Y:S01]  /*12570*/  LDS.128 R12, [R2+0xc080] ;  /* 0x00c08000020c7984 */ /* 0x0022e20000000c00 */
        /* <DEDUP_REMOVED lines=17> */
[----:B------:R1:W-:Y:S02]  /*12690*/  @!P0 ST.E.128 [R2.64], R12 ;  /* 0x0000000c02008985 */ /* 0x0003e4000c101d12 */
.L_x_224:
[----:B--234-:R-:W-:Y:S05]  /*126a0*/  BSYNC B0 ;  /* 0x0000000000007941 */ /* 0x01cfea0003800000 */
.L_x_223:
        /* <DEDUP_REMOVED lines=30> */
.L_x_226:
[----:B------:R-:W-:Y:S05]  /*12890*/  BSYNC B0 ;  /* 0x0000000000007941 */ /* 0x000fea0003800000 */
.L_x_225:
[----:B--2---:R-:W-:Y:S01]  /*128a0*/  IADD3 R4, R28, 0x40, RZ ;  /* 0x000000401c047810 */ /* 0x004fe20007ffe0ff */
[----:B------:R2:W4:Y:S01]  /*128b0*/  SHFL.IDX PT, R3, R29, 0x2, 0x181f ;  /* 0x00581f001d037f89 */ /* 0x00052200000e0000 */
        /* <DEDUP_REMOVED lines=28> */
.L_x_228:
[----:B------:R-:W-:Y:S05]  /*12a80*/  BSYNC B0 ;  /* 0x0000000000007941 */ /* 0x000fea0003800000 */
.L_x_227:
[----:B---3--:R-:W-:Y:S01]  /*12a90*/  IADD3 R4, R28, 0x60, RZ ;  /* 0x000000601c047810 */ /* 0x008fe20007ffe0ff */
[----:B----4-:R3:W4:Y:S03]  /*12aa0*/  SHFL.IDX PT, R3, R29, 0x3, 0x181f ;  /* 0x00781f001d037f89 */ /* 0x01072600000e0000 */
        /* <DEDUP_REMOVED lines=15> */
[----:B------:R1:W-:Y:S01]  /*12ba0*/  @!P2 ST.E.128 [R8.64], R72 ;  /* 0x000000480800a985 */ /* 0x0003e2000c101d12 */
[----:B------:R-:W-:Y:S01]  /*12bb0*/  IADD3 R0, R0, 0xc0, RZ ;  /* 0x000000c000007810 */ /* 0x000fe20007ffe0ff */
[----:B------:R-:W-:-:S04]  /*12bc0*/  @!P1 IMAD.WIDE R6, R5, 0x2, R2 ;  /* 0x0000000205069825 */ /* 0x000fc800078e0202 */
[----:B------:R-:W-:Y:S01]  /*12bd0*/  @!P0 IMAD.WIDE R4, R4, 0x2, R2 ;  /* 0x0000000204048825 */ /* 0x000fe200078e0202 */
        /* <DEDUP_REMOVED lines=10> */
.L_x_222:
[----:B------:R-:W3:Y:S01]  /*12c80*/  S2R R9, SR_TID.X ;  /* 0x0000000000097919 */ /* 0x000ee20000002100 */
[----:B------:R-:W-:Y:S03]  /*12c90*/  BSSY B0, `(.L_x_229) ;  /* 0x0000028000007945 */ /* 0x000fe60003800000 */
[----:B------:R-:W4:Y:S01]  /*12ca0*/  S2R R10, SR_CTAID.Z ;  /* 0x00000000000a7919 */ /* 0x000f220000002700 */
[----:B---3--:R-:W-:Y:S02]  /*12cb0*/  ISETP.GT.AND P0, PT, R9, 0x7f, PT ;  /* 0x0000007f0900780c */ /* 0x008fe40003f04270 */
[----:B----4-:R-:W-:-:S11]  /*12cc0*/  SHF.R.S32.HI R11, RZ, 0x1f, R10 ;  /* 0x0000001fff0b7819 */ /* 0x010fd6000001140a */
[----:B------:R-:W-:Y:S05]  /*12cd0*/  @P0 BRA `(.L_x_230) ;  /* 0x0000023000000947 */ /* 0x000fea0003800000 */
[----:B------:R-:W3:Y:S01]  /*12ce0*/  S2R R5, SR_CTAID.X ;  /* 0x0000000000057919 */ /* 0x000ee20000002500 */
[----:B-1----:R-:W-:-:S05]  /*12cf0*/  MOV R2, c[0x0][0x4e8] ;  /* 0x00013a0000027a02 */ /* 0x002fca0000000f00 */
[----:B------:R-:W-:Y:S01]  /*12d00*/  IMAD R0, R2, c[0x0][0x388], RZ ;  /* 0x0000e20002007a24 */ /* 0x000fe200078e02ff */
[----:B---3--:R-:W-:-:S04]  /*12d10*/  LEA R5, R5, R9, 0x7 ;  /* 0x0000000905057211 */ /* 0x008fc800078e38ff */
[----:B------:R-:W-:-:S13]  /*12d20*/  ISETP.GE.AND P0, PT, R5, R0, PT ;  /* 0x000000000500720c */ /* 0x000fda0003f06270 */
[----:B------:R-:W-:Y:S05]  /*12d30*/  @P0 BRA `(.L_x_230) ;  /* 0x000001d000000947 */ /* 0x000fea0003800000 */
[----:B------:R-:W-:Y:S01]  /*12d40*/  ISETP.NE.AND P0, PT, R2, 0x1, PT ;  /* 0x000000010200780c */ /* 0x000fe20003f05270 */
[----:B------:R-:W-:Y:S01]  /*12d50*/  ULDC.64 UR4, c[0x0][0x490] ;  /* 0x0001240000047ab9 */ /* 0x000fe20000000a00 */
[----:B------:R-:W-:Y:S01]  /*12d60*/  MOV R0, R5 ;  /* 0x0000000500007202 */ /* 0x000fe20000000f00 */
[----:B------:R-:W-:Y:S01]  /*12d70*/  UIMAD UR6, UR9, UR4, URZ ;  /* 0x00000004090672a4 */ /* 0x000fe2000f8e023f */
[----:B------:R-:W-:Y:S01]  /*12d80*/  IMAD R6, R11, c[0x0][0x498], RZ ;  /* 0x000126000b067a24 */ /* 0x000fe200078e02ff */
[----:B--2---:R-:W-:Y:S02]  /*12d90*/  UIMAD.WIDE.U32 UR12, UR11, UR4, URZ ;  /* 0x000000040b0c72a5 */ /* 0x004fe4000f8e003f */
[----:B------:R-:W-:Y:S01]  /*12da0*/  UIMAD UR4, UR11, UR5, UR6 ;  /* 0x000000050b0472a4 */ /* 0x000fe2000f8e0206 */
[----:B------:R-:W-:-:S03]  /*12db0*/  IMAD R6, R10, c[0x0][0x49c], R6 ;  /* 0x000127000a067a24 */ /* 0x000fc600078e0206 */
[----:B------:R-:W-:Y:S01]  /*12dc0*/  UIADD3 UR4, UR13, UR4, URZ ;  /* 0x000000040d047290 */ /* 0x000fe2000fffe03f */
[----:B------:R-:W-:Y:S01]  /*12dd0*/  MOV R3, UR13 ;  /* 0x0000000d00037c02 */ /* 0x000fe20008000f00 */
[----:B------:R-:W-:-:S04]  /*12de0*/  @P0 IMAD.HI.U32 R2, R5, c[0x0][0x4ec], RZ ;  /* 0x00013b0005020a27 */ /* 0x000fc800078e00ff */
[----:B------:R-:W-:Y:S01]  /*12df0*/  IMAD.U32 R3, RZ, RZ, UR4 ;  /* 0x00000004ff037e24 */ /* 0x000fe2000f8e00ff */
[----:B------:R-:W-:Y:S01]  /*12e00*/  @P0 SHF.R.U32.HI R0, RZ, c[0x0][0x4f0], R2 ;  /* 0x00013c00ff000a19 */ /* 0x000fe20000011602 */
[----:B------:R-:W-:-:S03]  /*12e10*/  IMAD.U32 R2, RZ, RZ, UR12 ;  /* 0x0000000cff027e24 */ /* 0x000fc6000f8e00ff */
[----:B------:R-:W-:Y:S01]  /*12e20*/  IADD3 R4, -R0, RZ, RZ ;  /* 0x000000ff00047210 */ /* 0x000fe20007ffe1ff */
[----:B------:R-:W-:Y:S01]  /*12e30*/  IMAD.WIDE.U32 R2, R10, c[0x0][0x498], R2 ;  /* 0x000126000a027a25 */ /* 0x000fe200078e0002 */
[----:B------:R-:W-:-:S03]  /*12e40*/  SHF.R.S32.HI R7, RZ, 0x1f, R0 ;  /* 0x0000001fff077819 */ /* 0x000fc60000011400 */
[----:B------:R-:W-:Y:S01]  /*12e50*/  IMAD R4, R4, c[0x0][0x4e8], R5 ;  /* 0x00013a0004047a24 */ /* 0x000fe200078e0205 */
[----:B------:R-:W-:-:S04]  /*12e60*/  IADD3 R2, P0, R0, R2, RZ ;  /* 0x0000000200027210 */ /* 0x000fc80007f1e0ff */
[----:B------:R-:W-:Y:S02]  /*12e70*/  SHF.R.S32.HI R5, RZ, 0x1f, R4 ;  /* 0x0000001fff057819 */ /* 0x000fe40000011404 */
[----:B------:R-:W-:-:S03]  /*12e80*/  IADD3.X R3, R7, R3, R6, P0, !PT ;  /* 0x0000000307037210 */ /* 0x000fc600007fe406 */
[----:B------:R-:W-:Y:S02]  /*12e90*/  IMAD R0, R5, c[0x0][0x488], RZ ;  /* 0x0001220005007a24 */ /* 0x000fe400078e02ff */
[----:B------:R-:W-:-:S04]  /*12ea0*/  IMAD.WIDE.U32 R2, R4, c[0x0][0x488], R2 ;  /* 0x0001220004027a25 */ /* 0x000fc800078e0002 */
[----:B------:R-:W-:Y:S01]  /*12eb0*/  IMAD R0, R4, c[0x0][0x48c], R0 ;  /* 0x0001230004007a24 */ /* 0x000fe200078e0200 */
[----:B------:R-:W-:-:S04]  /*12ec0*/  LEA R4, P0, R2, c[0x0][0x450], 0x2 ;  /* 0x0001140002047a11 */ /* 0x000fc800078010ff */
[----:B------:R-:W-:-:S04]  /*12ed0*/  IADD3 R0, R3, R0, RZ ;  /* 0x0000000003007210 */ /* 0x000fc80007ffe0ff */
[----:B------:R-:W-:Y:S01]  /*12ee0*/  LEA.HI.X R5, R2, c[0x0][0x454], R0, 0x2, P0 ;  /* 0x0001150002057a11 */ /* 0x000fe200000f1400 */
[----:B------:R-:W-:-:S05]  /*12ef0*/  IMAD.MOV.U32 R0, RZ, RZ, -0x800000 ;  /* 0xff800000ff007424 */ /* 0x000fca00078e00ff */
[----:B------:R1:W-:Y:S02]  /*12f00*/  STG.E [R4.64], R0 ;  /* 0x0000000004007986 */ /* 0x0003e4000c101912 */
.L_x_230:
[----:B------:R-:W-:Y:S05]  /*12f10*/  BSYNC B0 ;  /* 0x0000000000007941 */ /* 0x000fea0003800000 */
.L_x_229:
[----:B------:R-:W3:Y:S01]  /*12f20*/  S2R R14, SR_CTAID.X ;  /* 0x00000000000e7919 */ /* 0x000ee20000002500 */
[----:B-1----:R-:W-:Y:S01]  /*12f30*/  SHF.R.S32.HI R0, RZ, 0x1f, R9 ;  /* 0x0000001fff007819 */ /* 0x002fe20000011409 */
[----:B------:R-:W-:Y:S01]  /*12f40*/  IMAD.MOV.U32 R17, RZ, RZ, c[0x0][0x4e8] ;  /* 0x00013a00ff117624 */ /* 0x000fe200078e00ff */
[----:B------:R-:W-:Y:S01]  /*12f50*/  ULDC.64 UR4, c[0x0][0x3e8] ;  /* 0x0000fa0000047ab9 */ /* 0x000fe20000000a00 */
[----:B------:R-:W-:Y:S01]  /*12f60*/  IMAD R7, R11, c[0x0][0x3f0], RZ ;  /* 0x0000fc000b077a24 */ /* 0x000fe200078e02ff */
[----:B------:R-:W-:Y:S01]  /*12f70*/  LEA.HI R0, R0, R9, RZ, 0x3 ;  /* 0x0000000900007211 */ /* 0x000fe200078f18ff */
[----:B------:R-:W-:Y:S01]  /*12f80*/  UIMAD UR9, UR9, UR4, URZ ;  /* 0x00000004090972a4 */ /* 0x000fe2000f8e023f */
[----:B------:R-:W-:Y:S01]  /*12f90*/  ISETP.NE.AND P0, PT, R17, 0x1, PT ;  /* 0x000000011100780c */ /* 0x000fe20003f05270 */
[----:B------:R-:W-:Y:S01]  /*12fa0*/  UIMAD.WIDE.U32 UR6, UR11, UR4, URZ ;  /* 0x000000040b0672a5 */ /* 0x000fe2000f8e003f */
[----:B------:R-:W-:Y:S01]  /*12fb0*/  LOP3.LUT R2, R0, 0xfffffff8, RZ, 0xc0, !PT ;  /* 0xfffffff800027812 */ /* 0x000fe200078ec0ff */
[----:B------:R-:W-:Y:S01]  /*12fc0*/  UIMAD UR4, UR11, UR5, UR9 ;  /* 0x000000050b0472a4 */ /* 0x000fe2000f8e0209 */
[----:B------:R-:W-:Y:S01]  /*12fd0*/  SHF.R.S32.HI R8, RZ, 0x3, R0 ;  /* 0x00000003ff087819 */ /* 0x000fe20000011400 */
[----:B------:R-:W-:Y:S01]  /*12fe0*/  IMAD R7, R10, c[0x0][0x3f4], R7 ;  /* 0x0000fd000a077a24 */ /* 0x000fe200078e0207 */
[----:B------:R-:W-:Y:S01]  /*12ff0*/  BSSY B0, `(.L_x_231) ;  /* 0x000003a000007945 */ /* 0x000fe20003800000 */
[----:B------:R-:W-:Y:S01]  /*13000*/  IMAD.IADD R9, R9, 0x1, -R2 ;  /* 0x0000000109097824 */ /* 0x000fe200078e0a02 */
[----:B------:R-:W-:Y:S01]  /*13010*/  UIADD3 UR4, UR7, UR4, URZ ;  /* 0x0000000407047290 */ /* 0x000fe2000fffe03f */
[----:B------:R-:W-:Y:S01]  /*13020*/  IMAD.U32 R3, RZ, RZ, UR7 ;  /* 0x00000007ff037e24 */ /* 0x000fe2000f8e00ff */
[----:B------:R-:W-:Y:S01]  /*13030*/  MOV R2, UR6 ;  /* 0x0000000600027c02 */ /* 0x000fe20008000f00 */
[----:B------:R-:W-:Y:S01]  /*13040*/  IMAD R17, R17, c[0x0][0x388], RZ ;  /* 0x0000e20011117a24 */ /* 0x000fe200078e02ff */
[----:B------:R-:W-:-:S02]  /*13050*/  LEA R0, R9, R8, 0x5 ;  /* 0x0000000809007211 */ /* 0x000fc400078e28ff */
[----:B------:R-:W-:-:S03]  /*13060*/  MOV R3, UR4 ;  /* 0x0000000400037c02 */ /* 0x000fc60008000f00 */
[C---:B---3--:R-:W-:Y:S01]  /*13070*/  IMAD R4, R14.reuse, 0x80, R0 ;  /* 0x000000800e047824 */ /* 0x048fe200078e0200 */
[----:B------:R-:W-:Y:S01]  /*13080*/  LEA R14, R14, R8, 0x7 ;  /* 0x000000080e0e7211 */ /* 0x000fe200078e38ff */
[----:B------:R-:W-:-:S04]  /*13090*/  IMAD.WIDE.U32 R2, R10, c[0x0][0x3f0], R2 ;  /* 0x0000fc000a027a25 */ /* 0x000fc800078e0002 */
[----:B------:R-:W-:-:S04]  /*130a0*/  @P0 IMAD.HI.U32 R5, R4, c[0x0][0x4ec], RZ ;  /* 0x00013b0004050a27 */ /* 0x000fc800078e00ff */
[----:B------:R-:W-:Y:S01]  /*130b0*/  IMAD.MOV.U32 R0, RZ, RZ, R4 ;  /* 0x000000ffff007224 */ /* 0x000fe200078e0004 */
[----:B------:R-:W-:Y:S01]  /*130c0*/  @P0 SHF.R.U32.HI R0, RZ, c[0x0][0x4f0], R5 ;  /* 0x00013c00ff000a19 */ /* 0x000fe20000011605 */
[----:B------:R-:W-:-:S03]  /*130d0*/  IMAD.IADD R3, R3, 0x1, R7 ;  /* 0x0000000103037824 */ /* 0x000fc600078e0207 */
[----:B------:R-:W-:Y:S01]  /*130e0*/  SHF.R.S32.HI R6, RZ, 0x1f, R0 ;  /* 0x0000001fff067819 */ /* 0x000fe20000011400 */
[C---:B------:R-:W-:Y:S01]  /*130f0*/  IMAD.WIDE.U32 R2, R0.reuse, c[0x0][0x3e0], R2 ;  /* 0x0000f80000027a25 */ /* 0x040fe200078e0002 */
[----:B------:R-:W-:-:S03]  /*13100*/  IADD3 R5, -R0, RZ, RZ ;  /* 0x000000ff00057210 */ /* 0x000fc60007ffe1ff */
[----:B------:R-:W-:Y:S02]  /*13110*/  IMAD R6, R6, c[0x0][0x3e0], RZ ;  /* 0x0000f80006067a24 */ /* 0x000fe400078e02ff */
[----:B------:R-:W-:Y:S02]  /*13120*/  IMAD R5, R5, c[0x0][0x4e8], R4 ;  /* 0x00013a0005057a24 */ /* 0x000fe400078e0204 */
[----:B------:R-:W-:-:S03]  /*13130*/  IMAD R0, R0, c[0x0][0x3e4], R6 ;  /* 0x0000f90000007a24 */ /* 0x000fc600078e0206 */
[----:B------:R-:W-:Y:S02]  /*13140*/  SHF.R.S32.HI R4, RZ, 0x1f, R5 ;  /* 0x0000001fff047819 */ /* 0x000fe40000011405 */
[----:B------:R-:W-:-:S03]  /*13150*/  IADD3 R3, R3, R0, RZ ;  /* 0x0000000003037210 */ /* 0x000fc60007ffe0ff */
[----:B------:R-:W-:Y:S02]  /*13160*/  IMAD R0, R4, c[0x0][0x3d8], RZ ;  /* 0x0000f60004007a24 */ /* 0x000fe400078e02ff */
[----:B------:R-:W-:-:S04]  /*13170*/  IMAD.WIDE.U32 R2, R5, c[0x0][0x3d8], R2 ;  /* 0x0000f60005027a25 */ /* 0x000fc800078e0002 */
[----:B------:R-:W-:Y:S01]  /*13180*/  IMAD R0, R5, c[0x0][0x3dc], R0 ;  /* 0x0000f70005007a24 */ /* 0x000fe200078e0200 */
[----:B------:R-:W-:-:S03]  /*13190*/  LEA R16, P0, R2, c[0x0][0x380], 0x1 ;  /* 0x0000e00002107a11 */ /* 0x000fc600078008ff */
[----:B------:R-:W-:-:S05]  /*131a0*/  IMAD.IADD R0, R3, 0x1, R0 ;  /* 0x0000000103007824 */ /* 0x000fca00078e0200 */
[----:B------:R-:W-:Y:S01]  /*131b0*/  LEA.HI.X R15, R2, c[0x0][0x384], R0, 0x1, P0 ;  /* 0x0000e100020f7a11 */ /* 0x000fe200000f0c00 */
[----:B------:R-:W-:Y:S01]  /*131c0*/  IMAD.SHL.U32 R0, R9, 0x8, RZ ;  /* 0x0000000809007824 */ /* 0x000fe200078e00ff */
[----:B------:R-:W-:Y:S01]  /*131d0*/  ISETP.GE.AND P0, PT, R14, R17, PT ;  /* 0x000000110e00720c */ /* 0x000fe20003f06270 */
[----:B------:R1:W3:Y:S03]  /*131e0*/  SHFL.IDX PT, R2, R16, RZ, 0x181f ;  /* 0x00181fff10027589 */ /* 0x0002e600000e0000 */
[C---:B------:R-:W-:Y:S01]  /*131f0*/  IADD3 R11, R0.reuse, 0x40, RZ ;  /* 0x00000040000b7810 */ /* 0x040fe20007ffe0ff */
[----:B------:R1:W4:Y:S01]  /*13200*/  SHFL.IDX PT, R3, R15, RZ, 0x181f ;  /* 0x00181fff0f037589 */ /* 0x00032200000e0000 */
[C---:B------:R-:W-:Y:S02]  /*13210*/  IADD3 R12, R0.reuse, 0x80, RZ ;  /* 0x00000080000c7810 */ /* 0x040fe40007ffe0ff */
[----:B------:R-:W-:-:S05]  /*13220*/  IADD3 R13, R0, 0xc0, RZ ;  /* 0x000000c0000d7810 */ /* 0x000fca0007ffe0ff */
        /* <DEDUP_REMOVED lines=22> */
.L_x_232:
[----:B------:R-:W-:Y:S05]  /*13390*/  BSYNC B0 ;  /* 0x0000000000007941 */ /* 0x000fea0003800000 */
.L_x_231:
[----:B---3--:R-:W-:Y:S01]  /*133a0*/  IADD3 R4, R14, 0x20, RZ ;  /* 0x000000200e047810 */ /* 0x008fe20007ffe0ff */
[----:B----4-:R3:W4:Y:S01]  /*133b0*/  SHFL.IDX PT, R3, R15, 0x1, 0x181f ;  /* 0x00381f000f037f89 */ /* 0x01072200000e0000 */
        /* <DEDUP_REMOVED lines=25> */
.L_x_234:
[----:B------:R-:W-:Y:S05]  /*13550*/  BSYNC B0 ;  /* 0x0000000000007941 */ /* 0x000fea0003800000 */
.L_x_233:
[----:B-1----:R-:W-:Y:S01]  /*13560*/  IADD3 R4, R14, 0x40, RZ ;  /* 0x000000400e047810 */ /* 0x002fe20007ffe0ff */
[----:B----4-:R1:W4:Y:S01]  /*13570*/  SHFL.IDX PT, R3, R15, 0x2, 0x181f ;  /* 0x00581f000f037f89 */ /* 0x01032200000e0000 */
        /* <DEDUP_REMOVED lines=25> */
.L_x_236:
[----:B------:R-:W-:Y:S05]  /*13710*/  BSYNC B0 ;  /* 0x0000000000007941 */ /* 0x000fea0003800000 */
.L_x_235:
[----:B---3--:R-:W-:Y:S01]  /*13720*/  IADD3 R4, R14, 0x60, RZ ;  /* 0x000000600e047810 */ /* 0x008fe20007ffe0ff */
[----:B----4-:R3:W4:Y:S03]  /*13730*/  SHFL.IDX PT, R3, R15, 0x3, 0x181f ;  /* 0x00781f000f037f89 */ /* 0x01072600000e0000 */
[----:B------:R-:W-:Y:S01]  /*13740*/  ISETP.GE.AND P0, PT, R4, R17, PT ;  /* 0x000000110400720c */ /* 0x000fe20003f06270 */
[----:B------:R3:W1:-:S12]  /*13750*/  SHFL.IDX PT, R2, R16, 0x3, 0x181f ;  /* 0x00781f0010027f89 */ /* 0x00065800000e0000 */
        /* <DEDUP_REMOVED lines=24> */
.L_x_172:
[----:B-1----:R-:W-:Y:S02]  /*138e0*/  MOV R3, R12 ;  /* 0x0000000c00037202 */ /* 0x002fe40000000f00 */
[----:B------:R-:W-:Y:S02]  /*138f0*/  MOV R2, 0x13910 ;  /* 0x0001391000027802 */ /* 0x000fe40000000f00 */
[----:B------:R-:W-:Y:S05]  /*13900*/  CALL.REL.NOINC `($__internal_0_$__cuda_sm70_shflsync_idx_p) ;  /* 0x000001f000007944 */ /* 0x000fea0003c00000 */
[----:B------:R-:W-:Y:S01]  /*13910*/  IMAD.MOV.U32 R7, RZ, RZ, R14 ;  /* 0x000000ffff077224 */ /* 0x000fe200078e000e */
[----:B------:R-:W-:Y:S02]  /*13920*/  MOV R3, R15 ;  /* 0x0000000f00037202 */ /* 0x000fe40000000f00 */
[----:B------:R-:W-:Y:S02]  /*13930*/  MOV R2, 0x13950 ;  /* 0x0001395000027802 */ /* 0x000fe40000000f00 */
[----:B-1---5:R-:W-:Y:S05]  /*13940*/  CALL.REL.NOINC `($__internal_0_$__cuda_sm70_shflsync_idx_p) ;  /* 0x000001b000007944 */ /* 0x022fea0003c00000 */
[----:B------:R-:W-:Y:S01]  /*13950*/  MOV R2, R14 ;  /* 0x0000000e00027202 */ /* 0x000fe20000000f00 */
[----:B-1---5:R-:W-:Y:S05]  /*13960*/  BRA `(.L_x_237) ;  /* 0xfffee83000007947 */ /* 0x022fea000383ffff */
.L_x_188:
[----:B------:R-:W-:Y:S02]  /*13970*/  MOV R2, 0x13990 ;  /* 0x0001399000027802 */ /* 0x000fe40000000f00 */
[----:B-12--5:R-:W-:Y:S05]  /*13980*/  CALL.REL.NOINC `($__internal_0_$__cuda_sm70_shflsync_idx_p) ;  /* 0x0000017000007944 */ /* 0x026fea0003c00000 */
[----:B------:R-:W-:Y:S01]  /*13990*/  MOV R3, R12 ;  /* 0x0000000c00037202 */ /* 0x000fe20000000f00 */
[----:B-----5:R-:W-:Y:S01]  /*139a0*/  IMAD.MOV.U32 R4, RZ, RZ, R14 ;  /* 0x000000ffff047224 */ /* 0x020fe200078e000e */
[----:B------:R-:W-:Y:S02]  /*139b0*/  MOV R2, 0x139d0 ;  /* 0x000139d000027802 */ /* 0x000fe40000000f00 */
[----:B-1----:R-:W-:Y:S05]  /*139c0*/  CALL.REL.NOINC `($__internal_0_$__cuda_sm70_shflsync_idx_p) ;  /* 0x0000013000007944 */ /* 0x002fea0003c00000 */
[----:B-----5:R-:W-:Y:S01]  /*139d0*/  MOV R0, R14 ;  /* 0x0000000e00007202 */ /* 0x020fe20000000f00 */
[----:B-1----:R-:W-:-:S05]  /*139e0*/  BRA `(.L_x_238) ;  /* 0xffff283000007947 */ /* 0x002fca000383ffff */
.L_x_205:
[----:B--2---:R-:W-:Y:S02]  /*139f0*/  MOV R3, R6 ;  /* 0x0000000600037202 */ /* 0x004fe40000000f00 */
[----:B------:R-:W-:Y:S02]  /*13a00*/  MOV R2, 0x13a20 ;  /* 0x00013a2000027802 */ /* 0x000fe40000000f00 */
[----:B-1---5:R-:W-:Y:S05]  /*13a10*/  CALL.REL.NOINC `($__internal_0_$__cuda_sm70_shflsync_idx_p) ;  /* 0x000000e000007944 */ /* 0x022fea0003c00000 */
[----:B------:R-:W-:Y:S01]  /*13a20*/  MOV R3, R7 ;  /* 0x0000000700037202 */ /* 0x000fe20000000f00 */
[----:B-----5:R-:W-:Y:S01]  /*13a30*/  IMAD.MOV.U32 R4, RZ, RZ, R14 ;  /* 0x000000ffff047224 */ /* 0x020fe200078e000e */
[----:B------:R-:W-:Y:S02]  /*13a40*/  MOV R2, 0x13a60 ;  /* 0x00013a6000027802 */ /* 0x000fe40000000f00 */
[----:B-1----:R-:W-:Y:S05]  /*13a50*/  CALL.REL.NOINC `($__internal_0_$__cuda_sm70_shflsync_idx_p) ;  /* 0x000000a000007944 */ /* 0x002fea0003c00000 */
[----:B------:R-:W-:Y:S01]  /*13a60*/  MOV R2, R14 ;  /* 0x0000000e00027202 */ /* 0x000fe20000000f00 */
[----:B-1---5:R-:W-:-:S05]  /*13a70*/  BRA `(.L_x_239) ;  /* 0xffff67a000007947 */ /* 0x022fca000383ffff */
.L_x_211:
[----:B------:R-:W-:Y:S02]  /*13a80*/  MOV R2, 0x13aa0 ;  /* 0x00013aa000027802 */ /* 0x000fe40000000f00 */
[----:B----45:R-:W-:Y:S05]  /*13a90*/  CALL.REL.NOINC `($__internal_0_$__cuda_sm70_shflsync_idx_p) ;  /* 0x0000006000007944 */ /* 0x030fea0003c00000 */
[----:B------:R-:W-:Y:S01]  /*13aa0*/  MOV R3, R6 ;  /* 0x0000000600037202 */ /* 0x000fe20000000f00 */
[----:B-----5:R-:W-:Y:S01]  /*13ab0*/  IMAD.MOV.U32 R4, RZ, RZ, R14 ;  /* 0x000000ffff047224 */ /* 0x020fe200078e000e */
[----:B------:R-:W-:Y:S02]  /*13ac0*/  MOV R2, 0x13ae0 ;  /* 0x00013ae000027802 */ /* 0x000fe40000000f00 */
[----:B-1----:R-:W-:Y:S05]  /*13ad0*/  CALL.REL.NOINC `($__internal_0_$__cuda_sm70_shflsync_idx_p) ;  /* 0x0000002000007944 */ /* 0x002fea0003c00000 */
[----:B-----5:R-:W-:Y:S01]  /*13ae0*/  MOV R0, R14 ;  /* 0x0000000e00007202 */ /* 0x020fe20000000f00 */
[----:B-1----:R-:W-:-:S05]  /*13af0*/  BRA `(.L_x_240) ;  /* 0xffff966000007947 */ /* 0x002fca000383ffff */
        .weak           $__internal_0_$__cuda_sm70_shflsync_idx_p
        .type           $__internal_0_$__cuda_sm70_shflsync_idx_p,@function
        .size           $__internal_0_$__cuda_sm70_shflsync_idx_p,(.L_x_1769 - $__internal_0_$__cuda_sm70_shflsync_idx_p)
$__internal_0_$__cuda_sm70_shflsync_idx_p:
[----:B------:R1:W-:Y:S01]  /*13b00*/  STL [R1+0x78], R4 ;  /* 0x0000780401007387 */ /* 0x0003e20000100800 */
[----:B------:R-:W-:-:S03]  /*13b10*/  MOV R14, 0x1 ;  /* 0x00000001000e7802 */ /* 0x000fc60000000f00 */
[----:B------:R2:W-:Y:S01]  /*13b20*/  STL [R1+0x74], R0 ;  /* 0x0000740001007387 */ /* 0x0005e20000100800 */
[----:B-1----:R-:W-:Y:S02]  /*13b30*/  IMAD.MOV.U32 R4, RZ, RZ, -0x1 ;  /* 0xffffffffff047424 */ /* 0x002fe400078e00ff */
[----:B--2---:R-:W-:Y:S02]  /*13b40*/  IMAD.MOV.U32 R0, RZ, RZ, 0x181f ;  /* 0x0000181fff007424 */ /* 0x004fe400078e00ff */
[----:B------:R-:W-:Y:S04]  /*13b50*/  WARPSYNC R4 ;  /* 0x0000000400007348 */ /* 0x000fe80003800000 */
[----:B------:R1:W2:Y:S04]  /*13b60*/  SHFL.IDX PT, R14, R3, R14, R0 ;  /* 0x0000000e030e7389 */ /* 0x0002a800000e0000 */
[----:B-1----:R1:W5:Y:S04]  /*13b70*/  LDL.LU R4, [R1+0x78] ;  /* 0x0000780001047983 */ /* 0x0023680000300800 */
[----:B------:R1:W5:Y:S01]  /*13b80*/  LDL.LU R0, [R1+0x74] ;  /* 0x0000740001007983 */ /* 0x0003620000300800 */
[----:B------:R-:W-:-:S04]  /*13b90*/  MOV R3, 0x0 ;  /* 0x0000000000037802 */ /* 0x000fc80000000f00 */
[----:B--2---:R-:W-:Y:S05]  /*13ba0*/  RET.REL.NODEC R2 `(_ZN7cutlass13device_kernelIN5flash19enable_sm80_to_sm89INS1_16FlashAttnFwdSm80INS1_25CollectiveMainloopFwdSm80ILi8ELi1ELb1EN4cute5tupleIJNS5_1CILi128EEENS7_ILi48EEENS7_ILi256EEEEEELi256ENS_10bfloat16_tEfNS_4arch4Sm80ELb0ELb1ELb0ELb0ELb1ELb0ELb1ELb0EEENS1_21CollectiveEpilogueFwdINS6_IJS8_SA_S9_EEENS6_IJNS7_ILi1EEESI_SI_EEESC_SE_Li256ELb0ELb1ELb0ELb0EEENS1_19SingleTileSchedulerILb0ELb0ELb1ELi128EEEEEEEEEvNT_6ParamsE) ;  /* 0xfffec45002007950 */ /* 0x004fea0003c3ffff */
.L_x_241:
        /* <DEDUP_REMOVED lines=13> */
.L_x_1769:


//--------------------- .text._ZN7cutlass13device_kernelIN5flash19enable_sm80_to_sm89INS1_16FlashAttnFwdSm80INS1_25CollectiveMainloopFwdSm80ILi8ELi1ELb1EN4cute5tupleIJNS5_1CILi128EEENS7_ILi48EEENS7_ILi256EEEEEELi256ENS_10bfloat16_tEfNS_4arch4Sm80ELb0ELb1ELb0ELb1ELb1ELb0ELb1ELb0EEENS1_21CollectiveEpilogueFwdINS6_IJS8_SA_S9_EEENS6_IJNS7_ILi1EEESI_SI_EEESC_SE_Li256ELb1ELb1ELb0ELb0EEENS1_19SingleTileSchedulerILb1ELb0ELb1ELi128EEEEEEEEEvNT_6ParamsE --------------------------
	.section	.text._ZN7cutlass13device_kernelIN5flash19enable_sm80_to_sm89INS1_16FlashAttnFwdSm80INS1_25CollectiveMainloopFwdSm80ILi8ELi1ELb1EN4cute5tupleIJNS5_1CILi128EEENS7_ILi48EEENS7_ILi256EEEEEELi256ENS_10bfloat16_tEfNS_4arch4Sm80ELb0ELb1ELb0ELb1ELb1ELb0ELb1ELb0EEENS1_21CollectiveEpilogueFwdINS6_IJS8_SA_S9_EEENS6_IJNS7_ILi1EEESI_SI_EEESC_SE_Li256ELb1ELb1ELb0ELb0EEENS1_19SingleTileSchedulerILb1ELb0ELb1ELi128EEEEEEEEEvNT_6ParamsE,"ax",@progbits
	.sectioninfo	@"SHI_REGISTERS=255"
	.align	128
.text._ZN7cutlass13device_kernelIN5flash19enable_sm80_to_sm89INS1_16FlashAttnFwdSm80INS1_25CollectiveMainloopFwdSm80ILi8ELi1ELb1EN4cute5tupleIJNS5_1CILi128EEENS7_ILi48EEENS7_ILi256EEEEEELi256ENS_10bfloat16_tEfNS_4arch4Sm80ELb0ELb1ELb0ELb1ELb1ELb0ELb1ELb0EEENS1_21CollectiveEpilogueFwdINS6_IJS8_SA_S9_EEENS6_IJNS7_ILi1EEESI_SI_EEESC_SE_Li256ELb1ELb1ELb0ELb0EEENS1_19SingleTileSchedulerILb1ELb0ELb1ELi128EEEEEEEEEvNT_6ParamsE:
        .type           _ZN7cutlass13device_kernelIN5flash19enable_sm80_to_sm89INS1_16FlashAttnFwdSm80INS1_25CollectiveMainloopFwdSm80ILi8ELi1ELb1EN4cute5tupleIJNS5_1CILi128EEENS7_ILi48EEENS7_ILi256EEEEEELi256ENS_10bfloat16_tEfNS_4arch4Sm80ELb0ELb1ELb0ELb1ELb1ELb0ELb1ELb0EEENS1_21CollectiveEpilogueFwdINS6_IJS8_SA_S9_EEENS6_IJNS7_ILi1EEESI_SI_EEESC_SE_Li256ELb1ELb1ELb0ELb0EEENS1_19SingleTileSchedulerILb1ELb0ELb1ELi128EEEEEEEEEvNT_6ParamsE,@function
        .size           _ZN7cutlass13device_kernelIN5flash19enable_sm80_to_sm89INS1_16FlashAttnFwdSm80INS1_25CollectiveMainloopFwdSm80ILi8ELi1ELb1EN4cute5tupleIJNS5_1CILi128EEENS7_ILi48EEENS7_ILi256EEEEEELi256ENS_10bfloat16_tEfNS_4arch4Sm80ELb0ELb1ELb0ELb1ELb1ELb0ELb1ELb0EEENS1_21CollectiveEpilogueFwdINS6_IJS8_SA_S9_EEENS6_IJNS7_ILi1EEESI_SI_EEESC_SE_Li256ELb1ELb1ELb0ELb0EEENS1_19SingleTileSchedulerILb1ELb0ELb1ELi128EEEEEEEEEvNT_6ParamsE,(.L_x_1771 - _ZN7cutlass13device_kernelIN5flash19enable_sm80_to_sm89INS1_16FlashAttnFwdSm80INS1_25CollectiveMainloopFwdSm80ILi8ELi1ELb1EN4cute5tupleIJNS5_1CILi128EEENS7_ILi48EEENS7_ILi256EEEEEELi256ENS_10bfloat16_tEfNS_4arch4Sm80ELb0ELb1ELb0ELb1ELb1ELb0ELb1ELb0EEENS1_21CollectiveEpilogueFwdINS6_IJS8_SA_S9_EEENS6_IJNS7_ILi1EEESI_SI_EEESC_SE_Li256ELb1ELb1ELb0ELb0EEENS1_19SingleTileSchedulerILb1ELb0ELb1ELi128EEEEEEEEEvNT_6ParamsE)
        .other          _ZN7cutlass13device_kernelIN5flash19enable_sm80_to_sm89INS1_16FlashAttnFwdSm80INS1_25CollectiveMainloopFwdSm80ILi8ELi1ELb1EN4cute5tupleIJNS5_1CILi128EEENS7_ILi48EEENS7_ILi256EEEEEELi256ENS_10bfloat16_tEfNS_4arch4Sm80ELb0ELb1ELb0ELb1ELb1ELb0ELb1ELb0EEENS1_21CollectiveEpilogueFwdINS6_IJS8_SA_S9_EEENS6_IJNS7_ILi1EEESI_SI_EEESC_SE_Li256ELb1ELb1ELb0ELb0EEENS1_19SingleTileSchedulerILb1ELb0ELb1ELi128EEEEEEEEEvNT_6ParamsE,@"STO_CUDA_ENTRY STV_DEFAULT"
_ZN7cutlass13device_kernelIN5flash19enable_sm80_to_sm89INS1_16FlashAttnFwdSm80INS1_25CollectiveMainloopFwdSm80ILi8ELi1ELb1EN4cute5tupleIJNS5_1CILi128EEENS7_ILi48EEENS7_ILi256EEEEEELi256ENS_10bfloat16_tEfNS_4arch4Sm80ELb0ELb1ELb0ELb1ELb1ELb0ELb1ELb0EEENS1_21CollectiveEpilogueFwdINS6_IJS8_SA_S9_EEENS6_IJNS7_ILi1EEESI_SI_EEESC_SE_Li256ELb1ELb1ELb0ELb0EEENS1_19SingleTileSchedulerILb1ELb0ELb1ELi128EEEEEEEEEvNT_6ParamsE:
        /* <DEDUP_REMOVED lines=21> */
.L_x_243:
        /* <DEDUP_REMOVED lines=13> */
.L_x_245:
[----:B------:R-:W-:Y:S02]  /*0220*/  ULDC UR5, c[0x0][0x54c] ;  /* 0x0001530000057ab9 */ /* 0x000fe40000000800 */
.L_x_244:
[----:B------:R-:W-:Y:S02]  /*0230*/  ULDC UR4, c[0x0][0x548] ;  /* 0x0001520000047ab9 */ /* 0x000fe40000000800 */
[----:B------:R-:W-:-:S02]  /*0240*/  USHF.L.U32 UR23, UR28, 0x7, URZ ;  /* 0x000000071c177899 */ /* 0x000fc4000800063f */
[----:B------:R-:W-:-:S04]  /*0250*/  UIMAD UR4, UR5, UR4, URZ ;  /* 0x00000004050472a4 */ /* 0x000fc8000f8e023f */
[----:B------:R-:W-:-:S04]  /*0260*/  UISETP.GE.AND UP0, UPT, UR23, UR4, UPT ;  /* 0x000000041700728c */ /* 0x000fc8000bf06270 */
[----:B------:R-:W-:Y:S01]  /*0270*/  USEL UR13, UR13, 0xffffffff, !UP0 ;  /* 0xffffffff0d0d7887 */ /* 0x000fe2000c000000 */
[----:B------:R-:W-:Y:S05]  /*0280*/  BRA `(.L_x_246) ;  /* 0x000001b000007947 */ /* 0x000fea0003800000 */
.L_x_242:
        /* <DEDUP_REMOVED lines=8> */
.L_x_247:
        /* <DEDUP_REMOVED lines=13> */
.L_x_249:
[----:B------:R-:W-:Y:S02]  /*03e0*/  ULDC UR5, c[0x0][0x54c] ;  /* 0x0001530000057ab9 */ /* 0x000fe40000000800 */
.L_x_248:
[----:B------:R-:W-:Y:S02]  /*03f0*/  ULDC UR4, c[0x0][0x548] ;  /* 0x0001520000047ab9 */ /* 0x000fe40000000800 */
[----:B------:R-:W-:-:S02]  /*0400*/  USHF.L.U32 UR23, UR28, 0x7, URZ ;  /* 0x000000071c177899 */ /* 0x000fc4000800063f */
[----:B------:R-:W-:-:S04]  /*0410*/  UIMAD UR4, UR5, UR4, URZ ;  /* 0x00000004050472a4 */ /* 0x000fc8000f8e023f */
[----:B------:R-:W-:-:S04]  /*0420*/  UISETP.GE.AND UP0, UPT, UR23, UR4, UPT ;  /* 0x000000041700728c */ /* 0x000fc8000bf06270 */
[----:B------:R-:W-:-:S06]  /*0430*/  USEL UR13, UR13, 0xffffffff, !UP0 ;  /* 0xffffffff0d0d7887 */ /* 0x000fcc000c000000 */
.L_x_246:
[----:B------:R-:W-:-:S13]  /*0440*/  ISETP.LE.AND P0, PT, RZ, UR13, PT ;  /* 0x0000000dff007c0c */ /* 0x000fda000bf03270 */
[----:B------:R-:W-:Y:S05]  /*0450*/  @!P0 EXIT ;  /* 0x000000000000894d */ /* 0x000fea0003800000 */
[----:B------:R-:W-:Y:S02]  /*0460*/  ULDC.64 UR8, c[0x0][0x370] ;  /* 0x0000dc0000087ab9 */ /* 0x000fe40000000a00 */
[----:B------:R-:W-:Y:S02]  /*0470*/  UISETP.NE.U32.AND UP2, UPT, URZ, UR8, UPT ;  /* 0x000000083f00728c */ /* 0x000fe4000bf45070 */
[----:B------:R-:W-:Y:S02]  /*0480*/  ULDC.64 UR4, c[0x0][0x360] ;  /* 0x0000d80000047ab9 */ /* 0x000fe40000000a00 */
[----:B------:R-:W-:Y:S02]  /*0490*/  UISETP.NE.U32.AND UP0, UPT, URZ, UR4, UPT ;  /* 0x000000043f00728c */ /* 0x000fe4000bf05070 */
[----:B------:R-:W-:Y:S02]  /*04a0*/  ULDC.64 UR6, c[0x0][0x348] ;  /* 0x0000d20000067ab9 */ /* 0x000fe40000000a00 */
[----:B------:R-:W-:-:S02]  /*04b0*/  UISETP.NE.AND.EX UP2, UPT, URZ, UR9, UPT, UP2 ;  /* 0x000000093f00728c */ /* 0x000fc4000bf45320 */
[----:B------:R-:W-:Y:S02]  /*04c0*/  UISETP.NE.U32.AND UP1, UPT, URZ, UR6, UPT ;  /* 0x000000063f00728c */ /* 0x000fe4000bf25070 */
[----:B------:R-:W-:Y:S02]  /*04d0*/  UISETP.NE.AND.EX UP0, UPT, URZ, UR5, UPT, UP0 ;  /* 0x000000053f00728c */ /* 0x000fe4000bf05300 */
[----:B------:R-:W-:Y:S01]  /*04e0*/  UISETP.NE.AND.EX UP1, UPT, URZ, UR7, UPT, UP1 ;  /* 0x000000073f00728c */ /* 0x000fe2000bf25310 */
[----:B------:R-:W-:Y:S01]  /*04f0*/  PLOP3.LUT P2, PT, PT, PT, UP2, 0x80, 0x0 ;  /* 0x000000000000781c */ /* 0x000fe20003f4f028 */
[----:B------:R-:W-:Y:S02]  /*0500*/  ULDC.64 UR8, c[0x0][0x370] ;  /* 0x0000dc0000087ab9 */ /* 0x000fe40000000a00 */
[----:B------:R-:W-:Y:S01]  /*0510*/  ULDC.64 UR6, c[0x0][0x348] ;  /* 0x0000d20000067ab9 */ /* 0x000fe20000000a00 */
[----:B------:R-:W-:Y:S01]  /*0520*/  PLOP3.LUT P0, PT, PT, PT, UP0, 0x80, 0x0 ;  /* 0x000000000000781c */ /* 0x000fe20003f0f008 */
[----:B------:R-:W-:Y:S01]  /*0530*/  ULDC.64 UR4, c[0x0][0x360] ;  /* 0x0000d80000047ab9 */ /* 0x000fe20000000a00 */
[----:B------:R-:W-:Y:S01]  /*0540*/  PLOP3.LUT P1, PT, PT, PT, UP1, 0x80, 0x0 ;  /* 0x000000000000781c */ /* 0x000fe20003f2f018 */
[----:B------:R-:W-:-:S02]  /*0550*/  @UP2 UIMAD.WIDE UR8, UR13, UR16, UR8 ;  /* 0x000000100d0822a5 */ /* 0x000fc4000f8e0208 */
[----:B------:R-:W-:Y:S02]  /*0560*/  @UP0 UIMAD.WIDE UR4, UR13, UR16, UR4 ;  /* 0x000000100d0402a5 */ /* 0x000fe4000f8e0204 */
[----:B------:R-:W-:Y:S02]  /*0570*/  UIMAD.WIDE UR6, UR13, UR16, UR6 ;  /* 0x000000100d0672a5 */ /* 0x000fe4000f8e0206 */
[----:B------:R-:W-:Y:S02]  /*0580*/  IMAD.U32 R3, RZ, RZ, UR9 ;  /* 0x00000009ff037e24 */ /* 0x000fe4000f8e00ff */
[----:B------:R-:W-:Y:S01]  /*0590*/  IMAD.U32 R2, RZ, RZ, UR8 ;  /* 0x00000008ff027e24 */ /* 0x000fe2000f8e00ff */
[----:B------:R-:W-:Y:S01]  /*05a0*/  MOV R4, UR4 ;  /* 0x0000000400047c02 */ /* 0x000fe20008000f00 */
[----:B------:R-:W-:Y:S01]  /*05b0*/  IMAD.U32 R5, RZ, RZ, UR5 ;  /* 0x00000005ff057e24 */ /* 0x000fe2000f8e00ff */
[----:B------:R-:W-:Y:S01]  /*05c0*/  MOV R6, UR6 ;  /* 0x0000000600067c02 */ /* 0x000fe20008000f00 */
[----:B------:R-:W-:Y:S01]  /*05d0*/  IMAD.U32 R7, RZ, RZ, UR7 ;  /* 0x00000007ff077e24 */ /* 0x000fe2000f8e00ff */
[----:B------:R1:W2:Y:S04]  /*05e0*/  @P2 LDG.E R3, [R2.64] ;  /* 0x0000001202032981 */ /* 0x0002a8000c1e1900 */
[----:B------:R-:W3:Y:S04]  /*05f0*/  @P0 LDG.E R0, [R4.64] ;  /* 0x0000001204000981 */ /* 0x000ee8000c1e1900 */
[----:B-1----:R-:W4:Y:S01]  /*0600*/  @P1 LDG.E R2, [R6.64] ;  /* 0x0000001206021981 */ /* 0x002f22000c1e1900 */
[----:B------:R-:W1:Y:S01]  /*0610*/  S2UR UR10, SR_CTAID.Y ;  /* 0x00000000000a79c3 */ /* 0x000e620000002600 */
[----:B------:R-:W-:-:S02]  /*0620*/  UMOV UR11, URZ ;  /* 0x0000003f000b7c82 */ /* 0x000fc40008000000 */
[----:B------:R-:W-:Y:S02]  /*0630*/  ULDC UR12, c[0x0][0x168] ;  /* 0x00005a00000c7ab9 */ /* 0x000fe40000000800 */
[----:B------:R-:W-:Y:S02]  /*0640*/  UMOV UR22, URZ ;  /* 0x0000003f00167c82 */ /* 0x000fe40008000000 */
[----:B------:R-:W-:Y:S02]  /*0650*/  ULDC UR4, c[0x0][0x2ac] ;  /* 0x0000ab0000047ab9 */ /* 0x000fe40000000800 */
[----:B------:R-:W-:Y:S02]  /*0660*/  ULDC UR8, c[0x0][0x1d0] ;  /* 0x0000740000087ab9 */ /* 0x000fe40000000800 */
[----:B------:R-:W-:Y:S02]  /*0670*/  UIMAD UR8, UR4, UR8, URZ ;  /* 0x00000008040872a4 */ /* 0x000fe4000f8e023f */
[----:B-1----:R-:W-:Y:S01]  /*0680*/  USHF.R.S32.HI UR9, URZ, 0x1f, UR10 ;  /* 0x0000001f3f097899 */ /* 0x002fe2000801140a */
[----:B--2---:R1:W2:Y:S08]  /*0690*/  @P2 R2UR UR11, R3 ;  /* 0x00000000030b23c2 */ /* 0x0042b000000e0000 */
[----:B---3--:R1:W3:Y:S08]  /*06a0*/  @P0 R2UR UR12, R0 ;  /* 0x00000000000c03c2 */ /* 0x0082f000000e0000 */
[----:B----4-:R1:W4:Y:S02]  /*06b0*/  @P1 R2UR UR22, R2 ;  /* 0x00000000021613c2 */ /* 0x01032400000e0000 */
[----:B-1--4-:R-:W-:Y:S05]  /*06c0*/  @P0 BRA `(.L_x_250) ;  /* 0x0000006000000947 */ /* 0x012fea0003800000 */
[----:B--2---:R-:W-:Y:S05]  /*06d0*/  @!P1 BRA `(.L_x_250) ;  /* 0x0000005000009947 */ /* 0x004fea0003800000 */
[----:B------:R-:W2:Y:S04]  /*06e0*/  LDG.E R2, [R6.64] ;  /* 0x0000001206027981 */ /* 0x000ea8000c1e1900 */
[----:B------:R-:W4:Y:S01]  /*06f0*/  LDG.E R0, [R6.64+0x4] ;  /* 0x0000041206007981 */ /* 0x000f22000c1e1900 */
[----:B--23--:R-:W1:Y:S08]  /*0700*/  R2UR UR12, R2 ;  /* 0x00000000020c73c2 */ /* 0x00ce7000000e0000 */
[----:B----4-:R-:W1:Y:S02]  /*0710*/  R2UR UR4, R0 ;  /* 0x00000000000473c2 */ /* 0x010e6400000e0000 */
[----:B-1----:R-:W-:-:S06]  /*0720*/  UIADD3 UR12, -UR12, UR4, URZ ;  /* 0x000000040c0c7290 */ /* 0x002fcc000fffe13f */
.L_x_250:
[----:B--2---:R-:W-:-:S04]  /*0730*/  ISETP.NE.U32.AND P0, PT, RZ, c[0x0][0x368], PT ;  /* 0x0000da00ff007a0c */ /* 0x004fc80003f05070 */
        /* <DEDUP_REMOVED lines=9> */
.L_x_251:
        /* <DEDUP_REMOVED lines=8> */
[----:B------:R-:W4:Y:S01]  /*0850*/  LDG.E R0, [R2.64+0x4] ;  /* 0x0000041202007981 */ /* 0x000f22000c1e1900 */
[----:B--2---:R-:W1:Y:S08]  /*0860*/  R2UR UR4, R4 ;  /* 0x00000000040473c2 */ /* 0x004e7000000e0000 */
[----:B----4-:R-:W1:Y:S02]  /*0870*/  R2UR UR8, R0 ;  /* 0x00000000000873c2 */ /* 0x010e6400000e0000 */
[----:B-1----:R-:W-:-:S06]  /*0880*/  UIADD3 UR8, -UR4, UR8, URZ ;  /* 0x0000000804087290 */ /* 0x002fcc000fffe13f */
.L_x_252:
[----:B------:R-:W-:Y:S02]  /*0890*/  ULDC UR4, c[0x0][0x2c4] ;  /* 0x0000b10000047ab9 */ /* 0x000fe40000000800 */
[----:B------:R-:W-:-:S02]  /*08a0*/  UISETP.NE.AND UP0, UPT, UR4, 0x1, UPT ;  /* 0x000000010400788c */ /* 0x000fc4000bf05270 */
[----:B------:R-:W-:Y:S02]  /*08b0*/  ULDC.64 UR6, c[0x0][0x2c8] ;  /* 0x0000b20000067ab9 */ /* 0x000fe40000000a00 */
[----:B------:R-:W-:Y:S02]  /*08c0*/  UIADD3 UR14, UR23, 0x7f, URZ ;  /* 0x0000007f170e7890 */ /* 0x000fe4000fffe03f */
[----:B------:R-:W-:Y:S02]  /*08d0*/  ULDC.64 UR4, c[0x0][0x328] ;  /* 0x0000ca0000047ab9 */ /* 0x000fe40000000a00 */
[----:B------:R-:W-:Y:S02]  /*08e0*/  UP2UR UR15, UPR, URZ, 0x1 ;  /* 0x000000013f0f7883 */ /* 0x000fe40008000000 */
[----:B------:R-:W-:Y:S02]  /*08f0*/  UIADD3 UR8, -UR11, UR8, URZ ;  /* 0x000000080b087290 */ /* 0x000fe4000fffe13f */
[----:B------:R-:W-:-:S04]  /*0900*/  @UP0 UIADD3 UR20, UR23, 0x7f, URZ ;  /* 0x0000007f17140890 */ /* 0x000fc8000fffe03f */
[----:B------:R-:W-:Y:S02]  /*0910*/  UIMAD.WIDE.U32 UR20, UR20, UR6, URZ ;  /* 0x00000006141472a5 */ /* 0x000fe4000f8e003f */
[----:B---3--:R-:W-:Y:S02]  /*0920*/  UIADD3 UR6, UR8, 0x1, -UR12 ;  /* 0x0000000108067890 */ /* 0x008fe4000fffe80c */
[----:B------:R-:W-:Y:S02]  /*0930*/  @UP0 USHF.R.U32.HI UR14, URZ, UR7, UR21 ;  /* 0x000000073f0e0299 */ /* 0x000fe40008011615 */
[----:B------:R-:W-:Y:S02]  /*0940*/  UISETP.GE.AND UP0, UPT, UR5, 0x1, UPT ;  /* 0x000000010500788c */ /* 0x000fe4000bf06270 */
[----:B------:R-:W-:Y:S02]  /*0950*/  UIADD3 UR6, UR6, UR14, URZ ;  /* 0x0000000e06067290 */ /* 0x000fe4000fffe03f */
[----:B------:R-:W-:-:S02]  /*0960*/  UP2UR UR14, UPR, URZ, 0x1 ;  /* 0x000000013f0e7883 */ /* 0x000fc40008000000 */
[----:B------:R-:W-:Y:S01]  /*0970*/  PLOP3.LUT P0, PT, PT, PT, UP0, 0x40, 0x0 ;  /* 0x000000000000781c */ /* 0x000fe20003f0e808 */
[----:B------:R-:W-:-:S12]  /*0980*/  UIADD3 UR4, UR6, UR4, URZ ;  /* 0x0000000406047290 */ /* 0x000fd8000fffe03f */
[----:B------:R-:W-:Y:S05]  /*0990*/  @P0 BRA `(.L_x_253) ;  /* 0x0000012000000947 */ /* 0x000fea0003800000 */
[----:B------:R-:W-:Y:S01]  /*09a0*/  ISETP.LT.AND P0, PT, RZ, UR6, PT ;  /* 0x00000006ff007c0c */ /* 0x000fe2000bf01270 */
[----:B------:R-:W-:-:S12]  /*09b0*/  UIADD3 UR17, UR6, -0x1, URZ ;  /* 0xffffffff06117890 */ /* 0x000fd8000fffe03f */
        /* <DEDUP_REMOVED lines=8> */
.L_x_254:
[----:B------:R-:W-:Y:S02]  /*0a40*/  UISETP.NE.AND UP0, UPT, UR5, 0x1, UPT ;  /* 0x000000010500788c */ /* 0x000fe4000bf05270 */
[----:B------:R-:W-:Y:S02]  /*0a50*/  ULDC.64 UR6, c[0x0][0x330] ;  /* 0x0000cc0000067ab9 */ /* 0x000fe40000000a00 */
[----:B------:R-:W-:-:S07]  /*0a60*/  UIMAD.WIDE.U32 UR20, UR17, UR6, URZ ;  /* 0x00000006111472a5 */ /* 0x000fce000f8e003f */
[----:B------:R-:W-:Y:S02]  /*0a70*/  @UP0 USHF.R.U32.HI UR17, URZ, UR7, UR21 ;  /* 0x000000073f110299 */ /* 0x000fe40008011615 */
.L_x_255:
[----:B------:R-:W-:Y:S02]  /*0a80*/  ULDC UR6, c[0x0][0x32c] ;  /* 0x0000cb0000067ab9 */ /* 0x000fe40000000800 */
[----:B------:R-:W-:-:S04]  /*0a90*/  UIMAD UR6, UR17, UR5, UR6 ;  /* 0x00000005110672a4 */ /* 0x000fc8000f8e0206 */
[----:B------:R-:W-:-:S04]  /*0aa0*/  UISETP.LT.AND UP0, UPT, UR4, UR6, UPT ;  /* 0x000000060400728c */ /* 0x000fc8000bf01270 */
[----:B------:R-:W-:Y:S02]  /*0ab0*/  USEL UR4, UR4, UR6, UP0 ;  /* 0x0000000604047287 */ /* 0x000fe40008000000 */
.L_x_253:
[----:B------:R-:W-:Y:S02]  /*0ac0*/  UISETP.NE.AND UP0, UPT, UR15, URZ, UPT ;  /* 0x0000003f0f00728c */ /* 0x000fe4000bf05270 */
[----:B------:R-:W-:Y:S02]  /*0ad0*/  ULDC.64 UR6, c[0x0][0x2c8] ;  /* 0x0000b20000067ab9 */ /* 0x000fe40000000a00 */
[----:B------:R-:W-:Y:S02]  /*0ae0*/  UIADD3 UR26, UR4, 0x2f, URZ ;  /* 0x0000002f041a7890 */ /* 0x000fe4000fffe03f */
[----:B------:R-:W-:Y:S02]  /*0af0*/  UIMAD.WIDE.U32 UR20, UR23, UR6, URZ ;  /* 0x00000006171472a5 */ /* 0x000fe4000f8e003f */
[----:B------:R-:W-:Y:S02]  /*0b00*/  UIMAD.WIDE UR26, UR26, 0x2aaaaaab, URZ ;  /* 0x2aaaaaab1a1a78a5 */ /* 0x000fe4000f8e023f */
[----:B------:R-:W-:-:S02]  /*0b10*/  UIADD3 UR24, UR8, 0x2f, URZ ;  /* 0x0000002f08187890 */ /* 0x000fc4000fffe03f */
[----:B------:R-:W-:Y:S02]  /*0b20*/  UISETP.GE.AND UP2, UPT, UR5, 0x1, UPT ;  /* 0x000000010500788c */ /* 0x000fe4000bf46270 */
[----:B------:R-:W-:Y:S02]  /*0b30*/  @UP0 UMOV UR17, UR21 ;  /* 0x0000001500110c82 */ /* 0x000fe40008000000 */
[----:B------:R-:W-:Y:S02]  /*0b40*/  UMOV UR4, UR23 ;  /* 0x0000001700047c82 */ /* 0x000fe40008000000 */
[----:B------:R-:W-:Y:S01]  /*0b50*/  UIMAD.WIDE UR24, UR24, 0x2aaaaaab, URZ ;  /* 0x2aaaaaab181878a5 */ /* 0x000fe2000f8e023f */
[----:B------:R-:W-:Y:S01]  /*0b60*/  PLOP3.LUT P0, PT, PT, PT, UP2, 0x40, 0x0 ;  /* 0x000000000000781c */ /* 0x000fe20003f0e828 */
[----:B------:R-:W-:Y:S02]  /*0b70*/  @UP0 USHF.R.U32.HI UR4, URZ, UR7, UR17 ;  /* 0x000000073f040299 */ /* 0x000fe40008011611 */
[----:B------:R-:W-:-:S02]  /*0b80*/  USHF.R.U32.HI UR7, URZ, 0x1f, UR25 ;  /* 0x0000001f3f077899 */ /* 0x000fc40008011619 */
[----:B------:R-:W-:Y:S02]  /*0b90*/  UMOV UR17, UR27 ;  /* 0x0000001b00117c82 */ /* 0x000fe40008000000 */
[----:B------:R-:W-:Y:S02]  /*0ba0*/  USHF.R.U32.HI UR21, URZ, 0x1f, UR17 ;  /* 0x0000001f3f157899 */ /* 0x000fe40008011611 */
        /* <DEDUP_REMOVED lines=13> */
[----:B------:R-:W-:Y:S02]  /*0c80*/  UISETP.NE.AND UP0, UPT, UR5, 0x1, UPT ;  /* 0x000000010500788c */ /* 0x000fe4000bf05270 */
[----:B------:R-:W-:Y:S02]  /*0c90*/  ULOP3.LUT UR7, URZ, UR7, URZ, 0x33, !UPT ;  /* 0x000000073f077292 */ /* 0x000fe4000f8e333f */
[----:B------:R-:W-:Y:S02]  /*0ca0*/  ULDC.64 UR4, c[0x0][0x330] ;  /* 0x0000cc0000047ab9 */ /* 0x000fe40000000a00 */
[----:B------:R-:W-:-:S07]  /*0cb0*/  UIMAD.WIDE.U32 UR24, UR7, UR4, URZ ;  /* 0x00000004071872a5 */ /* 0x000fce000f8e003f */
[----:B------:R-:W-:Y:S02]  /*0cc0*/  @UP0 UMOV UR17, UR25 ;  /* 0x0000001900110c82 */ /* 0x000fe40008000000 */
[----:B------:R-:W-:-:S04]  /*0cd0*/  @UP0 USHF.R.U32.HI UR7, URZ, UR5, UR17 ;  /* 0x000000053f070299 */ /* 0x000fc80008011611 */
[----:B------:R-:W-:Y:S01]  /*0ce0*/  ULOP3.LUT UR7, URZ, UR7, URZ, 0x33, !UPT ;  /* 0x000000073f077292 */ /* 0x000fe2000f8e333f */
[----:B------:R-:W-:Y:S05]  /*0cf0*/  BRA `(.L_x_258) ;  /* 0x0000005000007947 */ /* 0x000fea0003800000 */
.L_x_257:
[----:B------:R-:W-:-:S03]  /*0d00*/  UISETP.NE.AND UP0, UPT, UR5, 0x1, UPT ;  /* 0x000000010500788c */ /* 0x000fc6000bf05270 */
[----:B------:R-:W-:Y:S02]  /*0d10*/  ULDC.64 UR4, c[0x0][0x330] ;  /* 0x0000cc0000047ab9 */ /* 0x000fe40000000a00 */
[----:B------:R-:W-:-:S07]  /*0d20*/  UIMAD.WIDE.U32 UR24, UR7, UR4, URZ ;  /* 0x00000004071872a5 */ /* 0x000fce000f8e003f */
[----:B------:R-:W-:Y:S02]  /*0d30*/  @UP0 UMOV UR17, UR25 ;  /* 0x0000001900110c82 */ /* 0x000fe40008000000 */
[----:B------:R-:W-:Y:S02]  /*0d40*/  @UP0 USHF.R.U32.HI UR7, URZ, UR5, UR17 ;  /* 0x000000053f070299 */ /* 0x000fe40008011611 */
.L_x_258:
[----:B------:R-:W-:Y:S02]  /*0d50*/  ULDC UR4, c[0x0][0x32c] ;  /* 0x0000cb0000047ab9 */ /* 0x000fe40000000800 */
[----:B------:R-:W-:-:S04]  /*0d60*/  UIMAD UR4, UR7, UR4, URZ ;  /* 0x00000004070472a4 */ /* 0x000fc8000f8e023f */
[----:B------:R-:W-:-:S04]  /*0d70*/  UISETP.LT.AND UP0, UPT, UR6, UR4, UPT ;  /* 0x000000040600728c */ /* 0x000fc8000bf01270 */
[----:B------:R-:W-:-:S04]  /*0d80*/  USEL UR6, UR6, UR4, !UP0 ;  /* 0x0000000406067287 */ /* 0x000fc8000c000000 */
.L_x_256:
[----:B------:R-:W-:Y:S01]  /*0d90*/  UIMAD.WIDE UR4, UR6, 0x2aaaaaab, URZ ;  /* 0x2aaaaaab060478a5 */ /* 0x000fe2000f8e023f */
[----:B------:R-:W-:Y:S01]  /*0da0*/  PLOP3.LUT P2, PT, PT, PT, PT, 0x80, 0x0 ;  /* 0x000000000000781c */ /* 0x000fe20003f4f070 */
[----:B------:R-:W-:Y:S01]  /*0db0*/  CS2R R10, SRZ ;  /* 0x00000000000a7805 */ /* 0x000fe2000001ff00 */
[----:B------:R-:W-:Y:S01]  /*0dc0*/  IMAD.MOV.U32 R130, RZ, RZ, RZ ;  /* 0x000000ffff827224 */ /* 0x000fe200078e00ff */
[----:B------:R-:W-:Y:S01]  /*0dd0*/  USHF.R.U32.HI UR4, URZ, 0x1f, UR5 ;  /* 0x0000001f3f047899 */ /* 0x000fe20008011605 */
[----:B------:R-:W-:Y:S01]  /*0de0*/  CS2R R128, SRZ ;  /* 0x0000000000807805 */ /* 0x000fe2000001ff00 */
[----:B------:R-:W-:Y:S01]  /*0df0*/  CS2R R14, SRZ ;  /* 0x00000000000e7805 */ /* 0x000fe2000001ff00 */
[----:B------:R-:W-:Y:S01]  /*0e00*/  IMAD.MOV.U32 R126, RZ, RZ, RZ ;  /* 0x000000ffff7e7224 */ /* 0x000fe200078e00ff */
[----:B------:R-:W-:Y:S01]  /*0e10*/  ULEA.HI.SX32 UR4, UR5, UR4, 0x1d ;  /* 0x0000000405047291 */ /* 0x000fe2000f8fea3f */
[----:B------:R-:W-:Y:S01]  /*0e20*/  CS2R R124, SRZ ;  /* 0x00000000007c7805 */ /* 0x000fe2000001ff00 */
[----:B------:R-:W-:Y:S01]  /*0e30*/  MOV R122, RZ ;  /* 0x000000ff007a7202 */ /* 0x000fe20000000f00 */
[----:B------:R-:W-:Y:S01]  /*0e40*/  CS2R R120, SRZ ;  /* 0x0000000000787805 */ /* 0x000fe2000001ff00 */
[----:B------:R-:W-:Y:S01]  /*0e50*/  UISETP.LT.AND UP0, UPT, URZ, UR4, UPT ;  /* 0x000000043f00728c */ /* 0x000fe2000bf01270 */
[----:B------:R-:W-:Y:S01]  /*0e60*/  CS2R R12, SRZ ;  /* 0x00000000000c7805 */ /* 0x000fe2000001ff00 */
[----:B------:R-:W-:Y:S01]  /*0e70*/  IMAD.MOV.U32 R118, RZ, RZ, RZ ;  /* 0x000000ffff767224 */ /* 0x000fe200078e00ff */
[----:B------:R-:W-:Y:S01]  /*0e80*/  CS2R R116, SRZ ;  /* 0x0000000000747805 */ /* 0x000fe2000001ff00 */
[----:B------:R-:W-:Y:S01]  /*0e90*/  USEL UR7, URZ, UR4, !UP0 ;  /* 0x000000043f077287 */ /* 0x000fe2000c000000 */
[----:B------:R-:W-:Y:S01]  /*0ea0*/  CS2R R16, SRZ ;  /* 0x0000000000107805 */ /* 0x000fe2000001ff00 */
[----:B------:R-:W-:Y:S01]  /*0eb0*/  MOV R114, RZ ;  /* 0x000000ff00727202 */ /* 0x000fe20000000f00 */
[----:B------:R-:W-:Y:S01]  /*0ec0*/  CS2R R112, SRZ ;  /* 0x0000000000707805 */ /* 0x000fe2000001ff00 */
[----:B------:R-:W-:Y:S01]  /*0ed0*/  UISETP.GT.AND UP0, UPT, UR21, UR7, UPT ;  /* 0x000000071500728c */ /* 0x000fe2000bf04270 */
[----:B------:R-:W-:Y:S01]  /*0ee0*/  CS2R R18, SRZ ;  /* 0x0000000000127805 */ /* 0x000fe2000001ff00 */
[----:B------:R-:W-:Y:S01]  /*0ef0*/  IMAD.MOV.U32 R110, RZ, RZ, RZ ;  /* 0x000000ffff6e7224 */ /* 0x000fe200078e00ff */
[----:B------:R-:W-:Y:S01]  /*0f00*/  CS2R R108, SRZ ;  /* 0x00000000006c7805 */ /* 0x000fe2000001ff00 */
[----:B------:R-:W-:Y:S01]  /*0f10*/  CS2R R106, SRZ ;  /* 0x00000000006a7805 */ /* 0x000fe2000001ff00 */
[----:B------:R-:W-:Y:S01]  /*0f20*/  CS2R R104, SRZ ;  /* 0x0000000000687805 */ /* 0x000fe2000001ff00 */
[----:B------:R-:W-:Y:S01]  /*0f30*/  PLOP3.LUT P0, PT, PT, PT, UP0, 0x80, 0x0 ;  /* 0x000000000000781c */ /* 0x000fe20003f0f008 */
        /* <DEDUP_REMOVED lines=45> */
[----:B------:R-:W-:Y:S01]  /*1210*/  MOV R144, RZ ;  /* 0x000000ff00907202 */ /* 0x000fe20000000f00 */
        /* <DEDUP_REMOVED lines=9> */
[----:B------:R-:W-:-:S02]  /*12b0*/  UISETP.NE.U32.AND UP0, UPT, URZ, UR4, UPT ;  /* 0x000000043f00728c */ /* 0x000fc4000bf05070 */
[----:B------:R-:W-:Y:S02]  /*12c0*/  UISETP.NE.AND UP2, UPT, UR15, URZ, UPT ;  /* 0x0000003f0f00728c */ /* 0x000fe4000bf45270 */
[----:B------:R-:W-:-:S03]  /*12d0*/  UISETP.NE.AND.EX UP0, UPT, URZ, UR5, UPT, UP0 ;  /* 0x000000053f00728c */ /* 0x000fc6000bf05300 */
[----:B------:R-:W-:-:S03]  /*12e0*/  ULDC.64 UR4, c[0x0][0x340] ;  /* 0x0000d00000047ab9 */ /* 0x000fc60000000a00 */
[----:B------:R-:W-:-:S05]  /*12f0*/  PLOP3.LUT P0, PT, PT, PT, UP0, 0x80, 0x0 ;  /* 0x000000000000781c */ /* 0x000fca0003f0f008 */
[----:B------:R-:W-:-:S06]  /*1300*/  @UP0 UIMAD.WIDE UR4, UR13, UR16, UR4 ;  /* 0x000000100d0402a5 */ /* 0x000fcc000f8e0204 */
[----:B------:R-:W-:Y:S02]  /*1310*/  IMAD.U32 R2, RZ, RZ, UR4 ;  /* 0x00000004ff027e24 */ /* 0x000fe4000f8e00ff */
[----:B------:R-:W-:Y:S01]  /*1320*/  IMAD.U32 R3, RZ, RZ, UR5 ;  /* 0x00000005ff037e24 */ /* 0x000fe2000f8e00ff */
[----:B------:R-:W-:Y:S01]  /*1330*/  SHF.R.S32.HI R66, RZ, 0x1f, R44 ;  /* 0x0000001fff427819 */ /* 0x000fe2000001142c */
[----:B------:R-:W-:Y:S01]  /*1340*/  UMOV UR25, 0x30 ;  /* 0x0000003000197882 */ /* 0x000fe20000000000 */
[----:B------:R-:W-:Y:S01]  /*1350*/  IMAD.MOV.U32 R4, RZ, RZ, c[0x0][0x2b8] ;  /* 0x0000ae00ff047624 */ /* 0x000fe200078e00ff */
[----:B------:R-:W-:Y:S01]  /*1360*/  ULDC.64 UR4, c[0x0][0x2b0] ;  /* 0x0000ac0000047ab9 */ /* 0x000fe20000000a00 */
[----:B------:R-:W-:Y:S01]  /*1370*/  LEA.HI R21, R66, R44, RZ, 0x3 ;  /* 0x0000002c42157211 */ /* 0x000fe200078f18ff */
[----:B------:R-:W2:Y:S01]  /*1380*/  @P0 LDG.E R0, [R2.64] ;  /* 0x0000001202000981 */ /* 0x000ea2000c1e1900 */
[----:B------:R-:W-:Y:S01]  /*1390*/  UIMAD UR24, UR21, UR25, -0x30 ;  /* 0xffffffd0151874a4 */ /* 0x000fe2000f8e0219 */
[----:B------:R-:W-:Y:S01]  /*13a0*/  ISETP.NE.AND P1, PT, R4, 0x1, PT ;  /* 0x000000010400780c */ /* 0x000fe20003f25270 */
[----:B------:R-:W-:Y:S01]  /*13b0*/  IMAD.MOV.U32 R24, RZ, RZ, RZ ;  /* 0x000000ffff187224 */ /* 0x000fe200078e00ff */
[----:B------:R-:W-:Y:S01]  /*13c0*/  SHF.R.S32.HI R23, RZ, 0x3, R21 ;  /* 0x00000003ff177819 */ /* 0x000fe20000011415 */
[----:B------:R-:W-:Y:S01]  /*13d0*/  BAR.SYNC.DEFER_BLOCKING 0x0 ;  /* 0x0000000000007b1d */ /* 0x000fe20000010000 */
[----:B------:R-:W-:-:S05]  /*13e0*/  USEL UR27, UR13, URZ, !UP1 ;  /* 0x0000003f0d1b7287 */ /* 0x000fca000c800000 */
[----:B--2---:R1:W2:Y:S02]  /*13f0*/  @P0 R2UR UR26, R0 ;  /* 0x00000000001a03c2 */ /* 0x0042a400000e0000 */
[----:B--2---:R-:W-:Y:S02]  /*1400*/  @!UP0 UMOV UR26, UR13 ;  /* 0x0000000d001a8c82 */ /* 0x004fe40008000000 */
[----:B------:R-:W-:Y:S02]  /*1410*/  USHF.R.S32.HI UR6, URZ, 0x1f, UR26 ;  /* 0x0000001f3f067899 */ /* 0x000fe4000801141a */
[----:B------:R-:W-:Y:S02]  /*1420*/  UIMAD.WIDE.U32 UR16, UR26, UR4, URZ ;  /* 0x000000041a1072a5 */ /* 0x000fe4000f8e003f */
[----:B------:R-:W-:-:S04]  /*1430*/  UIMAD UR6, UR6, UR4, URZ ;  /* 0x00000004060672a4 */ /* 0x000fc8000f8e023f */
[----:B------:R-:W-:Y:S01]  /*1440*/  UIMAD UR6, UR26, UR5, UR6 ;  /* 0x000000051a0672a4 */ /* 0x000fe2000f8e0206 */
[----:B-1----:R-:W-:-:S03]  /*1450*/  LOP3.LUT R0, R21, 0xfffffff8, RZ, 0xc0, !PT ;  /* 0xfffffff815007812 */ /* 0x002fc600078ec0ff */
[----:B------:R-:W-:Y:S02]  /*1460*/  UIADD3 UR6, UR17, UR6, URZ ;  /* 0x0000000611067290 */ /* 0x000fe4000fffe03f */
[----:B------:R-:W-:Y:S01]  /*1470*/  USHF.R.S32.HI UR26, URZ, 0x1f, UR22 ;  /* 0x0000001f3f1a7899 */ /* 0x000fe20008011416 */
[----:B------:R-:W-:Y:S01]  /*1480*/  IMAD.IADD R17, R44, 0x1, -R0 ;  /* 0x000000012c117824 */ /* 0x000fe200078e0a00 */
[----:B------:R-:W-:-:S03]  /*1490*/  ULDC.64 UR4, c[0x0][0x178] ;  /* 0x00005e0000047ab9 */ /* 0x000fc60000000a00 */
[----:B------:R-:W-:-:S05]  /*14a0*/  IMAD R31, R17, 0x20, R23 ;  /* 0x00000020111f7824 */ /* 0x000fca00078e0217 */
[----:B------:R-:W-:Y:S01]  /*14b0*/  IADD3 R0, R31, UR24, RZ ;  /* 0x000000181f007c10 */ /* 0x000fe2000fffe0ff */
[----:B------:R-:W-:Y:S02]  /*14c0*/  UIMAD UR26, UR26, UR4, URZ ;  /* 0x000000041a1a72a4 */ /* 0x000fe4000f8e023f */
[----:B------:R-:W-:Y:S01]  /*14d0*/  UIMAD.WIDE.U32 UR30, UR22, UR4, URZ ;  /* 0x00000004161e72a5 */ /* 0x000fe2000f8e003f */
[C---:B------:R-:W-:Y:S01]  /*14e0*/  ISETP.GE.AND P0, PT, R0.reuse, UR8, PT ;  /* 0x0000000800007c0c */ /* 0x040fe2000bf06270 */
[----:B------:R-:W-:Y:S01]  /*14f0*/  IMAD.SHL.U32 R39, R17, 0x8, RZ ;  /* 0x0000000811277824 */ /* 0x000fe200078e00ff */
[----:B------:R-:W-:Y:S02]  /*1500*/  IADD3 R8, R0, UR11, RZ ;  /* 0x0000000b00087c10 */ /* 0x000fe4000fffe0ff */
[----:B------:R-:W-:Y:S01]  /*1510*/  LEA.HI R22, R66, R44, RZ, 0x4 ;  /* 0x0000002c42167211 */ /* 0x000fe200078f20ff */
[----:B------:R-:W-:Y:S01]  /*1520*/  UIMAD UR29, UR21, -0x30, UR25 ;  /* 0xffffffd0151d78a4 */ /* 0x000fe2000f8e0219 */
[C---:B------:R-:W-:Y:S01]  /*1530*/  ISETP.GT.OR P0, PT, R31.reuse, 0x2f, P0 ;  /* 0x0000002f1f00780c */ /* 0x040fe20000704670 */
[----:B------:R-:W-:Y:S01]  /*1540*/  @P1 IMAD.HI.U32 R0, R8, c[0x0][0x2bc], RZ ;  /* 0x0000af0008001a27 */ /* 0x000fe200078e00ff */
[----:B------:R-:W-:Y:S01]  /*1550*/  IADD3 R4, R31, UR23, RZ ;  /* 0x000000171f047c10 */ /* 0x000fe2000fffe0ff */
[----:B------:R-:W-:Y:S02]  /*1560*/  STL [R1+0x48], R31 ;  /* 0x0000481f01007387 */ /* 0x000fe40000100800 */
[----:B------:R-:W-:Y:S01]  /*1570*/  IMAD.MOV.U32 R7, RZ, RZ, R8 ;  /* 0x000000ffff077224 */ /* 0x000fe200078e0008 */
[----:B------:R-:W-:-:S07]  /*1580*/  @P1 SHF.R.U32.HI R7, RZ, c[0x0][0x2c0], R0 ;  /* 0x0000b000ff071a19 */ /* 0x000fce0000011600 */
[----:B------:R-:W-:-:S04]  /*1590*/  @!P0 IADD3 R0, P2, R7, UR16, RZ ;  /* 0x0000001007008c10 */ /* 0x000fc8000ff5e0ff */
[----:B------:R-:W-:Y:S02]  /*15a0*/  @!P0 LEA R2, P1, R0, c[0x0][0x2a0], 0x2 ;  /* 0x0000a80000028a11 */ /* 0x000fe400078210ff */
[----:B------:R-:W-:-:S04]  /*15b0*/  @!P0 LEA.HI.X.SX32 R3, R7, UR6, 0x1, P2 ;  /* 0x0000000607038c11 */ /* 0x000fc800090f0eff */
[----:B------:R-:W-:-:S05]  /*15c0*/  @!P0 LEA.HI.X R3, R0, c[0x0][0x2a4], R3, 0x2, P1 ;  /* 0x0000a90000038a11 */ /* 0x000fca00008f1403 */
[----:B------:R1:W2:Y:S01]  /*15d0*/  @!P0 LDG.E R24, [R2.64] ;  /* 0x0000001202188981 */ /* 0x0002a2000c1e1900 */
[----:B------:R-:W-:Y:S01]  /*15e0*/  UIMAD UR26, UR22, UR5, UR26 ;  /* 0x00000005161a72a4 */ /* 0x000fe2000f8e021a */
[----:B------:R-:W-:Y:S01]  /*15f0*/  PLOP3.LUT P1, PT, PT, PT, UP2, 0x80, 0x0 ;  /* 0x000000000000781c */ /* 0x000fe20003f2f028 */
[----:B------:R-:W-:Y:S01]  /*1600*/  IMAD.MOV.U32 R0, RZ, RZ, R4 ;  /* 0x000000ffff007224 */ /* 0x000fe200078e0004 */
[----:B------:R-:W-:Y:S01]  /*1610*/  ULDC.64 UR4, c[0x0][0x1b8] ;  /* 0x00006e0000047ab9 */ /* 0x000fe20000000a00 */
[----:B------:R-:W-:Y:S01]  /*1620*/  PLOP3.LUT P0, PT, PT, PT, UP2, 0x80, 0x0 ;  /* 0x000000000000781c */ /* 0x000fe20003f0f028 */
[----:B------:R-:W-:Y:S01]  /*1630*/  UIADD3 UR31, UR31, UR26, URZ ;  /* 0x0000001a1f1f7290 */ /* 0x000fe2000fffe03f */
[----:B------:R-:W-:Y:S01]  /*1640*/  IADD3 R15, R23, UR23, RZ ;  /* 0x00000017170f7c10 */ /* 0x000fe2000fffe0ff */
[----:B------:R-:W-:Y:S01]  /*1650*/  UIMAD UR22, UR9, UR4, URZ ;  /* 0x00000004091672a4 */ /* 0x000fe2000f8e023f */
[C---:B------:R-:W-:Y:S01]  /*1660*/  IADD3 R29, R39.reuse, 0x40, RZ ;  /* 0x00000040271d7810 */ /* 0x040fe20007ffe0ff */
[----:B------:R-:W-:Y:S01]  /*1670*/  USHF.R.S32.HI UR26, URZ, 0x1f, UR13 ;  /* 0x0000001f3f1a7899 */ /* 0x000fe2000801140d */
[C---:B------:R-:W-:Y:S01]  /*1680*/  IADD3 R30, R39.reuse, 0xc0, RZ ;  /* 0x000000c0271e7810 */ /* 0x040fe20007ffe0ff */
[----:B------:R-:W-:Y:S01]  /*1690*/  UIMAD UR22, UR10, UR5, UR22 ;  /* 0x000000050a1672a4 */ /* 0x000fe2000f8e0216 */
[C---:B------:R-:W-:Y:S01]  /*16a0*/  IADD3 R28, R39.reuse, 0x80, RZ ;  /* 0x00000080271c7810 */ /* 0x040fe20007ffe0ff */
[----:B------:R-:W-:Y:S01]  /*16b0*/  UIMAD.WIDE.U32 UR30, UR10, UR4, UR30 ;  /* 0x000000040a1e72a5 */ /* 0x000fe2000f8e001e */
[----:B------:R-:W-:Y:S01]  /*16c0*/  ISETP.GE.AND P3, PT, R39, c[0x0][0x198], PT ;  /* 0x0000660027007a0c */ /* 0x000fe20003f66270 */
[----:B------:R-:W-:Y:S01]  /*16d0*/  USEL UR26, UR26, URZ, !UP1 ;  /* 0x0000003f1a1a7287 */ /* 0x000fe2000c800000 */
[C---:B------:R-:W-:Y:S01]  /*16e0*/  ISETP.GE.AND P2, PT, R29.reuse, c[0x0][0x198], PT ;  /* 0x000066001d007a0c */ /* 0x040fe20003f46270 */
[----:B------:R-:W-:Y:S01]  /*16f0*/  ULDC.64 UR4, c[0x0][0x1c0] ;  /* 0x0000700000047ab9 */ /* 0x000fe20000000a00 */
[----:B------:R-:W-:Y:S01]  /*1700*/  ISETP.GE.AND P4, PT, R28, c[0x0][0x198], PT ;  /* 0x000066001c007a0c */ /* 0x000fe20003f86270 */
[----:B------:R-:W-:Y:S01]  /*1710*/  UIMAD UR26, UR26, UR4, URZ ;  /* 0x000000041a1a72a4 */ /* 0x000fe2000f8e023f */
[----:B------:R-:W-:Y:S01]  /*1720*/  ISETP.GE.AND P5, PT, R30, c[0x0][0x198], PT ;  /* 0x000066001e007a0c */ /* 0x000fe20003fa6270 */
[----:B------:R-:W-:Y:S01]  /*1730*/  UIADD3 UR31, UR31, UR22, URZ ;  /* 0x000000161f1f7290 */ /* 0x000fe2000fffe03f */
[----:B------:R-:W-:Y:S01]  /*1740*/  ISETP.GE.AND P6, PT, R29, c[0x0][0x1d4], PT ;  /* 0x000075001d007a0c */ /* 0x000fe20003fc6270 */
[----:B------:R-:W-:Y:S01]  /*1750*/  UIMAD UR5, UR27, UR5, UR26 ;  /* 0x000000051b0572a4 */ /* 0x000fe2000f8e021a */
[----:B-1----:R-:W-:Y:S01]  /*1760*/  @P1 IMAD.HI.U32 R2, R4, c[0x0][0x2c8], RZ ;  /* 0x0000b20004021a27 */ /* 0x002fe200078e00ff */
[----:B------:R-:W-:Y:S01]  /*1770*/  UIMAD.WIDE.U32 UR30, UR27, UR4, UR30 ;  /* 0x000000041b1e72a5 */ /* 0x000fe2000f8e001e */
[----:B------:R-:W-:Y:S01]  /*1780*/  LEA.HI R65, R66, R44, RZ, 0x5 ;  /* 0x0000002c42417211 */ /* 0x000fe200078f28ff */
[----:B------:R-:W-:Y:S01]  /*1790*/  UIADD3 UR32, UR8, UR29, URZ ;  /* 0x0000001d08207290 */ /* 0x000fe2000fffe03f */
[----:B------:R-:W-:Y:S01]  /*17a0*/  BSSY B0, `(.L_x_260) ;  /* 0x0000138000007945 */ /* 0x000fe20003800000 */
[----:B------:R-:W-:Y:S01]  /*17b0*/  @P0 SHF.R.U32.HI R0, RZ, c[0x0][0x2cc], R2 ;  /* 0x0000b300ff000a19 */ /* 0x000fe20000011602 */
[----:B------:R-:W-:Y:S01]  /*17c0*/  UIADD3 UR5, UR31, UR5, URZ ;  /* 0x000000051f057290 */ /* 0x000fe2000fffe03f */
[----:B------:R-:W-:Y:S01]  /*17d0*/  IMAD.U32 R3, RZ, RZ, UR31 ;  /* 0x0000001fff037e24 */ /* 0x000fe2000f8e00ff */
[----:B------:R-:W-:Y:S01]  /*17e0*/  UISETP.LT.AND UP0, UPT, UR32, 0x30, UPT ;  /* 0x000000302000788c */ /* 0x000fe2000bf01270 */
[--C-:B------:R-:W-:Y:S01]  /*17f0*/  SHF.R.S32.HI R6, RZ, 0x1f, R0.reuse ;  /* 0x0000001fff067819 */ /* 0x100fe20000011400 */
[----:B------:R-:W-:Y:S01]  /*1800*/  IMAD.MOV R5, RZ, RZ, -R0 ;  /* 0x000000ffff057224 */ /* 0x000fe200078e0a00 */
[----:B------:R-:W-:Y:S01]  /*1810*/  SHF.R.S32.HI R64, RZ, 0x5, R65 ;  /* 0x00000005ff407819 */ /* 0x000fe20000011441 */
[----:B------:R-:W-:Y:S01]  /*1820*/  IMAD.U32 R2, RZ, RZ, UR30 ;  /* 0x0000001eff027e24 */ /* 0x000fe2000f8e00ff */
[----:B------:R-:W-:Y:S01]  /*1830*/  ULDC UR30, c[0x0][0x2c4] ;  /* 0x0000b100001e7ab9 */ /* 0x000fe20000000800 */
[----:B------:R-:W-:Y:S01]  /*1840*/  IMAD.U32 R3, RZ, RZ, UR5 ;  /* 0x00000005ff037e24 */ /* 0x000fe2000f8e00ff */
[----:B------:R-:W-:Y:S01]  /*1850*/  UIMAD UR30, UR12, UR30, URZ ;  /* 0x0000001e0c1e72a4 */ /* 0x000fe2000f8e023f */
[----:B------:R-:W-:Y:S01]  /*1860*/  IMAD R6, R6, c[0x0][0x1b0], RZ ;  /* 0x00006c0006067a24 */ /* 0x000fe200078e02ff */
[----:B------:R-:W-:Y:S01]  /*1870*/  ULDC.64 UR4, c[0x0][0x1e8] ;  /* 0x00007a0000047ab9 */ /* 0x000fe20000000a00 */
[----:B------:R-:W-:Y:S01]  /*1880*/  IMAD R4, R5, c[0x0][0x2c4], R4 ;  /* 0x0000b10005047a24 */ /* 0x000fe200078e0204 */
[----:B------:R-:W-:Y:S01]  /*1890*/  UIMAD.WIDE.U32 UR26, UR10, UR4, URZ ;  /* 0x000000040a1a72a5 */ /* 0x000fe2000f8e003f */
[C---:B------:R-:W-:Y:S01]  /*18a0*/  IMAD R5, R0.reuse, c[0x0][0x1b4], R6 ;  /* 0x00006d0000057a24 */ /* 0x040fe200078e0206 */
[----:B------:R-:W-:Y:S01]  /*18b0*/  UIMAD UR22, UR9, UR4, URZ ;  /* 0x00000004091672a4 */ /* 0x000fe2000f8e023f */
[----:B------:R-:W-:Y:S01]  /*18c0*/  IMAD.WIDE.U32 R2, R0, c[0x0][0x1b0], R2 ;  /* 0x00006c0000027a25 */ /* 0x000fe200078e0002 */
[----:B------:R-:W-:Y:S01]  /*18d0*/  SHF.R.S32.HI R0, RZ, 0x1f, R4 ;  /* 0x0000001fff007819 */ /* 0x000fe20000011404 */
[----:B------:R-:W-:-:S02]  /*18e0*/  USEL UR4, UR32, 0x30, UP0 ;  /* 0x0000003020047887 */ /* 0x000fc40008000000 */
[----:B------:R-:W-:Y:S01]  /*18f0*/  IMAD.IADD R3, R3, 0x1, R5 ;  /* 0x0000000103037824 */ /* 0x000fe200078e0205 */
[----:B------:R-:W-:Y:S01]  /*1900*/  UIMAD UR22, UR10, UR5, UR22 ;  /* 0x000000050a1672a4 */ /* 0x000fe2000f8e0216 */
[----:B------:R-:W-:Y:S02]  /*1910*/  IMAD R0, R0, c[0x0][0x1a8], RZ ;  /* 0x00006a0000007a24 */ /* 0x000fe400078e02ff */
[----:B------:R-:W-:Y:S01]  /*1920*/  IMAD.WIDE.U32 R2, R4, c[0x0][0x1a8], R2 ;  /* 0x00006a0004027a25 */ /* 0x000fe200078e0002 */
[----:B------:R-:W-:-:S03]  /*1930*/  UIADD3 UR22, UR27, UR22, URZ ;  /* 0x000000161b167290 */ /* 0x000fc6000fffe03f */
[----:B------:R-:W-:Y:S01]  /*1940*/  IMAD R5, R4, c[0x0][0x1ac], R0 ;  /* 0x00006b0004057a24 */ /* 0x000fe200078e0200 */
[----:B------:R-:W-:Y:S01]  /*1950*/  LEA R13, P0, R2, c[0x0][0x160], 0x1 ;  /* 0x00005800020d7a11 */ /* 0x000fe200078008ff */
[----:B------:R-:W-:Y:S02]  /*1960*/  IMAD.SHL.U32 R6, R23, 0x40, RZ ;  /* 0x0000004017067824 */ /* 0x000fe400078e00ff */
[----:B------:R-:W-:Y:S01]  /*1970*/  IMAD.IADD R3, R3, 0x1, R5 ;  /* 0x0000000103037824 */ /* 0x000fe200078e0205 */
[----:B------:R-:W-:Y:S02]  /*1980*/  LEA.HI R5, R66, R44, RZ, 0x6 ;  /* 0x0000002c42057211 */ /* 0x000fe400078f30ff */
[----:B------:R-:W-:Y:S02]  /*1990*/  LOP3.LUT R0, R6, 0x1c0, RZ, 0xc0, !PT ;  /* 0x000001c006007812 */ /* 0x000fe400078ec0ff */
[----:B------:R-:W-:Y:S01]  /*19a0*/  LEA.HI.X R12, R2, c[0x0][0x164], R3, 0x1, P0 ;  /* 0x00005900020c7a11 */ /* 0x000fe200000f0c03 */
[----:B------:R-:W-:Y:S01]  /*19b0*/  IMAD.SHL.U32 R5, R5, 0x8, RZ ;  /* 0x0000000805057824 */ /* 0x000fe200078e00ff */
[----:B------:R-:W-:Y:S01]  /*19c0*/  SHFL.IDX PT, R2, R13, RZ, 0x181f ;  /* 0x00181fff0d027589 */ /* 0x000fe200000e0000 */
[----:B------:R-:W-:-:S02]  /*19d0*/  SHF.R.U32.HI R4, RZ, 0x3, R0 ;  /* 0x00000003ff047819 */ /* 0x000fc40000011600 */
[----:B------:R-:W-:Y:S01]  /*19e0*/  LOP3.LUT R0, R0, 0x38, R39, 0xf8, !PT ;  /* 0x0000003800007812 */ /* 0x000fe200078ef827 */
[----:B------:R-:W1:Y:S01]  /*19f0*/  SHFL.IDX PT, R3, R12, RZ, 0x181f ;  /* 0x00181fff0c037589 */ /* 0x000e6200000e0000 */
[----:B------:R-:W-:Y:S02]  /*1a00*/  ISETP.GE.AND P0, PT, R15, UR30, PT ;  /* 0x0000001e0f007c0c */ /* 0x000fe4000bf06270 */
[----:B------:R-:W-:Y:S01]  /*1a10*/  LOP3.LUT R4, R0, R4, RZ, 0x3c, !PT ;  /* 0x0000000400047212 */ /* 0x000fe200078e3cff */
[----:B------:R-:W-:-:S03]  /*1a20*/  IMAD.MOV R0, RZ, RZ, -R7 ;  /* 0x000000ffff007224 */ /* 0x000fc600078e0a07 */
[----:B------:R-:W-:Y:S01]  /*1a30*/  LOP3.LUT R6, R4, 0xfffffe00, R5, 0xf8, !PT ;  /* 0xfffffe0004067812 */ /* 0x000fe200078ef805 */
[----:B------:R-:W-:Y:S01]  /*1a40*/  IMAD R25, R0, c[0x0][0x2b8], R8 ;  /* 0x0000ae0000197a24 */ /* 0x000fe200078e0208 */
[----:B------:R-:W-:Y:S02]  /*1a50*/  SHF.R.S32.HI R4, RZ, 0x1f, R29 ;  /* 0x0000001fff047819 */ /* 0x000fe4000001141d */
[----:B------:R-:W-:Y:S01]  /*1a60*/  SHF.R.S32.HI R5, RZ, 0x1f, R30 ;  /* 0x0000001fff057819 */ /* 0x000fe2000001141e */
[----:B------:R-:W-:Y:S01]  /*1a70*/  IMAD.SHL.U32 R45, R6, 0x2, RZ ;  /* 0x00000002062d7824 */ /* 0x000fe200078e00ff */
[----:B------:R-:W-:Y:S02]  /*1a80*/  SHF.R.S32.HI R0, RZ, 0x1f, R28 ;  /* 0x0000001fff007819 */ /* 0x000fe4000001141c */
[----:B------:R-:W-:Y:S02]  /*1a90*/  LEA.HI R4, R4, R29, RZ, 0x3 ;  /* 0x0000001d04047211 */ /* 0x000fe400078f18ff */
[----:B------:R-:W-:-:S02]  /*1aa0*/  LEA.HI R5, R5, R30, RZ, 0x3 ;  /* 0x0000001e05057211 */ /* 0x000fc400078f18ff */
[----:B------:R-:W-:Y:S02]  /*1ab0*/  LEA.HI R0, R0, R28, RZ, 0x3 ;  /* 0x0000001c00007211 */ /* 0x000fe400078f18ff */
[----:B------:R-:W-:Y:S02]  /*1ac0*/  LOP3.LUT R38, R4, 0xfffffff8, RZ, 0xc0, !PT ;  /* 0xfffffff804267812 */ /* 0x000fe400078ec0ff */
[----:B------:R-:W-:Y:S01]  /*1ad0*/  LOP3.LUT R37, R0, 0xfffffff8, RZ, 0xc0, !PT ;  /* 0xfffffff800257812 */ /* 0x000fe200078ec0ff */
[----:B-1----:R-:W-:Y:S01]  /*1ae0*/  @!P0 IMAD.WIDE R6, R39, 0x2, R2 ;  /* 0x0000000227068825 */ /* 0x002fe200078e0202 */
[----:B------:R-:W-:Y:S01]  /*1af0*/  LOP3.LUT R36, R5, 0xfffffff8, RZ, 0xc0, !PT ;  /* 0xfffffff805247812 */ /* 0x000fe200078ec0ff */
[----:B------:R-:W-:Y:S01]  /*1b00*/  SHFL.IDX PT, R4, R13, 0x1, 0x181f ;  /* 0x00381f000d047f89 */ /* 0x000fe200000e0000 */
[----:B------:R-:W-:Y:S01]  /*1b10*/  SHF.R.S32.HI R16, RZ, 0x1f, R25 ;  /* 0x0000001fff107819 */ /* 0x000fe20000011419 */
[----:B------:R-:W-:Y:S02]  /*1b20*/  @!P0 IMAD.WIDE R8, R38, 0x2, R2 ;  /* 0x0000000226088825 */ /* 0x000fe400078e0202 */
[----:B------:R-:W1:Y:S02]  /*1b30*/  SHFL.IDX PT, R5, R12, 0x1, 0x181f ;  /* 0x00381f000c057f89 */ /* 0x000e6400000e0000 */
[----:B------:R-:W-:-:S02]  /*1b40*/  IMAD R0, R16, c[0x0][0x1e0], RZ ;  /* 0x0000780010007a24 */ /* 0x000fc400078e02ff */
[----:B------:R3:W-:Y:S02]  /*1b50*/  @!P0 LDGSTS.E.BYPASS.LTC128B.128 [R45+0x4080], [R6.64], !P3 ;  /* 0x04080000062d8fae */ /* 0x0007e4000d901d52 */
[----:B------:R-:W-:Y:S02]  /*1b60*/  IMAD R0, R25, c[0x0][0x1e4], R0 ;  /* 0x0000790019007a24 */ /* 0x000fe400078e0200 */
[----:B------:R4:W-:Y:S01]  /*1b70*/  @!P0 LDGSTS.E.BYPASS.LTC128B.128 [R45+0x8080], [R8.64], !P2 ;  /* 0x08080000082d8fae */ /* 0x0009e2000d101d52 */
[----:B---3--:R-:W-:-:S04]  /*1b80*/  @!P0 IMAD.WIDE R6, R37, 0x2, R2 ;  /* 0x0000000225068825 */ /* 0x008fc800078e0202 */
[----:B------:R-:W-:Y:S01]  /*1b90*/  @!P0 IMAD.WIDE R2, R36, 0x2, R2 ;  /* 0x0000000224028825 */ /* 0x000fe200078e0202 */
[----:B----4-:R-:W-:Y:S01]  /*1ba0*/  IADD3 R8, R15, 0x20, RZ ;  /* 0x000000200f087810 */ /* 0x010fe20007ffe0ff */
[----:B------:R3:W-:Y:S04]  /*1bb0*/  @!P0 LDGSTS.E.BYPASS.LTC128B.128 [R45+0xc080], [R6.64], !P4 ;  /* 0x0c080000062d8fae */ /* 0x0007e8000e101d52 */
[----:B------:R4:W-:Y:S01]  /*1bc0*/  @!P0 LDGSTS.E.BYPASS.LTC128B.128 [R45+0x10080], [R2.64], !P5 ;  /* 0x10080000022d8fae */ /* 0x0009e2000e901d52 */
[----:B------:R-:W-:-:S13]  /*1bd0*/  ISETP.GE.AND P0, PT, R8, UR30, PT ;  /* 0x0000001e08007c0c */ /* 0x000fda000bf06270 */
[----:B-1----:R-:W-:-:S04]  /*1be0*/  @!P0 IMAD.WIDE R10, R39, 0x2, R4 ;  /* 0x00000002270a8825 */ /* 0x002fc800078e0204 */
[--C-:B------:R-:W-:Y:S01]  /*1bf0*/  @!P0 IMAD.WIDE R8, R38, 0x2, R4.reuse ;  /* 0x0000000226088825 */ /* 0x100fe200078e0204 */
[----:B------:R1:W-:Y:S03]  /*1c00*/  @!P0 LDGSTS.E.BYPASS.LTC128B.128 [R45+0x5080], [R10.64], !P3 ;  /* 0x050800000a2d8fae */ /* 0x0003e6000d901d52 */
[----:B---3--:R-:W-:Y:S01]  /*1c10*/  @!P0 IMAD.WIDE R6, R37, 0x2, R4 ;  /* 0x0000000225068825 */ /* 0x008fe200078e0204 */
[----:B------:R3:W-:Y:S03]  /*1c20*/  @!P0 LDGSTS.E.BYPASS.LTC128B.128 [R45+0x9080], [R8.64], !P2 ;  /* 0x09080000082d8fae */ /* 0x0007e6000d101d52 */
[----:B----4-:R-:W-:Y:S01]  /*1c30*/  IMAD.WIDE.U32 R2, R25, c[0x0][0x1e0], RZ ;  /* 0x0000780019027a25 */ /* 0x010fe200078e00ff */
[----:B------:R4:W-:Y:S03]  /*1c40*/  @!P0 LDGSTS.E.BYPASS.LTC128B.128 [R45+0xd080], [R6.64], !P4 ;  /* 0x0d080000062d8fae */ /* 0x0009e6000e101d52 */
[----:B------:R-:W-:-:S02]  /*1c50*/  IMAD.IADD R3, R3, 0x1, R0 ;  /* 0x0000000103037824 */ /* 0x000fc400078e0200 */
[----:B------:R-:W-:-:S05]  /*1c60*/  @!P0 IMAD.WIDE R4, R36, 0x2, R4 ;  /* 0x0000000224048825 */ /* 0x000fca00078e0204 */
[----:B------:R5:W-:Y:S01]  /*1c70*/  @!P0 LDGSTS.E.BYPASS.LTC128B.128 [R45+0x11080], [R4.64], !P5 ;  /* 0x11080000042d8fae */ /* 0x000be2000e901d52 */
[C---:B---3--:R-:W-:Y:S02]  /*1c80*/  IADD3 R8, R15.reuse, 0x40, RZ ;  /* 0x000000400f087810 */ /* 0x048fe40007ffe0ff */
[----:B------:R-:W-:Y:S02]  /*1c90*/  SHF.R.S32.HI R9, RZ, 0x4, R22 ;  /* 0x00000004ff097819 */ /* 0x000fe40000011416 */
[----:B------:R-:W-:Y:S02]  /*1ca0*/  ISETP.GE.AND P0, PT, R8, UR30, PT ;  /* 0x0000001e08007c0c */ /* 0x000fe4000bf06270 */
[----:B------:R-:W-:Y:S01]  /*1cb0*/  IADD3 R8, R15, 0x60, RZ ;  /* 0x000000600f087810 */ /* 0x000fe20007ffe0ff */
[----:B-----5:R-:W-:Y:S01]  /*1cc0*/  IMAD.SHL.U32 R4, R17, 0x40, RZ ;  /* 0x0000004011047824 */ /* 0x020fe200078e00ff */
[----:B------:R-:W-:Y:S02]  /*1cd0*/  LEA.HI R5, R22, R9, RZ, 0x1 ;  /* 0x0000000916057211 */ /* 0x000fe400078f08ff */
[----:B--2---:R-:W-:Y:S01]  /*1ce0*/  SHF.R.S32.HI R20, RZ, 0x1f, R24 ;  /* 0x0000001fff147819 */ /* 0x004fe20000011418 */
[----:B----4-:R-:W-:Y:S01]  /*1cf0*/  IMAD.WIDE.U32 R6, R24, c[0x0][0x1f0], R2 ;  /* 0x00007c0018067a25 */ /* 0x010fe200078e0002 */
[----:B------:R-:W-:Y:S03]  /*1d00*/  STL [R1+0x24], R24 ;  /* 0x0000241801007387 */ /* 0x000fe60000100800 */
[----:B------:R-:W-:Y:S01]  /*1d10*/  IMAD R3, R20, c[0x0][0x1f0], RZ ;  /* 0x00007c0014037a24 */ /* 0x000fe200078e02ff */
[----:B------:R-:W-:Y:S01]  /*1d20*/  IADD3 R0, P1, R6, UR26, RZ ;  /* 0x0000001a06007c10 */ /* 0x000fe2000ff3e0ff */
[----:B------:R-:W-:Y:S02]  /*1d30*/  SHFL.IDX PT, R2, R13, 0x2, 0x181f ;  /* 0x00581f000d027f89 */ /* 0x000fe400000e0000 */
[----:B------:R-:W-:-:S02]  /*1d40*/  IMAD R6, R24, c[0x0][0x1f4], R3 ;  /* 0x00007d0018067a24 */ /* 0x000fc400078e0203 */
[----:B------:R-:W1:Y:S03]  /*1d50*/  SHFL.IDX PT, R3, R12, 0x2, 0x181f ;  /* 0x00581f000c037f89 */ /* 0x000e6600000e0000 */
[----:B------:R-:W-:Y:S01]  /*1d60*/  IADD3.X R6, R7, UR22, R6, P1, !PT ;  /* 0x0000001607067c10 */ /* 0x000fe20008ffe406 */
[----:B------:R-:W-:Y:S01]  /*1d70*/  STL [R1+0x30], R39 ;  /* 0x0000302701007387 */ /* 0x000fe20000100800 */
[----:B------:R-:W-:-:S03]  /*1d80*/  LEA R19, P1, R0, c[0x0][0x1c8], 0x1 ;  /* 0x0000720000137a11 */ /* 0x000fc600078208ff */
[----:B------:R-:W-:Y:S01]  /*1d90*/  SHFL.IDX PT, R7, R12, 0x3, 0x181f ;  /* 0x00781f000c077f89 */ /* 0x000fe200000e0000 */
[----:B------:R-:W-:Y:S02]  /*1da0*/  LEA.HI.X R18, R0, c[0x0][0x1cc], R6, 0x1, P1 ;  /* 0x0000730000127a11 */ /* 0x000fe400008f0c06 */
[----:B------:R-:W-:Y:S01]  /*1db0*/  LOP3.LUT R0, R4, 0x1c0, RZ, 0xc0, !PT ;  /* 0x000001c004007812 */ /* 0x000fe200078ec0ff */
[----:B------:R2:W3:Y:S01]  /*1dc0*/  SHFL.IDX PT, R6, R13, 0x3, 0x181f ;  /* 0x00781f000d067f89 */ /* 0x0004e200000e0000 */
[----:B------:R-:W-:Y:S02]  /*1dd0*/  LOP3.LUT R4, R5, 0xfffffffe, RZ, 0xc0, !PT ;  /* 0xfffffffe05047812 */ /* 0x000fe400078ec0ff */
[----:B------:R-:W-:Y:S01]  /*1de0*/  ISETP.GE.AND P1, PT, R8, UR30, PT ;  /* 0x0000001e08007c0c */ /* 0x000fe2000bf26270 */
[----:B------:R-:W-:Y:S01]  /*1df0*/  STL [R1+0x28], R25 ;  /* 0x0000281901007387 */ /* 0x000fe20000100800 */
[----:B------:R-:W-:Y:S01]  /*1e00*/  LOP3.LUT R5, R0, 0x8, R21, 0xf8, !PT ;  /* 0x0000000800057812 */ /* 0x000fe200078ef815 */
[----:B------:R-:W-:Y:S01]  /*1e10*/  IMAD.IADD R15, R9, 0x1, -R4 ;  /* 0x00000001090f7824 */ /* 0x000fe200078e0a04 */
[----:B------:R-:W-:Y:S01]  /*1e20*/  SHF.R.U32.HI R0, RZ, 0x3, R0 ;  /* 0x00000003ff007819 */ /* 0x000fe20000011600 */
[----:B------:R-:W-:Y:S03]  /*1e30*/  SHFL.IDX PT, R4, R19, RZ, 0x181f ;  /* 0x00181fff13047589 */ /* 0x000fe600000e0000 */
[----:B------:R-:W-:Y:S01]  /*1e40*/  LOP3.LUT R21, R5, R0, RZ, 0x3c, !PT ;  /* 0x0000000005157212 */ /* 0x000fe200078e3cff */
[--C-:B-1----:R-:W-:Y:S01]  /*1e50*/  @!P0 IMAD.WIDE R10, R38, 0x2, R2.reuse ;  /* 0x00000002260a8825 */ /* 0x102fe200078e0202 */
[----:B------:R-:W1:Y:S03]  /*1e60*/  SHFL.IDX PT, R5, R18, RZ, 0x181f ;  /* 0x00181fff12057589 */ /* 0x000e6600000e0000 */
[--C-:B------:R-:W-:Y:S01]  /*1e70*/  @!P0 IMAD.WIDE R8, R37, 0x2, R2.reuse ;  /* 0x0000000225088825 */ /* 0x100fe200078e0202 */
[----:B------:R-:W-:Y:S03]  /*1e80*/  STL [R1+0x8], R45 ;  /* 0x0000082d01007387 */ /* 0x000fe60000100800 */
[----:B------:R-:W-:Y:S01]  /*1e90*/  IMAD R0, R16, c[0x0][0x208], RZ ;  /* 0x0000820010007a24 */ /* 0x000fe200078e02ff */
[----:B------:R-:W-:Y:S01]  /*1ea0*/  STL [R1+0x60], R38 ;  /* 0x0000602601007387 */ /* 0x000fe20000100800 */
[----:B--2---:R-:W-:-:S03]  /*1eb0*/  @!P0 IMAD.WIDE R12, R39, 0x2, R2 ;  /* 0x00000002270c8825 */ /* 0x004fc600078e0202 */
[----:B------:R-:W-:Y:S01]  /*1ec0*/  STL [R1+0x5c], R37 ;  /* 0x00005c2501007387 */ /* 0x000fe20000100800 */
[----:B------:R-:W-:-:S03]  /*1ed0*/  IMAD R0, R25, c[0x0][0x20c], R0 ;  /* 0x0000830019007a24 */ /* 0x000fc600078e0200 */
[----:B------:R2:W-:Y:S04]  /*1ee0*/  @!P0 LDGSTS.E.BYPASS.LTC128B.128 [R45+0x6080], [R12.64], !P3 ;  /* 0x060800000c2d8fae */ /* 0x0005e8000d901d52 */
[----:B------:R3:W-:Y:S04]  /*1ef0*/  @!P0 LDGSTS.E.BYPASS.LTC128B.128 [R45+0xa080], [R10.64], !P2 ;  /* 0x0a0800000a2d8fae */ /* 0x0007e8000d101d52 */
[----:B------:R4:W-:Y:S04]  /*1f00*/  @!P0 LDGSTS.E.BYPASS.LTC128B.128 [R45+0xe080], [R8.64], !P4 ;  /* 0x0e080000082d8fae */ /* 0x0009e8000e101d52 */
[----:B------:R-:W-:Y:S01]  /*1f10*/  STL [R1+0x34], R36 ;  /* 0x0000342401007387 */ /* 0x000fe20000100800 */
[----:B--2---:R-:W-:Y:S01]  /*1f20*/  IADD3 R13, -R23, UR4, RZ ;  /* 0x00000004170d7c10 */ /* 0x004fe2000fffe1ff */
[----:B------:R-:W-:-:S02]  /*1f30*/  ULDC.64 UR4, c[0x0][0x210] ;  /* 0x0000840000047ab9 */ /* 0x000fc40000000a00 */
[----:B------:R-:W-:Y:S01]  /*1f40*/  UIMAD UR25, UR9, UR4, URZ ;  /* 0x00000004091972a4 */ /* 0x000fe2000f8e023f */
[----:B---3--:R-:W-:Y:S01]  /*1f50*/  @!P1 IMAD.WIDE R10, R39, 0x2, R6 ;  /* 0x00000002270a9825 */ /* 0x008fe200078e0206 */
[----:B------:R-:W-:Y:S02]  /*1f60*/  UIMAD.WIDE.U32 UR30, UR10, UR4, URZ ;  /* 0x000000040a1e72a5 */ /* 0x000fe4000f8e003f */
[----:B------:R-:W-:Y:S01]  /*1f70*/  UIMAD UR25, UR10, UR5, UR25 ;  /* 0x000000050a1972a4 */ /* 0x000fe2000f8e0219 */
[----:B----4-:R-:W-:Y:S01]  /*1f80*/  @!P0 IMAD.WIDE R8, R36, 0x2, R2 ;  /* 0x0000000224088825 */ /* 0x010fe200078e0202 */
[----:B------:R-:W-:Y:S02]  /*1f90*/  UIADD3 UR4, UR21, -0x1, URZ ;  /* 0xffffffff15047890 */ /* 0x000fe4000fffe03f */
[----:B------:R-:W-:Y:S01]  /*1fa0*/  UIADD3 UR25, UR31, UR25, URZ ;  /* 0x000000191f197290 */ /* 0x000fe2000fffe03f */
[----:B------:R-:W-:Y:S01]  /*1fb0*/  IMAD.WIDE.U32 R2, R25, c[0x0][0x208], RZ ;  /* 0x0000820019027a25 */ /* 0x000fe200078e00ff */
[----:B------:R2:W-:Y:S01]  /*1fc0*/  @!P0 LDGSTS.E.BYPASS.LTC128B.128 [R45+0x12080], [R8.64], !P5 ;  /* 0x12080000082d8fae */ /* 0x0005e2000e901d52 */
[----:B------:R-:W-:-:S02]  /*1fd0*/  ISETP.GE.AND P0, PT, R13, 0x1, PT ;  /* 0x000000010d00780c */ /* 0x000fc40003f06270 */
[----:B------:R-:W-:Y:S01]  /*1fe0*/  ISETP.GE.AND P5, PT, R28, c[0x0][0x1d4], PT ;  /* 0x000075001c007a0c */ /* 0x000fe20003fa6270 */
[----:B------:R3:W-:Y:S01]  /*1ff0*/  @!P1 LDGSTS.E.BYPASS.LTC128B.128 [R45+0x7080], [R10.64], !P3 ;  /* 0x070800000a2d9fae */ /* 0x0007e2000d901d52 */
[----:B------:R-:W-:Y:S01]  /*2000*/  ISETP.GE.AND P3, PT, R39, c[0x0][0x1d4], PT ;  /* 0x0000750027007a0c */ /* 0x000fe20003f66270 */
[----:B------:R-:W-:Y:S01]  /*2010*/  IMAD.IADD R3, R3, 0x1, R0 ;  /* 0x0000000103037824 */ /* 0x000fe200078e0200 */
[----:B------:R-:W-:Y:S01]  /*2020*/  LOP3.LUT R0, R22, 0xfffffff0, RZ, 0xc0, !PT ;  /* 0xfffffff016007812 */ /* 0x000fe200078ec0ff */
[----:B--2---:R-:W-:-:S04]  /*2030*/  @!P1 IMAD.WIDE R8, R38, 0x2, R6 ;  /* 0x0000000226089825 */ /* 0x004fc800078e0206 */
[--C-:B---3--:R-:W-:Y:S01]  /*2040*/  @!P1 IMAD.WIDE R10, R37, 0x2, R6.reuse ;  /* 0x00000002250a9825 */ /* 0x108fe200078e0206 */
[----:B------:R1:W-:Y:S01]  /*2050*/  @!P1 LDGSTS.E.BYPASS.LTC128B.128 [R45+0xb080], [R8.64], !P2 ;  /* 0x0b080000082d9fae */ /* 0x0003e2000d101d52 */
[----:B------:R-:W-:Y:S02]  /*2060*/  ISETP.GE.AND P2, PT, R30, c[0x0][0x198], PT ;  /* 0x000066001e007a0c */ /* 0x000fe40003f46270 */
[----:B------:R-:W-:Y:S01]  /*2070*/  @!P1 IMAD.WIDE R6, R36, 0x2, R6 ;  /* 0x0000000224069825 */ /* 0x000fe200078e0206 */
[----:B------:R2:W-:Y:S01]  /*2080*/  @!P1 LDGSTS.E.BYPASS.LTC128B.128 [R45+0xf080], [R10.64], !P4 ;  /* 0x0f0800000a2d9fae */ /* 0x0005e2000e101d52 */
[----:B------:R-:W-:-:S09]  /*2090*/  ISETP.GE.AND P4, PT, R30, c[0x0][0x1d4], PT ;  /* 0x000075001e007a0c */ /* 0x000fd20003f86270 */
[----:B------:R3:W-:Y:S01]  /*20a0*/  @!P1 LDGSTS.E.BYPASS.LTC128B.128 [R45+0x13080], [R6.64], !P2 ;  /* 0x13080000062d9fae */ /* 0x0007e2000d101d52 */
[----:B------:R-:W-:Y:S02]  /*20b0*/  LOP3.LUT P1, RZ, R17, 0x2, RZ, 0xc0, !PT ;  /* 0x0000000211ff7812 */ /* 0x000fe4000782c0ff */
[C---:B------:R-:W-:Y:S01]  /*20c0*/  ISETP.GE.AND P2, PT, R39.reuse, c[0x0][0x1d4], PT ;  /* 0x0000750027007a0c */ /* 0x040fe20003f46270 */
[----:B------:R-:W0:Y:S01]  /*20d0*/  LDGDEPBAR ;  /* 0x00000000000079af */ /* 0x000e220000000000 */
[----:B-1----:R-:W-:-:S05]  /*20e0*/  @P0 IMAD.WIDE R8, R39, 0x2, R4 ;  /* 0x0000000227080825 */ /* 0x002fca00078e0204 */
[----:B------:R1:W-:Y:S01]  /*20f0*/  @P0 LDGSTS.E.BYPASS.LTC128B.128 [R45+0x14080], [R8.64], !P3 ;  /* 0x14080000082d0fae */ /* 0x0003e2000d901d52 */
[----:B---3--:R-:W-:-:S05]  /*2100*/  @P0 IMAD.WIDE R6, R38, 0x2, R4 ;  /* 0x0000000226060825 */ /* 0x008fca00078e0204 */
[----:B------:R3:W-:Y:S01]  /*2110*/  @P0 LDGSTS.E.BYPASS.LTC128B.128 [R45+0x15880], [R6.64], !P6 ;  /* 0x15880000062d0fae */ /* 0x0007e2000f101d52 */
[----:B-1----:R-:W-:-:S04]  /*2120*/  @P0 IMAD.WIDE R8, R37, 0x2, R4 ;  /* 0x0000000225080825 */ /* 0x002fc800078e0204 */
[----:B------:R-:W-:Y:S01]  /*2130*/  @P0 IMAD.WIDE R4, R36, 0x2, R4 ;  /* 0x0000000224040825 */ /* 0x000fe200078e0204 */
[----:B------:R1:W-:Y:S04]  /*2140*/  @P0 LDGSTS.E.BYPASS.LTC128B.128 [R45+0x17080], [R8.64], !P5 ;  /* 0x17080000082d0fae */ /* 0x0003e8000e901d52 */
[----:B------:R4:W-:Y:S01]  /*2150*/  @P0 LDGSTS.E.BYPASS.LTC128B.128 [R45+0x18880], [R4.64], !P4 ;  /* 0x18880000042d0fae */ /* 0x0009e2000e101d52 */
[----:B---3--:R-:W-:-:S05]  /*2160*/  IMAD.IADD R7, R44, 0x1, -R0 ;  /* 0x000000012c077824 */ /* 0x008fca00078e0a00 */
[----:B------:R-:W-:-:S04]  /*2170*/  SHF.R.S32.HI R0, RZ, 0x1f, R7 ;  /* 0x0000001fff007819 */ /* 0x000fc80000011407 */
[----:B------:R-:W-:Y:S01]  /*2180*/  LEA.HI R12, R0, R7, RZ, 0x3 ;  /* 0x00000007000c7211 */ /* 0x000fe200078f18ff */
[----:B------:R-:W-:-:S04]  /*2190*/  IMAD R0, R20, c[0x0][0x218], RZ ;  /* 0x0000860014007a24 */ /* 0x000fc800078e02ff */
[----:B------:R-:W-:Y:S02]  /*21a0*/  IMAD R6, R24, c[0x0][0x21c], R0 ;  /* 0x0000870018067a24 */ /* 0x000fe400078e0200 */
[----:B------:R-:W-:Y:S01]  /*21b0*/  IMAD R0, R15, 0x200, R21 ;  /* 0x000002000f007824 */ /* 0x000fe200078e0215 */
[----:B-1----:R-:W-:-:S03]  /*21c0*/  LOP3.LUT R8, R12, 0xfffffff8, RZ, 0xc0, !PT ;  /* 0xfffffff80c087812 */ /* 0x002fc600078ec0ff */
[----:B------:R-:W-:Y:S02]  /*21d0*/  IMAD.SHL.U32 R236, R0, 0x2, RZ ;  /* 0x0000000200ec7824 */ /* 0x000fe400078e00ff */
[----:B----4-:R-:W-:Y:S02]  /*21e0*/  IMAD.WIDE.U32 R4, R24, c[0x0][0x218], R2 ;  /* 0x0000860018047a25 */ /* 0x010fe400078e0002 */
[----:B------:R-:W-:Y:S01]  /*21f0*/  SHFL.IDX PT, R2, R19, 0x1, 0x181f ;  /* 0x00381f0013027f89 */ /* 0x000fe200000e0000 */
[----:B------:R-:W-:Y:S01]  /*2200*/  IADD3 R243, R236, 0x140a0, RZ ;  /* 0x000140a0ecf37810 */ /* 0x000fe20007ffe0ff */
[----:B------:R-:W-:Y:S01]  /*2210*/  IMAD.IADD R9, R7, 0x1, -R8 ;  /* 0x0000000107097824 */ /* 0x000fe200078e0a08 */
[----:B--2---:R-:W-:Y:S01]  /*2220*/  IADD3 R10, P0, R4, UR30, RZ ;  /* 0x0000001e040a7c10 */ /* 0x004fe2000ff1e0ff */
[----:B------:R-:W1:Y:S01]  /*2230*/  SHFL.IDX PT, R3, R18, 0x1, 0x181f ;  /* 0x00381f0012037f89 */ /* 0x000e6200000e0000 */
[----:B------:R-:W-:Y:S01]  /*2240*/  IADD3 R4, R236, 0x14080, RZ ;  /* 0x00014080ec047810 */ /* 0x000fe20007ffe0ff */
[----:B------:R-:W-:Y:S01]  /*2250*/  IMAD.SHL.U32 R0, R9, 0x40, RZ ;  /* 0x0000004009007824 */ /* 0x000fe200078e00ff */
[----:B------:R-:W-:Y:S01]  /*2260*/  IADD3.X R11, R5, UR25, R6, P0, !PT ;  /* 0x00000019050b7c10 */ /* 0x000fe200087fe406 */
[----:B------:R-:W-:Y:S01]  /*2270*/  IMAD.SHL.U32 R5, R15, 0x8, RZ ;  /* 0x000000080f057824 */ /* 0x000fe200078e00ff */
[----:B------:R-:W-:-:S02]  /*2280*/  ISETP.GT.AND P0, PT, R13, 0x20, PT ;  /* 0x000000200d00780c */ /* 0x000fc40003f04270 */
[----:B------:R-:W-:Y:S02]  /*2290*/  LOP3.LUT R0, R0, 0x1c0, RZ, 0xc0, !PT ;  /* 0x000001c000007812 */ /* 0x000fe400078ec0ff */
[----:B------:R-:W-:Y:S02]  /*22a0*/  @P1 IADD3 R243, R4, -0x20, RZ ;  /* 0xffffffe004f31810 */ /* 0x000fe40007ffe0ff */
[----:B------:R-:W-:Y:S02]  /*22b0*/  LOP3.LUT R8, R0, 0x8, R5, 0xf8, !PT ;  /* 0x0000000800087812 */ /* 0x000fe400078ef805 */
[----:B------:R-:W-:Y:S02]  /*22c0*/  SHF.R.U32.HI R0, RZ, 0x3, R0 ;  /* 0x00000003ff007819 */ /* 0x000fe40000011600 */
[----:B------:R-:W-:Y:S02]  /*22d0*/  LEA R13, P1, R10, c[0x0][0x1f8], 0x1 ;  /* 0x00007e000a0d7a11 */ /* 0x000fe400078208ff */
[----:B------:R-:W-:-:S02]  /*22e0*/  LOP3.LUT R0, R8, R0, RZ, 0x3c, !PT ;  /* 0x0000000008007212 */ /* 0x000fc400078e3cff */
[----:B------:R-:W-:Y:S02]  /*22f0*/  LEA.HI.X R8, R10, c[0x0][0x1fc], R11, 0x1, P1 ;  /* 0x00007f000a087a11 */ /* 0x000fe400008f0c0b */
[----:B------:R-:W-:Y:S01]  /*2300*/  LOP3.LUT P1, RZ, R9, 0x4, RZ, 0xc0, !PT ;  /* 0x0000000409ff7812 */ /* 0x000fe2000782c0ff */
[----:B------:R-:W-:Y:S01]  /*2310*/  SHFL.IDX PT, R10, R13, RZ, 0x181f ;  /* 0x00181fff0d0a7589 */ /* 0x000fe200000e0000 */
[----:B-1----:R-:W-:-:S03]  /*2320*/  @P0 IMAD.WIDE R4, R39, 0x2, R2 ;  /* 0x0000000227040825 */ /* 0x002fc600078e0202 */
[----:B------:R-:W1:Y:S01]  /*2330*/  SHFL.IDX PT, R11, R8, RZ, 0x181f ;  /* 0x00181fff080b7589 */ /* 0x000e6200000e0000 */
[----:B------:R-:W-:-:S03]  /*2340*/  @P0 IMAD.WIDE R6, R38, 0x2, R2 ;  /* 0x0000000226060825 */ /* 0x000fc600078e0202 */
[----:B------:R2:W-:Y:S01]  /*2350*/  @P0 LDGSTS.E.BYPASS.LTC128B.128 [R45+0x15080], [R4.64], !P3 ;  /* 0x15080000042d0fae */ /* 0x0005e2000d901d52 */
[----:B------:R-:W-:-:S03]  /*2360*/  ISETP.GT.AND P3, PT, R31, 0x2f, PT ;  /* 0x0000002f1f00780c */ /* 0x000fc60003f64270 */
[----:B------:R3:W-:Y:S01]  /*2370*/  @P0 LDGSTS.E.BYPASS.LTC128B.128 [R45+0x16880], [R6.64], !P6 ;  /* 0x16880000062d0fae */ /* 0x0007e2000f101d52 */
[----:B--2---:R-:W-:-:S04]  /*2380*/  @P0 IMAD.WIDE R4, R37, 0x2, R2 ;  /* 0x0000000225040825 */ /* 0x004fc800078e0202 */
[----:B------:R-:W-:Y:S01]  /*2390*/  @P0 IMAD.WIDE R2, R36, 0x2, R2 ;  /* 0x0000000224020825 */ /* 0x000fe200078e0202 */
[----:B------:R2:W-:Y:S01]  /*23a0*/  @P0 LDGSTS.E.BYPASS.LTC128B.128 [R45+0x18080], [R4.64], !P5 ;  /* 0x18080000042d0fae */ /* 0x0005e2000e901d52 */
[----:B---3--:R-:W-:Y:S02]  /*23b0*/  IADD3 R7, -R23, UR32, RZ ;  /* 0x0000002017077c10 */ /* 0x008fe4000fffe1ff */
[----:B------:R-:W-:Y:S01]  /*23c0*/  IMAD.MOV.U32 R6, RZ, RZ, 0x10 ;  /* 0x00000010ff067424 */ /* 0x000fe200078e00ff */
[----:B------:R1:W-:Y:S01]  /*23d0*/  @P0 LDGSTS.E.BYPASS.LTC128B.128 [R45+0x19880], [R2.64], !P4 ;  /* 0x19880000022d0fae */ /* 0x0003e2000e101d52 */
[----:B------:R-:W-:Y:S02]  /*23e0*/  LOP3.LUT P0, RZ, R9, 0x2, RZ, 0xc0, !PT ;  /* 0x0000000209ff7812 */ /* 0x000fe4000780c0ff */
[----:B------:R-:W-:Y:S01]  /*23f0*/  SHF.R.S32.HI R9, RZ, 0x1f, R39 ;  /* 0x0000001fff097819 */ /* 0x000fe20000011427 */
[----:B------:R-:W0:Y:S01]  /*2400*/  LDGDEPBAR ;  /* 0x00000000000079af */ /* 0x000e220000000000 */
[----:B------:R-:W-:-:S02]  /*2410*/  SEL R6, R6, 0xfffffff0, !P0 ;  /* 0xfffffff006067807 */ /* 0x000fc40004000000 */
[----:B------:R-:W-:Y:S01]  /*2420*/  ISETP.LT.OR P0, PT, R7, 0x1, P2 ;  /* 0x000000010700780c */ /* 0x000fe20001701670 */
[----:B------:R3:W-:Y:S01]  /*2430*/  STL [R1+0x70], R9 ;  /* 0x0000700901007387 */ /* 0x0007e20000100800 */
[----:B------:R-:W-:Y:S01]  /*2440*/  ISETP.GE.AND P2, PT, R28, c[0x0][0x1d4], PT ;  /* 0x000075001c007a0c */ /* 0x000fe20003f46270 */
[----:B--2---:R-:W-:Y:S02]  /*2450*/  IMAD.SHL.U32 R5, R12, 0x40, RZ ;  /* 0x000000400c057824 */ /* 0x004fe400078e00ff */
[----:B------:R-:W-:Y:S02]  /*2460*/  IMAD.MOV.U32 R4, RZ, RZ, 0x20 ;  /* 0x00000020ff047424 */ /* 0x000fe400078e00ff */
[----:B-1----:R-:W-:Y:S01]  /*2470*/  IMAD.WIDE R2, R39, 0x2, R10 ;  /* 0x0000000227027825 */ /* 0x002fe200078e020a */
[----:B------:R-:W-:-:S04]  /*2480*/  DEPBAR.LE SB0, 0x1 ;  /* 0x000080400000791a */ /* 0x000fc80000000000 */
[----:B------:R-:W-:Y:S02]  /*2490*/  LOP3.LUT R5, R0, 0xfffffe00, R5, 0xf8, !PT ;  /* 0xfffffe0000057812 */ /* 0x000fe400078ef805 */
[----:B------:R-:W-:Y:S01]  /*24a0*/  SEL R0, R4, 0xffffffe0, !P1 ;  /* 0xffffffe004007807 */ /* 0x000fe20004800000 */
[----:B------:R-:W-:Y:S01]  /*24b0*/  BAR.SYNC.DEFER_BLOCKING 0x0 ;  /* 0x0000000000007b1d */ /* 0x000fe20000010000 */
[----:B------:R-:W-:Y:S01]  /*24c0*/  ISETP.GE.AND P1, PT, R29, c[0x0][0x1d4], PT ;  /* 0x000075001d007a0c */ /* 0x000fe20003f26270 */
[----:B------:R-:W-:Y:S01]  /*24d0*/  IMAD R220, R64, 0x400, R5 ;  /* 0x0000040040dc7824 */ /* 0x000fe200078e0205 */
[----:B---3--:R-:W-:-:S04]  /*24e0*/  SHF.R.S32.HI R9, RZ, 0x1f, R36 ;  /* 0x0000001fff097819 */ /* 0x008fc80000011424 */
[C---:B------:R-:W-:Y:S01]  /*24f0*/  LEA R228, R220.reuse, 0x4080, 0x1 ;  /* 0x00004080dce47811 */ /* 0x040fe200078e08ff */
[----:B------:R-:W-:-:S04]  /*2500*/  IMAD.SHL.U32 R220, R220, 0x2, RZ ;  /* 0x00000002dcdc7824 */ /* 0x000fc800078e00ff */
[--C-:B------:R-:W-:Y:S02]  /*2510*/  IMAD R224, R6, 0x2, R228.reuse ;  /* 0x0000000206e07824 */ /* 0x100fe400078e02e4 */
[C---:B------:R-:W-:Y:S02]  /*2520*/  IMAD R228, R0.reuse, 0x2, R228 ;  /* 0x0000000200e47824 */ /* 0x040fe400078e02e4 */
[----:B------:R-:W-:Y:S01]  /*2530*/  IMAD R232, R0, 0x2, R224 ;  /* 0x0000000200e87824 */ /* 0x000fe200078e02e0 */
        /* <DEDUP_REMOVED lines=39> */
[----:B------:R-:W-:-:S04]  /*27b0*/  LOP3.LUT P0, RZ, R17, 0x4, RZ, 0xc0, !PT ;  /* 0x0000000411ff7812 */ /* 0x000fc8000780c0ff */
[----:B------:R-:W-:Y:S02]  /*27c0*/  SEL R4, R4, 0xffffffe0, !P0 ;  /* 0xffffffe004047807 */ /* 0x000fe40004000000 */
        /* <DEDUP_REMOVED lines=12> */
[----:B------:R-:W2:Y:S04]  /*2890*/  SHFL.IDX PT, R8, R8, 0x1, 0x181f ;  /* 0x00381f0008087f89 */ /* 0x000ea800000e0000 */
[----:B-1----:R1:W3:Y:S02]  /*28a0*/  SHFL.IDX PT, R2, R13, 0x1, 0x181f ;  /* 0x00381f000d027f89 */ /* 0x0022e400000e0000 */
.L_x_332:
[----:B------:R-:W4:Y:S04]  /*28b0*/  LDL R10, [R1+0x5c] ;  /* 0x00005c00010a7983 */ /* 0x000f280000100800 */
[----:B------:R-:W5:Y:S04]  /*28c0*/  LDL R11, [R1+0x64] ;  /* 0x00006400010b7983 */ /* 0x000f680000100800 */
[----:B---3--:R-:W3:Y:S04]  /*28d0*/  LDL R18, [R1+0x70] ;  /* 0x0000700001127983 */ /* 0x008ee80000100800 */
[----:B--2---:R-:W2:Y:S04]  /*28e0*/  LDL R9, [R1+0x8] ;  /* 0x0000080001097983 */ /* 0x004ea80000100800 */
[----:B------:R-:W2:Y:S04]  /*28f0*/  LDL R16, [R1+0x34] ;  /* 0x0000340001107983 */ /* 0x000ea80000100800 */
[----:B------:R-:W2:Y:S04]  /*2900*/  LDL R17, [R1+0x50] ;  /* 0x0000500001117983 */ /* 0x000ea80000100800 */
[----:B------:R-:W1:Y:S01]  /*2910*/  S2R R19, SR_TID.X ;  /* 0x0000000000137919 */ /* 0x000e620000002100 */
[----:B------:R-:W-:-:S02]  /*2920*/  SHF.R.S32.HI R12, RZ, 0x1f, R29 ;  /* 0x0000001fff0c7819 */ /* 0x000fc4000001141d */
[----:B-1----:R-:W-:Y:S02]  /*2930*/  SHF.R.S32.HI R13, RZ, 0x1f, R29 ;  /* 0x0000001fff0d7819 */ /* 0x002fe4000001141d */
[-C--:B------:R-:W-:Y:S02]  /*2940*/  LEA.HI R12, R12, R29.reuse, RZ, 0x3 ;  /* 0x0000001d0c0c7211 */ /* 0x080fe400078f18ff */
[----:B------:R-:W-:Y:S02]  /*2950*/  LEA.HI R13, R13, R29, RZ, 0x3 ;  /* 0x0000001d0d0d7211 */ /* 0x000fe400078f18ff */
[----:B------:R-:W-:Y:S02]  /*2960*/  LOP3.LUT R12, R12, 0xfffffff8, RZ, 0xc0, !PT ;  /* 0xfffffff80c0c7812 */ /* 0x000fe400078ec0ff */
[----:B------:R-:W-:Y:S02]  /*2970*/  LOP3.LUT R13, R13, 0xfffffff8, RZ, 0xc0, !PT ;  /* 0xfffffff80d0d7812 */ /* 0x000fe400078ec0ff */
[----:B------:R-:W-:-:S02]  /*2980*/  LEA R14, P0, R12, R2, 0x1 ;  /* 0x000000020c0e7211 */ /* 0x000fc400078008ff */
[----:B------:R-:W-:Y:S02]  /*2990*/  SHF.R.S32.HI R13, RZ, 0x1f, R13 ;  /* 0x0000001fff0d7819 */ /* 0x000fe4000001140d */
[----:B------:R-:W-:-:S04]  /*29a0*/  LEA.HI R3, R66, R19, RZ, 0x3 ;  /* 0x0000001342037211 */ /* 0x000fc800078f18ff */
[----:B------:R-:W-:Y:S02]  /*29b0*/  LOP3.LUT R3, R3, 0xfffffff8, RZ, 0xc0, !PT ;  /* 0xfffffff803037812 */ /* 0x000fe400078ec0ff */
[----:B------:R-:W-:-:S03]  /*29c0*/  LEA.HI.X R15, R12, R8, R13, 0x1, P0 ;  /* 0x000000080c0f7211 */ /* 0x000fc600000f0c0d */
[----:B------:R-:W-:-:S04]  /*29d0*/  IMAD.IADD R3, R19, 0x1, -R3 ;  /* 0x0000000113037824 */ /* 0x000fc800078e0a03 */
[----:B------:R-:W-:Y:S01]  /*29e0*/  IMAD.SHL.U32 R3, R3, 0x8, RZ ;  /* 0x0000000803037824 */ /* 0x000fe200078e00ff */
[----:B----4-:R-:W-:-:S04]  /*29f0*/  LEA R12, P0, R10, R2, 0x1 ;  /* 0x000000020a0c7211 */ /* 0x010fc800078008ff */
[----:B-----5:R-:W-:Y:S02]  /*2a00*/  LEA.HI.X R13, R10, R8, R11, 0x1, P0 ;  /* 0x000000080a0d7211 */ /* 0x020fe400000f0c0b */
[----:B------:R-:W-:-:S04]  /*2a10*/  LEA R10, P0, R3, R2, 0x1 ;  /* 0x00000002030a7211 */ /* 0x000fc800078008ff */
[C---:B---3--:R-:W-:Y:S02]  /*2a20*/  LEA.HI.X R11, R3.reuse, R8, R18, 0x1, P0 ;  /* 0x00000008030b7211 */ /* 0x048fe400000f0c12 */
[----:B------:R-:W-:-:S04]  /*2a30*/  ISETP.GE.AND P0, PT, R3, c[0x0][0x1d4], PT ;  /* 0x0000750003007a0c */ /* 0x000fc80003f06270 */
[----:B------:R-:W-:-:S13]  /*2a40*/  ISETP.LT.OR P0, PT, R7, 0x21, P0 ;  /* 0x000000210700780c */ /* 0x000fda0000701670 */
[----:B------:R-:W-:Y:S01]  /*2a50*/  @!PT LDS RZ, [RZ] ;  /* 0x00000000fffff984 */ /* 0x000fe20000000800 */
[----:B------:R-:W-:Y:S01]  /*2a60*/  @!PT LDS RZ, [RZ] ;  /* 0x00000000fffff984 */ /* 0x000fe20000000800 */
[----:B------:R-:W-:Y:S01]  /*2a70*/  @!PT LDS RZ, [RZ] ;  /* 0x00000000fffff984 */ /* 0x000fe20000000800 */
[----:B--2---:R1:W-:Y:S01]  /*2a80*/  LDGSTS.E.BYPASS.LTC128B.128 [R9+0x5080], [R10.64], !P0 ;  /* 0x050800000a097fae */ /* 0x0043e2000c101d52 */
[----:B------:R-:W-:-:S04]  /*2a90*/  LEA R2, P0, R16, R2, 0x1 ;  /* 0x0000000210027211 */ /* 0x000fc800078008ff */
        /* <DEDUP_REMOVED lines=8> */
.L_x_261:
[----:B--234-:R-:W-:Y:S05]  /*2b20*/  BSYNC B0 ;  /* 0x0000000000007941 */ /* 0x01cfea0003800000 */
.L_x_260:
[----:B------:R-:W0:Y:S01]  /*2b30*/  LDGDEPBAR ;  /* 0x00000000000079af */ /* 0x000e220000000000 */
[----:B------:R-:W-:Y:S01]  /*2b40*/  WARPSYNC 0xffffffff ;  /* 0xffffffff00007948 */ /* 0x000fe20003800000 */
[C---:B-1----:R-:W-:Y:S01]  /*2b50*/  HMMA.16816.F32.BF16 R8, R160.reuse, R22, RZ ;  /* 0x00000016a008723c */ /* 0x042fe200000418ff */
[C---:B------:R-:W-:Y:S01]  /*2b60*/  IMAD R242, R4.reuse, 0x2, R236 ;  /* 0x0000000204f27824 */ /* 0x040fe200078e02ec */
[----:B------:R-:W-:Y:S01]  /*2b70*/  LDSM.16.M88.4 R60, [R243+0x5800] ;  /* 0x00580000f33c783b */ /* 0x000fe20000000200 */
[----:B------:R-:W-:Y:S01]  /*2b80*/  IMAD R239, R4, 0x2, R243 ;  /* 0x0000000204ef7824 */ /* 0x000fe200078e02f3 */
[----:B------:R-:W-:Y:S01]  /*2b90*/  UISETP.GT.AND UP0, UPT, UR4, UR7, UPT ;  /* 0x000000070400728c */ /* 0x000fe2000bf04270 */
[C---:B------:R-:W-:Y:S01]  /*2ba0*/  IADD3 R252, R243.reuse, 0x1800, RZ ;  /* 0x00001800f3fc7810 */ /* 0x040fe20007ffe0ff */
[----:B------:R-:W1:Y:S01]  /*2bb0*/  LDSM.16.M88.4 R36, [R242+0x14080] ;  /* 0x01408000f224783b */ /* 0x000e620000000200 */
[C---:B------:R-:W-:Y:S01]  /*2bc0*/  IADD3 R251, R243.reuse, 0x2000, RZ ;  /* 0x00002000f3fb7810 */ /* 0x040fe20007ffe0ff */
[----:B------:R-:W-:Y:S01]  /*2bd0*/  HMMA.16816.F32.BF16 R12, R160, R20, RZ ;  /* 0x00000014a00c723c */ /* 0x000fe200000418ff */
[----:B------:R-:W-:Y:S01]  /*2be0*/  IADD3 R250, R243, 0x2800, RZ ;  /* 0x00002800f3fa7810 */ /* 0x000fe20007ffe0ff */
[----:B------:R-:W2:Y:S01]  /*2bf0*/  LDSM.16.M88.4 R44, [R242+0x14880] ;  /* 0x01488000f22c783b */ /* 0x000ea20000000200 */
[----:B------:R-:W-:-:S02]  /*2c00*/  PLOP3.LUT P0, PT, PT, PT, UP0, 0x40, 0x0 ;  /* 0x000000000000781c */ /* 0x000fc40003f0e808 */
[C---:B------:R-:W-:Y:S01]  /*2c10*/  IADD3 R249, R243.reuse, 0x3000, RZ ;  /* 0x00003000f3f97810 */ /* 0x040fe20007ffe0ff */
[----:B------:R-:W3:Y:S01]  /*2c20*/  LDSM.16.M88.4 R52, [R242+0x15080] ;  /* 0x01508000f234783b */ /* 0x000ee20000000200 */
[C---:B------:R-:W-:Y:S01]  /*2c30*/  IADD3 R248, R243.reuse, 0x3800, RZ ;  /* 0x00003800f3f87810 */ /* 0x040fe20007ffe0ff */
[C---:B------:R-:W-:Y:S01]  /*2c40*/  HMMA.16816.F32.BF16 R16, R160.reuse, R24, RZ ;  /* 0x00000018a010723c */ /* 0x040fe200000418ff */
[C---:B------:R-:W-:Y:S02]  /*2c50*/  IADD3 R247, R243.reuse, 0x4000, RZ ;  /* 0x00004000f3f77810 */ /* 0x040fe40007ffe0ff */
[C---:B------:R-:W-:Y:S02]  /*2c60*/  IADD3 R246, R243.reuse, 0x4800, RZ ;  /* 0x00004800f3f67810 */ /* 0x040fe40007ffe0ff */
[C---:B------:R-:W-:Y:S02]  /*2c70*/  IADD3 R245, R243.reuse, 0x5000, RZ ;  /* 0x00005000f3f57810 */ /* 0x040fe40007ffe0ff */
[----:B------:R-:W-:Y:S01]  /*2c80*/  IADD3 R244, R243, 0x5800, RZ ;  /* 0x00005800f3f47810 */ /* 0x000fe20007ffe0ff */
[C---:B------:R-:W-:Y:S08]  /*2c90*/  HMMA.16816.F32.BF16 R20, R160.reuse, R26, RZ ;  /* 0x0000001aa014723c */ /* 0x040ff000000418ff */
        /* <DEDUP_REMOVED lines=136> */
[----:B------:R-:W1:Y:S04]  /*3520*/  S2R R75, SR_TID.X ;  /* 0x00000000004b7919 */ /* 0x000e680000002100 */
[----:B------:R2:W5:Y:S04]  /*3530*/  LDL R71, [R1+0x64] ;  /* 0x0000640001477983 */ /* 0x0005680000100800 */
[----:B------:R2:W5:Y:S04]  /*3540*/  LDL R67, [R1+0x8] ;  /* 0x0000080001437983 */ /* 0x0005680000100800 */
[----:B------:R2:W5:Y:S04]  /*3550*/  LDL R68, [R1+0x34] ;  /* 0x0000340001447983 */ /* 0x0005680000100800 */
[----:B------:R2:W5:Y:S04]  /*3560*/  LDL R69, [R1+0x50] ;  /* 0x0000500001457983 */ /* 0x0005680000100800 */
[----:B------:R2:W5:Y:S01]  /*3570*/  LDL R70, [R1+0x5c] ;  /* 0x00005c0001467983 */ /* 0x0005620000100800 */
[----:B-1----:R-:W-:-:S02]  /*3580*/  LEA.HI R73, R66, R75, RZ, 0x3 ;  /* 0x0000004b42497211 */ /* 0x002fc400078f18ff */
[----:B------:R-:W-:Y:S02]  /*3590*/  LEA.HI R74, R66, R75, RZ, 0x3 ;  /* 0x0000004b424a7211 */ /* 0x000fe400078f18ff */
[----:B------:R-:W-:Y:S02]  /*35a0*/  LOP3.LUT R73, R73, 0xfffffff8, RZ, 0xc0, !PT ;  /* 0xfffffff849497812 */ /* 0x000fe400078ec0ff */
[----:B------:R-:W-:-:S03]  /*35b0*/  SHF.R.S32.HI R74, RZ, 0x3, R74 ;  /* 0x00000003ff4a7819 */ /* 0x000fc6000001144a */
[----:B------:R-:W-:-:S04]  /*35c0*/  IMAD.IADD R73, R75, 0x1, -R73 ;  /* 0x000000014b497824 */ /* 0x000fc800078e0a49 */
[----:B------:R-:W-:Y:S02]  /*35d0*/  IMAD R73, R73, 0x20, R74 ;  /* 0x0000002049497824 */ /* 0x000fe400078e024a */
[----:B------:R-:W-:Y:S02]  /*35e0*/  IMAD.MOV.U32 R10, RZ, RZ, RZ ;  /* 0x000000ffff0a7224 */ /* 0x000fe400078e00ff */
[----:B--2---:R-:W-:Y:S02]  /*35f0*/  IMAD.MOV.U32 R72, RZ, RZ, R7 ;  /* 0x000000ffff487224 */ /* 0x004fe400078e0007 */
[----:B---3--:R-:W-:Y:S02]  /*3600*/  IMAD.MOV.U32 R7, RZ, RZ, R2 ;  /* 0x000000ffff077224 */ /* 0x008fe400078e0002 */
[----:B------:R-:W-:-:S05]  /*3610*/  IMAD.MOV.U32 R2, RZ, RZ, c[0x0][0x2b8] ;  /* 0x0000ae00ff027624 */ /* 0x000fca00078e00ff */
[----:B------:R-:W-:Y:S01]  /*3620*/  ISETP.NE.AND P1, PT, R2, 0x1, PT ;  /* 0x000000010200780c */ /* 0x000fe20003f25270 */
[----:B------:R-:W-:Y:S02]  /*3630*/  IMAD.U32 R2, RZ, RZ, UR11 ;  /* 0x0000000bff027e24 */ /* 0x000fe4000f8e00ff */
[----:B----4-:R-:W-:-:S03]  /*3640*/  IMAD.MOV.U32 R75, RZ, RZ, R3 ;  /* 0x000000ffff4b7224 */ /* 0x010fc600078e0003 */
[----:B------:R-:W-:-:S04]  /*3650*/  IADD3 R2, R73, UR24, R2 ;  /* 0x0000001849027c10 */ /* 0x000fc8000fffe002 */
[----:B------:R-:W-:-:S05]  /*3660*/  IADD3 R3, R2, -0x30, RZ ;  /* 0xffffffd002037810 */ /* 0x000fca0007ffe0ff */
[----:B------:R-:W-:-:S04]  /*3670*/  @P1 IMAD.HI.U32 R4, R3, c[0x0][0x2bc], RZ ;  /* 0x0000af0003041a27 */ /* 0x000fc800078e00ff */
[----:B------:R-:W-:Y:S01]  /*3680*/  IMAD.MOV.U32 R2, RZ, RZ, R3 ;  /* 0x000000ffff027224 */ /* 0x000fe200078e0003 */
[----:B------:R-:W-:Y:S01]  /*3690*/  @P1 SHF.R.U32.HI R2, RZ, c[0x0][0x2c0], R4 ;  /* 0x0000b000ff021a19 */ /* 0x000fe20000011604 */
[----:B------:R-:W-:-:S03]  /*36a0*/  IMAD.MOV.U32 R73, RZ, RZ, R7 ;  /* 0x000000ffff497224 */ /* 0x000fc600078e0007 */
[----:B------:R-:W-:-:S04]  /*36b0*/  @!P3 IADD3 R4, P0, R2, UR16, RZ ;  /* 0x000000100204bc10 */ /* 0x000fc8000ff1e0ff */
[----:B------:R-:W-:Y:S02]  /*36c0*/  @!P3 LEA.HI.X.SX32 R7, R2, UR6, 0x1, P0 ;  /* 0x000000060207bc11 */ /* 0x000fe400080f0eff */
[----:B------:R-:W-:-:S04]  /*36d0*/  @!P3 LEA R8, P0, R4, c[0x0][0x2a0], 0x2 ;  /* 0x0000a8000408ba11 */ /* 0x000fc800078010ff */
[----:B------:R-:W-:-:S05]  /*36e0*/  @!P3 LEA.HI.X R9, R4, c[0x0][0x2a4], R7, 0x2, P0 ;  /* 0x0000a9000409ba11 */ /* 0x000fca00000f1407 */
[----:B------:R-:W2:Y:S01]  /*36f0*/  @!P3 LDG.E R10, [R8.64] ;  /* 0x00000012080ab981 */ /* 0x000ea2000c1e1900 */
[----:B------:R-:W-:-:S04]  /*3700*/  IMAD.MOV R2, RZ, RZ, -R2 ;  /* 0x000000ffff027224 */ /* 0x000fc800078e0a02 */
[----:B------:R-:W-:Y:S01]  /*3710*/  IMAD R11, R2, c[0x0][0x2b8], R3 ;  /* 0x0000ae00020b7a24 */ /* 0x000fe200078e0203 */
[----:B------:R-:W1:Y:S04]  /*3720*/  S2R R76, SR_TID.X ;  /* 0x00000000004c7919 */ /* 0x000e680000002100 */
[----:B------:R-:W-:-:S05]  /*3730*/  SHF.R.S32.HI R2, RZ, 0x1f, R11 ;  /* 0x0000001fff027819 */ /* 0x000fca000001140b */
[----:B------:R-:W-:Y:S02]  /*3740*/  IMAD R4, R2, c[0x0][0x1e0], RZ ;  /* 0x0000780002047a24 */ /* 0x000fe400078e02ff */
[----:B------:R-:W-:-:S04]  /*3750*/  IMAD.WIDE.U32 R2, R11, c[0x0][0x1e0], RZ ;  /* 0x000078000b027a25 */ /* 0x000fc800078e00ff */
[----:B------:R-:W-:-:S04]  /*3760*/  IMAD R4, R11, c[0x0][0x1e4], R4 ;  /* 0x000079000b047a24 */ /* 0x000fc800078e0204 */
[----:B------:R-:W-:Y:S01]  /*3770*/  IMAD.IADD R3, R3, 0x1, R4 ;  /* 0x0000000103037824 */ /* 0x000fe200078e0204 */
[----:B------:R-:W-:Y:S01]  /*3780*/  STL [R1+0x28], R11 ;  /* 0x0000280b01007387 */ /* 0x000fe20000100800 */
[----:B-1----:R-:W-:-:S04]  /*3790*/  LEA.HI R74, R66, R76, RZ, 0x3 ;  /* 0x0000004c424a7211 */ /* 0x002fc800078f18ff */
[----:B------:R-:W-:-:S05]  /*37a0*/  LOP3.LUT R74, R74, 0xfffffff8, RZ, 0xc0, !PT ;  /* 0xfffffff84a4a7812 */ /* 0x000fca00078ec0ff */
[----:B------:R-:W-:Y:S01]  /*37b0*/  IMAD.IADD R74, R76, 0x1, -R74 ;  /* 0x000000014c4a7824 */ /* 0x000fe200078e0a4a */
[----:B------:R-:W-:Y:S03]  /*37c0*/  BSSY B0, `(.L_x_264) ;  /* 0x0000020000007945 */ /* 0x000fe60003800000 */
[----:B------:R-:W-:-:S05]  /*37d0*/  IMAD.SHL.U32 R74, R74, 0x8, RZ ;  /* 0x000000084a4a7824 */ /* 0x000fca00078e00ff */
[----:B------:R-:W-:Y:S02]  /*37e0*/  ISETP.GE.AND P1, PT, R74, c[0x0][0x1d4], PT ;  /* 0x000075004a007a0c */ /* 0x000fe40003f26270 */
[----:B--2---:R-:W-:Y:S01]  /*37f0*/  SHF.R.S32.HI R4, RZ, 0x1f, R10 ;  /* 0x0000001fff047819 */ /* 0x004fe2000001140a */
[----:B------:R-:W-:-:S04]  /*3800*/  IMAD.WIDE.U32 R2, R10, c[0x0][0x1f0], R2 ;  /* 0x00007c000a027a25 */ /* 0x000fc800078e0002 */
[----:B------:R-:W-:Y:S01]  /*3810*/  IMAD R4, R4, c[0x0][0x1f0], RZ ;  /* 0x00007c0004047a24 */ /* 0x000fe200078e02ff */
[----:B------:R1:W-:Y:S03]  /*3820*/  STL [R1+0x24], R10 ;  /* 0x0000240a01007387 */ /* 0x0003e60000100800 */
[----:B------:R-:W-:Y:S01]  /*3830*/  IMAD R4, R10, c[0x0][0x1f4], R4 ;  /* 0x00007d000a047a24 */ /* 0x000fe200078e0204 */
[----:B------:R-:W-:-:S04]  /*3840*/  IADD3 R2, P0, R2, UR26, RZ ;  /* 0x0000001a02027c10 */ /* 0x000fc8000ff1e0ff */
[----:B------:R-:W-:Y:S02]  /*3850*/  IADD3.X R3, R3, UR22, R4, P0, !PT ;  /* 0x0000001603037c10 */ /* 0x000fe400087fe404 */
[----:B------:R-:W-:-:S04]  /*3860*/  LEA R7, P0, R2, c[0x0][0x1c8], 0x1 ;  /* 0x0000720002077a11 */ /* 0x000fc800078008ff */
[----:B------:R-:W-:Y:S02]  /*3870*/  LEA.HI.X R4, R2, c[0x0][0x1cc], R3, 0x1, P0 ;  /* 0x0000730002047a11 */ /* 0x000fe400000f0c03 */
[----:B-1----:R-:W-:-:S04]  /*3880*/  LEA.HI R10, R66, R76, RZ, 0x3 ;  /* 0x0000004c420a7211 */ /* 0x002fc800078f18ff */
[----:B------:R-:W-:-:S04]  /*3890*/  SHF.R.S32.HI R10, RZ, 0x3, R10 ;  /* 0x00000003ff0a7819 */ /* 0x000fc8000001140a */
[----:B------:R-:W-:-:S04]  /*38a0*/  IADD3 R14, -R10, 0x30, RZ ;  /* 0x000000300a0e7810 */ /* 0x000fc80007ffe1ff */
[----:B------:R-:W-:Y:S01]  /*38b0*/  ISETP.GE.AND P0, PT, R14, 0x1, PT ;  /* 0x000000010e00780c */ /* 0x000fe20003f06270 */
[----:B------:R1:W2:Y:S04]  /*38c0*/  SHFL.IDX PT, R2, R7, RZ, 0x181f ;  /* 0x00181fff07027589 */ /* 0x0002a800000e0000 */
[----:B------:R1:W3:Y:S08]  /*38d0*/  SHFL.IDX PT, R3, R4, RZ, 0x181f ;  /* 0x00181fff04037589 */ /* 0x0002f000000e0000 */
[----:B------:R-:W-:Y:S05]  /*38e0*/  @!P0 BRA `(.L_x_265) ;  /* 0x000000d000008947 */ /* 0x000fea0003800000 */
[----:B--2---:R-:W-:-:S04]  /*38f0*/  LEA R12, P0, R74, R2, 0x1 ;  /* 0x000000024a0c7211 */ /* 0x004fc800078008ff */
[----:B---3--:R-:W-:Y:S02]  /*3900*/  LEA.HI.X R13, R74, R3, R75, 0x1, P0 ;  /* 0x000000034a0d7211 */ /* 0x008fe400000f0c4b */
[----:B------:R-:W-:-:S03]  /*3910*/  LEA R10, P0, R72, R2, 0x1 ;  /* 0x00000002480a7211 */ /* 0x000fc600078008ff */
[----:B------:R-:W-:Y:S01]  /*3920*/  @!PT LDS RZ, [RZ] ;  /* 0x00000000fffff984 */ /* 0x000fe20000000800 */
[----:B-----5:R2:W-:Y:S01]  /*3930*/  LDGSTS.E.BYPASS.LTC128B.128 [R67+0x14080], [R12.64], !P1 ;  /* 0x140800000c437fae */ /* 0x0205e2000c901d52 */
        /* <DEDUP_REMOVED lines=8> */
.L_x_265:
[----:B------:R-:W-:Y:S05]  /*39c0*/  BSYNC B0 ;  /* 0x0000000000007941 */ /* 0x000fea0003800000 */
.L_x_264:
[----:B------:R-:W-:Y:S01]  /*39d0*/  ISETP.GE.AND P0, PT, R14, 0x21, PT ;  /* 0x000000210e00780c */ /* 0x000fe20003f06270 */
[----:B--23--:R2:W3:Y:S01]  /*39e0*/  SHFL.IDX PT, R3, R4, 0x1, 0x181f ;  /* 0x00381f0004037f89 */ /* 0x00c4e200000e0000 */
[----:B------:R-:W-:Y:S03]  /*39f0*/  BSSY B0, `(.L_x_263) ;  /* 0x0000010000007945 */ /* 0x000fe60003800000 */
[----:B------:R2:W4:Y:S08]  /*3a00*/  SHFL.IDX PT, R2, R7, 0x1, 0x181f ;  /* 0x00381f0007027f89 */ /* 0x00053000000e0000 */
[----:B------:R-:W-:Y:S05]  /*3a10*/  @!P0 BRA `(.L_x_266) ;  /* 0x000000d000008947 */ /* 0x000fea0003800000 */
[----:B----4-:R-:W-:-:S04]  /*3a20*/  LEA R12, P0, R74, R2, 0x1 ;  /* 0x000000024a0c7211 */ /* 0x010fc800078008ff */
        /* <DEDUP_REMOVED lines=12> */
.L_x_266:
[----:B------:R-:W-:Y:S05]  /*3af0*/  BSYNC B0 ;  /* 0x0000000000007941 */ /* 0x000fea0003800000 */
.L_x_263:
[----:B---3--:R-:W3:Y:S01]  /*3b00*/  S2R R8, SR_TID.X ;  /* 0x0000000000087919 */ /* 0x008ee20000002100 */
[----:B----4-:R-:W-:Y:S01]  /*3b10*/  LOP3.LUT R2, R65, 0xffffffe0, RZ, 0xc0, !PT ;  /* 0xffffffe041027812 */ /* 0x010fe200078ec0ff */
[----:B------:R-:W-:Y:S01]  /*3b20*/  UISETP.NE.AND UP1, UPT, UR15, URZ, UPT ;  /* 0x0000003f0f00728c */ /* 0x000fe2000bf25270 */
[----:B-12---:R-:W-:Y:S01]  /*3b30*/  SHF.R.S32.HI R7, RZ, 0x1f, R64 ;  /* 0x0000001fff077819 */ /* 0x006fe20000011440 */
[----:B------:R-:W-:Y:S01]  /*3b40*/  UISETP.NE.AND UP0, UPT, UR14, URZ, UPT ;  /* 0x0000003f0e00728c */ /* 0x000fe2000bf05270 */
[----:B------:R-:W0:Y:S01]  /*3b50*/  LDGDEPBAR ;  /* 0x00000000000079af */ /* 0x000e220000000000 */
[----:B------:R-:W-:Y:S01]  /*3b60*/  ULDC UR24, c[0x0][0x324] ;  /* 0x0000c90000187ab9 */ /* 0x000fe20000000800 */
[----:B------:R-:W-:Y:S01]  /*3b70*/  LEA.HI R7, R7, R64, RZ, 0x3 ;  /* 0x0000004007077211 */ /* 0x000fe200078f18ff */
[----:B------:R-:W-:Y:S01]  /*3b80*/  ULOP3.LUT UR24, URZ, UR24, URZ, 0x33, !UPT ;  /* 0x000000183f187292 */ /* 0x000fe2000f8e333f */
[----:B------:R-:W-:Y:S02]  /*3b90*/  PLOP3.LUT P0, PT, PT, PT, UP1, 0x80, 0x0 ;  /* 0x000000000000781c */ /* 0x000fe40003f0f018 */
[----:B------:R-:W-:-:S05]  /*3ba0*/  LOP3.LUT R7, R7, 0xffffff8, RZ, 0xc0, !PT ;  /* 0x0ffffff807077812 */ /* 0x000fca00078ec0ff */
[----:B------:R-:W-:Y:S01]  /*3bb0*/  IMAD.IADD R9, R64, 0x1, -R7 ;  /* 0x0000000140097824 */ /* 0x000fe200078e0a07 */
[----:B---3--:R-:W-:Y:S01]  /*3bc0*/  LEA.HI R3, R66, R8, RZ, 0x2 ;  /* 0x0000000842037211 */ /* 0x008fe200078f10ff */
        /* <DEDUP_REMOVED lines=20> */
[----:B------:R-:W-:Y:S02]  /*3d10*/  IMAD.U32 R2, RZ, RZ, UR32 ;  /* 0x00000020ff027e24 */ /* 0x000fe4000f8e00ff */
[----:B------:R-:W-:-:S02]  /*3d20*/  IMAD.SHL.U32 R11, R3, 0x2, RZ ;  /* 0x00000002030b7824 */ /* 0x000fc400078e00ff */
[----:B------:R-:W-:-:S03]  /*3d30*/  IMAD.U32 R3, RZ, RZ, UR29 ;  /* 0x0000001dff037e24 */ /* 0x000fc6000f8e00ff */
[C---:B------:R-:W-:Y:S01]  /*3d40*/  IADD3 R2, -R11.reuse, 0x1, R2 ;  /* 0x000000010b027810 */ /* 0x040fe20007ffe102 */
[----:B------:R3:W-:Y:S01]  /*3d50*/  STL [R1+0x54], R11 ;  /* 0x0000540b01007387 */ /* 0x0007e20000100800 */
[----:B------:R-:W-:Y:S02]  /*3d60*/  IADD3 R9, -R11, UR8, R3 ;  /* 0x000000080b097c10 */ /* 0x000fe4000fffe103 */
[----:B------:R-:W-:-:S04]  /*3d70*/  IADD3 R2, R2, -UR12, RZ ;  /* 0x8000000c02027c10 */ /* 0x000fc8000fffe0ff */
        /* <DEDUP_REMOVED lines=9> */
[----:B------:R-:W-:-:S04]  /*3e10*/  IADD3 R4, -R12, UR8, R4 ;  /* 0x000000080c047c10 */ /* 0x000fc8000fffe104 */
[----:B------:R-:W-:-:S13]  /*3e20*/  ISETP.GT.AND P0, PT, R4, -0x1, PT ;  /* 0xffffffff0400780c */ /* 0x000fda0003f04270 */
[----:B------:R-:W-:Y:S05]  /*3e30*/  @P0 BRA `(.L_x_269) ;  /* 0x0000007000000947 */ /* 0x000fea0003800000 */
[----:B------:R-:W-:Y:S01]  /*3e40*/  IMAD.MOV.U32 R12, RZ, RZ, 0x1 ;  /* 0x00000001ff0c7424 */ /* 0x000fe200078e00ff */
[----:B------:R-:W-:-:S04]  /*3e50*/  LOP3.LUT R4, RZ, R4, RZ, 0x33, !PT ;  /* 0x00000004ff047212 */ /* 0x000fc800078e33ff */
[----:B------:R-:W-:-:S13]  /*3e60*/  ISETP.NE.AND P0, PT, R12, c[0x0][0x32c], PT ;  /* 0x0000cb000c007a0c */ /* 0x000fda0003f05270 */
[----:B------:R-:W-:-:S05]  /*3e70*/  @P0 IMAD.HI.U32 R12, R4, c[0x0][0x330], RZ ;  /* 0x0000cc00040c0a27 */ /* 0x000fca00078e00ff */
[----:B------:R-:W-:-:S04]  /*3e80*/  @P0 SHF.R.U32.HI R4, RZ, c[0x0][0x334], R12 ;  /* 0x0000cd00ff040a19 */ /* 0x000fc8000001160c */
[----:B------:R-:W-:Y:S01]  /*3e90*/  LOP3.LUT R4, RZ, R4, RZ, 0x33, !PT ;  /* 0x00000004ff047212 */ /* 0x000fe200078e33ff */
[----:B------:R-:W-:Y:S05]  /*3ea0*/  BRA `(.L_x_270) ;  /* 0x0000004000007947 */ /* 0x000fea0003800000 */
.L_x_269:
[----:B------:R-:W-:-:S04]  /*3eb0*/  MOV R12, 0x1 ;  /* 0x00000001000c7802 */ /* 0x000fc80000000f00 */
[----:B------:R-:W-:-:S13]  /*3ec0*/  ISETP.NE.AND P0, PT, R12, c[0x0][0x32c], PT ;  /* 0x0000cb000c007a0c */ /* 0x000fda0003f05270 */
[----:B------:R-:W-:-:S05]  /*3ed0*/  @P0 IMAD.HI.U32 R12, R4, c[0x0][0x330], RZ ;  /* 0x0000cc00040c0a27 */ /* 0x000fca00078e00ff */
[----:B------:R-:W-:Y:S02]  /*3ee0*/  @P0 SHF.R.U32.HI R4, RZ, c[0x0][0x334], R12 ;  /* 0x0000cd00ff040a19 */ /* 0x000fe4000001160c */
.L_x_270:
[----:B------:R-:W-:Y:S05]  /*3ef0*/  BSYNC B0 ;  /* 0x0000000000007941 */ /* 0x000fea0003800000 */
.L_x_268:
[----:B------:R-:W-:-:S05]  /*3f00*/  IMAD R4, R4, c[0x0][0x32c], R11 ;  /* 0x0000cb0004047a24 */ /* 0x000fca00078e020b */
[----:B------:R-:W-:Y:S02]  /*3f10*/  IADD3 R12, R4, c[0x0][0x32c], RZ ;  /* 0x0000cb00040c7a10 */ /* 0x000fe40007ffe0ff */
[----:B------:R-:W-:Y:S02]  /*3f20*/  IMNMX R2, R2, R4, !PT ;  /* 0x0000000402027217 */ /* 0x000fe40007800200 */
[----:B------:R-:W-:Y:S02]  /*3f30*/  IMNMX R3, R3, R12, PT ;  /* 0x0000000c03037217 */ /* 0x000fe40003800200 */
.L_x_267:
        /* <DEDUP_REMOVED lines=86> */
.L_x_273:
[----:B------:R-:W-:-:S04]  /*44a0*/  MOV R7, 0x1 ;  /* 0x0000000100077802 */ /* 0x000fc80000000f00 */
[----:B------:R-:W-:-:S13]  /*44b0*/  ISETP.NE.AND P0, PT, R7, c[0x0][0x32c], PT ;  /* 0x0000cb0007007a0c */ /* 0x000fda0003f05270 */
[----:B------:R-:W-:-:S05]  /*44c0*/  @P0 IMAD.HI.U32 R7, R4, c[0x0][0x330], RZ ;  /* 0x0000cc0004070a27 */ /* 0x000fca00078e00ff */
[----:B------:R-:W-:Y:S02]  /*44d0*/  @P0 SHF.R.U32.HI R4, RZ, c[0x0][0x334], R7 ;  /* 0x0000cd00ff040a19 */ /* 0x000fe40000011607 */
.L_x_274:
[----:B------:R-:W-:Y:S05]  /*44e0*/  BSYNC B0 ;  /* 0x0000000000007941 */ /* 0x000fea0003800000 */
.L_x_272:
[----:B------:R-:W-:-:S05]  /*44f0*/  IMAD R4, R4, c[0x0][0x32c], R11 ;  /* 0x0000cb0004047a24 */ /* 0x000fca00078e020b */
[----:B------:R-:W-:Y:S02]  /*4500*/  IADD3 R7, R4, c[0x0][0x32c], RZ ;  /* 0x0000cb0004077a10 */ /* 0x000fe40007ffe0ff */
[----:B------:R-:W-:Y:S02]  /*4510*/  IMNMX R2, R2, R4, !PT ;  /* 0x0000000402027217 */ /* 0x000fe40007800200 */
[----:B------:R-:W-:Y:S02]  /*4520*/  IMNMX R3, R3, R7, PT ;  /* 0x0000000703037217 */ /* 0x000fe40003800200 */
.L_x_271:
        /* <DEDUP_REMOVED lines=25> */
[----:B-----5:R-:W-:Y:S01]  /*46c0*/  LDSM.16.MT88.4 R68, [R238+0x4880] ;  /* 0x00488000ee44783b */ /* 0x020fe20000004200 */
[----:B------:R-:W-:Y:S01]  /*46d0*/  ISETP.GT.AND P0, PT, R2, 0x1, P0 ;  /* 0x000000010200780c */ /* 0x000fe20000704270 */
[----:B------:R-:W-:Y:S01]  /*46e0*/  IMAD R240, R0, 0x2, R238 ;  /* 0x0000000200f07824 */ /* 0x000fe200078e02ee */
[----:B------:R-:W-:Y:S01]  /*46f0*/  FMNMX.FTZ R133, R22, R133, !PT ;  /* 0x0000008516857209 */ /* 0x000fe20007810000 */
[----:B------:R-:W-:Y:S01]  /*4700*/  LDSM.16.MT88.4 R72, [R238+0x5880] ;  /* 0x00588000ee48783b */ /* 0x000fe20000004200 */
[----:B------:R-:W-:-:S02]  /*4710*/  ISETP.LT.OR P0, PT, R3, 0x2, P0 ;  /* 0x000000020300780c */ /* 0x000fc40000701670 */
[----:B------:R-:W-:Y:S01]  /*4720*/  FMNMX.FTZ R133, R91, R133, !PT ;  /* 0x000000855b857209 */ /* 0x000fe20007810000 */
[----:B------:R-:W-:Y:S01]  /*4730*/  LDSM.16.MT88.4 R64, [R237+0x5880] ;  /* 0x00588000ed40783b */ /* 0x000fe20000004200 */
[----:B------:R-:W-:Y:S02]  /*4740*/  FSEL R7, R35, -INF , !P0 ;  /* 0xff80000023077808 */ /* 0x000fe40004000000 */
[----:B------:R-:W-:Y:S01]  /*4750*/  PLOP3.LUT P0, PT, PT, PT, UP2, 0x40, 0x0 ;  /* 0x000000000000781c */ /* 0x000fe20003f0e828 */
[----:B------:R-:W-:Y:S01]  /*4760*/  UISETP.NE.AND UP2, UPT, UR33, URZ, UPT ;  /* 0x0000003f2100728c */ /* 0x000fe2000bf45270 */
[----:B------:R-:W-:Y:S01]  /*4770*/  FMNMX.FTZ R133, R90, R133, !PT ;  /* 0x000000855a857209 */ /* 0x000fe20007810000 */
[----:B------:R-:W-:Y:S01]  /*4780*/  LDSM.16.MT88.4 R32, [R238+0x4080] ;  /* 0x00408000ee20783b */ /* 0x000fe20000004200 */
[----:B------:R-:W-:Y:S02]  /*4790*/  ISETP.GT.AND P0, PT, R2, 0x8, P0 ;  /* 0x000000080200780c */ /* 0x000fe40000704270 */
        /* <DEDUP_REMOVED lines=8> */
[----:B------:R-:W-:Y:S01]  /*4820*/  LEA R241, R0, R237, 0x1 ;  /* 0x000000ed00f17211 */ /* 0x000fe200078e08ff */
[----:B------:R-:W-:Y:S01]  /*4830*/  STL [R1+0x78], R161 ;  /* 0x000078a101007387 */ /* 0x000fe20000100800 */
[----:B------:R-:W-:-:S03]  /*4840*/  ISETP.GT.AND P0, PT, R2, 0x9, P0 ;  /* 0x000000090200780c */ /* 0x000fc60000704270 */
[----:B------:R-:W-:Y:S01]  /*4850*/  STL [R1+0x74], R160 ;  /* 0x000074a001007387 */ /* 0x000fe20000100800 */
[----:B------:R-:W-:-:S04]  /*4860*/  ISETP.LT.OR P0, PT, R3, 0xa, P0 ;  /* 0x0000000a0300780c */ /* 0x000fc80000701670 */
[----:B------:R-:W-:Y:S02]  /*4870*/  FSEL R10, R47, -INF , !P0 ;  /* 0xff8000002f0a7808 */ /* 0x000fe40004000000 */
[----:B------:R-:W-:Y:S01]  /*4880*/  PLOP3.LUT P0, PT, PT, PT, UP0, 0x40, 0x0 ;  /* 0x000000000000781c */ /* 0x000fe20003f0e808 */
[----:B------:R-:W-:Y:S01]  /*4890*/  UISETP.NE.AND UP0, UPT, UR5, URZ, UPT ;  /* 0x0000003f0500728c */ /* 0x000fe2000bf05270 */
[----:B------:R-:W-:Y:S02]  /*48a0*/  LDSM.16.MT88.4 R44, [R241+0x4880] ;  /* 0x00488000f12c783b */ /* 0x000fe40000004200 */
[----:B------:R-:W-:Y:S01]  /*48b0*/  ISETP.GT.AND P0, PT, R2, 0x10, P0 ;  /* 0x000000100200780c */ /* 0x000fe20000704270 */
[----:B------:R-:W-:-:S03]  /*48c0*/  ULDC.64 UR4, c[0x0][0x2c8] ;  /* 0x0000b20000047ab9 */ /* 0x000fc60000000a00 */
[----:B------:R-:W-:-:S04]  /*48d0*/  ISETP.LT.OR P0, PT, R3, 0x11, P0 ;  /* 0x000000110300780c */ /* 0x000fc80000701670 */
[----:B------:R-:W-:Y:S02]  /*48e0*/  FSEL R9, R30, -INF , !P0 ;  /* 0xff8000001e097808 */ /* 0x000fe40004000000 */
[----:B------:R-:W-:Y:S01]  /*48f0*/  PLOP3.LUT P0, PT, PT, PT, UP6, 0x40, 0x0 ;  /* 0x000000000000781c */ /* 0x000fe20003f0e868 */
[----:B------:R-:W-:-:S03]  /*4900*/  UISETP.NE.AND UP6, UPT, UR14, URZ, UPT ;  /* 0x0000003f0e00728c */ /* 0x000fc6000bfc5270 */
[----:B------:R-:W-:-:S04]  /*4910*/  ISETP.GT.AND P0, PT, R2, 0x11, P0 ;  /* 0x000000110200780c */ /* 0x000fc80000704270 */
[----:B------:R-:W-:-:S04]  /*4920*/  ISETP.LT.OR P0, PT, R3, 0x12, P0 ;  /* 0x000000120300780c */ /* 0x000fc80000701670 */
[----:B------:R-:W-:Y:S02]  /*4930*/  FSEL R12, R31, -INF , !P0 ;  /* 0xff8000001f0c7808 */ /* 0x000fe40004000000 */
[----:B------:R-:W-:Y:S01]  /*4940*/  PLOP3.LUT P0, PT, PT, PT, UP5, 0x40, 0x0 ;  /* 0x000000000000781c */ /* 0x000fe20003f0e858 */
[----:B------:R-:W-:Y:S01]  /*4950*/  LDSM.16.MT88.4 R28, [R237+0x4880] ;  /* 0x00488000ed1c783b */ /* 0x000fe20000004200 */
[----:B------:R-:W-:Y:S02]  /*4960*/  UISETP.NE.AND UP5, UPT, UR15, URZ, UPT ;  /* 0x0000003f0f00728c */ /* 0x000fe4000bfa5270 */
[----:B------:R-:W-:-:S04]  /*4970*/  ISETP.GT.AND P0, PT, R2, 0x18, P0 ;  /* 0x000000180200780c */ /* 0x000fc80000704270 */
[----:B------:R-:W-:-:S04]  /*4980*/  ISETP.LT.OR P0, PT, R3, 0x19, P0 ;  /* 0x000000190300780c */ /* 0x000fc80000701670 */
[----:B------:R-:W-:Y:S02]  /*4990*/  FSEL R13, R42, -INF , !P0 ;  /* 0xff8000002a0d7808 */ /* 0x000fe40004000000 */
[----:B------:R-:W-:-:S04]  /*49a0*/  PLOP3.LUT P0, PT, PT, PT, UP4, 0x40, 0x0 ;  /* 0x000000000000781c */ /* 0x000fc80003f0e848 */
[----:B------:R-:W-:-:S04]  /*49b0*/  ISETP.GT.AND P0, PT, R2, 0x19, P0 ;  /* 0x000000190200780c */ /* 0x000fc80000704270 */
[----:B------:R-:W-:-:S04]  /*49c0*/  ISETP.LT.OR P0, PT, R3, 0x1a, P0 ;  /* 0x0000001a0300780c */ /* 0x000fc80000701670 */
[----:B------:R-:W-:Y:S02]  /*49d0*/  FSEL R14, R43, -INF , !P0 ;  /* 0xff8000002b0e7808 */ /* 0x000fe40004000000 */
[----:B------:R-:W-:Y:S01]  /*49e0*/  PLOP3.LUT P0, PT, PT, PT, UP3, 0x40, 0x0 ;  /* 0x000000000000781c */ /* 0x000fe20003f0e838 */
[----:B------:R-:W-:Y:S03]  /*49f0*/  LDSM.16.MT88.4 R40, [R240+0x4880] ;  /* 0x00488000f028783b */ /* 0x000fe60000004200 */
        /* <DEDUP_REMOVED lines=13> */
[----:B------:R-:W-:Y:S02]  /*4ad0*/  ISETP.GT.AND P0, PT, R2, 0x29, P0 ;  /* 0x000000290200780c */ /* 0x000fe40000704270 */
[----:B------:R-:W1:Y:S02]  /*4ae0*/  SHFL.BFLY PT, R2, R133, 0x2, 0x1f ;  /* 0x0c401f0085027f89 */ /* 0x000e6400000e0000 */
[----:B------:R-:W-:-:S04]  /*4af0*/  ISETP.LT.OR P0, PT, R3, 0x2a, P0 ;  /* 0x0000002a0300780c */ /* 0x000fc80000701670 */
[----:B------:R-:W-:Y:S02]  /*4b00*/  FSEL R85, R39, -INF , !P0 ;  /* 0xff80000027557808 */ /* 0x000fe40004000000 */
[----:B------:R-:W-:Y:S01]  /*4b10*/  LDSM.16.MT88.4 R36, [R237+0x6080] ;  /* 0x00608000ed24783b */ /* 0x000fe20000004200 */
[----:B-1----:R-:W-:-:S05]  /*4b20*/  FMNMX.FTZ R133, R133, R2, !PT ;  /* 0x0000000285857209 */ /* 0x002fca0007810000 */
[----:B------:R-:W1:Y:S02]  /*4b30*/  SHFL.BFLY PT, R2, R133, 0x1, 0x1f ;  /* 0x0c201f0085027f89 */ /* 0x000e6400000e0000 */
[----:B-1----:R-:W-:Y:S02]  /*4b40*/  FMNMX.FTZ R133, R133, R2, !PT ;  /* 0x0000000285857209 */ /* 0x002fe40007810000 */
[----:B------:R-:W-:Y:S02]  /*4b50*/  FMNMX.FTZ R2, R8, R7, !PT ;  /* 0x0000000708027209 */ /* 0x000fe40007810000 */
[C---:B------:R-:W-:Y:S01]  /*4b60*/  FSETP.NEU.FTZ.AND P0, PT, R133.reuse, -INF , PT ;  /* 0xff8000008500780b */ /* 0x040fe20003f1d000 */
[----:B------:R-:W-:Y:S01]  /*4b70*/  FMUL.FTZ R3, R133, c[0x0][0x2d0] ;  /* 0x0000b40085037a20 */ /* 0x000fe20000410000 */
[----:B------:R-:W-:-:S04]  /*4b80*/  FMNMX.FTZ R2, R4, R2, !PT ;  /* 0x0000000204027209 */ /* 0x000fc80007810000 */
[----:B------:R-:W-:Y:S02]  /*4b90*/  FMNMX.FTZ R2, R10, R2, !PT ;  /* 0x000000020a027209 */ /* 0x000fe40007810000 */
[----:B------:R-:W-:Y:S02]  /*4ba0*/  FSEL R3, R3, RZ, P0 ;  /* 0x000000ff03037208 */ /* 0x000fe40000000000 */
[----:B------:R-:W-:-:S03]  /*4bb0*/  FMNMX.FTZ R2, R9, R2, !PT ;  /* 0x0000000209027209 */ /* 0x000fc60007810000 */
[--C-:B------:R-:W-:Y:S01]  /*4bc0*/  FFMA.FTZ R16, R16, c[0x0][0x2d0], -R3.reuse ;  /* 0x0000b40010107a23 */ /* 0x100fe20000010803 */
[----:B------:R-:W-:Y:S01]  /*4bd0*/  FMNMX.FTZ R2, R12, R2, !PT ;  /* 0x000000020c027209 */ /* 0x000fe20007810000 */
[--C-:B------:R-:W-:Y:S02]  /*4be0*/  FFMA.FTZ R19, R19, c[0x0][0x2d0], -R3.reuse ;  /* 0x0000b40013137a23 */ /* 0x100fe40000010803 */
[--C-:B------:R-:W-:Y:S01]  /*4bf0*/  FFMA.FTZ R18, R18, c[0x0][0x2d0], -R3.reuse ;  /* 0x0000b40012127a23 */ /* 0x100fe20000010803 */
[----:B------:R-:W-:Y:S01]  /*4c00*/  FMNMX.FTZ R2, R13, R2, !PT ;  /* 0x000000020d027209 */ /* 0x000fe20007810000 */
[--C-:B------:R-:W-:Y:S01]  /*4c10*/  FFMA.FTZ R17, R17, c[0x0][0x2d0], -R3.reuse ;  /* 0x0000b40011117a23 */ /* 0x100fe20000010803 */
[----:B------:R-:W-:Y:S01]  /*4c20*/  MUFU.EX2 R110, R16 ;  /* 0x00000010006e7308 */ /* 0x000fe20000000800 */
[--C-:B------:R-:W-:Y:S01]  /*4c30*/  FFMA.FTZ R15, R15, c[0x0][0x2d0], -R3.reuse ;  /* 0x0000b4000f0f7a23 */ /* 0x100fe20000010803 */
[----:B------:R-:W-:Y:S01]  /*4c40*/  FMNMX.FTZ R2, R14, R2, !PT ;  /* 0x000000020e027209 */ /* 0x000fe20007810000 */
[----:B------:R-:W-:-:S02]  /*4c50*/  FFMA.FTZ R21, R21, c[0x0][0x2d0], -R3 ;  /* 0x0000b40015157a23 */ /* 0x000fc40000010803 */
[----:B------:R-:W-:Y:S01]  /*4c60*/  FFMA.FTZ R20, R20, c[0x0][0x2d0], -R3 ;  /* 0x0000b40014147a23 */ /* 0x000fe20000010803 */
[----:B------:R-:W-:Y:S02]  /*4c70*/  FMNMX.FTZ R2, R84, R2, !PT ;  /* 0x0000000254027209 */ /* 0x000fe40007810000 */
[----:B------:R-:W-:Y:S02]  /*4c80*/  MUFU.EX2 R116, R19 ;  /* 0x0000001300747308 */ /* 0x000fe40000000800 */
[----:B------:R-:W-:-:S04]  /*4c90*/  FMNMX.FTZ R2, R86, R2, !PT ;  /* 0x0000000256027209 */ /* 0x000fc80007810000 */
[----:B------:R-:W-:Y:S02]  /*4ca0*/  FMNMX.FTZ R2, R88, R2, !PT ;  /* 0x0000000258027209 */ /* 0x000fe40007810000 */
[----:B------:R-:W-:Y:S02]  /*4cb0*/  MUFU.EX2 R124, R18 ;  /* 0x00000012007c7308 */ /* 0x000fe40000000800 */
[----:B------:R-:W-:-:S05]  /*4cc0*/  FMNMX.FTZ R2, R85, R2, !PT ;  /* 0x0000000255027209 */ /* 0x000fca0007810000 */
[----:B------:R-:W1:Y:S01]  /*4cd0*/  SHFL.BFLY PT, R11, R2, 0x2, 0x1f ;  /* 0x0c401f00020b7f89 */ /* 0x000e6200000e0000 */
[----:B------:R2:W-:Y:S08]  /*4ce0*/  MUFU.EX2 R128, R17 ;  /* 0x0000001100807308 */ /* 0x0005f00000000800 */
[----:B------:R-:W-:Y:S01]  /*4cf0*/  MUFU.EX2 R109, R15 ;  /* 0x0000000f006d7308 */ /* 0x000fe20000000800 */
[----:B--2---:R-:W-:Y:S07]  /*4d00*/  LDSM.16.MT88.4 R16, [R237+0x4080] ;  /* 0x00408000ed10783b */ /* 0x004fee0000004200 */
[----:B------:R-:W-:Y:S01]  /*4d10*/  MUFU.EX2 R108, R21 ;  /* 0x00000015006c7308 */ /* 0x000fe20000000800 */
[----:B-1----:R-:W-:-:S07]  /*4d20*/  FMNMX.FTZ R2, R2, R11, !PT ;  /* 0x0000000b02027209 */ /* 0x002fce0007810000 */
[----:B------:R-:W1:Y:S01]  /*4d30*/  MUFU.EX2 R117, R20 ;  /* 0x0000001400757308 */ /* 0x000e620000000800 */
[----:B------:R-:W2:Y:S02]  /*4d40*/  SHFL.BFLY PT, R132, R2, 0x1, 0x1f ;  /* 0x0c201f0002847f89 */ /* 0x000ea400000e0000 */
[----:B--2---:R-:W-:-:S04]  /*4d50*/  FMNMX.FTZ R132, R132, R2, !PT ;  /* 0x0000000284847209 */ /* 0x004fc80007810000 */
[C---:B------:R-:W-:Y:S01]  /*4d60*/  FSETP.NEU.FTZ.AND P0, PT, R132.reuse, -INF , PT ;  /* 0xff8000008400780b */ /* 0x040fe20003f1d000 */
[----:B------:R-:W-:-:S05]  /*4d70*/  FMUL.FTZ R2, R132, c[0x0][0x2d0] ;  /* 0x0000b40084027a20 */ /* 0x000fca0000410000 */
[----:B------:R-:W-:-:S05]  /*4d80*/  FSEL R2, R2, RZ, P0 ;  /* 0x000000ff02027208 */ /* 0x000fca0000000000 */
[--C-:B------:R-:W-:Y:S02]  /*4d90*/  FFMA.FTZ R4, R4, c[0x0][0x2d0], -R2.reuse ;  /* 0x0000b40004047a23 */ /* 0x100fe40000010802 */
[--C-:B------:R-:W-:Y:S02]  /*4da0*/  FFMA.FTZ R8, R8, c[0x0][0x2d0], -R2.reuse ;  /* 0x0000b40008087a23 */ /* 0x100fe40000010802 */
[----:B------:R2:W-:Y:S01]  /*4db0*/  MUFU.EX2 R78, R4 ;  /* 0x00000004004e7308 */ /* 0x0005e20000000800 */
[--C-:B------:R-:W-:Y:S02]  /*4dc0*/  FFMA.FTZ R7, R7, c[0x0][0x2d0], -R2.reuse ;  /* 0x0000b40007077a23 */ /* 0x100fe40000010802 */
[----:B------:R-:W-:-:S05]  /*4dd0*/  FFMA.FTZ R0, R14, c[0x0][0x2d0], -R2 ;  /* 0x0000b4000e007a23 */ /* 0x000fca0000010802 */
[----:B------:R3:W-:Y:S01]  /*4de0*/  MUFU.EX2 R77, R8 ;  /* 0x00000008004d7308 */ /* 0x0007e20000000800 */
[----:B--2---:R-:W-:-:S07]  /*4df0*/  FFMA.FTZ R4, R10, c[0x0][0x2d0], -R2 ;  /* 0x0000b4000a047a23 */ /* 0x004fce0000010802 */
[----:B------:R-:W-:Y:S01]  /*4e00*/  MUFU.EX2 R76, R7 ;  /* 0x00000007004c7308 */ /* 0x000fe20000000800 */
[----:B-1----:R-:W-:Y:S02]  /*4e10*/  F2FP.BF16.PACK_AB R10, R117, R108 ;  /* 0x0000006c750a723e */ /* 0x002fe400000010ff */
[----:B---3--:R-:W-:-:S05]  /*4e20*/  F2FP.BF16.PACK_AB R8, R109, R110 ;  /* 0x0000006e6d08723e */ /* 0x008fca00000010ff */
[----:B------:R1:W2:Y:S08]  /*4e30*/  MUFU.EX2 R79, R4 ;  /* 0x00000004004f7308 */ /* 0x0002b00000000800 */
[----:B------:R-:W-:Y:S01]  /*4e40*/  MUFU.EX2 R82, R0 ;  /* 0x0000000000527308 */ /* 0x000fe20000000800 */
[----:B-1----:R-:W-:Y:S01]  /*4e50*/  FFMA.FTZ R4, R22, c[0x0][0x2d0], -R3 ;  /* 0x0000b40016047a23 */ /* 0x002fe20000010803 */
[----:B--2---:R-:W-:-:S06]  /*4e60*/  F2FP.BF16.PACK_AB R11, R79, R78 ;  /* 0x0000004e4f0b723e */ /* 0x004fcc00000010ff */
[----:B------:R1:W2:Y:S02]  /*4e70*/  MUFU.EX2 R129, R4 ;  /* 0x0000000400817308 */ /* 0x0002a40000000800 */
[----:B-1----:R-:W-:Y:S01]  /*4e80*/  FFMA.FTZ R4, R9, c[0x0][0x2d0], -R2 ;  /* 0x0000b40009047a23 */ /* 0x002fe20000010802 */
[----:B------:R-:W-:Y:S02]  /*4e90*/  F2FP.BF16.PACK_AB R9, R76, R77 ;  /* 0x0000004d4c09723e */ /* 0x000fe400000010ff */
[----:B--2---:R-:W-:-:S03]  /*4ea0*/  F2FP.BF16.PACK_AB R6, R129, R128 ;  /* 0x000000808106723e */ /* 0x004fc600000010ff */
[----:B------:R1:W-:Y:S02]  /*4eb0*/  MUFU.EX2 R80, R4 ;  /* 0x0000000400507308 */ /* 0x0003e40000000800 */
[C---:B------:R-:W-:Y:S08]  /*4ec0*/  HMMA.16816.F32.BF16 R20, R8.reuse, R16, RZ ;  /* 0x000000100814723c */ /* 0x040ff000000418ff */
[----:B------:R-:W-:Y:S01]  /*4ed0*/  HMMA.16816.F32.BF16 R16, R8, R18, RZ ;  /* 0x000000120810723c */ /* 0x000fe200000418ff */
[----:B-1----:R-:W-:-:S04]  /*4ee0*/  FFMA.FTZ R4, R12, c[0x0][0x2d0], -R2 ;  /* 0x0000b4000c047a23 */ /* 0x002fc80000010802 */
[----:B------:R1:W2:Y:S03]  /*4ef0*/  MUFU.EX2 R81, R4 ;  /* 0x0000000400517308 */ /* 0x0002a60000000800 */
[----:B------:R-:W-:Y:S01]  /*4f00*/  HMMA.16816.F32.BF16 R60, R8, R34, RZ ;  /* 0x00000022083c723c */ /* 0x000fe200000418ff */
[----:B-1----:R-:W-:Y:S01]  /*4f10*/  FFMA.FTZ R4, R13, c[0x0][0x2d0], -R2 ;  /* 0x0000b4000d047a23 */ /* 0x002fe20000010802 */
[----:B--2---:R-:W-:-:S06]  /*4f20*/  F2FP.BF16.PACK_AB R5, R81, R80 ;  /* 0x000000505105723e */ /* 0x004fcc00000010ff */
[C---:B------:R-:W-:Y:S01]  /*4f30*/  HMMA.16816.F32.BF16 R12, R8.reuse, R32, RZ ;  /* 0x00000020080c723c */ /* 0x040fe200000418ff */
[----:B------:R1:W2:Y:S07]  /*4f40*/  MUFU.EX2 R83, R4 ;  /* 0x0000000400537308 */ /* 0x0002ae0000000800 */
[----:B------:R-:W-:Y:S01]  /*4f50*/  HMMA.16816.F32.BF16 R32, R8, R26, RZ ;  /* 0x0000001a0820723c */ /* 0x000fe200000418ff */
[----:B-1----:R-:W-:Y:S02]  /*4f60*/  F2FP.BF16.PACK_AB R4, R124, R116 ;  /* 0x000000747c04723e */ /* 0x002fe400000010ff */
[----:B--2---:R-:W-:-:S07]  /*4f70*/  F2FP.BF16.PACK_AB R7, R82, R83 ;  /* 0x000000535207723e */ /* 0x004fce00000010ff */
[C---:B------:R-:W-:Y:S08]  /*4f80*/  HMMA.16816.F32.BF16 R48, R4.reuse, R30, R16 ;  /* 0x0000001e0430723c */ /* 0x040ff00000041810 */
[----:B------:R-:W-:Y:S08]  /*4f90*/  HMMA.16816.F32.BF16 R148, R4, R68, R12 ;  /* 0x000000440494723c */ /* 0x000ff0000004180c */
[----:B------:R-:W-:Y:S08]  /*4fa0*/  HMMA.16816.F32.BF16 R12, R8, R72, RZ ;  /* 0x00000048080c723c */ /* 0x000ff000000418ff */
[----:B------:R-:W-:Y:S01]  /*4fb0*/  HMMA.16816.F32.BF16 R156, R4, R28, R20 ;  /* 0x0000001c049c723c */ /* 0x000fe20000041814 */
[----:B------:R-:W-:Y:S01]  /*4fc0*/  IMAD.MOV.U32 R123, RZ, RZ, R50 ;  /* 0x000000ffff7b7224 */ /* 0x000fe200078e0032 */
[----:B------:R-:W-:Y:S01]  /*4fd0*/  MOV R122, R51 ;  /* 0x00000033007a7202 */ /* 0x000fe20000000f00 */
[----:B------:R-:W-:-:S02]  /*4fe0*/  IMAD.MOV.U32 R121, RZ, RZ, R48 ;  /* 0x000000ffff797224 */ /* 0x000fc400078e0030 */
[----:B------:R-:W-:-:S03]  /*4ff0*/  IMAD.MOV.U32 R120, RZ, RZ, R49 ;  /* 0x000000ffff787224 */ /* 0x000fc600078e0031 */
[C---:B------:R-:W-:Y:S08]  /*5000*/  HMMA.16816.F32.BF16 R20, R8.reuse, R64, RZ ;  /* 0x000000400814723c */ /* 0x040ff000000418ff */
[C---:B------:R-:W-:Y:S08]  /*5010*/  HMMA.16816.F32.BF16 R48, R8.reuse, R24, RZ ;  /* 0x000000180830723c */ /* 0x040ff000000418ff */
[C---:B------:R-:W-:Y:S08]  /*5020*/  HMMA.16816.F32.BF16 R28, R8.reuse, R56, RZ ;  /* 0x00000038081c723c */ /* 0x040ff000000418ff */
[----:B------:R-:W-:Y:S08]  /*5030*/  HMMA.16816.F32.BF16 R24, R8, R58, RZ ;  /* 0x0000003a0818723c */ /* 0x000ff000000418ff */
[----:B------:R-:W-:Y:S08]  /*5040*/  HMMA.16816.F32.BF16 R12, R4, R52, R12 ;  /* 0x00000034040c723c */ /* 0x000ff0000004180c */
[C---:B------:R-:W-:Y:S08]  /*5050*/  HMMA.16816.F32.BF16 R56, R8.reuse, R74, RZ ;  /* 0x0000004a0838723c */ /* 0x040ff000000418ff */
[----:B------:R-:W-:Y:S01]  /*5060*/  HMMA.16816.F32.BF16 R16, R8, R66, RZ ;  /* 0x000000420810723c */ /* 0x000fe200000418ff */
[----:B------:R-:W1:Y:S07]  /*5070*/  LDSM.16.MT88.4 R64, [R241+0x5880] ;  /* 0x00588000f140783b */ /* 0x000e6e0000004200 */
[----:B------:R-:W-:Y:S01]  /*5080*/  HMMA.16816.F32.BF16 R20, R4, R36, R20 ;  /* 0x000000240414723c */ /* 0x000fe20000041814 */
[----:B------:R-:W-:Y:S01]  /*5090*/  IMAD.MOV.U32 R99, RZ, RZ, R13 ;  /* 0x000000ffff637224 */ /* 0x000fe200078e000d */
[----:B------:R-:W-:Y:S01]  /*50a0*/  MOV R98, R12 ;  /* 0x0000000c00627202 */ /* 0x000fe20000000f00 */
[----:B------:R-:W-:-:S02]  /*50b0*/  IMAD.MOV.U32 R161, RZ, RZ, R14 ;  /* 0x000000ffffa17224 */ /* 0x000fc400078e000e */
[----:B------:R-:W-:-:S03]  /*50c0*/  IMAD.MOV.U32 R160, RZ, RZ, R15 ;  /* 0x000000ffffa07224 */ /* 0x000fc600078e000f */
[C---:B------:R-:W-:Y:S01]  /*50d0*/  HMMA.16816.F32.BF16 R12, R4.reuse, R54, R56 ;  /* 0x00000036040c723c */ /* 0x040fe20000041838 */
[----:B------:R-:W-:Y:S04]  /*50e0*/  LDSM.16.MT88.4 R52, [R238+0x7080] ;  /* 0x00708000ee34783b */ /* 0x000fe80000004200 */
[----:B------:R-:W-:Y:S03]  /*50f0*/  LDSM.16.MT88.4 R56, [R241+0x7080] ;  /* 0x00708000f138783b */ /* 0x000fe60000004200 */
[C---:B------:R-:W-:Y:S08]  /*5100*/  HMMA.16816.F32.BF16 R24, R4.reuse, R42, R24 ;  /* 0x0000002a0418723c */ /* 0x040ff00000041818 */
[----:B------:R-:W-:Y:S01]  /*5110*/  MOV R147, R20 ;  /* 0x0000001400937202 */ /* 0x000fe20000000f00 */
[----:B------:R-:W-:Y:S01]  /*5120*/  IMAD.MOV.U32 R146, RZ, RZ, R21 ;  /* 0x000000ffff927224 */ /* 0x000fe200078e0015 */
[----:B------:R-:W-:Y:S01]  /*5130*/  MOV R144, R23 ;  /* 0x0000001700907202 */ /* 0x000fe20000000f00 */
[----:B------:R-:W-:Y:S01]  /*5140*/  IMAD.MOV.U32 R145, RZ, RZ, R22 ;  /* 0x000000ffff917224 */ /* 0x000fe200078e0016 */
[C---:B------:R-:W-:Y:S01]  /*5150*/  HMMA.16816.F32.BF16 R16, R4.reuse, R38, R16 ;  /* 0x000000260410723c */ /* 0x040fe20000041810 */
[----:B------:R-:W2:Y:S03]  /*5160*/  LDSM.16.MT88.4 R20, [R241+0x6080] ;  /* 0x00608000f114783b */ /* 0x000ea60000004200 */
[----:B------:R-:W-:Y:S01]  /*5170*/  MOV R135, R12 ;  /* 0x0000000c00877202 */ /* 0x000fe20000000f00 */
[----:B------:R-:W-:Y:S01]  /*5180*/  IMAD.MOV.U32 R134, RZ, RZ, R13 ;  /* 0x000000ffff867224 */ /* 0x000fe200078e000d */
[----:B------:R-:W-:Y:S01]  /*5190*/  MOV R130, R15 ;  /* 0x0000000f00827202 */ /* 0x000fe20000000f00 */
[----:B------:R-:W-:Y:S01]  /*51a0*/  IMAD.MOV.U32 R131, RZ, RZ, R14 ;  /* 0x000000ffff837224 */ /* 0x000fe200078e000e */
[----:B------:R-:W-:Y:S01]  /*51b0*/  HMMA.16816.F32.BF16 R136, R4, R70, R60 ;  /* 0x000000460488723c */ /* 0x000fe2000004183c */
[----:B------:R-:W3:Y:S03]  /*51c0*/  LDSM.16.MT88.4 R60, [R240+0x5880] ;  /* 0x00588000f03c783b */ /* 0x000ee60000004200 */
[----:B------:R-:W-:Y:S01]  /*51d0*/  IMAD.MOV.U32 R168, RZ, RZ, R26 ;  /* 0x000000ffffa87224 */ /* 0x000fe200078e001a */
[----:B------:R-:W-:Y:S01]  /*51e0*/  MOV R127, R27 ;  /* 0x0000001b007f7202 */ /* 0x000fe20000000f00 */
[----:B------:R-:W-:Y:S01]  /*51f0*/  IMAD.MOV.U32 R126, RZ, RZ, R24 ;  /* 0x000000ffff7e7224 */ /* 0x000fe200078e0018 */
[----:B------:R-:W-:Y:S01]  /*5200*/  LDSM.16.MT88.4 R36, [R237+0x7880] ;  /* 0x00788000ed24783b */ /* 0x000fe20000004200 */
[----:B-1----:R-:W-:Y:S01]  /*5210*/  HMMA.16816.F32.BF16 R12, R8, R66, RZ ;  /* 0x00000042080c723c */ /* 0x002fe200000418ff */
[----:B------:R-:W-:-:S02]  /*5220*/  IMAD.MOV.U32 R125, RZ, RZ, R25 ;  /* 0x000000ffff7d7224 */ /* 0x000fc400078e0019 */
[----:B------:R-:W1:Y:S05]  /*5230*/  LDSM.16.MT88.4 R24, [R237+0x7080] ;  /* 0x00708000ed18783b */ /* 0x000e6a0000004200 */
[----:B------:R-:W-:Y:S01]  /*5240*/  IMAD.MOV.U32 R172, RZ, RZ, R18 ;  /* 0x000000ffffac7224 */ /* 0x000fe200078e0012 */
[----:B------:R-:W-:Y:S01]  /*5250*/  MOV R170, R16 ;  /* 0x0000001000aa7202 */ /* 0x000fe20000000f00 */
[----:B------:R-:W-:Y:S01]  /*5260*/  IMAD.MOV.U32 R171, RZ, RZ, R19 ;  /* 0x000000ffffab7224 */ /* 0x000fe200078e0013 */
[----:B------:R-:W-:Y:S01]  /*5270*/  HMMA.16816.F32.BF16 R92, R4, R46, R32 ;  /* 0x0000002e045c723c */ /* 0x000fe20000041820 */
[----:B------:R-:W-:-:S07]  /*5280*/  IMAD.MOV.U32 R169, RZ, RZ, R17 ;  /* 0x000000ffffa97224 */ /* 0x000fce00078e0011 */
[----:B------:R-:W-:Y:S08]  /*5290*/  HMMA.16816.F32.BF16 R16, R8, R64, RZ ;  /* 0x000000400810723c */ /* 0x000ff000000418ff */
[C---:B--2---:R-:W-:Y:S08]  /*52a0*/  HMMA.16816.F32.BF16 R12, R4.reuse, R22, R12 ;  /* 0x00000016040c723c */ /* 0x044ff0000004180c */
[----:B------:R-:W-:Y:S01]  /*52b0*/  HMMA.16816.F32.BF16 R28, R4, R40, R28 ;  /* 0x00000028041c723c */ /* 0x000fe2000004181c */
[----:B------:R-:W2:Y:S01]  /*52c0*/  LDSM.16.MT88.4 R40, [R240+0x6080] ;  /* 0x00608000f028783b */ /* 0x000ea20000004200 */
[----:B------:R-:W-:Y:S01]  /*52d0*/  MOV R155, R92 ;  /* 0x0000005c009b7202 */ /* 0x000fe20000000f00 */
[----:B------:R-:W-:Y:S01]  /*52e0*/  IMAD.MOV.U32 R154, RZ, RZ, R93 ;  /* 0x000000ffff9a7224 */ /* 0x000fe200078e005d */
[----:B------:R-:W-:Y:S01]  /*52f0*/  MOV R152, R95 ;  /* 0x0000005f00987202 */ /* 0x000fe20000000f00 */
[----:B------:R-:W-:-:S03]  /*5300*/  IMAD.MOV.U32 R153, RZ, RZ, R94 ;  /* 0x000000ffff997224 */ /* 0x000fc600078e005e */
[C---:B------:R-:W-:Y:S01]  /*5310*/  HMMA.16816.F32.BF16 R140, R4.reuse, R44, R48 ;  /* 0x0000002c048c723c */ /* 0x040fe20000041830 */
[----:B------:R-:W-:Y:S07]  /*5320*/  LDSM.16.MT88.4 R48, [R238+0x7880] ;  /* 0x00788000ee30783b */ /* 0x000fee0000004200 */
[----:B------:R-:W-:Y:S01]  /*5330*/  HMMA.16816.F32.BF16 R44, R4, R20, R16 ;  /* 0x00000014042c723c */ /* 0x000fe20000041810 */
[----:B------:R-:W-:Y:S01]  /*5340*/  IMAD.MOV.U32 R93, RZ, RZ, R14 ;  /* 0x000000ffff5d7224 */ /* 0x000fe200078e000e */
[----:B------:R-:W-:Y:S01]  /*5350*/  MOV R92, R15 ;  /* 0x0000000f005c7202 */ /* 0x000fe20000000f00 */
[----:B------:R-:W-:-:S02]  /*5360*/  IMAD.MOV.U32 R67, RZ, RZ, R13 ;  /* 0x000000ffff437224 */ /* 0x000fc400078e000d */
[----:B------:R-:W-:-:S03]  /*5370*/  IMAD.MOV.U32 R66, RZ, RZ, R12 ;  /* 0x000000ffff427224 */ /* 0x000fc600078e000c */
[----:B---3--:R-:W-:Y:S01]  /*5380*/  HMMA.16816.F32.BF16 R32, R8, R60, RZ ;  /* 0x0000003c0820723c */ /* 0x008fe200000418ff */
[----:B------:R-:W-:Y:S01]  /*5390*/  IMAD.MOV.U32 R119, RZ, RZ, R30 ;  /* 0x000000ffff777224 */ /* 0x000fe200078e001e */
[----:B------:R-:W-:Y:S01]  /*53a0*/  MOV R111, R28 ;  /* 0x0000001c006f7202 */ /* 0x000fe20000000f00 */
[----:B------:R-:W-:Y:S02]  /*53b0*/  IMAD.MOV.U32 R118, RZ, RZ, R31 ;  /* 0x000000ffff767224 */ /* 0x000fe400078e001f */
[----:B------:R-:W-:-:S03]  /*53c0*/  IMAD.MOV.U32 R103, RZ, RZ, R29 ;  /* 0x000000ffff677224 */ /* 0x000fc600078e001d */
[C---:B-1----:R-:W-:Y:S08]  /*53d0*/  HMMA.16816.F32.BF16 R12, R8.reuse, R26, RZ ;  /* 0x0000001a080c723c */ /* 0x042ff000000418ff */
[----:B------:R-:W-:Y:S01]  /*53e0*/  HMMA.16816.F32.BF16 R16, R8, R24, RZ ;  /* 0x000000180810723c */ /* 0x000fe200000418ff */
[----:B------:R-:W-:Y:S01]  /*53f0*/  IMAD.MOV.U32 R97, RZ, RZ, R45 ;  /* 0x000000ffff617224 */ /* 0x000fe200078e002d */
[----:B------:R-:W-:Y:S01]  /*5400*/  MOV R95, R47 ;  /* 0x0000002f005f7202 */ /* 0x000fe20000000f00 */
[----:B------:R-:W-:-:S02]  /*5410*/  IMAD.MOV.U32 R96, RZ, RZ, R46 ;  /* 0x000000ffff607224 */ /* 0x000fc400078e002e */
[----:B------:R-:W-:Y:S02]  /*5420*/  IMAD.MOV.U32 R94, RZ, RZ, R44 ;  /* 0x000000ffff5e7224 */ /* 0x000fe400078e002c */
[----:B------:R-:W-:Y:S01]  /*5430*/  LDSM.16.MT88.4 R44, [R241+0x7880] ;  /* 0x00788000f12c783b */ /* 0x000fe20000004200 */
[----:B------:R-:W-:Y:S03]  /*5440*/  HMMA.16816.F32.BF16 R28, R8, R62, RZ ;  /* 0x0000003e081c723c */ /* 0x000fe600000418ff */
[----:B------:R-:W1:Y:S05]  /*5450*/  LDSM.16.MT88.4 R60, [R240+0x7080] ;  /* 0x00708000f03c783b */ /* 0x000e6a0000004200 */
[----:B--2---:R-:W-:Y:S01]  /*5460*/  HMMA.16816.F32.BF16 R72, R4, R40, R32 ;  /* 0x000000280448723c */ /* 0x004fe20000041820 */
[----:B------:R-:W2:Y:S07]  /*5470*/  LDSM.16.MT88.4 R32, [R237+0x8880] ;  /* 0x00888000ed20783b */ /* 0x000eae0000004200 */
[----:B------:R-:W-:Y:S07]  /*5480*/  HMMA.16816.F32.BF16 R24, R8, R54, RZ ;  /* 0x000000360818723c */ /* 0x000fee00000418ff */
[----:B------:R-:W-:Y:S01]  /*5490*/  MOV R55, R95 ;  /* 0x0000005f00377202 */ /* 0x000fe20000000f00 */
[----:B------:R-:W-:Y:S01]  /*54a0*/  HMMA.16816.F32.BF16 R12, R4, R38, R12 ;  /* 0x00000026040c723c */ /* 0x000fe2000004180c */
[----:B------:R-:W-:-:S06]  /*54b0*/  IMAD.MOV.U32 R54, RZ, RZ, R96 ;  /* 0x000000ffff367224 */ /* 0x000fcc00078e0060 */
[----:B------:R-:W-:Y:S01]  /*54c0*/  IMAD.MOV.U32 R38, RZ, RZ, R121 ;  /* 0x000000ffff267224 */ /* 0x000fe200078e0079 */
[----:B------:R-:W-:Y:S01]  /*54d0*/  HMMA.16816.F32.BF16 R20, R4, R36, R16 ;  /* 0x000000240414723c */ /* 0x000fe20000041810 */
[----:B------:R-:W-:-:S07]  /*54e0*/  MOV R39, R120 ;  /* 0x0000007800277202 */ /* 0x000fce0000000f00 */
[----:B------:R-:W-:Y:S01]  /*54f0*/  HMMA.16816.F32.BF16 R68, R4, R42, R28 ;  /* 0x0000002a0444723c */ /* 0x000fe2000004181c */
[----:B------:R-:W3:Y:S07]  /*5500*/  LDSM.16.MT88.4 R40, [R240+0x7880] ;  /* 0x00788000f028783b */ /* 0x000eee0000004200 */
[----:B------:R-:W-:Y:S01]  /*5510*/  HMMA.16816.F32.BF16 R16, R8, R58, RZ ;  /* 0x0000003a0810723c */ /* 0x000fe200000418ff */
[----:B------:R-:W-:Y:S01]  /*5520*/  IMAD.MOV.U32 R102, RZ, RZ, R14 ;  /* 0x000000ffff667224 */ /* 0x000fe200078e000e */
[----:B------:R-:W-:Y:S01]  /*5530*/  MOV R100, R12 ;  /* 0x0000000c00647202 */ /* 0x000fe20000000f00 */
[----:B------:R-:W-:-:S02]  /*5540*/  IMAD.MOV.U32 R101, RZ, RZ, R15 ;  /* 0x000000ffff657224 */ /* 0x000fc400078e000f */
[----:B------:R-:W-:Y:S02]  /*5550*/  IMAD.MOV.U32 R0, RZ, RZ, R13 ;  /* 0x000000ffff007224 */ /* 0x000fe400078e000d */
[----:B------:R-:W-:Y:S01]  /*5560*/  IMAD.MOV.U32 R58, RZ, RZ, R93 ;  /* 0x000000ffff3a7224 */ /* 0x000fe200078e005d */
[C---:B------:R-:W-:Y:S01]  /*5570*/  HMMA.16816.F32.BF16 R28, R8.reuse, R52, RZ ;  /* 0x00000034081c723c */ /* 0x040fe200000418ff */
[----:B------:R-:W-:Y:S01]  /*5580*/  MOV R59, R92 ;  /* 0x0000005c003b7202 */ /* 0x000fe20000000f00 */
[----:B------:R-:W-:Y:S01]  /*5590*/  IMAD.MOV.U32 R64, RZ, RZ, R23 ;  /* 0x000000ffff407224 */ /* 0x000fe200078e0017 */
[----:B------:R-:W-:Y:S01]  /*55a0*/  MOV R65, R22 ;  /* 0x0000001600417202 */ /* 0x000fe20000000f00 */
[----:B------:R-:W-:Y:S01]  /*55b0*/  IMAD.MOV.U32 R37, RZ, RZ, R21 ;  /* 0x000000ffff257224 */ /* 0x000fe200078e0015 */
[----:B------:R-:W-:Y:S02]  /*55c0*/  MOV R36, R20 ;  /* 0x0000001400247202 */ /* 0x000fe40000000f00 */
[----:B------:R-:W-:Y:S01]  /*55d0*/  IMAD.MOV.U32 R52, RZ, RZ, R94 ;  /* 0x000000ffff347224 */ /* 0x000fe200078e005e */
[----:B-1----:R-:W-:Y:S01]  /*55e0*/  HMMA.16816.F32.BF16 R12, R8, R60, RZ ;  /* 0x0000003c080c723c */ /* 0x002fe200000418ff */
[----:B------:R-:W-:-:S06]  /*55f0*/  IMAD.MOV.U32 R53, RZ, RZ, R97 ;  /* 0x000000ffff357224 */ /* 0x000fcc00078e0061 */
[----:B------:R-:W-:Y:S01]  /*5600*/  IMAD.MOV.U32 R60, RZ, RZ, R66 ;  /* 0x000000ffff3c7224 */ /* 0x000fe200078e0042 */
[----:B------:R-:W-:Y:S01]  /*5610*/  HMMA.16816.F32.BF16 R92, R4, R50, R24 ;  /* 0x00000032045c723c */ /* 0x000fe20000041818 */
[----:B------:R-:W1:Y:S01]  /*5620*/  LDSM.16.MT88.4 R24, [R237+0x9080] ;  /* 0x00908000ed18783b */ /* 0x000e620000004200 */
[----:B------:R-:W-:Y:S01]  /*5630*/  IMAD.MOV.U32 R61, RZ, RZ, R67 ;  /* 0x000000ffff3d7224 */ /* 0x000fe200078e0043 */
[----:B------:R-:W-:Y:S01]  /*5640*/  MOV R66, R111 ;  /* 0x0000006f00427202 */ /* 0x000fe20000000f00 */
[----:B------:R-:W-:-:S03]  /*5650*/  IMAD.MOV.U32 R67, RZ, RZ, R103 ;  /* 0x000000ffff437224 */ /* 0x000fc600078e0067 */
[----:B------:R-:W-:Y:S01]  /*5660*/  IMAD.MOV.U32 R50, RZ, RZ, R168 ;  /* 0x000000ffff327224 */ /* 0x000fe200078e00a8 */
[----:B------:R-:W-:Y:S01]  /*5670*/  HMMA.16816.F32.BF16 R20, R8, R56, RZ ;  /* 0x000000380814723c */ /* 0x000fe200000418ff */
[----:B------:R-:W-:-:S06]  /*5680*/  MOV R51, R127 ;  /* 0x0000007f00337202 */ /* 0x000fcc0000000f00 */
[----:B------:R-:W-:Y:S01]  /*5690*/  IMAD.MOV.U32 R57, RZ, RZ, R99 ;  /* 0x000000ffff397224 */ /* 0x000fe200078e0063 */
[----:B------:R-:W-:Y:S01]  /*56a0*/  MOV R56, R98 ;  /* 0x0000006200387202 */ /* 0x000fe20000000f00 */
[C---:B------:R-:W-:Y:S07]  /*56b0*/  HMMA.16816.F32.BF16 R112, R4.reuse, R46, R16 ;  /* 0x0000002e0470723c */ /* 0x040fee0000041810 */
[----:B------:R-:W-:Y:S01]  /*56c0*/  IMAD.MOV.U32 R46, RZ, RZ, R172 ;  /* 0x000000ffff2e7224 */ /* 0x000fe200078e00ac */
[----:B------:R-:W-:Y:S01]  /*56d0*/  HMMA.16816.F32.BF16 R96, R4, R48, R28 ;  /* 0x000000300460723c */ /* 0x000fe2000004181c */
[----:B------:R-:W4:Y:S01]  /*56e0*/  LDSM.16.MT88.4 R28, [R238+0x8880] ;  /* 0x00888000ee1c783b */ /* 0x000f220000004200 */
[----:B------:R-:W-:-:S05]  /*56f0*/  IMAD.MOV.U32 R47, RZ, RZ, R171 ;  /* 0x000000ffff2f7224 */ /* 0x000fca00078e00ab */
[----:B------:R-:W-:Y:S01]  /*5700*/  IMAD.MOV.U32 R48, RZ, RZ, R126 ;  /* 0x000000ffff307224 */ /* 0x000fe200078e007e */
[----:B--2---:R-:W-:Y:S01]  /*5710*/  HMMA.16816.F32.BF16 R16, R8, R32, RZ ;  /* 0x000000200810723c */ /* 0x004fe200000418ff */
[----:B------:R-:W-:-:S06]  /*5720*/  IMAD.MOV.U32 R49, RZ, RZ, R125 ;  /* 0x000000ffff317224 */ /* 0x000fcc00078e007d */
[----:B------:R-:W-:Y:S01]  /*5730*/  IMAD.MOV.U32 R32, RZ, RZ, R102 ;  /* 0x000000ffff207224 */ /* 0x000fe200078e0066 */
[----:B---3--:R-:W-:Y:S01]  /*5740*/  HMMA.16816.F32.BF16 R104, R4, R40, R12 ;  /* 0x000000280468723c */ /* 0x008fe2000004180c */
[----:B------:R-:W-:-:S06]  /*5750*/  MOV R33, R101 ;  /* 0x0000006500217202 */ /* 0x000fcc0000000f00 */
[----:B------:R-:W-:Y:S01]  /*5760*/  MOV R40, R65 ;  /* 0x0000004100287202 */ /* 0x000fe20000000f00 */
[----:B------:R-:W-:Y:S01]  /*5770*/  HMMA.16816.F32.BF16 R12, R8, R34, RZ ;  /* 0x00000022080c723c */ /* 0x000fe200000418ff */
[----:B------:R-:W-:Y:S02]  /*5780*/  IMAD.MOV.U32 R41, RZ, RZ, R64 ;  /* 0x000000ffff297224 */ /* 0x000fe400078e0040 */
[----:B------:R-:W-:Y:S02]  /*5790*/  IMAD.MOV.U32 R64, RZ, RZ, R119 ;  /* 0x000000ffff407224 */ /* 0x000fe400078e0077 */
[----:B------:R-:W-:Y:S02]  /*57a0*/  IMAD.MOV.U32 R65, RZ, RZ, R118 ;  /* 0x000000ffff417224 */ /* 0x000fe400078e0076 */
[----:B------:R-:W-:Y:S01]  /*57b0*/  IMAD.MOV.U32 R35, RZ, RZ, R0 ;  /* 0x000000ffff237224 */ /* 0x000fe200078e0000 */
[----:B-1----:R-:W-:Y:S01]  /*57c0*/  HMMA.16816.F32.BF16 R172, R4, R24, R16 ;  /* 0x0000001804ac723c */ /* 0x002fe20000041810 */
[----:B------:R-:W1:Y:S01]  /*57d0*/  LDSM.16.MT88.4 R16, [R238+0x9080] ;  /* 0x00908000ee10783b */ /* 0x000e620000004200 */
[----:B------:R-:W-:-:S02]  /*57e0*/  FADD.FTZ R0, R110, R109 ;  /* 0x0000006d6e007221 */ /* 0x000fc40000010000 */
[----:B------:R-:W-:Y:S02]  /*57f0*/  IMAD.MOV.U32 R34, RZ, RZ, R100 ;  /* 0x000000ffff227224 */ /* 0x000fe400078e0064 */
[----:B------:R-:W-:Y:S02]  /*5800*/  FADD.FTZ R0, R108, R0 ;  /* 0x000000006c007221 */ /* 0x000fe40000010000 */
[----:B------:R-:W-:Y:S02]  /*5810*/  HMMA.16816.F32.BF16 R176, R4, R44, R20 ;  /* 0x0000002c04b0723c */ /* 0x000fe40000041814 */
[----:B------:R-:W-:-:S04]  /*5820*/  FADD.FTZ R0, R117, R0 ;  /* 0x0000000075007221 */ /* 0x000fc80000010000 */
[----:B------:R-:W-:Y:S01]  /*5830*/  FADD.FTZ R0, R116, R0 ;  /* 0x0000000074007221 */ /* 0x000fe20000010000 */
[----:B------:R-:W-:Y:S01]  /*5840*/  MOV R44, R170 ;  /* 0x000000aa002c7202 */ /* 0x000fe20000000f00 */
[----:B------:R-:W-:Y:S01]  /*5850*/  HMMA.16816.F32.BF16 R20, R8, R62, RZ ;  /* 0x0000003e0814723c */ /* 0x000fe200000418ff */
[----:B------:R-:W-:Y:S02]  /*5860*/  IMAD.MOV.U32 R45, RZ, RZ, R169 ;  /* 0x000000ffff2d7224 */ /* 0x000fe400078e00a9 */
[----:B------:R-:W-:Y:S02]  /*5870*/  FADD.FTZ R24, R124, R0 ;  /* 0x000000007c187221 */ /* 0x000fe40000010000 */
[----:B------:R-:W-:Y:S01]  /*5880*/  FADD.FTZ R0, R77, R76 ;  /* 0x0000004c4d007221 */ /* 0x000fe20000010000 */
[----:B------:R-:W-:Y:S01]  /*5890*/  MOV R76, R34 ;  /* 0x00000022004c7202 */ /* 0x000fe20000000f00 */
[----:B------:R-:W-:Y:S01]  /*58a0*/  IMAD.MOV.U32 R63, RZ, RZ, R37 ;  /* 0x000000ffff3f7224 */ /* 0x000fe200078e0025 */
[----:B------:R-:W-:Y:S01]  /*58b0*/  MOV R62, R36 ;  /* 0x00000024003e7202 */ /* 0x000fe20000000f00 */
[----:B------:R-:W-:Y:S01]  /*58c0*/  IMAD.MOV.U32 R37, RZ, RZ, R122 ;  /* 0x000000ffff257224 */ /* 0x000fe200078e007a */
[----:B------:R-:W-:Y:S01]  /*58d0*/  MOV R36, R123 ;  /* 0x0000007b00247202 */ /* 0x000fe20000000f00 */
[----:B------:R-:W-:Y:S01]  /*58e0*/  FADD.FTZ R0, R78, R0 ;  /* 0x000000004e007221 */ /* 0x000fe20000010000 */
[----:B------:R-:W-:Y:S01]  /*58f0*/  HMMA.16816.F32.BF16 R120, R4, R26, R12 ;  /* 0x0000001a0478723c */ /* 0x000fe2000004180c */
[----:B------:R-:W-:-:S02]  /*5900*/  IMAD.MOV.U32 R78, RZ, RZ, R32 ;  /* 0x000000ffff4e7224 */ /* 0x000fc400078e0020 */
[----:B------:R-:W-:Y:S01]  /*5910*/  IMAD.MOV.U32 R32, RZ, RZ, R62 ;  /* 0x000000ffff207224 */ /* 0x000fe200078e003e */
[----:B------:R-:W-:Y:S01]  /*5920*/  MOV R62, R40 ;  /* 0x00000028003e7202 */ /* 0x000fe20000000f00 */
[----:B------:R-:W-:Y:S02]  /*5930*/  IMAD.MOV.U32 R77, RZ, RZ, R35 ;  /* 0x000000ffff4d7224 */ /* 0x000fe400078e0023 */
[----:B------:R-:W-:Y:S01]  /*5940*/  FADD.FTZ R24, R128, R24 ;  /* 0x0000001880187221 */ /* 0x000fe20000010000 */
[----:B----4-:R-:W-:Y:S08]  /*5950*/  HMMA.16816.F32.BF16 R12, R8, R28, RZ ;  /* 0x0000001c080c723c */ /* 0x010ff000000418ff */
[----:B------:R-:W-:Y:S01]  /*5960*/  HMMA.16816.F32.BF16 R100, R4, R42, R20 ;  /* 0x0000002a0464723c */ /* 0x000fe20000041814 */
[----:B------:R-:W2:Y:S01]  /*5970*/  LDSM.16.MT88.4 R20, [R241+0x8880] ;  /* 0x00888000f114783b */ /* 0x000ea20000004200 */
[----:B------:R-:W-:-:S02]  /*5980*/  IMAD.MOV.U32 R34, RZ, RZ, R36 ;  /* 0x000000ffff227224 */ /* 0x000fc400078e0024 */
[----:B------:R-:W-:Y:S11]  /*5990*/  IMAD.MOV.U32 R40, RZ, RZ, R58 ;  /* 0x000000ffff287224 */ /* 0x000ff600078e003a */
[----:B------:R-:W-:Y:S01]  /*59a0*/  @!UPT UIADD3 URZ, URZ, URZ, URZ ;  /* 0x0000003f3f3ff290 */ /* 0x000fe2000fffe03f */
[----:B-1----:R-:W-:Y:S01]  /*59b0*/  HMMA.16816.F32.BF16 R108, R4, R16, R12 ;  /* 0x00000010046c723c */ /* 0x002fe2000004180c */
[----:B------:R-:W-:Y:S01]  /*59c0*/  MOV R35, R37 ;  /* 0x0000002500237202 */ /* 0x000fe20000000f00 */
[----:B------:R-:W-:Y:S01]  /*59d0*/  IMAD.MOV.U32 R28, RZ, RZ, R155 ;  /* 0x000000ffff1c7224 */ /* 0x000fe200078e009b */
[----:B------:R-:W-:Y:S02]  /*59e0*/  MOV R36, R147 ;  /* 0x0000009300247202 */ /* 0x000fe40000000f00 */
[----:B------:R-:W-:Y:S01]  /*59f0*/  MOV R29, R154 ;  /* 0x0000009a001d7202 */ /* 0x000fe20000000f00 */
[----:B------:R-:W-:Y:S02]  /*5a00*/  IMAD.MOV.U32 R43, RZ, RZ, R65 ;  /* 0x000000ffff2b7224 */ /* 0x000fe400078e0041 */
[----:B------:R-:W-:Y:S01]  /*5a10*/  HMMA.16816.F32.BF16 R12, R8, R30, RZ ;  /* 0x0000001e080c723c */ /* 0x000fe200000418ff */
[----:B------:R-:W-:Y:S01]  /*5a20*/  MOV R42, R64 ;  /* 0x00000040002a7202 */ /* 0x000fe20000000f00 */
[----:B------:R-:W-:Y:S11]  /*5a30*/  IMAD.MOV.U32 R58, RZ, RZ, R161 ;  /* 0x000000ffff3a7224 */ /* 0x000ff600078e00a1 */
[----:B------:R-:W-:Y:S11]  /*5a40*/  @!UPT UIADD3 URZ, URZ, URZ, URZ ;  /* 0x0000003f3f3ff290 */ /* 0x000ff6000fffe03f */
[----:B------:R-:W-:Y:S01]  /*5a50*/  HMMA.16816.F32.BF16 R116, R4, R18, R12 ;  /* 0x000000120474723c */ /* 0x000fe2000004180c */
[----:B------:R-:W1:Y:S01]  /*5a60*/  LDSM.16.MT88.4 R16, [R241+0x9080] ;  /* 0x00908000f110783b */ /* 0x000e620000004200 */
[----:B------:R-:W-:Y:S02]  /*5a70*/  IMAD.MOV.U32 R37, RZ, RZ, R146 ;  /* 0x000000ffff257224 */ /* 0x000fe400078e0092 */
[----:B------:R-:W-:Y:S01]  /*5a80*/  IMAD.MOV.U32 R30, RZ, RZ, R153 ;  /* 0x000000ffff1e7224 */ /* 0x000fe200078e0099 */
[----:B------:R-:W-:Y:S01]  /*5a90*/  MOV R65, R134 ;  /* 0x0000008600417202 */ /* 0x000fe20000000f00 */
[----:B------:R-:W-:Y:S01]  /*5aa0*/  IMAD.MOV.U32 R31, RZ, RZ, R152 ;  /* 0x000000ffff1f7224 */ /* 0x000fe200078e0098 */
[----:B------:R3:W5:Y:S01]  /*5ab0*/  LDL.LU R161, [R1+0x78] ;  /* 0x0000780001a17983 */ /* 0x0007620000300800 */
[----:B--2---:R-:W-:Y:S03]  /*5ac0*/  HMMA.16816.F32.BF16 R12, R8, R20, RZ ;  /* 0x00000014080c723c */ /* 0x004fe600000418ff */
[----:B------:R-:W-:Y:S04]  /*5ad0*/  LDSM.16.MT88.4 R152, [R237+0x5080] ;  /* 0x00508000ed98783b */ /* 0x000fe80000004200 */
[----:B------:R-:W-:Y:S01]  /*5ae0*/  FADD.FTZ R20, R79, R0 ;  /* 0x000000004f147221 */ /* 0x000fe20000010000 */
[----:B------:R-:W-:Y:S01]  /*5af0*/  MOV R79, R33 ;  /* 0x00000021004f7202 */ /* 0x000fe20000000f00 */
[----:B------:R-:W-:-:S02]  /*5b00*/  IMAD.MOV.U32 R33, RZ, RZ, R63 ;  /* 0x000000ffff217224 */ /* 0x000fc400078e003f */
[----:B------:R-:W-:Y:S11]  /*5b10*/  FFMA.FTZ R21, R89, c[0x0][0x2d0], -R3 ;  /* 0x0000b40059157a23 */ /* 0x000ff60000010803 */
[----:B------:R-:W-:Y:S02]  /*5b20*/  @!UPT UIADD3 URZ, URZ, URZ, URZ ;  /* 0x0000003f3f3ff290 */ /* 0x000fe4000fffe03f */
[----:B-1----:R-:W-:Y:S01]  /*5b30*/  HMMA.16816.F32.BF16 R168, R4, R16, R12 ;  /* 0x0000001004a8723c */ /* 0x002fe2000004180c */
[----:B------:R-:W-:Y:S02]  /*5b40*/  FFMA.FTZ R0, R84, c[0x0][0x2d0], -R2 ;  /* 0x0000b40054007a23 */ /* 0x000fe40000010802 */
[----:B------:R-:W-:Y:S02]  /*5b50*/  IMAD.MOV.U32 R63, RZ, RZ, R41 ;  /* 0x000000ffff3f7224 */ /* 0x000fe400078e0029 */
[----:B------:R-:W-:Y:S01]  /*5b60*/  IMAD.MOV.U32 R89, RZ, RZ, R33 ;  /* 0x000000ffff597224 */ /* 0x000fe200078e0021 */
[----:B------:R-:W-:Y:S02]  /*5b70*/  MUFU.EX2 R21, R21 ;  /* 0x0000001500157308 */ /* 0x000fe40000000800 */
[----:B------:R-:W-:Y:S01]  /*5b80*/  HMMA.16816.F32.BF16 R12, R8, R22, RZ ;  /* 0x00000016080c723c */ /* 0x000fe200000418ff */
[----:B------:R-:W-:Y:S01]  /*5b90*/  IMAD.MOV.U32 R33, RZ, RZ, R39 ;  /* 0x000000ffff217224 */ /* 0x000fe200078e0027 */
[----:B------:R-:W-:-:S05]  /*5ba0*/  MOV R41, R59 ;  /* 0x0000003b00297202 */ /* 0x000fca0000000f00 */
[--C-:B------:R-:W-:Y:S02]  /*5bb0*/  FFMA.FTZ R22, R90, c[0x0][0x2d0], -R3.reuse ;  /* 0x0000b4005a167a23 */ /* 0x100fe40000010803 */
[--C-:B------:R-:W-:Y:S11]  /*5bc0*/  FFMA.FTZ R23, R91, c[0x0][0x2d0], -R3.reuse ;  /* 0x0000b4005b177a23 */ /* 0x100ff60000010803 */
[----:B------:R-:W-:Y:S04]  /*5bd0*/  @!UPT UIADD3 URZ, URZ, URZ, URZ ;  /* 0x0000003f3f3ff290 */ /* 0x000fe8000fffe03f */
[----:B------:R-:W-:Y:S01]  /*5be0*/  HMMA.16816.F32.BF16 R124, R4, R18, R12 ;  /* 0x00000012047c723c */ /* 0x000fe2000004180c */
[----:B------:R-:W1:Y:S01]  /*5bf0*/  LDSM.16.MT88.4 R12, [R240+0x8880] ;  /* 0x00888000f00c783b */ /* 0x000e620000004200 */
[----:B------:R-:W-:Y:S01]  /*5c00*/  MOV R39, R144 ;  /* 0x0000009000277202 */ /* 0x000fe20000000f00 */
[----:B------:R-:W-:-:S05]  /*5c10*/  FFMA.FTZ R3, R87, c[0x0][0x2d0], -R3 ;  /* 0x0000b40057037a23 */ /* 0x000fca0000010803 */
[C---:B-1----:R-:W-:Y:S08]  /*5c20*/  HMMA.16816.F32.BF16 R16, R8.reuse, R12, RZ ;  /* 0x0000000c0810723c */ /* 0x042ff000000418ff */
[----:B------:R-:W-:Y:S01]  /*5c30*/  HMMA.16816.F32.BF16 R8, R8, R14, RZ ;  /* 0x0000000e0808723c */ /* 0x000fe200000418ff */
[----:B------:R-:W1:Y:S01]  /*5c40*/  LDSM.16.MT88.4 R12, [R240+0x9080] ;  /* 0x00908000f00c783b */ /* 0x000e620000004200 */
[----:B------:R-:W-:Y:S01]  /*5c50*/  IMAD.MOV.U32 R90, RZ, RZ, R62 ;  /* 0x000000ffff5a7224 */ /* 0x000fe200078e003e */
[----:B------:R-:W-:Y:S01]  /*5c60*/  MOV R91, R63 ;  /* 0x0000003f005b7202 */ /* 0x000fe20000000f00 */
[----:B------:R-:W-:Y:S11]  /*5c70*/  IMAD.MOV.U32 R62, RZ, RZ, R40 ;  /* 0x000000ffff3e7224 */ /* 0x000ff600078e0028 */
[----:B------:R-:W-:Y:S01]  /*5c80*/  @!UPT UIADD3 URZ, URZ, URZ, URZ ;  /* 0x0000003f3f3ff290 */ /* 0x000fe2000fffe03f */
[C---:B-1----:R-:W-:Y:S08]  /*5c90*/  HMMA.16816.F32.BF16 R16, R4.reuse, R12, R16 ;  /* 0x0000000c0410723c */ /* 0x042ff00000041810 */
[----:B------:R-:W-:Y:S07]  /*5ca0*/  HMMA.16816.F32.BF16 R12, R4, R14, R8 ;  /* 0x0000000e040c723c */ /* 0x000fee0000041808 */
[----:B------:R-:W-:Y:S01]  /*5cb0*/  FFMA.FTZ R4, R88, c[0x0][0x2d0], -R2 ;  /* 0x0000b40058047a23 */ /* 0x000fe20000010802 */
[----:B------:R-:W-:-:S02]  /*5cc0*/  MOV R88, R32 ;  /* 0x0000002000587202 */ /* 0x000fc40000000f00 */
[----:B------:R-:W-:Y:S01]  /*5cd0*/  MOV R32, R38 ;  /* 0x0000002600207202 */ /* 0x000fe20000000f00 */
[----:B------:R-:W-:Y:S02]  /*5ce0*/  IMAD.MOV.U32 R38, RZ, RZ, R145 ;  /* 0x000000ffff267224 */ /* 0x000fe400078e0091 */
[----:B------:R-:W1:Y:S01]  /*5cf0*/  LDSM.16.MT88.4 R144, [R238+0x5080] ;  /* 0x00508000ee90783b */ /* 0x000e620000004200 */
[----:B------:R2:W-:Y:S08]  /*5d00*/  MUFU.EX2 R7, R0 ;  /* 0x0000000000077308 */ /* 0x0005f00000000800 */
[----:B------:R-:W-:Y:S01]  /*5d10*/  MUFU.EX2 R8, R22 ;  /* 0x0000001600087308 */ /* 0x000fe20000000800 */
[----:B--2---:R-:W-:-:S02]  /*5d20*/  FFMA.FTZ R0, R86, c[0x0][0x2d0], -R2 ;  /* 0x0000b40056007a23 */ /* 0x004fc40000010802 */
[----:B------:R-:W-:-:S05]  /*5d30*/  FFMA.FTZ R2, R85, c[0x0][0x2d0], -R2 ;  /* 0x0000b40055027a23 */ /* 0x000fca0000010802 */
[----:B------:R-:W-:Y:S08]  /*5d40*/  MUFU.EX2 R5, R4 ;  /* 0x0000000400057308 */ /* 0x000ff00000000800 */
[----:B------:R-:W2:Y:S08]  /*5d50*/  MUFU.EX2 R9, R23 ;  /* 0x0000001700097308 */ /* 0x000eb00000000800 */
[----:B------:R4:W1:Y:S08]  /*5d60*/  MUFU.EX2 R22, R3 ;  /* 0x0000000300167308 */ /* 0x0008700000000800 */
[----:B------:R-:W1:Y:S08]  /*5d70*/  MUFU.EX2 R6, R0 ;  /* 0x0000000000067308 */ /* 0x000e700000000800 */
[----:B------:R-:W3:Y:S01]  /*5d80*/  MUFU.EX2 R4, R2 ;  /* 0x0000000200047308 */ /* 0x000ee20000000800 */
[----:B------:R-:W-:-:S02]  /*5d90*/  IMAD.MOV.U32 R63, RZ, RZ, R41 ;  /* 0x000000ffff3f7224 */ /* 0x000fc400078e0029 */
[----:B------:R-:W-:Y:S02]  /*5da0*/  IMAD.MOV.U32 R40, RZ, RZ, R66 ;  /* 0x000000ffff287224 */ /* 0x000fe400078e0042 */
[----:B------:R-:W-:Y:S01]  /*5db0*/  IMAD.MOV.U32 R41, RZ, RZ, R67 ;  /* 0x000000ffff297224 */ /* 0x000fe200078e0043 */
[----:B------:R-:W-:Y:S01]  /*5dc0*/  MOV R67, R130 ;  /* 0x0000008200437202 */ /* 0x000fe20000000f00 */
[----:B------:R-:W-:Y:S01]  /*5dd0*/  IMAD.MOV.U32 R66, RZ, RZ, R131 ;  /* 0x000000ffff427224 */ /* 0x000fe200078e0083 */
[----:B--2---:R-:W-:Y:S01]  /*5de0*/  F2FP.BF16.PACK_AB R128, R8, R9 ;  /* 0x000000090880723e */ /* 0x004fe200000010ff */
[----:B----4-:R-:W-:Y:S01]  /*5df0*/  FADD.FTZ R3, R129, R24 ;  /* 0x0000001881037221 */ /* 0x010fe20000010000 */
[----:B-1----:R-:W-:Y:S02]  /*5e00*/  F2FP.BF16.PACK_AB R130, R22, R21 ;  /* 0x000000151682723e */ /* 0x002fe400000010ff */
[----:B------:R-:W-:Y:S02]  /*5e10*/  F2FP.BF16.PACK_AB R129, R6, R7 ;  /* 0x000000070681723e */ /* 0x000fe400000010ff */
[----:B---3--:R-:W-:-:S07]  /*5e20*/  F2FP.BF16.PACK_AB R131, R4, R5 ;  /* 0x000000050483723e */ /* 0x008fce00000010ff */
[C---:B------:R-:W-:Y:S08]  /*5e30*/  HMMA.16816.F32.BF16 R148, R128.reuse, R144, R148 ;  /* 0x000000908094723c */ /* 0x040ff00000041894 */
[C---:B------:R-:W-:Y:S01]  /*5e40*/  HMMA.16816.F32.BF16 R144, R128.reuse, R146, R136 ;  /* 0x000000928090723c */ /* 0x040fe20000041888 */
[----:B------:R-:W1:Y:S07]  /*5e50*/  LDSM.16.MT88.4 R136, [R241+0x5080] ;  /* 0x00508000f188783b */ /* 0x000e6e0000004200 */
[C---:B------:R-:W-:Y:S08]  /*5e60*/  HMMA.16816.F32.BF16 R156, R128.reuse, R152, R156 ;  /* 0x00000098809c723c */ /* 0x040ff0000004189c */
[C---:B------:R-:W-:Y:S01]  /*5e70*/  HMMA.16816.F32.BF16 R152, R128.reuse, R154, R32 ;  /* 0x0000009a8098723c */ /* 0x040fe20000041820 */
[----:B------:R-:W2:Y:S07]  /*5e80*/  LDSM.16.MT88.4 R32, [R240+0x5080] ;  /* 0x00508000f020783b */ /* 0x000eae0000004200 */
[C---:B-1----:R-:W-:Y:S08]  /*5e90*/  HMMA.16816.F32.BF16 R140, R128.reuse, R136, R140 ;  /* 0x00000088808c723c */ /* 0x042ff0000004188c */
[C---:B------:R-:W-:Y:S08]  /*5ea0*/  HMMA.16816.F32.BF16 R136, R128.reuse, R138, R28 ;  /* 0x0000008a8088723c */ /* 0x040ff0000004181c */
[C---:B--2---:R-:W-:Y:S01]  /*5eb0*/  HMMA.16816.F32.BF16 R28, R128.reuse, R32, R40 ;  /* 0x00000020801c723c */ /* 0x044fe20000041828 */
[----:B------:R-:W1:Y:S07]  /*5ec0*/  LDSM.16.MT88.4 R40, [R237+0x6880] ;  /* 0x00688000ed28783b */ /* 0x000e6e0000004200 */
[----:B------:R-:W-:Y:S01]  /*5ed0*/  HMMA.16816.F32.BF16 R32, R128, R34, R48 ;  /* 0x000000228020723c */ /* 0x000fe20000041830 */
[----:B------:R-:W2:Y:S01]  /*5ee0*/  LDSM.16.MT88.4 R48, [R238+0x6880] ;  /* 0x00688000ee30783b */ /* 0x000ea20000004200 */
[----:B------:R-:W-:-:S02]  /*5ef0*/  IMAD.MOV.U32 R59, RZ, RZ, R160 ;  /* 0x000000ffff3b7224 */ /* 0x000fc400078e00a0 */
[----:B------:R-:W-:Y:S01]  /*5f00*/  IMAD.MOV.U32 R64, RZ, RZ, R135 ;  /* 0x000000ffff407224 */ /* 0x000fe200078e0087 */
[----:B------:R3:W5:Y:S03]  /*5f10*/  LDL.LU R160, [R1+0x74] ;  /* 0x0000740001a07983 */ /* 0x0007660000300800 */
[C---:B-1----:R-:W-:Y:S08]  /*5f20*/  HMMA.16816.F32.BF16 R36, R128.reuse, R40, R36 ;  /* 0x000000288024723c */ /* 0x042ff00000041824 */
[C---:B------:R-:W-:Y:S08]  /*5f30*/  HMMA.16816.F32.BF16 R40, R128.reuse, R42, R44 ;  /* 0x0000002a8028723c */ /* 0x040ff0000004182c */
[C---:B--2---:R-:W-:Y:S01]  /*5f40*/  HMMA.16816.F32.BF16 R44, R128.reuse, R48, R56 ;  /* 0x00000030802c723c */ /* 0x044fe20000041838 */
[----:B------:R-:W1:Y:S07]  /*5f50*/  LDSM.16.MT88.4 R56, [R241+0x6880] ;  /* 0x00688000f138783b */ /* 0x000e6e0000004200 */
[----:B------:R-:W-:Y:S01]  /*5f60*/  HMMA.16816.F32.BF16 R48, R128, R50, R64 ;  /* 0x000000328030723c */ /* 0x000fe20000041840 */
[----:B------:R-:W2:Y:S01]  /*5f70*/  LDSM.16.MT88.4 R64, [R240+0x6880] ;  /* 0x00688000f040783b */ /* 0x000ea20000004200 */
[----:B------:R-:W-:-:S04]  /*5f80*/  FADD.FTZ R0, R80, R20 ;  /* 0x0000001450007221 */ /* 0x000fc80000010000 */
[----:B------:R-:W-:-:S04]  /*5f90*/  FADD.FTZ R0, R81, R0 ;  /* 0x0000000051007221 */ /* 0x000fc80000010000 */
[----:B------:R-:W-:-:S04]  /*5fa0*/  FADD.FTZ R2, R83, R0 ;  /* 0x0000000053027221 */ /* 0x000fc80000010000 */
[----:B------:R-:W-:Y:S02]  /*5fb0*/  FADD.FTZ R2, R82, R2 ;  /* 0x0000000252027221 */ /* 0x000fe40000010000 */
[----:B------:R-:W-:Y:S01]  /*5fc0*/  LDSM.16.MT88.4 R80, [R238+0x8080] ;  /* 0x00808000ee50783b */ /* 0x000fe20000004200 */
[C---:B-1----:R-:W-:Y:S08]  /*5fd0*/  HMMA.16816.F32.BF16 R52, R128.reuse, R56, R52 ;  /* 0x000000388034723c */ /* 0x042ff00000041834 */
[C---:B------:R-:W-:Y:S08]  /*5fe0*/  HMMA.16816.F32.BF16 R56, R128.reuse, R58, R60 ;  /* 0x0000003a8038723c */ /* 0x040ff0000004183c */
[C---:B--2---:R-:W-:Y:S01]  /*5ff0*/  HMMA.16816.F32.BF16 R60, R128.reuse, R64, R72 ;  /* 0x00000040803c723c */ /* 0x044fe20000041848 */
[----:B------:R-:W1:Y:S07]  /*6000*/  LDSM.16.MT88.4 R72, [R237+0x8080] ;  /* 0x00808000ed48783b */ /* 0x000e6e0000004200 */
[C---:B------:R-:W-:Y:S08]  /*6010*/  HMMA.16816.F32.BF16 R64, R128.reuse, R66, R68 ;  /* 0x000000428040723c */ /* 0x040ff00000041844 */
[C---:B-1----:R-:W-:Y:S01]  /*6020*/  HMMA.16816.F32.BF16 R68, R128.reuse, R72, R88 ;  /* 0x000000488044723c */ /* 0x042fe20000041858 */
[----:B------:R-:W-:Y:S07]  /*6030*/  LDSM.16.MT88.4 R88, [R241+0x8080] ;  /* 0x00808000f158783b */ /* 0x000fee0000004200 */
[C---:B------:R-:W-:Y:S08]  /*6040*/  HMMA.16816.F32.BF16 R72, R128.reuse, R74, R76 ;  /* 0x0000004a8048723c */ /* 0x040ff0000004184c */
[C---:B------:R-:W-:Y:S01]  /*6050*/  HMMA.16816.F32.BF16 R76, R128.reuse, R80, R96 ;  /* 0x00000050804c723c */ /* 0x040fe20000041860 */
[----:B------:R-:W1:Y:S07]  /*6060*/  LDSM.16.MT88.4 R96, [R240+0x8080] ;  /* 0x00808000f060783b */ /* 0x000e6e0000004200 */
[C---:B------:R-:W-:Y:S08]  /*6070*/  HMMA.16816.F32.BF16 R80, R128.reuse, R82, R92 ;  /* 0x000000528050723c */ /* 0x040ff0000004185c */
[----:B-1----:R-:W-:Y:S01]  /*6080*/  HMMA.16816.F32.BF16 R92, R128, R96, R104 ;  /* 0x00000060805c723c */ /* 0x002fe20000041868 */
[----:B------:R-:W1:Y:S01]  /*6090*/  LDSM.16.MT88.4 R104, [R237+0x9880] ;  /* 0x00988000ed68783b */ /* 0x000e620000004200 */
[----:B------:R-:W-:-:S06]  /*60a0*/  FADD.FTZ R0, R9, R3 ;  /* 0x0000000309007221 */ /* 0x000fcc0000010000 */
[C---:B------:R-:W-:Y:S01]  /*60b0*/  HMMA.16816.F32.BF16 R84, R128.reuse, R88, R176 ;  /* 0x000000588054723c */ /* 0x040fe200000418b0 */
[----:B------:R-:W-:Y:S02]  /*60c0*/  FADD.FTZ R0, R8, R0 ;  /* 0x0000000008007221 */ /* 0x000fe40000010000 */
[----:B------:R-:W-:Y:S05]  /*60d0*/  LDSM.16.MT88.4 R8, [R240+0x9880] ;  /* 0x00988000f008783b */ /* 0x000fea0000004200 */
[C---:B------:R-:W-:Y:S01]  /*60e0*/  HMMA.16816.F32.BF16 R88, R128.reuse, R90, R112 ;  /* 0x0000005a8058723c */ /* 0x040fe20000041870 */
[----:B------:R-:W2:Y:S07]  /*60f0*/  LDSM.16.MT88.4 R112, [R238+0x9880] ;  /* 0x00988000ee70783b */ /* 0x000eae0000004200 */
[----:B------:R-:W-:Y:S01]  /*6100*/  HMMA.16816.F32.BF16 R96, R128, R98, R100 ;  /* 0x000000628060723c */ /* 0x000fe20000041864 */
[----:B------:R-:W-:-:S07]  /*6110*/  FADD.FTZ R7, R7, R2 ;  /* 0x0000000207077221 */ /* 0x000fce0000010000 */
[C---:B-1----:R-:W-:Y:S08]  /*6120*/  HMMA.16816.F32.BF16 R100, R128.reuse, R104, R172 ;  /* 0x000000688064723c */ /* 0x042ff000000418ac */
[----:B------:R-:W-:Y:S01]  /*6130*/  HMMA.16816.F32.BF16 R104, R128, R106, R120 ;  /* 0x0000006a8068723c */ /* 0x000fe20000041878 */
[----:B------:R-:W1:Y:S01]  /*6140*/  LDSM.16.MT88.4 R120, [R241+0x9880] ;  /* 0x00988000f178783b */ /* 0x000e620000004200 */
[----:B------:R-:W-:-:S02]  /*6150*/  FADD.FTZ R6, R6, R7 ;  /* 0x0000000706067221 */ /* 0x000fc40000010000 */
[----:B------:R-:W-:Y:S02]  /*6160*/  FADD.FTZ R0, R21, R0 ;  /* 0x0000000015007221 */ /* 0x000fe40000010000 */
[----:B------:R-:W-:Y:S02]  /*6170*/  FADD.FTZ R5, R5, R6 ;  /* 0x0000000605057221 */ /* 0x000fe40000010000 */
[----:B------:R-:W-:Y:S02]  /*6180*/  FADD.FTZ R2, R22, R0 ;  /* 0x0000000016027221 */ /* 0x000fe40000010000 */
[----:B------:R-:W-:Y:S01]  /*6190*/  FADD.FTZ R0, R4, R5 ;  /* 0x0000000504007221 */ /* 0x000fe20000010000 */
[----:B------:R-:W-:Y:S02]  /*61a0*/  @UP5 USHF.L.U32 UR28, UR28, 0x7, URZ ;  /* 0x000000071c1c5899 */ /* 0x000fe4000800063f */
[----:B------:R3:W-:Y:S04]  /*61b0*/  STL [R1+0x44], R2 ;  /* 0x0000440201007387 */ /* 0x0007e80000100800 */
[----:B------:R3:W-:Y:S01]  /*61c0*/  STL [R1+0x4c], R0 ;  /* 0x00004c0001007387 */ /* 0x0007e20000100800 */
[----:B------:R-:W-:Y:S01]  /*61d0*/  UIMAD.WIDE.U32 UR28, UR28, UR4, URZ ;  /* 0x000000041c1c72a5 */ /* 0x000fe2000f8e003f */
[----:B------:R-:W-:-:S03]  /*61e0*/  PLOP3.LUT P0, PT, PT, PT, UP6, 0x40, 0x0 ;  /* 0x000000000000781c */ /* 0x000fc60003f0e868 */
[----:B------:R-:W-:Y:S01]  /*61f0*/  @UP5 USHF.R.U32.HI UR23, URZ, UR5, UR29 ;  /* 0x000000053f175299 */ /* 0x000fe2000801161d */
[----:B--2---:R-:W-:Y:S03]  /*6200*/  HMMA.16816.F32.BF16 R108, R128, R112, R108 ;  /* 0x00000070806c723c */ /* 0x004fe6000004186c */
[----:B------:R-:W-:-:S03]  /*6210*/  UIADD3 UR4, UR20, UR23, URZ ;  /* 0x0000001714047290 */ /* 0x000fc6000fffe03f */
[----:B------:R-:W-:Y:S02]  /*6220*/  ULDC UR20, c[0x0][0x328] ;  /* 0x0000ca0000147ab9 */ /* 0x000fe40000000800 */
[----:B------:R-:W-:Y:S01]  /*6230*/  HMMA.16816.F32.BF16 R112, R128, R114, R116 ;  /* 0x000000728070723c */ /* 0x000fe20000041874 */
[----:B------:R-:W-:Y:S02]  /*6240*/  UIADD3 UR21, UR21, -0x2, URZ ;  /* 0xfffffffe15157890 */ /* 0x000fe4000fffe03f */
[----:B------:R-:W-:-:S05]  /*6250*/  UIADD3 UR20, UR4, UR20, URZ ;  /* 0x0000001404147290 */ /* 0x000fca000fffe03f */
[C---:B-1----:R-:W-:Y:S08]  /*6260*/  HMMA.16816.F32.BF16 R116, R128.reuse, R120, R168 ;  /* 0x000000788074723c */ /* 0x042ff000000418a8 */
[C---:B------:R-:W-:Y:S08]  /*6270*/  HMMA.16816.F32.BF16 R120, R128.reuse, R122, R124 ;  /* 0x0000007a8078723c */ /* 0x040ff0000004187c */
[C---:B------:R-:W-:Y:S08]  /*6280*/  HMMA.16816.F32.BF16 R124, R128.reuse, R8, R16 ;  /* 0x00000008807c723c */ /* 0x040ff00000041810 */
[----:B------:R-:W-:Y:S01]  /*6290*/  HMMA.16816.F32.BF16 R128, R128, R10, R12 ;  /* 0x0000000a8080723c */ /* 0x000fe2000004180c */
[----:B------:R-:W-:Y:S07]  /*62a0*/  @P0 BRA `(.L_x_275) ;  /* 0x0000016000000947 */ /* 0x000fee0003800000 */
[----:B---3--:R-:W-:Y:S01]  /*62b0*/  ISETP.LT.AND P0, PT, RZ, UR4, PT ;  /* 0x00000004ff007c0c */ /* 0x008fe2000bf01270 */
[----:B------:R-:W-:-:S12]  /*62c0*/  UIADD3 UR23, UR4, -0x1, URZ ;  /* 0xffffffff04177890 */ /* 0x000fd8000fffe03f */
[----:B------:R-:W-:Y:S05]  /*62d0*/  @P0 BRA `(.L_x_276) ;  /* 0x0000009000000947 */ /* 0x000fea0003800000 */
[----:B------:R-:W-:Y:S02]  /*62e0*/  UMOV UR23, 0x1 ;  /* 0x0000000100177882 */ /* 0x000fe40000000000 */
[----:B------:R-:W-:Y:S02]  /*62f0*/  ULDC UR5, c[0x0][0x32c] ;  /* 0x0000cb0000057ab9 */ /* 0x000fe40000000800 */
[----:B------:R-:W-:Y:S02]  /*6300*/  UISETP.NE.AND UP0, UPT, UR23, UR5, UPT ;  /* 0x000000051700728c */ /* 0x000fe4000bf05270 */
[----:B------:R-:W-:-:S03]  /*6310*/  UIADD3 UR23, -UR4, URZ, URZ ;  /* 0x0000003f04177290 */ /* 0x000fc6000fffe13f */
[----:B------:R-:W-:Y:S02]  /*6320*/  ULDC.64 UR4, c[0x0][0x330] ;  /* 0x0000cc0000047ab9 */ /* 0x000fe40000000a00 */
[----:B------:R-:W-:-:S04]  /*6330*/  UIMAD.WIDE.U32 UR28, UR23, UR4, URZ ;  /* 0x00000004171c72a5 */ /* 0x000fc8000f8e003f */
[----:B------:R-:W-:-:S04]  /*6340*/  @UP0 USHF.R.U32.HI UR23, URZ, UR5, UR29 ;  /* 0x000000053f170299 */ /* 0x000fc8000801161d */
[----:B------:R-:W-:Y:S01]  /*6350*/  ULOP3.LUT UR23, URZ, UR23, URZ, 0x33, !UPT ;  /* 0x000000173f177292 */ /* 0x000fe2000f8e333f */
[----:B------:R-:W-:Y:S05]  /*6360*/  BRA `(.L_x_277) ;  /* 0x0000006000007947 */ /* 0x000fea0003800000 */
.L_x_276:
[----:B------:R-:W-:Y:S02]  /*6370*/  UMOV UR5, 0x1 ;  /* 0x0000000100057882 */ /* 0x000fe40000000000 */
[----:B------:R-:W-:Y:S02]  /*6380*/  ULDC UR4, c[0x0][0x32c] ;  /* 0x0000cb0000047ab9 */ /* 0x000fe40000000800 */
[----:B------:R-:W-:-:S03]  /*6390*/  UISETP.NE.AND UP0, UPT, UR5, UR4, UPT ;  /* 0x000000040500728c */ /* 0x000fc6000bf05270 */
[----:B------:R-:W-:Y:S02]  /*63a0*/  ULDC.64 UR4, c[0x0][0x330] ;  /* 0x0000cc0000047ab9 */ /* 0x000fe40000000a00 */
[----:B------:R-:W-:-:S06]  /*63b0*/  UIMAD.WIDE.U32 UR28, UR23, UR4, URZ ;  /* 0x00000004171c72a5 */ /* 0x000fcc000f8e003f */
[----:B------:R-:W-:Y:S02]  /*63c0*/  @UP0 USHF.R.U32.HI UR23, URZ, UR5, UR29 ;  /* 0x000000053f170299 */ /* 0x000fe4000801161d */
.L_x_277:
[----:B------:R-:W-:Y:S02]  /*63d0*/  ULDC UR4, c[0x0][0x32c] ;  /* 0x0000cb0000047ab9 */ /* 0x000fe40000000800 */
[----:B------:R-:W-:-:S04]  /*63e0*/  UIMAD UR4, UR23, UR4, UR4 ;  /* 0x00000004170472a4 */ /* 0x000fc8000f8e0204 */
[----:B------:R-:W-:-:S04]  /*63f0*/  UISETP.LT.AND UP0, UPT, UR20, UR4, UPT ;  /* 0x000000041400728c */ /* 0x000fc8000bf01270 */
[----:B------:R-:W-:-:S04]  /*6400*/  USEL UR20, UR20, UR4, UP0 ;  /* 0x0000000414147287 */ /* 0x000fc80008000000 */
.L_x_275:
        /* <DEDUP_REMOVED lines=29> */
.L_x_291:
        /* <DEDUP_REMOVED lines=63> */
.L_x_333:
        /* <DEDUP_REMOVED lines=24> */
.L_x_280:
[----:B------:R-:W-:Y:S05]  /*6b50*/  BSYNC B0 ;  /* 0x0000000000007941 */ /* 0x000fea0003800000 */
.L_x_279:
        /* <DEDUP_REMOVED lines=228> */
.L_x_282:
        /* <DEDUP_REMOVED lines=16> */
[----:B---3--:R-:W-:Y:S04]  /*7aa0*/  IADD3 R0, -R170, 0x1, R0 ;  /* 0x00000001aa007810 */ /* 0x008fe80007ffe100 */
[----:B------:R-:W-:Y:S04]  /*7ab0*/  IADD3 R0, -R2, UR8, R0 ;  /* 0x0000000802007c10 */ /* 0x000fe8000fffe100 */
[C---:B------:R-:W-:Y:S02]  /*7ac0*/  IADD3 R169, R0.reuse, c[0x0][0x328], RZ ;  /* 0x0000ca0000a97a10 */ /* 0x040fe40007ffe0ff */
[----:B------:R-:W-:Y:S03]  /*7ad0*/  IADD3 R133, R0, UR24, RZ ;  /* 0x0000001800857c10 */ /* 0x000fe6000fffe0ff */
[--C-:B-1----:R-:W-:Y:S02]  /*7ae0*/  IMAD.IADD R2, R169, 0x1, R3.reuse ;  /* 0x00000001a9027824 */ /* 0x102fe400078e0203 */
[----:B------:R-:W-:Y:S01]  /*7af0*/  IMAD.IADD R0, R133, 0x1, R3 ;  /* 0x0000000185007824 */ /* 0x000fe200078e0203 */
[----:B------:R-:W-:-:S05]  /*7b00*/  @P0 BRA `(.L_x_283) ;  /* 0x0000019000000947 */ /* 0x000fca0003800000 */
[----:B------:R-:W-:Y:S01]  /*7b10*/  IMAD.U32 R168, RZ, RZ, UR12 ;  /* 0x0000000cffa87e24 */ /* 0x000fe2000f8e00ff */
[----:B------:R-:W-:Y:S04]  /*7b20*/  BSSY B0, `(.L_x_284) ;  /* 0x0000012000007945 */ /* 0x000fe80003800000 */
[----:B------:R-:W-:Y:S04]  /*7b30*/  IADD3 R3, -R168, UR8, R3 ;  /* 0x00000008a8037c10 */ /* 0x000fe8000fffe103 */
        /* <DEDUP_REMOVED lines=11> */
.L_x_285:
[----:B------:R-:W-:Y:S04]  /*7bf0*/  MOV R168, 0x1 ;  /* 0x0000000100a87802 */ /* 0x000fe80000000f00 */
[----:B------:R-:W-:Y:S11]  /*7c00*/  ISETP.NE.AND P0, PT, R168, c[0x0][0x32c], PT ;  /* 0x0000cb00a8007a0c */ /* 0x000ff60003f05270 */
[----:B------:R-:W-:Y:S02]  /*7c10*/  @!UPT UIADD3 URZ, URZ, URZ, URZ ;  /* 0x0000003f3f3ff290 */ /* 0x000fe4000fffe03f */
[----:B------:R-:W-:Y:S05]  /*7c20*/  @P0 IMAD.HI.U32 R168, R3, c[0x0][0x330], RZ ;  /* 0x0000cc0003a80a27 */ /* 0x000fea00078e00ff */
[----:B------:R-:W-:Y:S02]  /*7c30*/  @P0 SHF.R.U32.HI R3, RZ, c[0x0][0x334], R168 ;  /* 0x0000cd00ff030a19 */ /* 0x000fe400000116a8 */
.L_x_286:
[----:B------:R-:W-:Y:S05]  /*7c40*/  BSYNC B0 ;  /* 0x0000000000007941 */ /* 0x000fea0003800000 */
.L_x_284:
[----:B------:R-:W-:Y:S05]  /*7c50*/  IADD3 R168, -R170, UR20, RZ ;  /* 0x00000014aaa87c10 */ /* 0x000fea000fffe1ff */
[----:B------:R-:W-:Y:S05]  /*7c60*/  IMAD R3, R3, c[0x0][0x32c], R168 ;  /* 0x0000cb0003037a24 */ /* 0x000fea00078e02a8 */
[----:B------:R-:W-:Y:S02]  /*7c70*/  IMNMX R0, R0, R3, !PT ;  /* 0x0000000300007217 */ /* 0x000fe40007800200 */
[----:B------:R-:W-:Y:S04]  /*7c80*/  IADD3 R3, R3, c[0x0][0x32c], RZ ;  /* 0x0000cb0003037a10 */ /* 0x000fe80007ffe0ff */
[----:B------:R-:W-:Y:S02]  /*7c90*/  IMNMX R2, R2, R3, PT ;  /* 0x0000000302027217 */ /* 0x000fe40003800200 */
.L_x_283:
        /* <DEDUP_REMOVED lines=87> */
.L_x_289:
[----:B------:R-:W-:Y:S04]  /*8210*/  MOV R4, 0x1 ;  /* 0x0000000100047802 */ /* 0x000fe80000000f00 */
[----:B------:R-:W-:Y:S11]  /*8220*/  ISETP.NE.AND P0, PT, R4, c[0x0][0x32c], PT ;  /* 0x0000cb0004007a0c */ /* 0x000ff60003f05270 */
[----:B------:R-:W-:Y:S02]  /*8230*/  @!UPT UIADD3 URZ, URZ, URZ, URZ ;  /* 0x0000003f3f3ff290 */ /* 0x000fe4000fffe03f */
[----:B------:R-:W-:Y:S05]  /*8240*/  @P0 IMAD.HI.U32 R4, R0, c[0x0][0x330], RZ ;  /* 0x0000cc0000040a27 */ /* 0x000fea00078e00ff */
[----:B------:R-:W-:Y:S02]  /*8250*/  @P0 SHF.R.U32.HI R0, RZ, c[0x0][0x334], R4 ;  /* 0x0000cd00ff000a19 */ /* 0x000fe40000011604 */
.L_x_290:
[----:B------:R-:W-:Y:S05]  /*8260*/  BSYNC B0 ;  /* 0x0000000000007941 */ /* 0x000fea0003800000 */
.L_x_288:
[----:B------:R-:W-:Y:S05]  /*8270*/  IADD3 R4, -R170, UR20, RZ ;  /* 0x00000014aa047c10 */ /* 0x000fea000fffe1ff */
[----:B------:R-:W-:Y:S05]  /*8280*/  IMAD R0, R0, c[0x0][0x32c], R4 ;  /* 0x0000cb0000007a24 */ /* 0x000fea00078e0204 */
[----:B------:R-:W-:Y:S02]  /*8290*/  IMNMX R2, R2, R0, !PT ;  /* 0x0000000002027217 */ /* 0x000fe40007800200 */
[----:B------:R-:W-:Y:S04]  /*82a0*/  IADD3 R0, R0, c[0x0][0x32c], RZ ;  /* 0x0000cb0000007a10 */ /* 0x000fe80007ffe0ff */
[----:B------:R-:W-:Y:S02]  /*82b0*/  IMNMX R3, R3, R0, PT ;  /* 0x0000000003037217 */ /* 0x000fe40003800200 */
.L_x_287:
        /* <DEDUP_REMOVED lines=16> */
[----:B------:R-:W-:Y:S03]  /*83c0*/  UIADD3 UR21, UR5, -0x1, URZ ;  /* 0xffffffff05157890 */ /* 0x000fe6000fffe03f */
        /* <DEDUP_REMOVED lines=19> */
[--C-:B------:R-:W-:Y:S02]  /*8500*/  FFMA.FTZ R168, R168, c[0x0][0x2d0], -R4.reuse ;  /* 0x0000b400a8a87a23 */ /* 0x100fe40000010804 */
        /* <DEDUP_REMOVED lines=455> */
.L_x_278:
[----:B------:R-:W1:Y:S01]  /*a180*/  S2UR UR20, SR_CTAID.X ;  /* 0x00000000001479c3 */ /* 0x000e620000002500 */
[----:B------:R-:W-:-:S02]  /*a190*/  UISETP.NE.AND UP1, UPT, UR15, URZ, UPT ;  /* 0x0000003f0f00728c */ /* 0x000fc4000bf25270 */
[----:B------:R-:W-:Y:S02]  /*a1a0*/  ULDC.64 UR4, c[0x0][0x2c8] ;  /* 0x0000b20000047ab9 */ /* 0x000fe40000000a00 */
[----:B------:R-:W-:-:S06]  /*a1b0*/  UISETP.NE.AND UP0, UPT, UR14, URZ, UPT ;  /* 0x0000003f0e00728c */ /* 0x000fcc000bf05270 */
[----:B------:R-:W-:Y:S01]  /*a1c0*/  PLOP3.LUT P0, PT, PT, PT, UP0, 0x40, 0x0 ;  /* 0x000000000000781c */ /* 0x000fe20003f0e808 */
[----:B-1----:R-:W-:-:S04]  /*a1d0*/  ULEA UR20, UR20, 0x7f, 0x7 ;  /* 0x0000007f14147891 */ /* 0x002fc8000f8e383f */
[----:B------:R-:W-:Y:S02]  /*a1e0*/  UIMAD.WIDE.U32 UR28, UR20, UR4, URZ ;  /* 0x00000004141c72a5 */ /* 0x000fe4000f8e003f */
[----:B------:R-:W-:-:S05]  /*a1f0*/  UIADD3 UR4, UR8, 0x1, -UR12 ;  /* 0x0000000108047890 */ /* 0x000fca000fffe80c */
[----:B------:R-:W-:Y:S02]  /*a200*/  @UP1 UMOV UR23, UR29 ;  /* 0x0000001d00171c82 */ /* 0x000fe40008000000 */
[----:B------:R-:W-:-:S04]  /*a210*/  @UP1 USHF.R.U32.HI UR20, URZ, UR5, UR23 ;  /* 0x000000053f141299 */ /* 0x000fc80008011617 */
[----:B------:R-:W-:-:S03]  /*a220*/  UIADD3 UR23, UR4, UR20, URZ ;  /* 0x0000001404177290 */ /* 0x000fc6000fffe03f */
[----:B------:R-:W-:Y:S02]  /*a230*/  ULDC UR20, c[0x0][0x324] ;  /* 0x0000c90000147ab9 */ /* 0x000fe40000000800 */
[----:B------:R-:W-:Y:S01]  /*a240*/  UIADD3 UR20, UR23, -UR20, URZ ;  /* 0x8000001417147290 */ /* 0x000fe2000fffe03f */
[----:B------:R-:W-:Y:S05]  /*a250*/  @P0 BRA `(.L_x_292) ;  /* 0x0000016000000947 */ /* 0x000fea0003800000 */
[----:B------:R-:W-:-:S06]  /*a260*/  UISETP.GT.AND UP0, UPT, UR23, -0x1, UPT ;  /* 0xffffffff1700788c */ /* 0x000fcc000bf04270 */
[----:B------:R-:W-:-:S13]  /*a270*/  PLOP3.LUT P0, PT, PT, PT, UP0, 0x80, 0x0 ;  /* 0x000000000000781c */ /* 0x000fda0003f0f008 */
[----:B------:R-:W-:Y:S05]  /*a280*/  @P0 BRA `(.L_x_293) ;  /* 0x0000009000000947 */ /* 0x000fea0003800000 */
[----:B------:R-:W-:Y:S02]  /*a290*/  UMOV UR5, 0x1 ;  /* 0x0000000100057882 */ /* 0x000fe40000000000 */
[----:B------:R-:W-:Y:S02]  /*a2a0*/  ULDC UR4, c[0x0][0x32c] ;  /* 0x0000cb0000047ab9 */ /* 0x000fe40000000800 */
[----:B------:R-:W-:Y:S02]  /*a2b0*/  UISETP.NE.AND UP0, UPT, UR5, UR4, UPT ;  /* 0x000000040500728c */ /* 0x000fe4000bf05270 */
[----:B------:R-:W-:Y:S02]  /*a2c0*/  ULOP3.LUT UR23, URZ, UR23, URZ, 0x33, !UPT ;  /* 0x000000173f177292 */ /* 0x000fe4000f8e333f */
[----:B------:R-:W-:Y:S02]  /*a2d0*/  ULDC.64 UR4, c[0x0][0x330] ;  /* 0x0000cc0000047ab9 */ /* 0x000fe40000000a00 */
[----:B------:R-:W-:-:S05]  /*a2e0*/  UIMAD.WIDE.U32 UR28, UR23, UR4, URZ ;  /* 0x00000004171c72a5 */ /* 0x000fca000f8e003f */
[----:B------:R-:W-:-:S04]  /*a2f0*/  @UP0 USHF.R.U32.HI UR23, URZ, UR5, UR29 ;  /* 0x000000053f170299 */ /* 0x000fc8000801161d */
[----:B------:R-:W-:Y:S01]  /*a300*/  ULOP3.LUT UR23, URZ, UR23, URZ, 0x33, !UPT ;  /* 0x000000173f177292 */ /* 0x000fe2000f8e333f */
[----:B------:R-:W-:Y:S05]  /*a310*/  BRA `(.L_x_294) ;  /* 0x0000006000007947 */ /* 0x000fea0003800000 */
.L_x_293:
[----:B------:R-:W-:Y:S02]  /*a320*/  UMOV UR5, 0x1 ;  /* 0x0000000100057882 */ /* 0x000fe40000000000 */
[----:B------:R-:W-:Y:S02]  /*a330*/  ULDC UR4, c[0x0][0x32c] ;  /* 0x0000cb0000047ab9 */ /* 0x000fe40000000800 */
[----:B------:R-:W-:-:S03]  /*a340*/  UISETP.NE.AND UP0, UPT, UR5, UR4, UPT ;  /* 0x000000040500728c */ /* 0x000fc6000bf05270 */
[----:B------:R-:W-:Y:S02]  /*a350*/  ULDC.64 UR4, c[0x0][0x330] ;  /* 0x0000cc0000047ab9 */ /* 0x000fe40000000a00 */
[----:B------:R-:W-:-:S06]  /*a360*/  UIMAD.WIDE.U32 UR28, UR23, UR4, URZ ;  /* 0x00000004171c72a5 */ /* 0x000fcc000f8e003f */
[----:B------:R-:W-:Y:S02]  /*a370*/  @UP0 USHF.R.U32.HI UR23, URZ, UR5, UR29 ;  /* 0x000000053f170299 */ /* 0x000fe4000801161d */
.L_x_294:
[----:B------:R-:W-:Y:S02]  /*a380*/  ULDC UR4, c[0x0][0x32c] ;  /* 0x0000cb0000047ab9 */ /* 0x000fe40000000800 */
[----:B------:R-:W-:-:S04]  /*a390*/  UIMAD UR4, UR23, UR4, URZ ;  /* 0x00000004170472a4 */ /* 0x000fc8000f8e023f */
[----:B------:R-:W-:-:S04]  /*a3a0*/  UISETP.LT.AND UP0, UPT, UR20, UR4, UPT ;  /* 0x000000041400728c */ /* 0x000fc8000bf01270 */
[----:B------:R-:W-:-:S04]  /*a3b0*/  USEL UR20, UR20, UR4, !UP0 ;  /* 0x0000000414147287 */ /* 0x000fc8000c000000 */
.L_x_292:
        /* <DEDUP_REMOVED lines=27> */
.L_x_300:
        /* <DEDUP_REMOVED lines=28> */
[C---:B------:R-:W-:Y:S01]  /*a730*/  IMAD.WIDE.U32 R2, R5.reuse, c[0x0][0x208], RZ ;  /* 0x0000820005027a25 */ /* 0x040fe200078e00ff */
        /* <DEDUP_REMOVED lines=22> */
[C---:B------:R-:W-:Y:S02]  /*a8a0*/  IMAD.X R5, R3.reuse, 0x1, R14, P0 ;  /* 0x0000000103057824 */ /* 0x040fe400000e060e */
        /* <DEDUP_REMOVED lines=12> */
.L_x_334:
        /* <DEDUP_REMOVED lines=24> */
.L_x_297:
[----:B------:R-:W-:Y:S05]  /*aaf0*/  BSYNC B0 ;  /* 0x0000000000007941 */ /* 0x000fea0003800000 */
.L_x_296:
        /* <DEDUP_REMOVED lines=224> */
.L_x_299:
        /* <DEDUP_REMOVED lines=419> */
.L_x_295:
        /* <DEDUP_REMOVED lines=16> */
.L_x_314:
[----:B------:R-:W2:Y:S01]  /*d430*/  LDL R4, [R1+0x28] ;  /* 0x0000280001047983 */ /* 0x000ea20000100800 */
[----:B------:R-:W-:Y:S04]  /*d440*/  DEPBAR.LE SB0, 0x0 ;  /* 0x000080000000791a */ /* 0x000fe80000000000 */
[----:B------:R-:W3:Y:S01]  /*d450*/  LDL R8, [R1+0x38] ;  /* 0x0000380001087983 */ /* 0x000ee20000100800 */
[----:B------:R-:W-:Y:S03]  /*d460*/  BSSY B0, `(.L_x_302) ;  /* 0x000005f000007945 */ /* 0x000fe60003800000 */
[----:B------:R-:W4:Y:S04]  /*d470*/  LDL R6, [R1+0x24] ;  /* 0x0000240001067983 */ /* 0x000f280000100800 */
[----:B------:R-:W2:Y:S04]  /*d480*/  LDL R132, [R1+0x4] ;  /* 0x0000040001847983 */ /* 0x000ea80000100800 */
[----:B------:R-:W3:Y:S04]  /*d490*/  LDL R133, [R1+0x30] ;  /* 0x0000300001857983 */ /* 0x000ee80000100800 */
[----:B------:R-:W4:Y:S04]  /*d4a0*/  LDL R23, [R1] ;  /* 0x0000000001177983 */ /* 0x000f280000100800 */
[----:B------:R-:W4:Y:S04]  /*d4b0*/  LDL R5, [R1+0x40] ;  /* 0x0000400001057983 */ /* 0x000f280000100800 */
[----:B------:R-:W4:Y:S04]  /*d4c0*/  LDL R7, [R1+0x8] ;  /* 0x0000080001077983 */ /* 0x000f280000100800 */
        /* <DEDUP_REMOVED lines=9> */
[----:B------:R-:W-:Y:S04]  /*d560*/  LDSM.16.M88.4 R168, [R243] ;  /* 0x00000000f3a8783b */ /* 0x000fe80000000200 */
[----:B--2---:R-:W-:Y:S01]  /*d570*/  LDSM.16.M88.4 R172, [R132] ;  /* 0x0000000084ac783b */ /* 0x004fe20000000200 */
[----:B-1----:R-:W-:Y:S01]  /*d580*/  SHF.R.S32.HI R0, RZ, 0x1f, R4 ;  /* 0x0000001fff007819 */ /* 0x002fe20000011404 */
[----:B------:R-:W-:Y:S01]  /*d590*/  IMAD.WIDE.U32 R2, R4, c[0x0][0x208], RZ ;  /* 0x0000820004027a25 */ /* 0x000fe200078e00ff */
[----:B---3--:R-:W-:Y:S03]  /*d5a0*/  ISETP.GE.AND P1, PT, R133, c[0x0][0x1d4], PT ;  /* 0x0000750085007a0c */ /* 0x008fe60003f26270 */
[----:B------:R-:W-:Y:S01]  /*d5b0*/  IMAD R0, R0, c[0x0][0x208], RZ ;  /* 0x0000820000007a24 */ /* 0x000fe200078e02ff */
[----:B----4-:R-:W-:Y:S03]  /*d5c0*/  LDSM.16.M88.4 R176, [R23] ;  /* 0x0000000017b0783b */ /* 0x010fe60000000200 */
[----:B------:R-:W-:Y:S01]  /*d5d0*/  IMAD R0, R4, c[0x0][0x20c], R0 ;  /* 0x0000830004007a24 */ /* 0x000fe200078e0200 */
[----:B------:R-:W-:Y:S03]  /*d5e0*/  SHF.R.S32.HI R4, RZ, 0x1f, R6 ;  /* 0x0000001fff047819 */ /* 0x000fe60000011406 */
[----:B------:R-:W-:Y:S02]  /*d5f0*/  IMAD.IADD R3, R3, 0x1, R0 ;  /* 0x0000000103037824 */ /* 0x000fe400078e0200 */
[----:B------:R-:W-:Y:S02]  /*d600*/  IMAD R4, R4, c[0x0][0x218], RZ ;  /* 0x0000860004047a24 */ /* 0x000fe400078e02ff */
[C---:B------:R-:W-:Y:S04]  /*d610*/  IMAD.WIDE.U32 R2, R6.reuse, c[0x0][0x218], R2 ;  /* 0x0000860006027a25 */ /* 0x040fe800078e0002 */
[----:B------:R-:W-:Y:S01]  /*d620*/  IMAD R4, R6, c[0x0][0x21c], R4 ;  /* 0x0000870006047a24 */ /* 0x000fe200078e0204 */
[----:B------:R-:W-:Y:S01]  /*d630*/  IADD3 R0, P0, R2, UR30, RZ ;  /* 0x0000001e02007c10 */ /* 0x000fe2000ff1e0ff */
[C---:B------:R-:W-:Y:S01]  /*d640*/  IMAD.SHL.U32 R21, R14.reuse, 0x2, RZ ;  /* 0x000000020e157824 */ /* 0x040fe200078e00ff */
[----:B------:R-:W-:Y:S02]  /*d650*/  SHF.L.U64.HI R14, R14, 0x1, R22 ;  /* 0x000000010e0e7819 */ /* 0x000fe40000010216 */
[----:B------:R-:W-:Y:S02]  /*d660*/  IADD3.X R3, R3, UR25, R4, P0, !PT ;  /* 0x0000001903037c10 */ /* 0x000fe400087fe404 */
[----:B------:R-:W-:Y:S01]  /*d670*/  STL [R1+0x18], R21 ;  /* 0x0000181501007387 */ /* 0x000fe20000100800 */
[C---:B------:R-:W-:Y:S03]  /*d680*/  LEA R6, P0, R0.reuse, c[0x0][0x1f8], 0x1 ;  /* 0x00007e0000067a11 */ /* 0x040fe600078008ff */
[----:B------:R-:W-:Y:S01]  /*d690*/  STL [R1+0x1c], R14 ;  /* 0x00001c0e01007387 */ /* 0x000fe20000100800 */
[----:B------:R-:W-:Y:S03]  /*d6a0*/  LEA.HI.X R3, R0, c[0x0][0x1fc], R3, 0x1, P0 ;  /* 0x00007f0000037a11 */ /* 0x000fe600000f0c03 */
        /* <DEDUP_REMOVED lines=32> */
.L_x_335:
        /* <DEDUP_REMOVED lines=26> */
.L_x_303:
[----:B-1----:R-:W-:Y:S05]  /*da50*/  BSYNC B0 ;  /* 0x0000000000007941 */ /* 0x002fea0003800000 */
.L_x_302:
        /* <DEDUP_REMOVED lines=225> */
.L_x_305:
        /* <DEDUP_REMOVED lines=37> */
.L_x_308:
[----:B------:R-:W-:Y:S04]  /*eac0*/  MOV R168, 0x1 ;  /* 0x0000000100a87802 */ /* 0x000fe80000000f00 */
[----:B------:R-:W-:Y:S11]  /*ead0*/  ISETP.NE.AND P0, PT, R168, c[0x0][0x32c], PT ;  /* 0x0000cb00a8007a0c */ /* 0x000ff60003f05270 */
[----:B------:R-:W-:Y:S02]  /*eae0*/  @!UPT UIADD3 URZ, URZ, URZ, URZ ;  /* 0x0000003f3f3ff290 */ /* 0x000fe4000fffe03f */
[----:B------:R-:W-:Y:S05]  /*eaf0*/  @P0 IMAD.HI.U32 R168, R3, c[0x0][0x330], RZ ;  /* 0x0000cc0003a80a27 */ /* 0x000fea00078e00ff */
[----:B------:R-:W-:Y:S02]  /*eb00*/  @P0 SHF.R.U32.HI R3, RZ, c[0x0][0x334], R168 ;  /* 0x0000cd00ff030a19 */ /* 0x000fe400000116a8 */
.L_x_309:
[----:B------:R-:W-:Y:S05]  /*eb10*/  BSYNC B0 ;  /* 0x0000000000007941 */ /* 0x000fea0003800000 */
.L_x_307:
[----:B------:R-:W-:Y:S05]  /*eb20*/  IMAD R3, R3, c[0x0][0x32c], R170 ;  /* 0x0000cb0003037a24 */ /* 0x000fea00078e02aa */
[----:B------:R-:W-:Y:S02]  /*eb30*/  IMNMX R0, R0, R3, !PT ;  /* 0x0000000300007217 */ /* 0x000fe40007800200 */
[----:B------:R-:W-:Y:S04]  /*eb40*/  IADD3 R3, R3, c[0x0][0x32c], RZ ;  /* 0x0000cb0003037a10 */ /* 0x000fe80007ffe0ff */
[----:B------:R-:W-:Y:S02]  /*eb50*/  IMNMX R2, R2, R3, PT ;  /* 0x0000000302027217 */ /* 0x000fe40003800200 */
.L_x_306:
        /* <DEDUP_REMOVED lines=87> */
.L_x_312:
[----:B------:R-:W-:Y:S04]  /*f0d0*/  MOV R4, 0x1 ;  /* 0x0000000100047802 */ /* 0x000fe80000000f00 */
[----:B------:R-:W-:Y:S11]  /*f0e0*/  ISETP.NE.AND P0, PT, R4, c[0x0][0x32c], PT ;  /* 0x0000cb0004007a0c */ /* 0x000ff60003f05270 */
[----:B------:R-:W-:Y:S02]  /*f0f0*/  @!UPT UIADD3 URZ, URZ, URZ, URZ ;  /* 0x0000003f3f3ff290 */ /* 0x000fe4000fffe03f */
[----:B------:R-:W-:Y:S05]  /*f100*/  @P0 IMAD.HI.U32 R4, R0, c[0x0][0x330], RZ ;  /* 0x0000cc0000040a27 */ /* 0x000fea00078e00ff */
[----:B------:R-:W-:Y:S02]  /*f110*/  @P0 SHF.R.U32.HI R0, RZ, c[0x0][0x334], R4 ;  /* 0x0000cd00ff000a19 */ /* 0x000fe40000011604 */
.L_x_313:
[----:B------:R-:W-:Y:S05]  /*f120*/  BSYNC B0 ;  /* 0x0000000000007941 */ /* 0x000fea0003800000 */
.L_x_311:
[----:B------:R-:W-:Y:S05]  /*f130*/  IMAD R0, R0, c[0x0][0x32c], R170 ;  /* 0x0000cb0000007a24 */ /* 0x000fea00078e02aa */
[----:B------:R-:W-:Y:S02]  /*f140*/  IMNMX R2, R2, R0, !PT ;  /* 0x0000000002027217 */ /* 0x000fe40007800200 */
[----:B------:R-:W-:Y:S04]  /*f150*/  IADD3 R0, R0, c[0x0][0x32c], RZ ;  /* 0x0000cb0000007a10 */ /* 0x000fe80007ffe0ff */
[----:B------:R-:W-:Y:S02]  /*f160*/  IMNMX R3, R3, R0, PT ;  /* 0x0000000003037217 */ /* 0x000fe40003800200 */
.L_x_310:
        /* <DEDUP_REMOVED lines=492> */
.L_x_301:
        /* <DEDUP_REMOVED lines=47> */
[----:B------:R-:W-:Y:S01]  /*11320*/  MOV R56, 0xff800000 ;  /* 0xff80000000387802 */ /* 0x000fe20000000f00 */
[C---:B------:R-:W-:Y:S01]  /*11330*/  FMUL.FTZ R16, R2.reuse, R57 ;  /* 0x0000003902107220 */ /* 0x040fe20000410000 */
[----:B------:R-:W-:Y:S01]  /*11340*/  MOV R57, 0xff800000 ;  /* 0xff80000000397802 */ /* 0x000fe20000000f00 */
        /* <DEDUP_REMOVED lines=35> */
[----:B------:R-:W-:Y:S01]  /*11580*/  FMUL.FTZ R129, R2, R129 ;  /* 0x0000008102817220 */ /* 0x000fe20000410000 */
[----:B------:R-:W-:Y:S01]  /*11590*/  @P0 MOV R2, 0x3f317218 ;  /* 0x3f31721800020802 */ /* 0x000fe20000000f00 */
[----:B------:R-:W-:Y:S02]  /*115a0*/  @P1 FMUL.FTZ R4, R3, c[0x0][0x2d0] ;  /* 0x0000b40003041a20 */ /* 0x000fe40000410000 */
[----:B--2---:R-:W-:Y:S02]  /*115b0*/  @P1 FMUL.FTZ R5, R5, 0.69314718246459960938 ;  /* 0x3f31721805051820 */ /* 0x004fe40000410000 */
[----:B---3--:R-:W-:-:S02]  /*115c0*/  @P0 FMUL.FTZ R3, R6, 0.69314718246459960938 ;  /* 0x3f31721806030820 */ /* 0x008fc40000410000 */
[----:B------:R-:W-:Y:S02]  /*115d0*/  @P0 FMUL.FTZ R2, R2, c[0x0][0x2d0] ;  /* 0x0000b40002020a20 */ /* 0x000fe40000410000 */
[C---:B----4-:R-:W-:Y:S02]  /*115e0*/  FMUL.FTZ R158, R0.reuse, R158 ;  /* 0x0000009e009e7220 */ /* 0x050fe40000410000 */
        /* <DEDUP_REMOVED lines=62> */
[----:B------:R-:W-:Y:S02]  /*119d0*/  FMUL.FTZ R10, R0, R131 ;  /* 0x00000083000a7220 */ /* 0x000fe40000410000 */
[----:B------:R-:W-:-:S02]  /*119e0*/  @P1 FFMA.FTZ R56, R4, R133, R5 ;  /* 0x0000008504381223 */ /* 0x000fc40000010005 */
[----:B------:R-:W-:Y:S02]  /*119f0*/  @P0 FFMA.FTZ R57, R2, R132, R3 ;  /* 0x0000008402390223 */ /* 0x000fe40000010003 */
.L_x_259:
        /* <DEDUP_REMOVED lines=10> */
[----:B------:R-:W-:Y:S02]  /*11aa0*/  F2FP.BF16.PACK_AB R37, R12, R22 ;  /* 0x000000160c25723e */ /* 0x000fe400000010ff */
[----:B------:R-:W-:Y:S01]  /*11ab0*/  F2FP.BF16.PACK_AB R38, R9, R40 ;  /* 0x000000280926723e */ /* 0x000fe200000010ff */
[----:B------:R-:W-:Y:S01]  /*11ac0*/  ULDC.64 UR4, c[0x0][0x500] ;  /* 0x0001400000047ab9 */ /* 0x000fe20000000a00 */
[----:B------:R-:W-:Y:S01]  /*11ad0*/  F2FP.BF16.PACK_AB R8, R8, R156 ;  /* 0x0000009c0808723e */ /* 0x000fe200000010ff */
[----:B------:R-:W-:Y:S01]  /*11ae0*/  UIMAD.WIDE UR4, UR13, UR6, UR4 ;  /* 0x000000060d0472a5 */ /* 0x000fe2000f8e0204 */
[----:B------:R-:W-:-:S02]  /*11af0*/  F2FP.BF16.PACK_AB R158, R159, R158 ;  /* 0x0000009e9f9e723e */ /* 0x000fc400000010ff */
[----:B------:R-:W-:Y:S02]  /*11b00*/  F2FP.BF16.PACK_AB R6, R153, R152 ;  /* 0x000000989906723e */ /* 0x000fe400000010ff */
[----:B------:R-:W-:Y:S02]  /*11b10*/  F2FP.BF16.PACK_AB R154, R155, R154 ;  /* 0x0000009a9b9a723e */ /* 0x000fe400000010ff */
[----:B------:R-:W-:Y:S02]  /*11b20*/  F2FP.BF16.PACK_AB R5, R149, R148 ;  /* 0x000000949505723e */ /* 0x000fe400000010ff */
[----:B------:R-:W-:Y:S02]  /*11b30*/  F2FP.BF16.PACK_AB R150, R151, R150 ;  /* 0x000000969796723e */ /* 0x000fe400000010ff */
[----:B-1----:R-:W-:Y:S02]  /*11b40*/  SHF.R.S32.HI R47, RZ, 0x1f, R65 ;  /* 0x0000001fff2f7819 */ /* 0x002fe40000011441 */
[----:B------:R-:W-:-:S02]  /*11b50*/  F2FP.BF16.PACK_AB R7, R7, R144 ;  /* 0x000000900707723e */ /* 0x000fc400000010ff */
[CC--:B------:R-:W-:Y:S02]  /*11b60*/  LEA.HI R2, R47.reuse, R65.reuse, RZ, 0x2 ;  /* 0x000000412f027211 */ /* 0x0c0fe400078f10ff */
[----:B------:R-:W-:Y:S02]  /*11b70*/  LEA.HI R43, R47, R65, RZ, 0x5 ;  /* 0x000000412f2b7211 */ /* 0x000fe400078f28ff */
[--C-:B------:R-:W-:Y:S02]  /*11b80*/  SHF.R.S32.HI R4, RZ, 0x2, R2.reuse ;  /* 0x00000002ff047819 */ /* 0x100fe40000011402 */
[----:B------:R-:W-:Y:S02]  /*11b90*/  SHF.R.S32.HI R0, RZ, 0x1f, R2 ;  /* 0x0000001fff007819 */ /* 0x000fe40000011402 */
[----:B------:R-:W-:Y:S02]  /*11ba0*/  SHF.R.S32.HI R40, RZ, 0x5, R43 ;  /* 0x00000005ff287819 */ /* 0x000fe4000001142b */
[----:B------:R-:W-:-:S02]  /*11bb0*/  LEA.HI R0, R0, R4, RZ, 0x3 ;  /* 0x0000000400007211 */ /* 0x000fc400078f18ff */
[----:B------:R-:W-:Y:S02]  /*11bc0*/  F2FP.BF16.PACK_AB R146, R147, R146 ;  /* 0x000000929392723e */ /* 0x000fe400000010ff */
[----:B------:R-:W-:Y:S02]  /*11bd0*/  LOP3.LUT R0, R0, 0xfffffff8, RZ, 0xc0, !PT ;  /* 0xfffffff800007812 */ /* 0x000fe400078ec0ff */
[----:B------:R-:W-:Y:S02]  /*11be0*/  F2FP.BF16.PACK_AB R53, R141, R140 ;  /* 0x0000008c8d35723e */ /* 0x000fe400000010ff */
[----:B------:R-:W-:Y:S01]  /*11bf0*/  F2FP.BF16.PACK_AB R142, R143, R142 ;  /* 0x0000008e8f8e723e */ /* 0x000fe200000010ff */
[----:B------:R-:W-:Y:S01]  /*11c00*/  IMAD.IADD R4, R4, 0x1, -R0 ;  /* 0x0000000104047824 */ /* 0x000fe200078e0a00 */
[----:B------:R-:W-:Y:S02]  /*11c10*/  LOP3.LUT R0, R2, 0xfffffffc, RZ, 0xc0, !PT ;  /* 0xfffffffc02007812 */ /* 0x000fe400078ec0ff */
[----:B------:R-:W-:Y:S01]  /*11c20*/  F2FP.BF16.PACK_AB R52, R137, R136 ;  /* 0x000000888934723e */ /* 0x000fe200000010ff */
[C---:B------:R-:W-:Y:S01]  /*11c30*/  IMAD.SHL.U32 R2, R4.reuse, 0x40, RZ ;  /* 0x0000004004027824 */ /* 0x040fe200078e00ff */
[----:B------:R-:W-:Y:S01]  /*11c40*/  LOP3.LUT R3, R4, 0x1, RZ, 0xc0, !PT ;  /* 0x0000000104037812 */ /* 0x000fe200078ec0ff */
[----:B------:R-:W-:Y:S01]  /*11c50*/  IMAD.IADD R22, R65, 0x1, -R0 ;  /* 0x0000000141167824 */ /* 0x000fe200078e0a00 */
[----:B------:R-:W-:-:S02]  /*11c60*/  F2FP.BF16.PACK_AB R138, R139, R138 ;  /* 0x0000008a8b8a723e */ /* 0x000fc400000010ff */
[----:B------:R-:W-:Y:S01]  /*11c70*/  LOP3.LUT R0, R2, 0x1c0, RZ, 0xc0, !PT ;  /* 0x000001c002007812 */ /* 0x000fe200078ec0ff */
[----:B------:R-:W-:Y:S01]  /*11c80*/  IMAD R2, R40, 0x200, R22 ;  /* 0x0000020028027824 */ /* 0x000fe200078e0216 */
[----:B------:R-:W-:Y:S02]  /*11c90*/  ISETP.NE.U32.AND P0, PT, R3, 0x1, PT ;  /* 0x000000010300780c */ /* 0x000fe40003f05070 */
[----:B------:R-:W-:Y:S02]  /*11ca0*/  LEA.HI R0, R0, R0, RZ, 0x1d ;  /* 0x0000000000007211 */ /* 0x000fe400078fe8ff */
[----:B------:R-:W-:Y:S01]  /*11cb0*/  R2P PR, R4, 0x6 ;  /* 0x0000000604007804 */ /* 0x000fe20000000000 */
[----:B------:R-:W-:Y:S01]  /*11cc0*/  IMAD.MOV.U32 R4, RZ, RZ, 0x20 ;  /* 0x00000020ff047424 */ /* 0x000fe200078e00ff */
[----:B------:R-:W-:Y:S01]  /*11cd0*/  F2FP.BF16.PACK_AB R49, R29, R18 ;  /* 0x000000121d31723e */ /* 0x000fe200000010ff */
[----:B------:R-:W-:Y:S01]  /*11ce0*/  IMAD.U32 R0, R2, 0x2, R0 ;  /* 0x0000000202007824 */ /* 0x000fe200078e0000 */
[----:B------:R-:W-:-:S02]  /*11cf0*/  F2FP.BF16.PACK_AB R48, R31, R30 ;  /* 0x0000001e1f30723e */ /* 0x000fc400000010ff */
[----:B------:R-:W-:Y:S01]  /*11d00*/  SEL R4, R4, 0xffffffe0, !P1 ;  /* 0xffffffe004047807 */ /* 0x000fe20004800000 */
[----:B------:R-:W-:Y:S01]  /*11d10*/  IMAD.SHL.U32 R0, R0, 0x2, RZ ;  /* 0x0000000200007824 */ /* 0x000fe200078e00ff */
[----:B------:R-:W-:Y:S01]  /*11d20*/  BAR.SYNC.DEFER_BLOCKING 0x1, 0x100 ;  /* 0x0044000000007b1d */ /* 0x000fe20000010000 */
[----:B------:R-:W-:Y:S02]  /*11d30*/  F2FP.BF16.PACK_AB R45, R33, R20 ;  /* 0x00000014212d723e */ /* 0x000fe400000010ff */
[----:B------:R-:W-:Y:S02]  /*11d40*/  F2FP.BF16.PACK_AB R44, R35, R34 ;  /* 0x00000022232c723e */ /* 0x000fe400000010ff */
[C---:B------:R-:W-:Y:S02]  /*11d50*/  IADD3 R3, R0.reuse, 0x80, RZ ;  /* 0x0000008000037810 */ /* 0x040fe40007ffe0ff */
[C---:B------:R-:W-:Y:S02]  /*11d60*/  IADD3 R2, R0.reuse, 0x70, RZ ;  /* 0x0000007000027810 */ /* 0x040fe40007ffe0ff */
[----:B------:R-:W-:Y:S01]  /*11d70*/  @P0 IADD3 R2, R3, 0x10, RZ ;  /* 0x0000001003020810 */ /* 0x000fe20007ffe0ff */
[----:B------:R-:W-:Y:S01]  /*11d80*/  IMAD.IADD R3, R0, 0x1, R4 ;  /* 0x0000000100037824 */ /* 0x000fe200078e0204 */
[----:B------:R-:W-:-:S02]  /*11d90*/  F2FP.BF16.PACK_AB R36, R36, R23 ;  /* 0x000000172424723e */ /* 0x000fc400000010ff */
[----:B------:R-:W-:Y:S02]  /*11da0*/  F2FP.BF16.PACK_AB R50, R51, R50 ;  /* 0x000000323332723e */ /* 0x000fe400000010ff */
        /* <DEDUP_REMOVED lines=48> */
[----:B------:R-:W-:Y:S01]  /*120b0*/  F2FP.BF16.PACK_AB R13, R13, R118 ;  /* 0x000000760d0d723e */ /* 0x000fe200000010ff */
        /* <DEDUP_REMOVED lines=88> */
.L_x_316:
        /* <DEDUP_REMOVED lines=9> */
[----:B------:R-:W-:Y:S01]  /*126d0*/  USHF.R.S32.HI UR11, URZ, 0x1f, UR13 ;  /* 0x0000001f3f0b7899 */ /* 0x000fe2000801140d */
[----:B------:R-:W-:Y:S01]  /*126e0*/  LEA.HI R6, R47, R65, RZ, 0x3 ;  /* 0x000000412f067211 */ /* 0x000fe200078f18ff */
[----:B------:R-:W-:Y:S01]  /*126f0*/  ULDC.64 UR4, c[0x0][0x3a0] ;  /* 0x0000e80000047ab9 */ /* 0x000fe20000000a00 */
[----:B------:R-:W-:Y:S01]  /*12700*/  SHF.R.S32.HI R2, RZ, 0x1f, R3 ;  /* 0x0000001fff027819 */ /* 0x000fe20000011403 */
[----:B------:R-:W-:Y:S01]  /*12710*/  IMAD.IADD R4, R40, 0x1, -R0 ;  /* 0x0000000128047824 */ /* 0x000fe200078e0a00 */
[----:B------:R-:W-:Y:S01]  /*12720*/  LEA.HI R0, R22, R22, RZ, 0x1 ;  /* 0x0000001616007211 */ /* 0x000fe200078f08ff */
[----:B------:R-:W-:Y:S01]  /*12730*/  UIMAD UR8, UR9, UR6, URZ ;  /* 0x00000006090872a4 */ /* 0x000fe2000f8e023f */
[----:B------:R-:W-:Y:S01]  /*12740*/  LEA.HI R2, R2, R3, RZ, 0x2 ;  /* 0x0000000302027211 */ /* 0x000fe200078f10ff */
[----:B------:R-:W-:Y:S01]  /*12750*/  UMOV UR14, UR20 ;  /* 0x00000014000e7c82 */ /* 0x000fe20008000000 */
[----:B------:R-:W-:Y:S01]  /*12760*/  LOP3.LUT R0, R0, 0x1ffffffe, RZ, 0xc0, !PT ;  /* 0x1ffffffe00007812 */ /* 0x000fe200078ec0ff */
[----:B------:R-:W-:Y:S01]  /*12770*/  UMOV UR15, UR21 ;  /* 0x00000015000f7c82 */ /* 0x000fe20008000000 */
[----:B------:R-:W-:Y:S01]  /*12780*/  SHF.R.S32.HI R2, RZ, 0x2, R2 ;  /* 0x00000002ff027819 */ /* 0x000fe20000011402 */
[----:B------:R-:W-:Y:S01]  /*12790*/  UIMAD UR12, UR21, UR4, URZ ;  /* 0x00000004150c72a4 */ /* 0x000fe2000f8e023f */
[----:B------:R-:W-:Y:S01]  /*127a0*/  LOP3.LUT P2, RZ, R3, 0x3, RZ, 0xc0, !PT ;  /* 0x0000000303ff7812 */ /* 0x000fe2000784c0ff */
[----:B------:R-:W-:Y:S01]  /*127b0*/  IMAD.IADD R0, R22, 0x1, -R0 ;  /* 0x0000000116007824 */ /* 0x000fe200078e0a00 */
[----:B------:R-:W-:Y:S01]  /*127c0*/  USEL UR11, UR11, URZ, !UP1 ;  /* 0x0000003f0b0b7287 */ /* 0x000fe2000c800000 */
[----:B------:R-:W-:Y:S01]  /*127d0*/  IMAD R15, R4, 0x10, R2 ;  /* 0x00000010040f7824 */ /* 0x000fe200078e0202 */
[----:B------:R-:W-:Y:S01]  /*127e0*/  UIMAD.WIDE.U32 UR14, UR10, UR6, UR14 ;  /* 0x000000060a0e72a5 */ /* 0x000fe2000f8e000e */
[----:B------:R-:W-:Y:S01]  /*127f0*/  LOP3.LUT R4, R6, 0xfffffff8, RZ, 0xc0, !PT ;  /* 0xfffffff806047812 */ /* 0x000fe200078ec0ff */
[----:B------:R-:W-:Y:S01]  /*12800*/  UIMAD UR8, UR10, UR7, UR8 ;  /* 0x000000070a0872a4 */ /* 0x000fe2000f8e0208 */
[----:B------:R-:W-:Y:S01]  /*12810*/  IMAD R0, R0, 0x8, R15 ;  /* 0x0000000800007824 */ /* 0x000fe200078e020f */
[----:B------:R-:W-:Y:S01]  /*12820*/  UIMAD.WIDE.U32 UR16, UR20, UR4, URZ ;  /* 0x00000004141072a5 */ /* 0x000fe2000f8e003f */
[----:B------:R-:W-:Y:S01]  /*12830*/  SHF.R.S32.HI R14, RZ, 0x3, R6 ;  /* 0x00000003ff0e7819 */ /* 0x000fe20000011406 */
[----:B------:R-:W-:Y:S01]  /*12840*/  ULDC.64 UR6, c[0x0][0x498] ;  /* 0x0001260000067ab9 */ /* 0x000fe20000000a00 */
[----:B------:R-:W-:Y:S01]  /*12850*/  IMAD.IADD R7, R65, 0x1, -R4 ;  /* 0x0000000141077824 */ /* 0x000fe200078e0a04 */
[----:B-1----:R-:W-:Y:S01]  /*12860*/  LEA R0, R28, R0, 0x7 ;  /* 0x000000001c007211 */ /* 0x002fe200078e38ff */
[----:B------:R-:W-:Y:S01]  /*12870*/  UIMAD UR12, UR20, UR5, UR12 ;  /* 0x00000005140c72a4 */ /* 0x000fe2000f8e020c */
        /* <DEDUP_REMOVED lines=121> */
.L_x_318:
[----:B--234-:R-:W-:Y:S05]  /*13010*/  BSYNC B0 ;  /* 0x0000000000007941 */ /* 0x01cfea0003800000 */
.L_x_317:
        /* <DEDUP_REMOVED lines=30> */
.L_x_320:
[----:B------:R-:W-:Y:S05]  /*13200*/  BSYNC B0 ;  /* 0x0000000000007941 */ /* 0x000fea0003800000 */
.L_x_319:
        /* <DEDUP_REMOVED lines=30> */
.L_x_322:
[----:B------:R-:W-:Y:S05]  /*133f0*/  BSYNC B0 ;  /* 0x0000000000007941 */ /* 0x000fea0003800000 */
.L_x_321:
        /* <DEDUP_REMOVED lines=31> */
.L_x_315:
        /* <DEDUP_REMOVED lines=31> */
.L_x_323:
[----:B-1----:R-:W1:Y:S01]  /*137e0*/  S2R R8, SR_TID.X ;  /* 0x0000000000087919 */ /* 0x002e620000002100 */
[----:B------:R-:W-:Y:S01]  /*137f0*/  USHF.R.S32.HI UR6, URZ, 0x1f, UR13 ;  /* 0x0000001f3f067899 */ /* 0x000fe2000801140d */
[----:B------:R-:W-:Y:S01]  /*13800*/  BSSY B0, `(.L_x_324) ;  /* 0x0000029000007945 */ /* 0x000fe20003800000 */
[----:B------:R-:W-:-:S02]  /*13810*/  USEL UR13, UR13, URZ, !UP1 ;  /* 0x0000003f0d0d7287 */ /* 0x000fc4000c800000 */
[----:B------:R-:W-:Y:S01]  /*13820*/  USEL UR6, UR6, URZ, !UP1 ;  /* 0x0000003f06067287 */ /* 0x000fe2000c800000 */
[----:B-1----:R-:W-:-:S13]  /*13830*/  ISETP.GT.AND P0, PT, R8, 0x7f, PT ;  /* 0x0000007f0800780c */ /* 0x002fda0003f04270 */
        /* <DEDUP_REMOVED lines=37> */
.L_x_325:
[----:B------:R-:W-:Y:S05]  /*13a90*/  BSYNC B0 ;  /* 0x0000000000007941 */ /* 0x000fea0003800000 */
.L_x_324:
        /* <DEDUP_REMOVED lines=17> */
[----:B------:R-:W-:Y:S02]  /*13bb0*/  LEA R0, R8, R7, 0x5 ;  /* 0x0000000708007211 */ /* 0x000fe400078e28ff */
[----:B------:R-:W-:Y:S02]  /*13bc0*/  UIMAD UR7, UR10, UR5, UR7 ;  /* 0x000000050a0772a4 */ /* 0x000fe4000f8e0207 */
[----:B------:R-:W-:Y:S01]  /*13bd0*/  UIMAD.WIDE.U32 UR10, UR10, UR4, UR16 ;  /* 0x000000040a0a72a5 */ /* 0x000fe2000f8e0010 */
[C---:B--2---:R-:W-:Y:S02]  /*13be0*/  IMAD R0, R14.reuse, 0x80, R0 ;  /* 0x000000800e007824 */ /* 0x044fe400078e0200 */
        /* <DEDUP_REMOVED lines=56> */
.L_x_327:
[----:B------:R-:W-:Y:S05]  /*13f70*/  BSYNC B0 ;  /* 0x0000000000007941 */ /* 0x000fea0003800000 */
.L_x_326:
        /* <DEDUP_REMOVED lines=27> */
.L_x_329:
[----:B------:R-:W-:Y:S05]  /*14130*/  BSYNC B0 ;  /* 0x0000000000007941 */ /* 0x000fea0003800000 */
.L_x_328:
        /* <DEDUP_REMOVED lines=27> */
.L_x_331:
[----:B------:R-:W-:Y:S05]  /*142f0*/  BSYNC B0 ;  /* 0x0000000000007941 */ /* 0x000fea0003800000 */
.L_x_330:
        /* <DEDUP_REMOVED lines=28> */
.L_x_262:
[----:B-1----:R-:W-:Y:S01]  /*144c0*/  IMAD.MOV.U32 R3, RZ, RZ, R8 ;  /* 0x000000ffff037224 */ /* 0x002fe200078e0008 */
[----:B------:R-:W-:Y:S01]  /*144d0*/  MOV R15, 0x1 ;  /* 0x00000001000f7802 */ /* 0x000fe20000000f00 */
[----:B------:R-:W-:Y:S01]  /*144e0*/  IMAD.MOV.U32 R14, RZ, RZ, 0x181f ;  /* 0x0000181fff0e7424 */ /* 0x000fe200078e00ff */
[----:B------:R-:W-:Y:S02]  /*144f0*/  MOV R2, 0x14510 ;  /* 0x0001451000027802 */ /* 0x000fe40000000f00 */
[----:B------:R-:W-:Y:S05]  /*14500*/  CALL.REL.NOINC `($__internal_1_$__cuda_sm70_shflsync_idx_p) ;  /* 0x000002d000007944 */ /* 0x000fea0003c00000 */
[----:B------:R-:W-:Y:S01]  /*14510*/  IMAD.MOV.U32 R8, RZ, RZ, R14 ;  /* 0x000000ffff087224 */ /* 0x000fe200078e000e */
[----:B------:R-:W-:Y:S01]  /*14520*/  MOV R15, 0x1 ;  /* 0x00000001000f7802 */ /* 0x000fe20000000f00 */
[----:B------:R-:W-:Y:S01]  /*14530*/  IMAD.MOV.U32 R3, RZ, RZ, R13 ;  /* 0x000000ffff037224 */ /* 0x000fe200078e000d */
[----:B------:R-:W-:Y:S02]  /*14540*/  MOV R14, 0x181f ;  /* 0x0000181f000e7802 */ /* 0x000fe40000000f00 */
[----:B------:R-:W-:Y:S02]  /*14550*/  MOV R2, 0x14570 ;  /* 0x0001457000027802 */ /* 0x000fe40000000f00 */
[----:B-1---5:R-:W-:Y:S05]  /*14560*/  CALL.REL.NOINC `($__internal_1_$__cuda_sm70_shflsync_idx_p) ;  /* 0x0000027000007944 */ /* 0x022fea0003c00000 */
[----:B------:R-:W-:Y:S01]  /*14570*/  MOV R2, R14 ;  /* 0x0000000e00027202 */ /* 0x000fe20000000f00 */
[----:B-1---5:R-:W-:Y:S05]  /*14580*/  BRA `(.L_x_332) ;  /* 0xfffee32000007947 */ /* 0x022fea000383ffff */
.L_x_281:
[----:B--2---:R-:W-:Y:S01]  /*14590*/  MOV R14, 0x181f ;  /* 0x0000181f000e7802 */ /* 0x004fe20000000f00 */
[----:B------:R-:W-:Y:S01]  /*145a0*/  IMAD.MOV.U32 R15, RZ, RZ, 0x1 ;  /* 0x00000001ff0f7424 */ /* 0x000fe200078e00ff */
[----:B------:R-:W-:Y:S02]  /*145b0*/  MOV R2, 0x145d0 ;  /* 0x000145d000027802 */ /* 0x000fe40000000f00 */
[----:B-1---5:R-:W-:Y:S05]  /*145c0*/  CALL.REL.NOINC `($__internal_1_$__cuda_sm70_shflsync_idx_p) ;  /* 0x0000021000007944 */ /* 0x022fea0003c00000 */
[----:B------:R-:W-:Y:S01]  /*145d0*/  MOV R15, 0x1 ;  /* 0x00000001000f7802 */ /* 0x000fe20000000f00 */
[----:B------:R-:W-:Y:S01]  /*145e0*/  IMAD.MOV.U32 R4, RZ, RZ, R14 ;  /* 0x000000ffff047224 */ /* 0x000fe200078e000e */
[----:B------:R-:W-:Y:S01]  /*145f0*/  MOV R14, 0x181f ;  /* 0x0000181f000e7802 */ /* 0x000fe20000000f00 */
[----:B------:R-:W-:Y:S01]  /*14600*/  IMAD.MOV.U32 R3, RZ, RZ, R12 ;  /* 0x000000ffff037224 */ /* 0x000fe200078e000c */
[----:B------:R-:W-:Y:S02]  /*14610*/  MOV R2, 0x14630 ;  /* 0x0001463000027802 */ /* 0x000fe40000000f00 */
[----:B-1---5:R-:W-:Y:S05]  /*14620*/  CALL.REL.NOINC `($__internal_1_$__cuda_sm70_shflsync_idx_p) ;  /* 0x000001b000007944 */ /* 0x022fea0003c00000 */
[----:B-----5:R-:W-:Y:S01]  /*14630*/  MOV R0, R14 ;  /* 0x0000000e00007202 */ /* 0x020fe20000000f00 */
[----:B-1----:R-:W-:-:S05]  /*14640*/  BRA `(.L_x_333) ;  /* 0xffff238000007947 */ /* 0x002fca000383ffff */
.L_x_298:
[----:B------:R-:W-:Y:S01]  /*14650*/  MOV R15, 0x1 ;  /* 0x00000001000f7802 */ /* 0x000fe20000000f00 */
[----:B--2---:R-:W-:Y:S01]  /*14660*/  IMAD.MOV.U32 R3, RZ, RZ, R6 ;  /* 0x000000ffff037224 */ /* 0x004fe200078e0006 */
[----:B------:R-:W-:Y:S01]  /*14670*/  MOV R2, 0x146a0 ;  /* 0x000146a000027802 */ /* 0x000fe20000000f00 */
[----:B------:R-:W-:Y:S02]  /*14680*/  IMAD.MOV.U32 R14, RZ, RZ, 0x181f ;  /* 0x0000181fff0e7424 */ /* 0x000fe400078e00ff */
[----:B-1---5:R-:W-:Y:S05]  /*14690*/  CALL.REL.NOINC `($__internal_1_$__cuda_sm70_shflsync_idx_p) ;  /* 0x0000014000007944 */ /* 0x022fea0003c00000 */
[----:B------:R-:W-:Y:S01]  /*146a0*/  MOV R15, 0x1 ;  /* 0x00000001000f7802 */ /* 0x000fe20000000f00 */
[----:B------:R-:W-:Y:S01]  /*146b0*/  IMAD.MOV.U32 R4, RZ, RZ, R14 ;  /* 0x000000ffff047224 */ /* 0x000fe200078e000e */
[----:B------:R-:W-:Y:S01]  /*146c0*/  MOV R14, 0x181f ;  /* 0x0000181f000e7802 */ /* 0x000fe20000000f00 */
[----:B------:R-:W-:Y:S01]  /*146d0*/  IMAD.MOV.U32 R3, RZ, RZ, R7 ;  /* 0x000000ffff037224 */ /* 0x000fe200078e0007 */
[----:B------:R-:W-:Y:S02]  /*146e0*/  MOV R2, 0x14700 ;  /* 0x0001470000027802 */ /* 0x000fe40000000f00 */
[----:B-1---5:R-:W-:Y:S05]  /*146f0*/  CALL.REL.NOINC `($__internal_1_$__cuda_sm70_shflsync_idx_p) ;  /* 0x000000e000007944 */ /* 0x022fea0003c00000 */
[----:B------:R-:W-:Y:S01]  /*14700*/  MOV R2, R14 ;  /* 0x0000000e00027202 */ /* 0x000fe20000000f00 */
[----:B-1---5:R-:W-:-:S05]  /*14710*/  BRA `(.L_x_334) ;  /* 0xffff625000007947 */ /* 0x022fca000383ffff */
.L_x_304:
[----:B----4-:R-:W-:Y:S01]  /*14720*/  MOV R14, 0x181f ;  /* 0x0000181f000e7802 */ /* 0x010fe20000000f00 */
[----:B------:R-:W-:Y:S01]  /*14730*/  IMAD.MOV.U32 R15, RZ, RZ, 0x1 ;  /* 0x00000001ff0f7424 */ /* 0x000fe200078e00ff */
[----:B------:R-:W-:Y:S02]  /*14740*/  MOV R2, 0x14760 ;  /* 0x0001476000027802 */ /* 0x000fe40000000f00 */
[----:B-----5:R-:W-:Y:S05]  /*14750*/  CALL.REL.NOINC `($__internal_1_$__cuda_sm70_shflsync_idx_p) ;  /* 0x0000008000007944 */ /* 0x020fea0003c00000 */
        /* <DEDUP_REMOVED lines=8> */
        .weak           $__internal_1_$__cuda_sm70_shflsync_idx_p
        .type           $__internal_1_$__cuda_sm70_shflsync_idx_p,@function
        .size           $__internal_1_$__cuda_sm70_shflsync_idx_p,(.L_x_1771 - $__internal_1_$__cuda_sm70_shflsync_idx_p)
$__internal_1_$__cuda_sm70_shflsync_idx_p:
[----:B------:R1:W-:Y:S02]  /*147e0*/  STL [R1+0x74], R0 ;  /* 0x0000740001007387 */ /* 0x0003e40000100800 */
[----:B-1----:R-:W-:-:S04]  /*147f0*/  MOV R0, 0xffffffff ;  /* 0xffffffff00007802 */ /* 0x002fc80000000f00 */
[----:B------:R-:W-:Y:S04]  /*14800*/  WARPSYNC R0 ;  /* 0x0000000000007348 */ /* 0x000fe80003800000 */
[----:B------:R1:W2:Y:S04]  /*14810*/  SHFL.IDX PT, R14, R3, R15, R14 ;  /* 0x0000000f030e7389 */ /* 0x0002a800000e000e */
[----:B-1----:R1:W5:Y:S01]  /*14820*/  LDL.LU R0, [R1+0x74] ;  /* 0x0000740001007983 */ /* 0x0023620000300800 */
[----:B------:R-:W-:-:S04]  /*14830*/  MOV R3, 0x0 ;  /* 0x0000000000037802 */ /* 0x000fc80000000f00 */
[----:B--2---:R-:W-:Y:S05]  /*14840*/  RET.REL.NODEC R2 `(_ZN7cutlass13device_kernelIN5flash19enable_sm80_to_sm89INS1_16FlashAttnFwdSm80INS1_25CollectiveMainloopFwdSm80ILi8ELi1ELb1EN4cute5tupleIJNS5_1CILi128EEENS7_ILi48EEENS7_ILi256EEEEEELi256ENS_10bfloat16_tEfNS_4arch4Sm80ELb0ELb1ELb0ELb1ELb1ELb0ELb1ELb0EEENS1_21CollectiveEpilogueFwdINS6_IJS8_SA_S9_EEENS6_IJNS7_ILi1EEESI_SI_EEESC_SE_Li256ELb1ELb1ELb0ELb0EEENS1_19SingleTileSchedulerILb1ELb0ELb1ELi128EEEEEEEEEvNT_6ParamsE) ;  /* 0xfffeb7b002007950 */ /* 0x004fea0003c3ffff */
.L_x_336:
        /* <DEDUP_REMOVED lines=11> */
.L_x_1771:


//--------------------- .text._ZN7cutlass13device_kernelIN5flash19enable_sm80_to_sm89INS1_16FlashAttnFwdSm80INS1_25CollectiveMainloopFwdSm80ILi8ELi1ELb0EN4cute5tupleIJNS5_1CILi128EEENS7_ILi32EEENS7_ILi256EEEEEELi256ENS_10bfloat16_tEfNS_4arch4Sm80ELb0ELb1ELb0ELb1ELb1ELb1ELb1ELb0EEENS1_21CollectiveEpilogueFwdINS6_IJS8_SA_S9_EEENS6_IJNS7_ILi1EEESI_SI_EEESC_SE_Li256ELb1ELb1ELb0ELb0EEENS1_19SingleTileSchedulerILb1ELb0ELb1ELi128EEEEEEEEEvNT_6ParamsE --------------------------
	.section	.text._ZN7cutlass13device_kernelIN5flash19enable_sm80_to_sm89INS1_16FlashAttnFwdSm80INS1_25CollectiveMainloopFwdSm80ILi8ELi1ELb0EN4cute5tupleIJNS5_1CILi128EEENS7_ILi32EEENS7_ILi256EEEEEELi256ENS_10bfloat16_tEfNS_4arch4Sm80ELb0ELb1ELb0ELb1ELb1ELb1ELb1ELb0EEENS1_21CollectiveEpilogueFwdINS6_IJS8_SA_S9_EEENS6_IJNS7_ILi1EEESI_SI_EEESC_SE_Li256ELb1ELb1ELb0ELb0EEENS1_19SingleTileSchedulerILb1ELb0ELb1ELi128EEEEEEEEEvNT_6ParamsE,"ax",@progbits
	.sectioninfo	@"SHI_REGISTERS=249"
	.align	128
.text._ZN7cutlass13device_kernelIN5flash19enable_sm80_to_sm89INS1_16FlashAttnFwdSm80INS1_25CollectiveMainloopFwdSm80ILi8ELi1ELb0EN4cute5tupleIJNS5_1CILi128EEENS7_ILi32EEENS7_ILi256EEEEEELi256ENS_10bfloat16_tEfNS_4arch4Sm80ELb0ELb1ELb0ELb1ELb1ELb1ELb1ELb0EEENS1_21CollectiveEpilogueFwdINS6_IJS8_SA_S9_EEENS6_IJNS7_ILi1EEESI_SI_EEESC_SE_Li256ELb1ELb1ELb0ELb0EEENS1_19SingleTileSchedulerILb1ELb0ELb1ELi128EEEEEEEEEvNT_6ParamsE:
        .type           _ZN7cutlass13device_kernelIN5flash19enable_sm80_to_sm89INS1_16FlashAttnFwdSm80INS1_25CollectiveMainloopFwdSm80ILi8ELi1ELb0EN4cute5tupleIJNS5_1CILi128EEENS7_ILi32EEENS7_ILi256EEEEEELi256ENS_10bfloat16_tEfNS_4arch4Sm80ELb0ELb1ELb0ELb1ELb1ELb1ELb1ELb0EEENS1_21CollectiveEpilogueFwdINS6_IJS8_SA_S9_EEENS6_IJNS7_ILi1EEESI_SI_EEESC_SE_Li256ELb1ELb1ELb0ELb0EEENS1_19SingleTileSchedulerILb1ELb0ELb1ELi128EEEEEEEEEvNT_6ParamsE,@function
        .size           _ZN7cutlass13device_kernelIN5flash19enable_sm80_to_sm89INS1_16FlashAttnFwdSm80INS1_25CollectiveMainloopFwdSm80ILi8ELi1ELb0EN4cute5tupleIJNS5_1CILi128EEENS7_ILi32EEENS7_ILi256EEEEEELi256ENS_10bfloat16_tEfNS_4arch4Sm80ELb0ELb1ELb0ELb1ELb1ELb1ELb1ELb0EEENS1_21CollectiveEpilogueFwdINS6_IJS8_SA_S9_EEENS6_IJNS7_ILi1EEESI_SI_EEESC_SE_Li256ELb1ELb1ELb0ELb0EEENS1_19SingleTileSchedulerILb1ELb0ELb1ELi128EEEEEEEEEvNT_6ParamsE,(.L_x_1773 - _ZN7cutlass13device_kernelIN5flash19enable_sm80_to_sm89INS1_16FlashAttnFwdSm80INS1_25CollectiveMainloopFwdSm80ILi8ELi1ELb0EN4cute5tupleIJNS5_1CILi128EEENS7_ILi32EEENS7_ILi256EEEEEELi256ENS_10bfloat16_tEfNS_4arch4Sm80ELb0ELb1ELb0ELb1ELb1ELb1ELb1ELb0EEENS1_21CollectiveEpilogueFwdINS6_IJS8_SA_S9_EEENS6_IJNS7_ILi1EEESI_SI_EEESC_SE_Li256ELb1ELb1ELb0ELb0EEENS1_19SingleTileSchedulerILb1ELb0ELb1ELi128EEEEEEEEEvNT_6ParamsE)
        .other          _ZN7cutlass13device_kernelIN5flash19enable_sm80_to_sm89INS1_16FlashAttnFwdSm80INS1_25CollectiveMainloopFwdSm80ILi8ELi1ELb0EN4cute5tupleIJNS5_1CILi128EEENS7_ILi32EEENS7_ILi256EEEEEELi256ENS_10bfloat16_tEfNS_4arch4Sm80ELb0ELb1ELb0ELb1ELb1ELb1ELb1ELb0EEENS1_21CollectiveEpilogueFwdINS6_IJS8_SA_S9_EEENS6_IJNS7_ILi1EEESI_SI_EEESC_SE_Li256ELb1ELb1ELb0ELb0EEENS1_19SingleTileSchedulerILb1ELb0ELb1ELi128EEEEEEEEEvNT_6ParamsE,@"STO_CUDA_ENTRY STV_DEFAULT"
_ZN7cutlass13device_kernelIN5flash19enable_sm80_to_sm89INS1_16FlashAttnFwdSm80INS1_25CollectiveMainloopFwdSm80ILi8ELi1ELb0EN4cute5tupleIJNS5_1CILi128EEENS7_ILi32EEENS7_ILi256EEEEEELi256ENS_10bfloat16_tEfNS_4arch4Sm80ELb0ELb1ELb0ELb1ELb1ELb1ELb1ELb0EEENS1_21CollectiveEpilogueFwdINS6_IJS8_SA_S9_EEENS6_IJNS7_ILi1EEESI_SI_EEESC_SE_Li256ELb1ELb1ELb0ELb0EEENS1_19SingleTileSchedulerILb1ELb0ELb1ELi128EEEEEEEEEvNT_6ParamsE:
        /* <DEDUP_REMOVED lines=20> */
.L_x_338:
        /* <DEDUP_REMOVED lines=13> */
.L_x_340:
[----:B------:R-:W-:Y:S02]  /*0210*/  ULDC UR5, c[0x0][0x54c] ;  /* 0x0001530000057ab9 */ /* 0x000fe40000000800 */
.L_x_339:
[----:B------:R-:W-:Y:S02]  /*0220*/  ULDC UR4, c[0x0][0x548] ;  /* 0x0001520000047ab9 */ /* 0x000fe40000000800 */
[----:B------:R-:W-:-:S02]  /*0230*/  USHF.L.U32 UR15, UR14, 0x7, URZ ;  /* 0x000000070e0f7899 */ /* 0x000fc4000800063f */
[----:B------:R-:W-:-:S04]  /*0240*/  UIMAD UR4, UR5, UR4, URZ ;  /* 0x00000004050472a4 */ /* 0x000fc8000f8e023f */
[----:B------:R-:W-:-:S04]  /*0250*/  UISETP.GE.AND UP0, UPT, UR15, UR4, UPT ;  /* 0x000000040f00728c */ /* 0x000fc8000bf06270 */
[----:B------:R-:W-:Y:S01]  /*0260*/  USEL UR21, UR21, 0xffffffff, !UP0 ;  /* 0xffffffff15157887 */ /* 0x000fe2000c000000 */
[----:B------:R-:W-:Y:S05]  /*0270*/  BRA `(.L_x_341) ;  /* 0x000001b000007947 */ /* 0x000fea0003800000 */
.L_x_337:
        /* <DEDUP_REMOVED lines=8> */
.L_x_342:
        /* <DEDUP_REMOVED lines=13> */
.L_x_344:
[----:B------:R-:W-:Y:S02]  /*03d0*/  ULDC UR5, c[0x0][0x54c] ;  /* 0x0001530000057ab9 */ /* 0x000fe40000000800 */
.L_x_343:
[----:B------:R-:W-:Y:S02]  /*03e0*/  ULDC UR4, c[0x0][0x548] ;  /* 0x0001520000047ab9 */ /* 0x000fe40000000800 */
[----:B------:R-:W-:-:S02]  /*03f0*/  USHF.L.U32 UR15, UR14, 0x7, URZ ;  /* 0x000000070e0f7899 */ /* 0x000fc4000800063f */
[----:B------:R-:W-:-:S04]  /*0400*/  UIMAD UR4, UR5, UR4, URZ ;  /* 0x00000004050472a4 */ /* 0x000fc8000f8e023f */
[----:B------:R-:W-:-:S04]  /*0410*/  UISETP.GE.AND UP0, UPT, UR15, UR4, UPT ;  /* 0x000000040f00728c */ /* 0x000fc8000bf06270 */
[----:B------:R-:W-:-:S06]  /*0420*/  USEL UR21, UR21, 0xffffffff, !UP0 ;  /* 0xffffffff15157887 */ /* 0x000fcc000c000000 */
.L_x_341:
        /* <DEDUP_REMOVED lines=16> */
[----:B------:R-:W-:-:S03]  /*0530*/  UIMAD.WIDE UR6, UR21, UR22, UR6 ;  /* 0x00000016150672a5 */ /* 0x000fc6000f8e0206 */
[----:B------:R-:W-:Y:S01]  /*0540*/  @UP1 UIMAD.WIDE UR8, UR21, UR22, UR8 ;  /* 0x00000016150812a5 */ /* 0x000fe2000f8e0208 */
[----:B------:R-:W-:Y:S01]  /*0550*/  IMAD.U32 R6, RZ, RZ, UR4 ;  /* 0x00000004ff067e24 */ /* 0x000fe2000f8e00ff */
[----:B------:R-:W-:Y:S01]  /*0560*/  MOV R7, UR5 ;  /* 0x0000000500077c02 */ /* 0x000fe20008000f00 */
[----:B------:R-:W-:Y:S01]  /*0570*/  ULDC.64 UR4, c[0x0][0x358] ;  /* 0x0000d60000047ab9 */ /* 0x000fe20000000a00 */
[----:B------:R-:W-:Y:S01]  /*0580*/  ISETP.NE.U32.AND P4, PT, RZ, c[0x0][0x350], PT ;  /* 0x0000d400ff007a0c */ /* 0x000fe20003f85070 */
[----:B------:R-:W-:Y:S01]  /*0590*/  UISETP.NE.U32.AND UP1, UPT, URZ, UR4, UPT ;  /* 0x000000043f00728c */ /* 0x000fe2000bf25070 */
[----:B------:R-:W-:Y:S01]  /*05a0*/  IMAD.U32 R10, RZ, RZ, UR6 ;  /* 0x00000006ff0a7e24 */ /* 0x000fe2000f8e00ff */
[----:B------:R1:W2:Y:S01]  /*05b0*/  @P1 LDG.E R2, [R6.64] ;  /* 0x0000001806021981 */ /* 0x0002a2000c1e1900 */
[----:B------:R-:W-:Y:S01]  /*05c0*/  IMAD.U32 R11, RZ, RZ, UR7 ;  /* 0x00000007ff0b7e24 */ /* 0x000fe2000f8e00ff */
[----:B------:R-:W-:Y:S01]  /*05d0*/  UISETP.NE.AND.EX UP1, UPT, URZ, UR5, UPT, UP1 ;  /* 0x000000053f00728c */ /* 0x000fe2000bf25310 */
[----:B------:R-:W-:Y:S01]  /*05e0*/  IMAD.U32 R4, RZ, RZ, UR8 ;  /* 0x00000008ff047e24 */ /* 0x000fe2000f8e00ff */
[----:B------:R-:W-:Y:S01]  /*05f0*/  ULDC.64 UR6, c[0x0][0x350] ;  /* 0x0000d40000067ab9 */ /* 0x000fe20000000a00 */
[----:B------:R-:W-:Y:S01]  /*0600*/  ISETP.NE.AND.EX P4, PT, RZ, c[0x0][0x354], PT, P4 ;  /* 0x0000d500ff007a0c */ /* 0x000fe20003f85340 */
[----:B------:R-:W-:Y:S01]  /*0610*/  ULDC.64 UR4, c[0x0][0x358] ;  /* 0x0000d60000047ab9 */ /* 0x000fe20000000a00 */
[----:B------:R-:W-:Y:S01]  /*0620*/  IMAD.U32 R5, RZ, RZ, UR9 ;  /* 0x00000009ff057e24 */ /* 0x000fe2000f8e00ff */
        /* <DEDUP_REMOVED lines=32> */
.L_x_345:
        /* <DEDUP_REMOVED lines=10> */
.L_x_346:
[----:B------:R-:W-:Y:S05]  /*08d0*/  @!P4 BRA `(.L_x_347) ;  /* 0x000000500000c947 */ /* 0x000fea0003800000 */
[----:B-1--4-:R-:W4:Y:S04]  /*08e0*/  LDG.E R2, [R8.64] ;  /* 0x0000001808027981 */ /* 0x012f28000c1e1900 */
[----:B---3--:R-:W3:Y:S01]  /*08f0*/  LDG.E R3, [R8.64+0x4] ;  /* 0x0000041808037981 */ /* 0x008ee2000c1e1900 */
[----:B----4-:R-:W1:Y:S08]  /*0900*/  R2UR UR19, R2 ;  /* 0x00000000021373c2 */ /* 0x010e7000000e0000 */
[----:B---3--:R-:W1:Y:S02]  /*0910*/  R2UR UR4, R3 ;  /* 0x00000000030473c2 */ /* 0x008e6400000e0000 */
[----:B-1----:R-:W-:-:S06]  /*0920*/  UIADD3 UR19, -UR19, UR4, URZ ;  /* 0x0000000413137290 */ /* 0x002fcc000fffe13f */
.L_x_347:
[----:B-1--4-:R-:W4:Y:S01]  /*0930*/  @P0 LDG.E R2, [R6.64] ;  /* 0x0000001806020981 */ /* 0x012f22000c1e1900 */
[----:B------:R-:W-:-:S03]  /*0940*/  ULDC.64 UR4, c[0x0][0x378] ;  /* 0x0000de0000047ab9 */ /* 0x000fc60000000a00 */
[----:B---3--:R-:W3:Y:S01]  /*0950*/  @P0 LDG.E R3, [R6.64+0x4] ;  /* 0x0000041806030981 */ /* 0x008ee2000c1e1900 */
[----:B------:R-:W-:Y:S01]  /*0960*/  UISETP.NE.U32.AND UP0, UPT, URZ, UR4, UPT ;  /* 0x000000043f00728c */ /* 0x000fe2000bf05070 */
[----:B------:R-:W-:-:S03]  /*0970*/  IMAD.U32 R67, RZ, RZ, UR19 ;  /* 0x00000013ff437e24 */ /* 0x000fc6000f8e00ff */
[----:B------:R-:W-:-:S03]  /*0980*/  UISETP.NE.AND.EX UP0, UPT, URZ, UR5, UPT, UP0 ;  /* 0x000000053f00728c */ /* 0x000fc6000bf05300 */
[----:B------:R-:W-:Y:S02]  /*0990*/  ULDC.64 UR4, c[0x0][0x378] ;  /* 0x0000de0000047ab9 */ /* 0x000fe40000000a00 */
[----:B------:R-:W-:Y:S01]  /*09a0*/  UIADD3 UR23, -UR16, UR19, URZ ;  /* 0x0000001310177290 */ /* 0x000fe2000fffe13f */
[----:B------:R-:W-:-:S05]  /*09b0*/  PLOP3.LUT P1, PT, PT, PT, UP0, 0x80, 0x0 ;  /* 0x000000000000781c */ /* 0x000fca0003f2f008 */
[----:B------:R-:W-:-:S06]  /*09c0*/  @UP0 UIMAD.WIDE UR4, UR21, UR22, UR4 ;  /* 0x00000016150402a5 */ /* 0x000fcc000f8e0204 */
[----:B------:R-:W-:Y:S01]  /*09d0*/  IMAD.U32 R4, RZ, RZ, UR4 ;  /* 0x00000004ff047e24 */ /* 0x000fe2000f8e00ff */
[----:B------:R-:W-:Y:S01]  /*09e0*/  ULDC UR4, c[0x0][0x2c4] ;  /* 0x0000b10000047ab9 */ /* 0x000fe20000000800 */
[----:B------:R-:W-:Y:S01]  /*09f0*/  MOV R5, UR5 ;  /* 0x0000000500057c02 */ /* 0x000fe20008000f00 */
[----:B------:R-:W-:-:S03]  /*0a00*/  UISETP.NE.AND UP3, UPT, UR4, 0x1, UPT ;  /* 0x000000010400788c */ /* 0x000fc6000bf65270 */
[----:B------:R-:W-:Y:S01]  /*0a10*/  ULDC.64 UR4, c[0x0][0x2c8] ;  /* 0x0000b20000047ab9 */ /* 0x000fe20000000a00 */
[----:B------:R1:W5:Y:S07]  /*0a20*/  @P1 LDG.E R67, [R4.64] ;  /* 0x0000001804431981 */ /* 0x00036e000c1e1900 */
[----:B------:R-:W-:-:S04]  /*0a30*/  @UP3 UIADD3 UR8, UR15, 0x7f, URZ ;  /* 0x0000007f0f083890 */ /* 0x000fc8000fffe03f */
[----:B------:R-:W-:Y:S01]  /*0a40*/  UIMAD.WIDE.U32 UR8, UR8, UR4, URZ ;  /* 0x00000004080872a5 */ /* 0x000fe2000f8e003f */
[----:B----4-:R-:W4:Y:S08]  /*0a50*/  @P0 R2UR UR6, R2 ;  /* 0x00000000020603c2 */ /* 0x010f3000000e0000 */
[----:B---3--:R-:W4:Y:S02]  /*0a60*/  @P0 R2UR UR7, R3 ;  /* 0x00000000030703c2 */ /* 0x008f2400000e0000 */
[----:B----4-:R-:W-:-:S02]  /*0a70*/  @UP1 UIADD3 UR18, -UR6, UR7, URZ ;  /* 0x0000000706121290 */ /* 0x010fc4000fffe13f */
[----:B------:R-:W-:Y:S02]  /*0a80*/  UIADD3 UR6, UR15, 0x7f, URZ ;  /* 0x0000007f0f067890 */ /* 0x000fe4000fffe03f */
[----:B------:R-:W-:Y:S02]  /*0a90*/  @UP3 USHF.R.U32.HI UR6, URZ, UR5, UR9 ;  /* 0x000000053f063299 */ /* 0x000fe40008011609 */
[----:B------:R-:W-:Y:S02]  /*0aa0*/  UIADD3 UR11, UR23, UR18, URZ ;  /* 0x00000012170b7290 */ /* 0x000fe4000fffe03f */
[----:B------:R-:W-:Y:S02]  /*0ab0*/  ULDC.64 UR4, c[0x0][0x328] ;  /* 0x0000ca0000047ab9 */ /* 0x000fe40000000a00 */
[----:B------:R-:W-:Y:S02]  /*0ac0*/  UISETP.GE.AND UP2, UPT, UR5, 0x1, UPT ;  /* 0x000000010500788c */ /* 0x000fe4000bf46270 */
[----:B--2---:R-:W-:-:S04]  /*0ad0*/  UIADD3 UR10, UR11, 0x1, -UR20 ;  /* 0x000000010b0a7890 */ /* 0x004fc8000fffe814 */
[----:B------:R-:W-:Y:S01]  /*0ae0*/  PLOP3.LUT P0, PT, PT, PT, UP2, 0x40, 0x0 ;  /* 0x000000000000781c */ /* 0x000fe20003f0e828 */
[----:B------:R-:W-:-:S04]  /*0af0*/  UIADD3 UR6, UR10, UR6, URZ ;  /* 0x000000060a067290 */ /* 0x000fc8000fffe03f */
[----:B------:R-:W-:-:S06]  /*0b00*/  UIADD3 UR4, UR6, UR4, URZ ;  /* 0x0000000406047290 */ /* 0x000fcc000fffe03f */
[----:B-1----:R-:W-:Y:S02]  /*0b10*/  IMAD.U32 R4, RZ, RZ, UR4 ;  /* 0x00000004ff047e24 */ /* 0x002fe4000f8e00ff */
        /* <DEDUP_REMOVED lines=11> */
.L_x_349:
[----:B------:R-:W-:Y:S02]  /*0bd0*/  UISETP.NE.AND UP0, UPT, UR5, 0x1, UPT ;  /* 0x000000010500788c */ /* 0x000fe4000bf05270 */
[----:B------:R-:W-:Y:S02]  /*0be0*/  ULDC.64 UR6, c[0x0][0x330] ;  /* 0x0000cc0000067ab9 */ /* 0x000fe40000000a00 */
[----:B------:R-:W-:-:S07]  /*0bf0*/  UIMAD.WIDE.U32 UR8, UR4, UR6, URZ ;  /* 0x00000006040872a5 */ /* 0x000fce000f8e003f */
[----:B------:R-:W-:Y:S02]  /*0c00*/  @UP0 USHF.R.U32.HI UR4, URZ, UR7, UR9 ;  /* 0x000000073f040299 */ /* 0x000fe40008011609 */
.L_x_350:
[----:B------:R-:W-:Y:S02]  /*0c10*/  ULDC UR6, c[0x0][0x32c] ;  /* 0x0000cb0000067ab9 */ /* 0x000fe40000000800 */
[----:B------:R-:W-:-:S06]  /*0c20*/  UIMAD UR6, UR4, UR5, UR6 ;  /* 0x00000005040672a4 */ /* 0x000fcc000f8e0206 */
[----:B------:R-:W-:Y:S02]  /*0c30*/  IMNMX R4, R4, UR6, PT ;  /* 0x0000000604047c17 */ /* 0x000fe4000b800200 */
.L_x_348:
[----:B------:R-:W-:Y:S01]  /*0c40*/  ULDC.64 UR6, c[0x0][0x2c8] ;  /* 0x0000b20000067ab9 */ /* 0x000fe20000000a00 */
[----:B------:R-:W-:Y:S01]  /*0c50*/  PLOP3.LUT P0, PT, PT, PT, UP2, 0x40, 0x0 ;  /* 0x000000000000781c */ /* 0x000fe20003f0e828 */
[----:B------:R-:W-:Y:S02]  /*0c60*/  UIMAD.WIDE.U32 UR26, UR15, UR6, URZ ;  /* 0x000000060f1a72a5 */ /* 0x000fe4000f8e003f */
[----:B------:R-:W-:Y:S02]  /*0c70*/  UIADD3 UR9, UR11, -UR20, URZ ;  /* 0x800000140b097290 */ /* 0x000fe4000fffe03f */
[----:B------:R-:W-:Y:S02]  /*0c80*/  UMOV UR6, UR15 ;  /* 0x0000000f00067c82 */ /* 0x000fe40008000000 */
[----:B------:R-:W-:Y:S02]  /*0c90*/  @UP3 USHF.R.U32.HI UR6, URZ, UR7, UR27 ;  /* 0x000000073f063299 */ /* 0x000fe4000801161b */
[----:B------:R-:W-:-:S02]  /*0ca0*/  UIADD3 UR4, UR11, 0x1f, URZ ;  /* 0x0000001f0b047890 */ /* 0x000fc4000fffe03f */
[----:B------:R-:W-:Y:S02]  /*0cb0*/  UIADD3 UR6, UR9, UR6, URZ ;  /* 0x0000000609067290 */ /* 0x000fe4000fffe03f */
[----:B------:R-:W-:Y:S02]  /*0cc0*/  ULDC UR7, c[0x0][0x324] ;  /* 0x0000c90000077ab9 */ /* 0x000fe40000000800 */
[----:B------:R-:W-:Y:S02]  /*0cd0*/  USHF.R.S32.HI UR8, URZ, 0x1f, UR4 ;  /* 0x0000001f3f087899 */ /* 0x000fe40008011404 */
[----:B------:R-:W-:Y:S02]  /*0ce0*/  UIADD3 UR7, UR6, -UR7, URZ ;  /* 0x8000000706077290 */ /* 0x000fe4000fffe03f */
[----:B------:R-:W-:-:S04]  /*0cf0*/  ULEA.HI UR8, UR8, UR4, URZ, 0x5 ;  /* 0x0000000408087291 */ /* 0x000fc8000f8f283f */
[----:B------:R-:W-:Y:S01]  /*0d00*/  USHF.R.S32.HI UR8, URZ, 0x5, UR8 ;  /* 0x000000053f087899 */ /* 0x000fe20008011408 */
[----:B------:R-:W-:Y:S01]  /*0d10*/  MOV R5, UR7 ;  /* 0x0000000700057c02 */ /* 0x000fe20008000f00 */
[----:B------:R-:W-:Y:S05]  /*0d20*/  @P0 BRA `(.L_x_351) ;  /* 0x0000013000000947 */ /* 0x000fea0003800000 */
        /* <DEDUP_REMOVED lines=11> */
.L_x_352:
[----:B------:R-:W-:-:S03]  /*0de0*/  UISETP.NE.AND UP0, UPT, UR5, 0x1, UPT ;  /* 0x000000010500788c */ /* 0x000fc6000bf05270 */
[----:B------:R-:W-:Y:S02]  /*0df0*/  ULDC.64 UR4, c[0x0][0x330] ;  /* 0x0000cc0000047ab9 */ /* 0x000fe40000000a00 */
[----:B------:R-:W-:-:S07]  /*0e00*/  UIMAD.WIDE.U32 UR26, UR6, UR4, URZ ;  /* 0x00000004061a72a5 */ /* 0x000fce000f8e003f */
[----:B------:R-:W-:Y:S02]  /*0e10*/  @UP0 UMOV UR7, UR27 ;  /* 0x0000001b00070c82 */ /* 0x000fe40008000000 */
[----:B------:R-:W-:Y:S02]  /*0e20*/  @UP0 USHF.R.U32.HI UR6, URZ, UR5, UR7 ;  /* 0x000000053f060299 */ /* 0x000fe40008011607 */
.L_x_353:
[----:B------:R-:W-:Y:S02]  /*0e30*/  ULDC UR4, c[0x0][0x32c] ;  /* 0x0000cb0000047ab9 */ /* 0x000fe40000000800 */
[----:B------:R-:W-:-:S06]  /*0e40*/  UIMAD UR4, UR6, UR4, URZ ;  /* 0x00000004060472a4 */ /* 0x000fcc000f8e023f */
[----:B------:R-:W-:Y:S02]  /*0e50*/  IMNMX R5, R5, UR4, !PT ;  /* 0x0000000405057c17 */ /* 0x000fe4000f800200 */
.L_x_351:
[----:B------:R-:W-:Y:S02]  /*0e60*/  IADD3 R4, R4, 0x1f, RZ ;  /* 0x0000001f04047810 */ /* 0x000fe40007ffe0ff */
[----:B------:R-:W-:Y:S02]  /*0e70*/  SHF.R.S32.HI R2, RZ, 0x1f, R5 ;  /* 0x0000001fff027819 */ /* 0x000fe40000011405 */
[----:B------:R-:W-:Y:S02]  /*0e80*/  SHF.R.S32.HI R3, RZ, 0x1f, R4 ;  /* 0x0000001fff037819 */ /* 0x000fe40000011404 */
[----:B------:R-:W-:Y:S02]  /*0e90*/  LEA.HI R2, R2, R5, RZ, 0x5 ;  /* 0x0000000502027211 */ /* 0x000fe400078f28ff */
[----:B------:R-:W-:Y:S02]  /*0ea0*/  LEA.HI R3, R3, R4, RZ, 0x5 ;  /* 0x0000000403037211 */ /* 0x000fe400078f28ff */
[----:B------:R-:W-:-:S02]  /*0eb0*/  SHF.R.S32.HI R80, RZ, 0x5, R2 ;  /* 0x00000005ff507819 */ /* 0x000fc40000011402 */
[----:B------:R-:W-:Y:S02]  /*0ec0*/  SHF.R.S32.HI R2, RZ, 0x5, R3 ;  /* 0x00000005ff027819 */ /* 0x000fe40000011403 */
[----:B------:R-:W-:Y:S02]  /*0ed0*/  IMNMX R80, RZ, R80, !PT ;  /* 0x00000050ff507217 */ /* 0x000fe40007800200 */
[----:B------:R-:W-:Y:S02]  /*0ee0*/  IMNMX R2, R2, UR8, PT ;  /* 0x0000000802027c17 */ /* 0x000fe4000b800200 */
[----:B------:R-:W-:Y:S02]  /*0ef0*/  LEA R80, R80, -UR23, 0x5 ;  /* 0x8000001750507c11 */ /* 0x000fe4000f8e28ff */
[----:B------:R-:W-:Y:S02]  /*0f00*/  LEA R2, R2, -UR23, 0x5 ;  /* 0x8000001702027c11 */ /* 0x000fe4000f8e28ff */
[----:B------:R-:W-:-:S02]  /*0f10*/  IMNMX R80, RZ, R80, !PT ;  /* 0x00000050ff507217 */ /* 0x000fc40007800200 */
[----:B------:R-:W-:-:S04]  /*0f20*/  IMNMX R5, R2, UR18, PT ;  /* 0x0000001202057c17 */ /* 0x000fc8000b800200 */
[----:B------:R-:W-:Y:S02]  /*0f30*/  ISETP.GT.AND P0, PT, R5, R80, PT ;  /* 0x000000500500720c */ /* 0x000fe40003f04270 */
[----:B------:R-:W-:-:S05]  /*0f40*/  SHF.R.U32.HI R80, RZ, 0x5, R80 ;  /* 0x00000005ff507819 */ /* 0x000fca0000011650 */
[----:B------:R-:W-:-:S06]  /*0f50*/  IMAD.MOV.U32 R3, RZ, RZ, R80 ;  /* 0x000000ffff037224 */ /* 0x000fcc00078e0050 */
[----:B------:R-:W-:-:S04]  /*0f60*/  @P0 IADD3 R5, R5, 0x1f, RZ ;  /* 0x0000001f05050810 */ /* 0x000fc80007ffe0ff */
[----:B------:R-:W-:-:S04]  /*0f70*/  @P0 SHF.R.S32.HI R2, RZ, 0x1f, R5 ;  /* 0x0000001fff020819 */ /* 0x000fc80000011405 */
[----:B------:R-:W-:-:S04]  /*0f80*/  @P0 LEA.HI R2, R2, R5, RZ, 0x5 ;  /* 0x0000000502020211 */ /* 0x000fc800078f28ff */
[----:B------:R-:W-:-:S04]  /*0f90*/  @P0 SHF.R.S32.HI R3, RZ, 0x5, R2 ;  /* 0x00000005ff030819 */ /* 0x000fc80000011402 */
[----:B------:R-:W-:-:S13]  /*0fa0*/  ISETP.GT.AND P0, PT, R3, R80, PT ;  /* 0x000000500300720c */ /* 0x000fda0003f04270 */
[----:B------:R-:W-:Y:S05]  /*0fb0*/  @!P0 BRA `(.L_x_354) ;  /* 0x00003e4000008947 */ /* 0x000fea0003800000 */
[----:B------:R-:W-:Y:S02]  /*0fc0*/  ULDC.64 UR4, c[0x0][0x340] ;  /* 0x0000d00000047ab9 */ /* 0x000fe40000000a00 */
[----:B------:R-:W-:Y:S01]  /*0fd0*/  UISETP.NE.U32.AND UP0, UPT, URZ, UR4, UPT ;  /* 0x000000043f00728c */ /* 0x000fe2000bf05070 */
[----:B------:R-:W-:Y:S01]  /*0fe0*/  SHF.R.S32.HI R105, RZ, 0x1f, R66 ;  /* 0x0000001fff697819 */ /* 0x000fe20000011442 */
[----:B------:R-:W-:Y:S02]  /*0ff0*/  UMOV UR26, 0x5 ;  /* 0x00000005001a7882 */ /* 0x000fe40000000000 */
[----:B------:R-:W-:Y:S01]  /*1000*/  UISETP.NE.AND.EX UP0, UPT, URZ, UR5, UPT, UP0 ;  /* 0x000000053f00728c */ /* 0x000fe2000bf05300 */
[----:B------:R-:W-:Y:S01]  /*1010*/  IADD3 R103, R3, -0x1, RZ ;  /* 0xffffffff03677810 */ /* 0x000fe20007ffe0ff */
[----:B------:R-:W-:Y:S02]  /*1020*/  ULDC.64 UR6, c[0x0][0x238] ;  /* 0x00008e0000067ab9 */ /* 0x000fe40000000a00 */
[----:B------:R-:W-:-:S02]  /*1030*/  ULDC.64 UR4, c[0x0][0x340] ;  /* 0x0000d00000047ab9 */ /* 0x000fc40000000a00 */
[----:B------:R-:W-:-:S05]  /*1040*/  PLOP3.LUT P1, PT, PT, PT, UP0, 0x80, 0x0 ;  /* 0x000000000000781c */ /* 0x000fca0003f2f008 */
[----:B------:R-:W-:-:S06]  /*1050*/  @UP0 UIMAD.WIDE UR4, UR21, UR22, UR4 ;  /* 0x00000016150402a5 */ /* 0x000fcc000f8e0204 */
[----:B------:R-:W-:Y:S02]  /*1060*/  IMAD.U32 R8, RZ, RZ, UR4 ;  /* 0x00000004ff087e24 */ /* 0x000fe4000f8e00ff */
[----:B------:R-:W-:Y:S01]  /*1070*/  IMAD.U32 R9, RZ, RZ, UR5 ;  /* 0x00000005ff097e24 */ /* 0x000fe2000f8e00ff */
[----:B------:R-:W-:Y:S01]  /*1080*/  LEA.HI R7, R105, R66, RZ, 0x3 ;  /* 0x0000004269077211 */ /* 0x000fe200078f18ff */
[----:B------:R-:W-:-:S03]  /*1090*/  ULDC.64 UR4, c[0x0][0x240] ;  /* 0x0000900000047ab9 */ /* 0x000fc60000000a00 */
[----:B------:R-:W2:Y:S01]  /*10a0*/  @P1 LDG.E R5, [R8.64] ;  /* 0x0000001808051981 */ /* 0x000ea2000c1e1900 */
        /* <DEDUP_REMOVED lines=9> */
[----:B------:R-:W-:Y:S01]  /*1140*/  IMAD.U32 R122, RZ, RZ, UR13 ;  /* 0x0000000dff7a7e24 */ /* 0x000fe2000f8e00ff */
[----:B------:R-:W-:Y:S01]  /*1150*/  LEA.HI.X.SX32 R125, R0, R2, 0x1, P0 ;  /* 0x00000002007d7211 */ /* 0x000fe200000f0eff */
[C---:B------:R-:W-:Y:S01]  /*1160*/  IMAD.SHL.U32 R16, R4.reuse, 0x8, RZ ;  /* 0x0000000804107824 */ /* 0x040fe200078e00ff */
[----:B------:R-:W-:Y:S01]  /*1170*/  USHF.R.S32.HI UR6, URZ, 0x1f, UR21 ;  /* 0x0000001f3f067899 */ /* 0x000fe20008011415 */
[----:B------:R-:W-:Y:S01]  /*1180*/  IMAD.SHL.U32 R14, R4, 0x4, RZ ;  /* 0x00000004040e7824 */ /* 0x000fe200078e00ff */
[----:B------:R-:W-:Y:S01]  /*1190*/  UIMAD UR7, UR13, UR5, UR4 ;  /* 0x000000050d0772a4 */ /* 0x000fe2000f8e0204 */
[----:B------:R-:W-:Y:S01]  /*11a0*/  IMAD R7, R125, c[0x0][0x238], RZ ;  /* 0x00008e007d077a24 */ /* 0x000fe200078e02ff */
[--C-:B------:R-:W-:Y:S01]  /*11b0*/  SHF.R.S32.HI R17, RZ, 0x1f, R16.reuse ;  /* 0x0000001fff117819 */ /* 0x100fe20000011410 */
[----:B------:R-:W-:Y:S01]  /*11c0*/  IMAD R3, R103, -0x20, R81 ;  /* 0xffffffe067037824 */ /* 0x000fe200078e0251 */
[----:B------:R-:W-:Y:S01]  /*11d0*/  IADD3 R12, R14, 0x40, RZ ;  /* 0x000000400e0c7810 */ /* 0x000fe20007ffe0ff */
[C---:B------:R-:W-:Y:S01]  /*11e0*/  IMAD R0, R124.reuse, c[0x0][0x23c], R7 ;  /* 0x00008f007c007a24 */ /* 0x040fe200078e0207 */
[----:B------:R-:W-:Y:S01]  /*11f0*/  LEA.HI R105, R105, R66, RZ, 0x6 ;  /* 0x0000004269697211 */ /* 0x000fe200078f30ff */
[----:B------:R-:W-:Y:S01]  /*1200*/  IMAD.WIDE.U32 R6, R124, c[0x0][0x238], R16 ;  /* 0x00008e007c067a25 */ /* 0x000fe200078e0010 */
[----:B------:R-:W-:Y:S01]  /*1210*/  USEL UR32, UR21, URZ, !UP1 ;  /* 0x0000003f15207287 */ /* 0x000fe2000c800000 */
[----:B------:R-:W-:Y:S01]  /*1220*/  ISETP.GT.AND P3, PT, R3, RZ, PT ;  /* 0x000000ff0300720c */ /* 0x000fe20003f64270 */
[----:B------:R-:W-:Y:S01]  /*1230*/  USEL UR31, UR6, URZ, !UP1 ;  /* 0x0000003f061f7287 */ /* 0x000fe2000c800000 */
[----:B------:R-:W-:Y:S01]  /*1240*/  IMAD.IADD R11, R14, 0x1, R12 ;  /* 0x000000010e0b7824 */ /* 0x000fe200078e020c */
[----:B------:R-:W-:Y:S01]  /*1250*/  ULDC.64 UR4, c[0x0][0x248] ;  /* 0x0000920000047ab9 */ /* 0x000fe20000000a00 */
[----:B------:R-:W-:Y:S01]  /*1260*/  IMAD.IADD R7, R7, 0x1, R0 ;  /* 0x0000000107077824 */ /* 0x000fe200078e0200 */
[----:B------:R-:W-:Y:S01]  /*1270*/  ISETP.GE.AND P2, PT, R16, c[0x0][0x1d4], PT ;  /* 0x0000750010007a0c */ /* 0x000fe20003f46270 */
[----:B------:R-:W-:Y:S01]  /*1280*/  IMAD.SHL.U32 R107, R111, 0x40, RZ ;  /* 0x000000406f6b7824 */ /* 0x000fe200078e00ff */
[----:B------:R-:W-:Y:S01]  /*1290*/  ISETP.GE.AND P0, PT, R11, c[0x0][0x1d4], PT ;  /* 0x000075000b007a0c */ /* 0x000fe20003f06270 */
[----:B------:R-:W-:Y:S01]  /*12a0*/  IMAD.WIDE.U32 R122, R122, c[0x0][0x240], R6 ;  /* 0x000090007a7a7a25 */ /* 0x000fe200078e0006 */
[----:B------:R-:W-:Y:S01]  /*12b0*/  UIMAD UR4, UR31, UR4, URZ ;  /* 0x000000041f0472a4 */ /* 0x000fe2000f8e023f */
[----:B------:R-:W-:Y:S01]  /*12c0*/  IADD3 R109, R16, 0x80, RZ ;  /* 0x00000080106d7810 */ /* 0x000fe20007ffe0ff */
[----:B------:R-:W-:Y:S01]  /*12d0*/  BSSY B0, `(.L_x_355) ;  /* 0x0000034000007945 */ /* 0x000fe20003800000 */
[----:B------:R-:W-:Y:S01]  /*12e0*/  SEL R0, RZ, 0xffffffff, P0 ;  /* 0xffffffffff007807 */ /* 0x000fe20000000000 */
[----:B------:R-:W-:Y:S01]  /*12f0*/  IMAD.SHL.U32 R105, R105, 0x8, RZ ;  /* 0x0000000869697824 */ /* 0x000fe200078e00ff */
[----:B------:R-:W-:Y:S01]  /*1300*/  IADD3 R123, R123, UR7, RZ ;  /* 0x000000077b7b7c10 */ /* 0x000fe2000fffe0ff */
[----:B------:R-:W-:Y:S01]  /*1310*/  IMAD.U32 R120, RZ, RZ, UR32 ;  /* 0x00000020ff787e24 */ /* 0x000fe2000f8e00ff */
[----:B------:R-:W-:Y:S01]  /*1320*/  LOP3.LUT R107, R107, 0x1c0, RZ, 0xc0, !PT ;  /* 0x000001c06b6b7812 */ /* 0x000fe200078ec0ff */
[----:B------:R-:W-:Y:S01]  /*1330*/  IMAD.SHL.U32 R0, R0, 0x2, RZ ;  /* 0x0000000200007824 */ /* 0x000fe200078e00ff */
[----:B------:R-:W-:Y:S01]  /*1340*/  IADD3 R108, R16, 0xc0, RZ ;  /* 0x000000c0106c7810 */ /* 0x000fe20007ffe0ff */
[----:B------:R-:W-:Y:S01]  /*1350*/  UIMAD UR5, UR32, UR5, UR4 ;  /* 0x00000005200572a4 */ /* 0x000fe2000f8e0204 */
[----:B------:R-:W-:Y:S01]  /*1360*/  SEL R3, RZ, 0x1, P2 ;  /* 0x00000001ff037807 */ /* 0x000fe20001000000 */
[----:B------:R-:W-:Y:S01]  /*1370*/  IMAD.WIDE.U32 R122, R120, c[0x0][0x248], R122 ;  /* 0x00009200787a7a25 */ /* 0x000fe200078e007a */
[----:B------:R-:W-:-:S02]  /*1380*/  LOP3.LUT R105, R105, 0xfffffe00, RZ, 0xc0, !PT ;  /* 0xfffffe0069697812 */ /* 0x000fc400078ec0ff */
[----:B------:R-:W-:Y:S02]  /*1390*/  LOP3.LUT R104, R107, 0x38, R16, 0xf8, !PT ;  /* 0x000000386b687812 */ /* 0x000fe400078ef810 */
[----:B------:R-:W-:Y:S02]  /*13a0*/  SHF.R.U32.HI R106, RZ, 0x3, R107 ;  /* 0x00000003ff6a7819 */ /* 0x000fe4000001166b */
[----:B------:R-:W-:Y:S02]  /*13b0*/  ISETP.GE.AND P0, PT, R108, c[0x0][0x1d4], PT ;  /* 0x000075006c007a0c */ /* 0x000fe40003f06270 */
[----:B------:R-:W-:Y:S02]  /*13c0*/  LOP3.LUT R0, R0, 0x2, R3, 0xe2, !PT ;  /* 0x0000000200007812 */ /* 0x000fe400078ee203 */
[----:B------:R-:W-:Y:S02]  /*13d0*/  LOP3.LUT R104, R105, R104, R106, 0xf6, !PT ;  /* 0x0000006869687212 */ /* 0x000fe400078ef66a */
[----:B------:R-:W-:-:S02]  /*13e0*/  SEL R98, RZ, 0x8, P0 ;  /* 0x00000008ff627807 */ /* 0x000fc40000000000 */
[----:B------:R-:W-:Y:S01]  /*13f0*/  IADD3 R127, R123, UR5, RZ ;  /* 0x000000057b7f7c10 */ /* 0x000fe2000fffe0ff */
[----:B------:R-:W-:Y:S01]  /*1400*/  IMAD.SHL.U32 R104, R104, 0x2, RZ ;  /* 0x0000000268687824 */ /* 0x000fe200078e00ff */
[----:B--2---:R-:W1:Y:S01]  /*1410*/  @P1 R2UR UR28, R5 ;  /* 0x00000000051c13c2 */ /* 0x004e6200000e0000 */
        /* <DEDUP_REMOVED lines=14> */
[----:B------:R-:W-:Y:S01]  /*1500*/  IMAD.SHL.U32 R6, R3, 0x8, RZ ;  /* 0x0000000803067824 */ /* 0x000fe200078e00ff */
        /* <DEDUP_REMOVED lines=16> */
.L_x_356:
[----:B------:R-:W-:Y:S05]  /*1610*/  BSYNC B0 ;  /* 0x0000000000007941 */ /* 0x000fea0003800000 */
.L_x_355:
[----:B------:R-:W-:Y:S01]  /*1620*/  IMAD.U32 R3, RZ, RZ, UR13 ;  /* 0x0000000dff037e24 */ /* 0x000fe2000f8e00ff */
[----:B------:R-:W-:Y:S01]  /*1630*/  ISETP.GE.AND P3, PT, R16, c[0x0][0x27c], PT ;  /* 0x00009f0010007a0c */ /* 0x000fe20003f66270 */
[----:B------:R-:W-:Y:S01]  /*1640*/  ULDC.64 UR4, c[0x0][0x260] ;  /* 0x0000980000047ab9 */ /* 0x000fe20000000a00 */
[----:B------:R-:W-:Y:S01]  /*1650*/  ISETP.GE.AND P4, PT, R11, c[0x0][0x27c], PT ;  /* 0x00009f000b007a0c */ /* 0x000fe20003f86270 */
[----:B------:R-:W-:Y:S01]  /*1660*/  IMAD.WIDE.U32 R8, R3, c[0x0][0x260], R16 ;  /* 0x0000980003087a25 */ /* 0x000fe200078e0010 */
[----:B------:R-:W-:Y:S01]  /*1670*/  SEL R3, RZ, c[0x0][0x27c], !P3 ;  /* 0x00009f00ff037a07 */ /* 0x000fe20005800000 */
[----:B------:R-:W-:Y:S01]  /*1680*/  UIMAD UR4, UR12, UR4, URZ ;  /* 0x000000040c0472a4 */ /* 0x000fe2000f8e023f */
[----:B-1----:R-:W-:Y:S01]  /*1690*/  SEL R6, RZ, c[0x0][0x27c], !P4 ;  /* 0x00009f00ff067a07 */ /* 0x002fe20006000000 */
[----:B------:R-:W-:Y:S01]  /*16a0*/  IMAD R114, R2, c[0x0][0x290], RZ ;  /* 0x0000a40002727a24 */ /* 0x000fe200078e02ff */
[----:B------:R-:W-:Y:S01]  /*16b0*/  ULDC.64 UR6, c[0x0][0x290] ;  /* 0x0000a40000067ab9 */ /* 0x000fe20000000a00 */
[----:B------:R-:W-:Y:S01]  /*16c0*/  IMAD.IADD R0, R16, 0x1, R3 ;  /* 0x0000000110007824 */ /* 0x000fe200078e0203 */
[----:B------:R-:W-:Y:S01]  /*16d0*/  UIMAD UR33, UR13, UR5, UR4 ;  /* 0x000000050d2172a4 */ /* 0x000fe2000f8e0204 */
[----:B------:R-:W-:Y:S01]  /*16e0*/  IMAD.IADD R6, R11, 0x1, R6 ;  /* 0x000000010b067824 */ /* 0x000fe200078e0206 */
[----:B------:R-:W-:Y:S01]  /*16f0*/  USHF.L.U64.HI UR27, UR6, UR26, UR7 ;  /* 0x0000001a061b7299 */ /* 0x000fe20008010207 */
[----:B------:R-:W-:Y:S01]  /*1700*/  IMAD R112, R2, c[0x0][0x280], RZ ;  /* 0x0000a00002707a24 */ /* 0x000fe200078e02ff */
[----:B------:R-:W-:Y:S01]  /*1710*/  SHF.R.S32.HI R3, RZ, 0x1f, R0 ;  /* 0x0000001fff037819 */ /* 0x000fe20000011400 */
[----:B------:R-:W-:Y:S01]  /*1720*/  ULDC.64 UR4, c[0x0][0x268] ;  /* 0x00009a0000047ab9 */ /* 0x000fe20000000a00 */
[----:B------:R-:W-:Y:S01]  /*1730*/  SHF.R.S32.HI R89, RZ, 0x1f, R6 ;  /* 0x0000001fff597819 */ /* 0x000fe20000011406 */
[----:B------:R-:W-:Y:S01]  /*1740*/  UIMAD UR4, UR31, UR4, URZ ;  /* 0x000000041f0472a4 */ /* 0x000fe2000f8e023f */
[CC--:B------:R-:W-:Y:S01]  /*1750*/  LEA.HI R2, R3.reuse, R0.reuse, RZ, 0x3 ;  /* 0x0000000003027211 */ /* 0x0c0fe200078f18ff */
[----:B------:R-:W-:Y:S01]  /*1760*/  USHF.L.U32 UR30, UR6, 0x5, URZ ;  /* 0x00000005061e7899 */ /* 0x000fe2000800063f */
[----:B------:R-:W-:Y:S01]  /*1770*/  LEA.HI R3, R3, R0, RZ, 0x6 ;  /* 0x0000000003037211 */ /* 0x000fe200078f30ff */
[----:B------:R-:W-:Y:S01]  /*1780*/  UIMAD UR32, UR32, UR5, UR4 ;  /* 0x00000005202072a4 */ /* 0x000fe2000f8e0204 */
[CC--:B------:R-:W-:Y:S01]  /*1790*/  LEA.HI R0, R89.reuse, R6.reuse, RZ, 0x3 ;  /* 0x0000000659007211 */ /* 0x0c0fe200078f18ff */
[----:B------:R-:W-:Y:S01]  /*17a0*/  ULDC.64 UR6, c[0x0][0x280] ;  /* 0x0000a00000067ab9 */ /* 0x000fe20000000a00 */
[----:B------:R-:W-:Y:S01]  /*17b0*/  LEA.HI R89, R89, R6, RZ, 0x6 ;  /* 0x0000000659597211 */ /* 0x000fe200078f30ff */
[----:B------:R-:W-:Y:S01]  /*17c0*/  ULDC.64 UR4, c[0x0][0x210] ;  /* 0x0000840000047ab9 */ /* 0x000fe20000000a00 */
[----:B------:R-:W-:Y:S01]  /*17d0*/  LOP3.LUT R5, R107, 0x38, R0, 0xf8, !PT ;  /* 0x000000386b057812 */ /* 0x000fe200078ef800 */
[----:B------:R-:W0:Y:S01]  /*17e0*/  LDGDEPBAR ;  /* 0x00000000000079af */ /* 0x000e220000000000 */
[----:B------:R-:W-:Y:S01]  /*17f0*/  USHF.L.U64.HI UR7, UR6, UR26, UR7 ;  /* 0x0000001a06077299 */ /* 0x000fe20008010207 */
[----:B------:R-:W-:Y:S01]  /*1800*/  IMAD.SHL.U32 R89, R89, 0x20, RZ ;  /* 0x0000002059597824 */ /* 0x000fe200078e00ff */
[-C--:B------:R-:W-:Y:S01]  /*1810*/  LOP3.LUT R6, R5, R106.reuse, RZ, 0x3c, !PT ;  /* 0x0000006a05067212 */ /* 0x080fe200078e3cff */
[----:B------:R-:W-:Y:S01]  /*1820*/  UIMAD UR26, UR12, UR4, URZ ;  /* 0x000000040c1a72a4 */ /* 0x000fe2000f8e023f */
[----:B------:R-:W-:Y:S01]  /*1830*/  SHF.R.S32.HI R15, RZ, 0x1f, R14 ;  /* 0x0000001fff0f7819 */ /* 0x000fe2000001140e */
[----:B------:R-:W-:Y:S01]  /*1840*/  IMAD R99, R4, 0x20, R111 ;  /* 0x0000002004637824 */ /* 0x000fe200078e026f */
[----:B------:R-:W-:Y:S01]  /*1850*/  LOP3.LUT R89, R89, 0x7ffff800, RZ, 0xc0, !PT ;  /* 0x7ffff80059597812 */ /* 0x000fe200078ec0ff */
[----:B------:R-:W-:Y:S01]  /*1860*/  UIMAD.WIDE.U32 UR34, UR13, UR4, URZ ;  /* 0x000000040d2272a5 */ /* 0x000fe2000f8e003f */
[----:B------:R-:W-:Y:S01]  /*1870*/  SHF.R.S32.HI R4, RZ, 0x1f, R67 ;  /* 0x0000001fff047819 */ /* 0x000fe20000011443 */
[----:B------:R-:W-:Y:S01]  /*1880*/  UIMAD UR26, UR13, UR5, UR26 ;  /* 0x000000050d1a72a4 */ /* 0x000fe2000f8e021a */
[----:B------:R-:W-:Y:S01]  /*1890*/  IADD3 R89, R6, R89, R105 ;  /* 0x0000005906597210 */ /* 0x000fe20007ffe069 */
[----:B------:R-:W-:Y:S01]  /*18a0*/  IMAD.SHL.U32 R3, R3, 0x20, RZ ;  /* 0x0000002003037824 */ /* 0x000fe200078e00ff */
[----:B------:R-:W-:Y:S01]  /*18b0*/  SHF.R.S32.HI R6, RZ, 0x1f, R11 ;  /* 0x0000001fff067819 */ /* 0x000fe2000001140b */
[----:B------:R-:W-:Y:S01]  /*18c0*/  ULDC.64 UR4, c[0x0][0x1e8] ;  /* 0x00007a0000047ab9 */ /* 0x000fe20000000a00 */
[----:B------:R-:W-:Y:S01]  /*18d0*/  IMAD.WIDE.U32 R118, R111, c[0x0][0x290], R16 ;  /* 0x0000a4006f767a25 */ /* 0x000fe200078e0010 */
[----:B------:R-:W-:Y:S01]  /*18e0*/  LOP3.LUT R7, R107, 0x38, R2, 0xf8, !PT ;  /* 0x000000386b077812 */ /* 0x000fe200078ef802 */
[----:B------:R-:W-:Y:S01]  /*18f0*/  UIMAD UR31, UR12, UR4, URZ ;  /* 0x000000040c1f72a4 */ /* 0x000fe2000f8e023f */
[----:B------:R-:W-:Y:S01]  /*1900*/  SHF.R.S32.HI R96, RZ, 0x1f, R109 ;  /* 0x0000001fff607819 */ /* 0x000fe2000001146d */
[C---:B------:R-:W-:Y:S01]  /*1910*/  IMAD R114, R111.reuse, c[0x0][0x294], R114 ;  /* 0x0000a5006f727a24 */ /* 0x040fe200078e0272 */
[----:B------:R-:W-:Y:S01]  /*1920*/  SHF.R.S32.HI R95, RZ, 0x1f, R108 ;  /* 0x0000001fff5f7819 */ /* 0x000fe2000001146c */
[----:B------:R-:W-:Y:S01]  /*1930*/  IMAD.WIDE.U32 R116, R111, c[0x0][0x280], R16 ;  /* 0x0000a0006f747a25 */ /* 0x000fe200078e0010 */
[----:B------:R-:W-:Y:S01]  /*1940*/  LEA.HI R97, R6, R11, RZ, 0x3 ;  /* 0x0000000b06617211 */ /* 0x000fe200078f18ff */
[----:B------:R-:W-:Y:S01]  /*1950*/  UIMAD.WIDE.U32 UR36, UR13, UR4, URZ ;  /* 0x000000040d2472a5 */ /* 0x000fe2000f8e003f */
[----:B------:R-:W-:Y:S01]  /*1960*/  IADD3 R9, R9, UR33, RZ ;  /* 0x0000002109097c10 */ /* 0x000fe2000fffe0ff */
[----:B------:R-:W-:Y:S01]  /*1970*/  IMAD R112, R111, c[0x0][0x284], R112 ;  /* 0x0000a1006f707a24 */ /* 0x000fe200078e0270 */
[----:B------:R-:W-:Y:S01]  /*1980*/  LOP3.LUT R3, R3, 0x7ffff800, RZ, 0xc0, !PT ;  /* 0x7ffff80003037812 */ /* 0x000fe200078ec0ff */
[--C-:B------:R-:W-:Y:S01]  /*1990*/  IMAD.WIDE.U32 R20, R111, c[0x0][0x290], R14.reuse ;  /* 0x0000a4006f147a25 */ /* 0x100fe200078e000e */
[----:B------:R-:W-:Y:S01]  /*19a0*/  LOP3.LUT R90, R7, R106, RZ, 0x3c, !PT ;  /* 0x0000006a075a7212 */ /* 0x000fe200078e3cff */
[----:B------:R-:W-:Y:S01]  /*19b0*/  UIMAD UR31, UR13, UR5, UR31 ;  /* 0x000000050d1f72a4 */ /* 0x000fe2000f8e021f */
[----:B------:R-:W-:Y:S01]  /*19c0*/  LOP3.LUT R83, R2, 0xfffffff8, RZ, 0xc0, !PT ;  /* 0xfffffff802537812 */ /* 0x000fe200078ec0ff */
[----:B------:R-:W-:Y:S01]  /*19d0*/  IMAD.WIDE.U32 R18, R111, c[0x0][0x280], R14 ;  /* 0x0000a0006f127a25 */ /* 0x000fe200078e000e */
[----:B------:R-:W-:Y:S01]  /*19e0*/  LOP3.LUT R85, R0, 0xfffffff8, RZ, 0xc0, !PT ;  /* 0xfffffff800557812 */ /* 0x000fe200078ec0ff */
[----:B------:R-:W-:Y:S01]  /*19f0*/  ULDC.64 UR4, c[0x0][0x2b0] ;  /* 0x0000ac0000047ab9 */ /* 0x000fe20000000a00 */
[----:B------:R-:W-:Y:S01]  /*1a00*/  LEA.HI R96, R96, R109, RZ, 0x3 ;  /* 0x0000006d60607211 */ /* 0x000fe200078f18ff */
[C---:B------:R-:W-:Y:S01]  /*1a10*/  IMAD.SHL.U32 R102, R98.reuse, 0x10, RZ ;  /* 0x0000001062667824 */ /* 0x040fe200078e00ff */
[----:B------:R-:W-:Y:S01]  /*1a20*/  LOP3.LUT R98, R98, 0xff, RZ, 0xc0, !PT ;  /* 0x000000ff62627812 */ /* 0x000fe200078ec0ff */
[----:B------:R-:W-:Y:S01]  /*1a30*/  IMAD R6, R4, c[0x0][0x290], RZ ;  /* 0x0000a40004067a24 */ /* 0x000fe200078e02ff */
[----:B------:R-:W-:Y:S01]  /*1a40*/  LEA.HI R95, R95, R108, RZ, 0x3 ;  /* 0x0000006c5f5f7211 */ /* 0x000fe200078f18ff */
[----:B------:R-:W-:Y:S01]  /*1a50*/  IMAD.IADD R119, R119, 0x1, R114 ;  /* 0x0000000177777824 */ /* 0x000fe200078e0272 */
[----:B------:R-:W-:Y:S01]  /*1a60*/  SHF.R.S32.HI R94, RZ, 0x3, R2 ;  /* 0x00000003ff5e7819 */ /* 0x000fe20000011402 */
[----:B------:R-:W-:Y:S01]  /*1a70*/  IMAD.IADD R117, R117, 0x1, R112 ;  /* 0x0000000175757824 */ /* 0x000fe200078e0270 */
[----:B------:R-:W-:Y:S01]  /*1a80*/  SHF.R.S32.HI R93, RZ, 0x3, R0 ;  /* 0x00000003ff5d7819 */ /* 0x000fe20000011400 */
[----:B------:R-:W-:Y:S01]  /*1a90*/  IMAD.IADD R115, R114, 0x1, R21 ;  /* 0x0000000172737824 */ /* 0x000fe200078e0215 */
[----:B------:R-:W-:Y:S01]  /*1aa0*/  UIMAD UR29, UR29, UR4, URZ ;  /* 0x000000041d1d72a4 */ /* 0x000fe2000f8e023f */
[----:B------:R-:W-:Y:S01]  /*1ab0*/  IMAD.IADD R113, R112, 0x1, R19 ;  /* 0x0000000170717824 */ /* 0x000fe200078e0213 */
[----:B------:R-:W-:Y:S01]  /*1ac0*/  IADD3 R90, R90, R3, R105 ;  /* 0x000000035a5a7210 */ /* 0x000fe20007ffe069 */
[----:B------:R-:W-:Y:S01]  /*1ad0*/  IMAD R4, R4, c[0x0][0x280], RZ ;  /* 0x0000a00004047a24 */ /* 0x000fe200078e02ff */
[----:B------:R-:W-:Y:S01]  /*1ae0*/  SHF.R.S32.HI R82, RZ, 0x1f, R83 ;  /* 0x0000001fff527819 */ /* 0x000fe20000011453 */
[----:B------:R-:W-:Y:S01]  /*1af0*/  IMAD.MOV.U32 R114, RZ, RZ, R20 ;  /* 0x000000ffff727224 */ /* 0x000fe200078e0014 */
[----:B------:R-:W-:Y:S01]  /*1b00*/  SHF.R.S32.HI R84, RZ, 0x1f, R85 ;  /* 0x0000001fff547819 */ /* 0x000fe20000011455 */
[----:B------:R-:W-:Y:S01]  /*1b10*/  IMAD.MOV.U32 R112, RZ, RZ, R18 ;  /* 0x000000ffff707224 */ /* 0x000fe200078e0012 */
[----:B------:R-:W-:Y:S01]  /*1b20*/  LOP3.LUT R97, R97, 0xfffffff8, RZ, 0xc0, !PT ;  /* 0xfffffff861617812 */ /* 0x000fe200078ec0ff */
[----:B------:R-:W-:Y:S01]  /*1b30*/  IMAD.SHL.U32 R101, R98, 0x8, RZ ;  /* 0x0000000862657824 */ /* 0x000fe200078e00ff */
[----:B------:R-:W-:Y:S01]  /*1b40*/  LOP3.LUT R96, R96, 0xfffffff8, RZ, 0xc0, !PT ;  /* 0xfffffff860607812 */ /* 0x000fe200078ec0ff */
[----:B------:R-:W-:Y:S01]  /*1b50*/  IMAD.SHL.U32 R100, R98, 0x4, RZ ;  /* 0x0000000462647824 */ /* 0x000fe200078e00ff */
[----:B------:R-:W-:Y:S01]  /*1b60*/  LOP3.LUT R95, R95, 0xfffffff8, RZ, 0xc0, !PT ;  /* 0xfffffff85f5f7812 */ /* 0x000fe200078ec0ff */
[----:B------:R-:W-:Y:S01]  /*1b70*/  IMAD.WIDE.U32 R120, R120, c[0x0][0x268], R8 ;  /* 0x00009a0078787a25 */ /* 0x000fe200078e0008 */
[----:B------:R-:W-:Y:S01]  /*1b80*/  UIMAD.WIDE.U32 UR38, UR28, UR4, URZ ;  /* 0x000000041c2672a5 */ /* 0x000fe2000f8e003f */
[----:B------:R-:W-:Y:S01]  /*1b90*/  SHF.L.U64.HI R82, R83, 0x1, R82 ;  /* 0x0000000153527819 */ /* 0x000fe20000010252 */
[----:B------:R-:W-:Y:S01]  /*1ba0*/  UIMAD UR29, UR28, UR5, UR29 ;  /* 0x000000051c1d72a4 */ /* 0x000fe2000f8e021d */
[----:B------:R-:W-:Y:S01]  /*1bb0*/  IMAD.SHL.U32 R98, R98, 0x2, RZ ;  /* 0x0000000262627824 */ /* 0x000fe200078e00ff */
[----:B------:R-:W-:Y:S01]  /*1bc0*/  SHF.L.U64.HI R84, R85, 0x1, R84 ;  /* 0x0000000155547819 */ /* 0x000fe20000010254 */
[----:B------:R-:W-:Y:S01]  /*1bd0*/  IMAD R73, R67, c[0x0][0x284], R4 ;  /* 0x0000a10043497a24 */ /* 0x000fe200078e0204 */
[----:B------:R-:W-:Y:S01]  /*1be0*/  IADD3 R77, R77, UR19, RZ ;  /* 0x000000134d4d7c10 */ /* 0x000fe2000fffe0ff */
[----:B------:R-:W-:Y:S01]  /*1bf0*/  IMAD.WIDE.U32 R116, R67, c[0x0][0x280], R116 ;  /* 0x0000a00043747a25 */ /* 0x000fe200078e0074 */
[C---:B------:R-:W-:Y:S01]  /*1c00*/  IADD3 R10, R14.reuse, 0x20, RZ ;  /* 0x000000200e0a7810 */ /* 0x040fe20007ffe0ff */
[----:B------:R-:W-:Y:S01]  /*1c10*/  USHF.L.U32 UR6, UR6, 0x5, URZ ;  /* 0x0000000506067899 */ /* 0x000fe2000800063f */
[----:B------:R-:W-:Y:S01]  /*1c20*/  IADD3 R9, R14, 0x60, RZ ;  /* 0x000000600e097810 */ /* 0x000fe20007ffe0ff */
[----:B------:R-:W-:Y:S01]  /*1c30*/  IMAD.MOV.U32 R2, RZ, RZ, c[0x0][0x2b8] ;  /* 0x0000ae00ff027624 */ /* 0x000fe200078e00ff */
[----:B------:R-:W-:Y:S01]  /*1c40*/  LOP3.LUT R102, R102, 0x10, RZ, 0xc0, !PT ;  /* 0x0000001066667812 */ /* 0x000fe200078ec0ff */
[----:B------:R-:W-:Y:S01]  /*1c50*/  IMAD.MOV.U32 R0, RZ, RZ, c[0x0][0x27c] ;  /* 0x00009f00ff007624 */ /* 0x000fe200078e00ff */
[----:B------:R-:W-:Y:S01]  /*1c60*/  LOP3.LUT R101, R101, 0x10, RZ, 0xc0, !PT ;  /* 0x0000001065657812 */ /* 0x000fe200078ec0ff */
[----:B------:R-:W-:Y:S01]  /*1c70*/  IMAD.MOV.U32 R91, RZ, RZ, c[0x0][0x27c] ;  /* 0x00009f00ff5b7624 */ /* 0x000fe200078e00ff */
[----:B------:R-:W-:Y:S01]  /*1c80*/  LOP3.LUT R100, R100, 0x10, RZ, 0xc0, !PT ;  /* 0x0000001064647812 */ /* 0x000fe200078ec0ff */
[C---:B------:R-:W-:Y:S01]  /*1c90*/  IMAD R3, R67.reuse, c[0x0][0x294], R6 ;  /* 0x0000a50043037a24 */ /* 0x040fe200078e0206 */
[----:B------:R-:W-:Y:S01]  /*1ca0*/  LOP3.LUT R98, R98, 0x10, RZ, 0xc0, !PT ;  /* 0x0000001062627812 */ /* 0x000fe200078ec0ff */
[C---:B------:R-:W-:Y:S01]  /*1cb0*/  IMAD.WIDE.U32 R118, R67.reuse, c[0x0][0x290], R118 ;  /* 0x0000a40043767a25 */ /* 0x040fe200078e0076 */
[----:B------:R-:W-:Y:S01]  /*1cc0*/  SHF.R.S32.HI R88, RZ, 0x1f, R97 ;  /* 0x0000001fff587819 */ /* 0x000fe20000011461 */
[----:B------:R-:W-:Y:S01]  /*1cd0*/  UIADD3 UR26, UR35, UR26, URZ ;  /* 0x0000001a231a7290 */ /* 0x000fe2000fffe03f */
[----:B------:R-:W-:Y:S01]  /*1ce0*/  SHF.R.S32.HI R87, RZ, 0x1f, R96 ;  /* 0x0000001fff577819 */ /* 0x000fe20000011460 */
[----:B------:R-:W-:Y:S01]  /*1cf0*/  IMAD.WIDE.U32 R114, R67, c[0x0][0x290], R114 ;  /* 0x0000a40043727a25 */ /* 0x000fe200078e0072 */
[----:B------:R-:W-:Y:S01]  /*1d00*/  SHF.R.S32.HI R86, RZ, 0x1f, R95 ;  /* 0x0000001fff567819 */ /* 0x000fe2000001145f */
[----:B------:R-:W-:Y:S01]  /*1d10*/  UIADD3 UR31, UR37, UR31, URZ ;  /* 0x0000001f251f7290 */ /* 0x000fe2000fffe03f */
[----:B------:R-:W-:Y:S01]  /*1d20*/  IADD3 R79, R121, UR32, RZ ;  /* 0x00000020794f7c10 */ /* 0x000fe2000fffe0ff */
[----:B------:R-:W-:Y:S01]  /*1d30*/  IMAD.WIDE.U32 R112, R67, c[0x0][0x280], R112 ;  /* 0x0000a00043707a25 */ /* 0x000fe200078e0070 */
[----:B------:R-:W-:Y:S01]  /*1d40*/  ISETP.NE.AND P5, PT, R2, 0x1, PT ;  /* 0x000000010200780c */ /* 0x000fe20003fa5270 */
[----:B------:R-:W-:Y:S01]  /*1d50*/  UIADD3 UR29, UR39, UR29, URZ ;  /* 0x0000001d271d7290 */ /* 0x000fe2000fffe03f */
[----:B------:R-:W-:Y:S01]  /*1d60*/  ISETP.GE.AND P6, PT, R0, 0x1, PT ;  /* 0x000000010000780c */ /* 0x000fe20003fc6270 */
[----:B------:R-:W-:Y:S01]  /*1d70*/  IMAD.IADD R75, R117, 0x1, R73 ;  /* 0x00000001754b7824 */ /* 0x000fe200078e0249 */
[----:B------:R-:W-:Y:S01]  /*1d80*/  ULDC.U8 UR4, c[0x0][0x298] ;  /* 0x0000a60000047ab9 */ /* 0x000fe20000000000 */
[----:B------:R-:W-:-:S02]  /*1d90*/  IMAD.SHL.U32 R91, R91, 0x2, RZ ;  /* 0x000000025b5b7824 */ /* 0x000fc400078e00ff */
[----:B------:R-:W-:Y:S02]  /*1da0*/  IMAD.IADD R76, R119, 0x1, R3 ;  /* 0x00000001774c7824 */ /* 0x000fe400078e0203 */
[----:B------:R-:W-:Y:S02]  /*1db0*/  IMAD.IADD R74, R3, 0x1, R115 ;  /* 0x00000001034a7824 */ /* 0x000fe400078e0273 */
[----:B------:R-:W-:Y:S02]  /*1dc0*/  IMAD.IADD R73, R73, 0x1, R113 ;  /* 0x0000000149497824 */ /* 0x000fe400078e0271 */
[----:B------:R-:W-:Y:S02]  /*1dd0*/  IMAD.SHL.U32 R83, R83, 0x2, RZ ;  /* 0x0000000253537824 */ /* 0x000fe400078e00ff */
[----:B------:R-:W-:Y:S02]  /*1de0*/  IMAD.SHL.U32 R85, R85, 0x2, RZ ;  /* 0x0000000255557824 */ /* 0x000fe400078e00ff */
[----:B------:R-:W-:-:S02]  /*1df0*/  IMAD.SHL.U32 R90, R90, 0x2, RZ ;  /* 0x000000025a5a7824 */ /* 0x000fc400078e00ff */
[----:B------:R-:W-:Y:S01]  /*1e00*/  IMAD.SHL.U32 R89, R89, 0x2, RZ ;  /* 0x0000000259597824 */ /* 0x000fe200078e00ff */
[----:B------:R-:W-:Y:S06]  /*1e10*/  BAR.SYNC.DEFER_BLOCKING 0x0 ;  /* 0x0000000000007b1d */ /* 0x000fec0000010000 */
.L_x_375:
        /* <DEDUP_REMOVED lines=19> */
[----:B--2---:R-:W2:Y:S04]  /*1f50*/  @!P0 LDG.E R92, [R4.64] ;  /* 0x00000018045c8981 */ /* 0x004ea8000c1e1900 */
[----:B------:R-:W-:Y:S01]  /*1f60*/  IMAD R0, R70, c[0x0][0x1e0], RZ ;  /* 0x0000780046007a24 */ /* 0x000fe200078e02ff */
[----:B------:R-:W-:Y:S03]  /*1f70*/  BAR.SYNC.DEFER_BLOCKING 0x0 ;  /* 0x0000000000007b1d */ /* 0x000fe60000010000 */
[----:B------:R-:W-:Y:S05]  /*1f80*/  IMAD R0, R71, c[0x0][0x1e4], R0 ;  /* 0x0000790047007a24 */ /* 0x000fea00078e0200 */
[----:B------:R-:W-:Y:S02]  /*1f90*/  IADD3 R3, R3, R0, RZ ;  /* 0x0000000003037210 */ /* 0x000fe40007ffe0ff */
[----:B--2---:R-:W-:Y:S03]  /*1fa0*/  SHF.R.S32.HI R69, RZ, 0x1f, R92 ;  /* 0x0000001fff457819 */ /* 0x004fe6000001145c */
[----:B------:R-:W-:Y:S04]  /*1fb0*/  IMAD.WIDE.U32 R2, R92, c[0x0][0x1f0], R2 ;  /* 0x00007c005c027a25 */ /* 0x000fe800078e0002 */
[----:B------:R-:W-:Y:S01]  /*1fc0*/  IMAD R0, R69, c[0x0][0x1f0], RZ ;  /* 0x00007c0045007a24 */ /* 0x000fe200078e02ff */
[----:B------:R-:W-:Y:S03]  /*1fd0*/  IADD3 R55, P1, R2, UR36, RZ ;  /* 0x0000002402377c10 */ /* 0x000fe6000ff3e0ff */
[----:B------:R-:W-:Y:S01]  /*1fe0*/  IMAD R0, R92, c[0x0][0x1f4], R0 ;  /* 0x00007d005c007a24 */ /* 0x000fe200078e0200 */
[----:B------:R-:W-:Y:S04]  /*1ff0*/  LEA R54, P0, R55, c[0x0][0x1c8], 0x1 ;  /* 0x0000720037367a11 */ /* 0x000fe800078008ff */
[----:B------:R-:W-:Y:S04]  /*2000*/  IADD3.X R0, R3, UR31, R0, P1, !PT ;  /* 0x0000001f03007c10 */ /* 0x000fe80008ffe400 */
[----:B------:R-:W-:Y:S01]  /*2010*/  LEA.HI.X R55, R55, c[0x0][0x1cc], R0, 0x1, P0 ;  /* 0x0000730037377a11 */ /* 0x000fe200000f0c00 */
[----:B-1----:R-:W-:-:S05]  /*2020*/  @!P6 BRA `(.L_x_358) ;  /* 0x000026a00000e947 */ /* 0x002fca0003800000 */
[C---:B------:R-:W-:Y:S01]  /*2030*/  IMAD R13, R103.reuse, UR7, RZ ;  /* 0x00000007670d7c24 */ /* 0x040fe2000f8e02ff */
[----:B------:R-:W-:Y:S01]  /*2040*/  ISETP.NE.AND P0, PT, RZ, UR4, PT ;  /* 0x00000004ff007c0c */ /* 0x000fe2000bf05270 */
[C---:B------:R-:W-:Y:S01]  /*2050*/  IMAD R3, R103.reuse, UR27, RZ ;  /* 0x0000001b67037c24 */ /* 0x040fe2000f8e02ff */
[----:B------:R-:W-:Y:S01]  /*2060*/  SHF.R.S32.HI R0, RZ, 0x1f, R103 ;  /* 0x0000001fff007819 */ /* 0x000fe20000011467 */
[C---:B------:R-:W-:Y:S01]  /*2070*/  IMAD.WIDE.U32 R6, R103.reuse, UR6, RZ ;  /* 0x0000000667067c25 */ /* 0x040fe2000f8e00ff */
        /* <DEDUP_REMOVED lines=47> */
.L_x_361:
[----:B------:R-:W-:Y:S05]  /*2370*/  BSYNC B0 ;  /* 0x0000000000007941 */ /* 0x000fea0003800000 */
.L_x_360:
[----:B------:R-:W2:Y:S04]  /*2380*/  SHFL.IDX PT, R55, R55, RZ, 0x181f ;  /* 0x00181fff37377589 */ /* 0x000ea800000e0000 */
[----:B------:R-:W3:Y:S01]  /*2390*/  SHFL.IDX PT, R54, R54, RZ, 0x181f ;  /* 0x00181fff36367589 */ /* 0x000ee200000e0000 */
[----:B------:R-:W-:-:S05]  /*23a0*/  @P2 BRA `(.L_x_362) ;  /* 0x000024d000002947 */ /* 0x000fca0003800000 */
[----:B------:R-:W-:Y:S01]  /*23b0*/  ISETP.GE.AND P0, PT, R16, c[0x0][0x1d4], PT ;  /* 0x0000750010007a0c */ /* 0x000fe20003f06270 */
[----:B-1---5:R-:W-:Y:S01]  /*23c0*/  IMAD.MOV.U32 R2, RZ, RZ, R26 ;  /* 0x000000ffff027224 */ /* 0x022fe200078e001a */
[----:B------:R-:W-:Y:S01]  /*23d0*/  BSSY B0, `(.L_x_363) ;  /* 0x0000052000007945 */ /* 0x000fe20003800000 */
[----:B------:R-:W-:Y:S02]  /*23e0*/  IMAD.MOV.U32 R0, RZ, RZ, R27 ;  /* 0x000000ffff007224 */ /* 0x000fe400078e001b */
        /* <DEDUP_REMOVED lines=27> */
[C---:B---3--:R-:W-:Y:S01]  /*25a0*/  LEA R62, P1, R16.reuse, R54, 0x1 ;  /* 0x00000036103e7211 */ /* 0x048fe200078208ff */
[----:B------:R-:W-:Y:S02]  /*25b0*/  IMAD.MOV.U32 R25, RZ, RZ, R31 ;  /* 0x000000ffff197224 */ /* 0x000fe400078e001f */
[----:B------:R-:W-:Y:S01]  /*25c0*/  IMAD.MOV.U32 R39, RZ, RZ, R53 ;  /* 0x000000ffff277224 */ /* 0x000fe200078e0035 */
[----:B--2---:R-:W-:Y:S05]  /*25d0*/  LEA.HI.X R63, R16, R55, R17, 0x1, P1 ;  /* 0x00000037103f7211 */ /* 0x004fea00008f0c11 */
        /* <DEDUP_REMOVED lines=49> */
.L_x_364:
[----:B------:R-:W-:Y:S05]  /*28f0*/  BSYNC B0 ;  /* 0x0000000000007941 */ /* 0x000fea0003800000 */
.L_x_363:
[----:B------:R-:W-:Y:S01]  /*2900*/  ISETP.GE.AND P0, PT, R11, c[0x0][0x1d4], PT ;  /* 0x000075000b007a0c */ /* 0x000fe20003f06270 */
[----:B------:R-:W-:Y:S01]  /*2910*/  @!UPT UIADD3 URZ, URZ, URZ, URZ ;  /* 0x0000003f3f3ff290 */ /* 0x000fe2000fffe03f */
[----:B------:R-:W-:Y:S11]  /*2920*/  BSSY B0, `(.L_x_365) ;  /* 0x0000037000007945 */ /* 0x000ff60003800000 */
[----:B------:R-:W-:-:S05]  /*2930*/  @P0 BRA `(.L_x_366) ;  /* 0x0000035000000947 */ /* 0x000fca0003800000 */
[----:B------:R-:W-:Y:S01]  /*2940*/  ISETP.GE.AND P0, PT, R10, c[0x0][0x27c], PT ;  /* 0x00009f000a007a0c */ /* 0x000fe20003f06270 */
[----:B-1----:R-:W1:Y:S01]  /*2950*/  LDS.128 R20, [R104+0xd080] ;  /* 0x00d0800068147984 */ /* 0x002e620000000c00 */
[C---:B---3--:R-:W-:Y:S04]  /*2960*/  LEA R58, P1, R97.reuse, R54, 0x1 ;  /* 0x00000036613a7211 */ /* 0x048fe800078208ff */
[----:B--2---:R-:W-:Y:S07]  /*2970*/  LEA.HI.X R59, R97, R55, R88, 0x1, P1 ;  /* 0x00000037613b7211 */ /* 0x004fee00008f0c58 */
        /* <DEDUP_REMOVED lines=49> */
.L_x_366:
[----:B------:R-:W-:Y:S05]  /*2c90*/  BSYNC B0 ;  /* 0x0000000000007941 */ /* 0x000fea0003800000 */
.L_x_365:
        /* <DEDUP_REMOVED lines=57> */
.L_x_368:
[----:B------:R-:W-:Y:S05]  /*3030*/  BSYNC B0 ;  /* 0x0000000000007941 */ /* 0x000fea0003800000 */
.L_x_367:
[----:B------:R-:W-:Y:S11]  /*3040*/  ISETP.GE.AND P0, PT, R108, c[0x0][0x1d4], PT ;  /* 0x000075006c007a0c */ /* 0x000ff60003f06270 */
[----:B------:R-:W-:Y:S02]  /*3050*/  @!UPT UIADD3 URZ, URZ, URZ, URZ ;  /* 0x0000003f3f3ff290 */ /* 0x000fe4000fffe03f */
        /* <DEDUP_REMOVED lines=55> */
.L_x_359:
        /* <DEDUP_REMOVED lines=29> */
.L_x_370:
[----:B------:R-:W-:Y:S05]  /*35a0*/  BSYNC B0 ;  /* 0x0000000000007941 */ /* 0x000fea0003800000 */
.L_x_369:
[----:B------:R2:W3:Y:S04]  /*35b0*/  SHFL.IDX PT, R129, R55, RZ, 0x181f ;  /* 0x00181fff37817589 */ /* 0x0004e800000e0000 */
[----:B------:R2:W4:Y:S01]  /*35c0*/  SHFL.IDX PT, R128, R54, RZ, 0x181f ;  /* 0x00181fff36807589 */ /* 0x00052200000e0000 */
[----:B------:R-:W-:-:S05]  /*35d0*/  @P2 BRA `(.L_x_362) ;  /* 0x000012a000002947 */ /* 0x000fca0003800000 */
[----:B------:R-:W-:Y:S01]  /*35e0*/  ISETP.GE.AND P0, PT, R16, c[0x0][0x1d4], PT ;  /* 0x0000750010007a0c */ /* 0x000fe20003f06270 */
[----:B-----5:R-:W-:Y:S01]  /*35f0*/  IMAD.MOV.U32 R4, RZ, RZ, R26 ;  /* 0x000000ffff047224 */ /* 0x020fe200078e001a */
[----:B------:R-:W-:Y:S01]  /*3600*/  IADD3 R110, -R91, c[0x0][0x1d4], RZ ;  /* 0x000075005b6e7a10 */ /* 0x000fe20007ffe1ff */
[----:B------:R-:W-:Y:S01]  /*3610*/  IMAD.MOV.U32 R3, RZ, RZ, R27 ;  /* 0x000000ffff037224 */ /* 0x000fe200078e001b */
[----:B------:R-:W-:Y:S01]  /*3620*/  BSSY B0, `(.L_x_371) ;  /* 0x000008e000007945 */ /* 0x000fe20003800000 */
[----:B------:R-:W-:Y:S01]  /*3630*/  IMAD.MOV.U32 R2, RZ, RZ, R24 ;  /* 0x000000ffff027224 */ /* 0x000fe200078e0018 */
        /* <DEDUP_REMOVED lines=8> */
[----:B--2---:R-:W-:Y:S01]  /*36c0*/  PRMT R55, R8, 0x7610, R55 ;  /* 0x0000761008377816 */ /* 0x004fe20000000037 */
        /* <DEDUP_REMOVED lines=26> */
[----:B------:R-:W-:Y:S02]  /*3870*/  @!P0 SHF.R.U64 R42, R42, 0x10, R43 ;  /* 0x000000102a2a8819 */ /* 0x000fe4000000122b */
        /* <DEDUP_REMOVED lines=84> */
[----:B------:R-:W-:Y:S01]  /*3dc0*/  @!P0 F2FP.BF16.PACK_AB R131, R4, R3 ;  /* 0x000000030483823e */ /* 0x000fe200000010ff */
[----:B------:R-:W-:Y:S02]  /*3dd0*/  @!P0 FMUL.FTZ R8, R32, R29 ;  /* 0x0000001d20088220 */ /* 0x000fe40000410000 */
[----:B------:R-:W-:Y:S02]  /*3de0*/  @!P0 FFMA.FTZ R6, R47, R49, R6 ;  /* 0x000000312f068223 */ /* 0x000fe40000010006 */
[----:B------:R-:W-:Y:S01]  /*3df0*/  @!P0 IMAD.MOV.U32 R62, RZ, RZ, R134 ;  /* 0x000000ffff3e8224 */ /* 0x000fe200078e0086 */
[----:B----4-:R-:W-:Y:S01]  /*3e00*/  IADD3 R134, P2, R128, R83, RZ ;  /* 0x0000005380867210 */ /* 0x010fe20007f5e0ff */
[----:B------:R-:W-:Y:S01]  /*3e10*/  @!P0 FFMA.FTZ R7, R50, R51, R7 ;  /* 0x0000003332078223 */ /* 0x000fe20000010007 */
[----:B------:R-:W-:Y:S01]  /*3e20*/  @!P0 F2FP.BF16.PACK_AB R132, R6, R5 ;  /* 0x000000050684823e */ /* 0x000fe200000010ff */
[----:B------:R-:W-:Y:S01]  /*3e30*/  @!P0 FFMA.FTZ R8, R53, R52, R8 ;  /* 0x0000003435088223 */ /* 0x000fe20000010008 */
[----:B---3--:R-:W-:Y:S01]  /*3e40*/  IADD3.X R135, R129, R82, RZ, P2, !PT ;  /* 0x0000005281877210 */ /* 0x008fe200017fe4ff */
[----:B------:R-:W-:Y:S01]  /*3e50*/  @!P0 IMAD.MOV.U32 R60, RZ, RZ, R130 ;  /* 0x000000ffff3c8224 */ /* 0x000fe200078e0082 */
[----:B------:R-:W-:Y:S01]  /*3e60*/  @!P0 F2FP.BF16.PACK_AB R130, R2, R0 ;  /* 0x000000000282823e */ /* 0x000fe200000010ff */
[----:B------:R-:W-:Y:S01]  /*3e70*/  @!P0 IMAD.MOV.U32 R63, RZ, RZ, R137 ;  /* 0x000000ffff3f8224 */ /* 0x000fe200078e0089 */
[----:B------:R-:W-:Y:S01]  /*3e80*/  @!P0 F2FP.BF16.PACK_AB R133, R8, R7 ;  /* 0x000000070885823e */ /* 0x000fe200000010ff */
[----:B------:R-:W-:Y:S01]  /*3e90*/  @!P1 IMAD.WIDE R136, R78, 0x2, R128 ;  /* 0x000000024e889825 */ /* 0x000fe200078e0280 */
[----:B------:R-:W-:Y:S02]  /*3ea0*/  @!P0 MOV R22, R132 ;  /* 0x0000008400168202 */ /* 0x000fe40000000f00 */
[----:B------:R1:W-:Y:S01]  /*3eb0*/  ST.E.128 [R134.64], R60 ;  /* 0x0000003c86007985 */ /* 0x0003e2000c101d18 */
[----:B------:R-:W-:Y:S02]  /*3ec0*/  @!P0 IMAD.MOV.U32 R20, RZ, RZ, R130 ;  /* 0x000000ffff148224 */ /* 0x000fe400078e0082 */
[----:B------:R-:W-:Y:S02]  /*3ed0*/  @!P0 IMAD.MOV.U32 R21, RZ, RZ, R131 ;  /* 0x000000ffff158224 */ /* 0x000fe400078e0083 */
[----:B------:R-:W-:Y:S05]  /*3ee0*/  @!P0 IMAD.MOV.U32 R23, RZ, RZ, R133 ;  /* 0x000000ffff178224 */ /* 0x000fea00078e0085 */
[----:B------:R1:W-:Y:S02]  /*3ef0*/  @!P1 ST.E.128 [R136.64], R20 ;  /* 0x0000001488009985 */ /* 0x0003e4000c101d18 */
.L_x_372:
[----:B------:R-:W-:Y:S05]  /*3f00*/  BSYNC B0 ;  /* 0x0000000000007941 */ /* 0x000fea0003800000 */
.L_x_371:
[----:B------:R-:W-:Y:S11]  /*3f10*/  ISETP.GE.AND P0, PT, R11, c[0x0][0x1d4], PT ;  /* 0x000075000b007a0c */ /* 0x000ff60003f06270 */
[----:B------:R-:W-:Y:S02]  /*3f20*/  @!UPT UIADD3 URZ, URZ, URZ, URZ ;  /* 0x0000003f3f3ff290 */ /* 0x000fe4000fffe03f */
[----:B------:R-:W-:-:S05]  /*3f30*/  @P0 BRA `(.L_x_362) ;  /* 0x0000094000000947 */ /* 0x000fca0003800000 */
[----:B------:R-:W-:Y:S01]  /*3f40*/  SEL R110, R91, R110, !P4 ;  /* 0x0000006e5b6e7207 */ /* 0x000fe20006000000 */
[----:B------:R-:W2:Y:S01]  /*3f50*/  LDS.128 R48, [R89+0xc080] ;  /* 0x00c0800059307984 */ /* 0x000ea20000000c00 */
        /* <DEDUP_REMOVED lines=21> */
[C---:B--2---:R-:W-:Y:S01]  /*40b0*/  @!P0 LOP3.LUT R36, R49.reuse, 0xffff0000, RZ, 0xc0, !PT ;  /* 0xffff000031248812 */ /* 0x044fe200078ec0ff */
        /* <DEDUP_REMOVED lines=44> */
[----:B----4-:R-:W-:Y:S01]  /*4380*/  IADD3 R52, P1, R128, R85, RZ ;  /* 0x0000005580347210 */ /* 0x010fe20007f3e0ff */
        /* <DEDUP_REMOVED lines=19> */
[----:B---3--:R-:W-:Y:S01]  /*44c0*/  IMAD.X R53, R129, 0x1, R84, P1 ;  /* 0x0000000181357824 */ /* 0x008fe200008e0654 */
        /* <DEDUP_REMOVED lines=32> */
.L_x_358:
[----:B------:R-:W1:Y:S01]  /*46d0*/  SHFL.IDX PT, R55, R55, RZ, 0x181f ;  /* 0x00181fff37377589 */ /* 0x000e6200000e0000 */
[----:B------:R-:W-:Y:S03]  /*46e0*/  IADD3 R68, -R72, UR18, RZ ;  /* 0x0000001248447c10 */ /* 0x000fe6000fffe1ff */
[----:B------:R-:W2:Y:S01]  /*46f0*/  SHFL.IDX PT, R54, R54, RZ, 0x181f ;  /* 0x00181fff36367589 */ /* 0x000ea200000e0000 */
[----:B------:R-:W-:Y:S04]  /*4700*/  IMNMX R68, R68, 0x20, PT ;  /* 0x0000002044447817 */ /* 0x000fe80003800200 */
[----:B------:R-:W-:Y:S11]  /*4710*/  ISETP.GT.AND P0, PT, R68, R111, PT ;  /* 0x0000006f4400720c */ /* 0x000ff60003f04270 */
[----:B------:R-:W-:Y:S02]  /*4720*/  @!UPT UIADD3 URZ, URZ, URZ, URZ ;  /* 0x0000003f3f3ff290 */ /* 0x000fe4000fffe03f */
[----:B------:R-:W-:-:S05]  /*4730*/  @!P0 BRA `(.L_x_362) ;  /* 0x0000014000008947 */ /* 0x000fca0003800000 */
[C---:B------:R-:W-:Y:S02]  /*4740*/  ISETP.GE.AND P0, PT, R16.reuse, c[0x0][0x1d4], PT ;  /* 0x0000750010007a0c */ /* 0x040fe40003f06270 */
[----:B------:R-:W-:Y:S11]  /*4750*/  ISETP.GE.AND P2, PT, R11, c[0x0][0x1d4], PT ;  /* 0x000075000b007a0c */ /* 0x000ff60003f46270 */
[----:B------:R-:W3:Y:S01]  /*4760*/  @!P0 LDS.128 R4, [R104+0xc080] ;  /* 0x00c0800068048984 */ /* 0x000ee20000000c00 */
[CC--:B--2---:R-:W-:Y:S04]  /*4770*/  @!P0 LEA R28, P1, R16.reuse, R54.reuse, 0x1 ;  /* 0x00000036101c8211 */ /* 0x0c4fe800078208ff */
[-C--:B-1----:R-:W-:Y:S02]  /*4780*/  @!P0 LEA.HI.X R29, R16, R55.reuse, R17, 0x1, P1 ;  /* 0x00000037101d8211 */ /* 0x082fe400008f0c11 */
[----:B------:R-:W-:Y:S03]  /*4790*/  ISETP.GE.AND P1, PT, R109, c[0x0][0x1d4], PT ;  /* 0x000075006d007a0c */ /* 0x000fe60003f26270 */
[----:B---3--:R-:W-:Y:S01]  /*47a0*/  @!P0 ST.E.128 [R28.64], R4 ;  /* 0x000000041c008985 */ /* 0x008fe2000c101d18 */
[CC--:B------:R-:W-:Y:S03]  /*47b0*/  @!P2 LEA R18, P0, R97.reuse, R54.reuse, 0x1 ;  /* 0x000000366112a211 */ /* 0x0c0fe600078008ff */
[----:B------:R-:W1:Y:S01]  /*47c0*/  @!P2 LDS.128 R24, [R104+0xd080] ;  /* 0x00d080006818a984 */ /* 0x000e620000000c00 */
[-C--:B------:R-:W-:Y:S02]  /*47d0*/  @!P2 LEA.HI.X R19, R97, R55.reuse, R88, 0x1, P0 ;  /* 0x000000376113a211 */ /* 0x080fe400000f0c58 */
[----:B------:R-:W-:Y:S03]  /*47e0*/  ISETP.GE.AND P0, PT, R108, c[0x0][0x1d4], PT ;  /* 0x000075006c007a0c */ /* 0x000fe60003f06270 */
[----:B-1----:R-:W-:Y:S01]  /*47f0*/  @!P2 ST.E.128 [R18.64], R24 ;  /* 0x000000181200a985 */ /* 0x002fe2000c101d18 */
[CC--:B------:R-:W-:Y:S03]  /*4800*/  @!P1 LEA R2, P2, R96.reuse, R54.reuse, 0x1 ;  /* 0x0000003660029211 */ /* 0x0c0fe600078408ff */
[----:B------:R-:W1:Y:S01]  /*4810*/  @!P1 LDS.128 R20, [R104+0xe080] ;  /* 0x00e0800068149984 */ /* 0x000e620000000c00 */
[-C--:B------:R-:W-:Y:S05]  /*4820*/  @!P1 LEA.HI.X R3, R96, R55.reuse, R87, 0x1, P2 ;  /* 0x0000003760039211 */ /* 0x080fea00010f0c57 */
[----:B-1----:R-:W-:Y:S01]  /*4830*/  @!P1 ST.E.128 [R2.64], R20 ;  /* 0x0000001402009985 */ /* 0x002fe2000c101d18 */
[C---:B------:R-:W-:Y:S03]  /*4840*/  @!P0 LEA R54, P1, R95.reuse, R54, 0x1 ;  /* 0x000000365f368211 */ /* 0x040fe600078208ff */
[----:B------:R-:W1:Y:S01]  /*4850*/  @!P0 LDS.128 R4, [R104+0xf080] ;  /* 0x00f0800068048984 */ /* 0x000e620000000c00 */
[----:B------:R-:W-:Y:S05]  /*4860*/  @!P0 LEA.HI.X R55, R95, R55, R86, 0x1, P1 ;  /* 0x000000375f378211 */ /* 0x000fea00008f0c56 */
[----:B-1----:R1:W-:Y:S04]  /*4870*/  @!P0 ST.E.128 [R54.64], R4 ;  /* 0x0000000436008985 */ /* 0x0023e8000c101d18 */
.L_x_362:
[----:B------:R-:W-:Y:S05]  /*4880*/  BSYNC B1 ;  /* 0x0000000000017941 */ /* 0x000fea0003800000 */
.L_x_357:
[----:B------:R-:W-:Y:S01]  /*4890*/  IMAD.IADD R72, R81, 0x1, -R72 ;  /* 0x0000000151487824 */ /* 0x000fe200078e0a48 */
[----:B------:R-:W-:Y:S04]  /*48a0*/  BSSY B0, `(.L_x_373) ;  /* 0x000003c000007945 */ /* 0x000fe80003800000 */
[----:B------:R-:W-:Y:S11]  /*48b0*/  ISETP.GE.AND P0, PT, R72, 0x1, PT ;  /* 0x000000014800780c */ /* 0x000ff60003f06270 */
[----:B------:R-:W-:Y:S02]  /*48c0*/  @!UPT UIADD3 URZ, URZ, URZ, URZ ;  /* 0x0000003f3f3ff290 */ /* 0x000fe4000fffe03f */
[----:B-1----:R-:W-:Y:S01]  /*48d0*/  @P0 IMAD.WIDE R4, R103, 0x20, R124 ;  /* 0x0000002067040825 */ /* 0x002fe200078e027c */
[----:B------:R-:W-:Y:S03]  /*48e0*/  @P0 ISETP.NE.U32.AND P2, PT, R102, RZ, PT ;  /* 0x000000ff6600020c */ /* 0x000fe60003f45070 */
[----:B------:R-:W-:Y:S02]  /*48f0*/  @P0 IMAD.MOV.U32 R78, RZ, RZ, R120 ;  /* 0x000000ffff4e0224 */ /* 0x000fe400078e0078 */
[----:B------:R-:W-:Y:S02]  /*4900*/  @P0 IMAD R0, R5, c[0x0][0x258], RZ ;  /* 0x0000960005000a24 */ /* 0x000fe400078e02ff */
[C---:B------:R-:W-:Y:S04]  /*4910*/  @P0 IMAD.WIDE.U32 R2, R4.reuse, c[0x0][0x258], R78 ;  /* 0x0000960004020a25 */ /* 0x040fe800078e004e */
[----:B------:R-:W-:Y:S01]  /*4920*/  @P0 IMAD R0, R4, c[0x0][0x25c], R0 ;  /* 0x0000970004000a24 */ /* 0x000fe200078e0200 */
[C---:B------:R-:W-:Y:S04]  /*4930*/  @P0 LEA R6, P1, R2.reuse, c[0x0][0x250], 0x1 ;  /* 0x0000940002060a11 */ /* 0x040fe800078208ff */
[----:B------:R-:W-:Y:S04]  /*4940*/  @P0 IADD3 R0, R3, R0, RZ ;  /* 0x0000000003000210 */ /* 0x000fe80007ffe0ff */
[----:B------:R-:W-:Y:S01]  /*4950*/  @P0 LEA.HI.X R7, R2, c[0x0][0x254], R0, 0x1, P1 ;  /* 0x0000950002070a11 */ /* 0x000fe200008f0c00 */
[----:B------:R-:W-:Y:S01]  /*4960*/  IMAD R0, R70, c[0x0][0x208], RZ ;  /* 0x0000820046007a24 */ /* 0x000fe200078e02ff */
[----:B------:R-:W-:Y:S01]  /*4970*/  @P0 ISETP.NE.U32.AND P1, PT, R101, RZ, PT ;  /* 0x000000ff6500020c */ /* 0x000fe20003f25070 */
[C---:B------:R-:W-:Y:S02]  /*4980*/  IMAD.WIDE.U32 R2, R71.reuse, c[0x0][0x208], RZ ;  /* 0x0000820047027a25 */ /* 0x040fe400078e00ff */
        /* <DEDUP_REMOVED lines=10> */
[C---:B-----5:R-:W-:Y:S02]  /*4a30*/  IMAD.WIDE.U32 R18, R92.reuse, c[0x0][0x218], R2 ;  /* 0x000086005c127a25 */ /* 0x060fe400078e0002 */
        /* <DEDUP_REMOVED lines=8> */
[----:B------:R1:W4:Y:S01]  /*4ac0*/  SHFL.IDX PT, R0, R2, RZ, 0x181f ;  /* 0x00181fff02007589 */ /* 0x00032200000e0000 */
[----:B------:R-:W-:Y:S03]  /*4ad0*/  ISETP.GT.AND P0, PT, R68, R111, PT ;  /* 0x0000006f4400720c */ /* 0x000fe60003f04270 */
[----:B------:R1:W3:Y:S01]  /*4ae0*/  SHFL.IDX PT, R3, R4, RZ, 0x181f ;  /* 0x00181fff04037589 */ /* 0x0002e200000e0000 */
[----:B------:R-:W-:Y:S04]  /*4af0*/  DEPBAR.LE SB0, 0x0 ;  /* 0x000080000000791a */ /* 0x000fe80000000000 */
[----:B------:R-:W-:Y:S06]  /*4b00*/  BAR.SYNC.DEFER_BLOCKING 0x0 ;  /* 0x0000000000007b1d */ /* 0x000fec0000010000 */
[----:B------:R-:W-:-:S05]  /*4b10*/  @!P0 BRA `(.L_x_374) ;  /* 0x0000014000008947 */ /* 0x000fca0003800000 */
[C---:B----4-:R-:W-:Y:S02]  /*4b20*/  ISETP.GE.AND P0, PT, R16.reuse, c[0x0][0x1d4], PT ;  /* 0x0000750010007a0c */ /* 0x050fe40003f06270 */
[----:B------:R-:W-:Y:S11]  /*4b30*/  ISETP.GE.AND P2, PT, R11, c[0x0][0x1d4], PT ;  /* 0x000075000b007a0c */ /* 0x000ff60003f46270 */
[----:B-1----:R-:W1:Y:S01]  /*4b40*/  @!P0 LDS.128 R4, [R104+0x8080] ;  /* 0x0080800068048984 */ /* 0x002e620000000c00 */
[CC--:B------:R-:W-:Y:S04]  /*4b50*/  @!P0 LEA R30, P1, R16.reuse, R0.reuse, 0x1 ;  /* 0x00000000101e8211 */ /* 0x0c0fe800078208ff */
[-C--:B---3--:R-:W-:Y:S02]  /*4b60*/  @!P0 LEA.HI.X R31, R16, R3.reuse, R17, 0x1, P1 ;  /* 0x00000003101f8211 */ /* 0x088fe400008f0c11 */
[----:B------:R-:W-:Y:S03]  /*4b70*/  ISETP.GE.AND P1, PT, R109, c[0x0][0x1d4], PT ;  /* 0x000075006d007a0c */ /* 0x000fe60003f26270 */
[----:B-1----:R-:W-:Y:S01]  /*4b80*/  @!P0 ST.E.128 [R30.64], R4 ;  /* 0x000000041e008985 */ /* 0x002fe2000c101d18 */
        /* <DEDUP_REMOVED lines=13> */
.L_x_374:
[----:B----4-:R-:W-:Y:S05]  /*4c60*/  BSYNC B0 ;  /* 0x0000000000007941 */ /* 0x010fea0003800000 */
.L_x_373:
[C---:B------:R-:W-:Y:S02]  /*4c70*/  ISETP.GT.AND P0, PT, R103.reuse, R80, PT ;  /* 0x000000506700720c */ /* 0x040fe40003f04270 */
[----:B------:R-:W-:Y:S11]  /*4c80*/  IADD3 R103, R103, -0x1, RZ ;  /* 0xffffffff67677810 */ /* 0x000ff60007ffe0ff */
[----:B-1-3--:R-:W-:Y:S01]  /*4c90*/  @P0 SHF.R.S32.HI R3, RZ, 0x1f, R103 ;  /* 0x0000001fff030819 */ /* 0x00afe20000011467 */
        /* <DEDUP_REMOVED lines=22> */
.L_x_354:
[----:B------:R-:W-:Y:S01]  /*4e00*/  UIADD3 UR6, UR15, 0x7f, URZ ;  /* 0x0000007f0f067890 */ /* 0x000fe2000fffe03f */
[----:B------:R-:W-:Y:S01]  /*4e10*/  PLOP3.LUT P0, PT, PT, PT, UP2, 0x40, 0x0 ;  /* 0x000000000000781c */ /* 0x000fe20003f0e828 */
[----:B------:R-:W-:-:S02]  /*4e20*/  ULDC.64 UR4, c[0x0][0x2c8] ;  /* 0x0000b20000047ab9 */ /* 0x000fc40000000a00 */
[----:B------:R-:W-:Y:S02]  /*4e30*/  UIMAD.WIDE.U32 UR18, UR6, UR4, URZ ;  /* 0x00000004061272a5 */ /* 0x000fe4000f8e003f */
[----:B------:R-:W-:Y:S02]  /*4e40*/  ULDC UR7, c[0x0][0x328] ;  /* 0x0000ca0000077ab9 */ /* 0x000fe40000000800 */
[----:B------:R-:W-:-:S04]  /*4e50*/  @UP3 USHF.R.U32.HI UR6, URZ, UR5, UR19 ;  /* 0x000000053f063299 */ /* 0x000fc80008011613 */
[----:B------:R-:W-:-:S04]  /*4e60*/  UIADD3 UR4, UR10, UR6, URZ ;  /* 0x000000060a047290 */ /* 0x000fc8000fffe03f */
[----:B------:R-:W-:Y:S01]  /*4e70*/  UIADD3 UR7, UR4, UR7, URZ ;  /* 0x0000000704077290 */ /* 0x000fe2000fffe03f */
[----:B------:R-:W-:Y:S05]  /*4e80*/  @P0 BRA `(.L_x_376) ;  /* 0x0000013000000947 */ /* 0x000fea0003800000 */
[----:B------:R-:W-:Y:S01]  /*4e90*/  ISETP.LT.AND P0, PT, RZ, UR4, PT ;  /* 0x00000004ff007c0c */ /* 0x000fe2000bf01270 */
[----:B------:R-:W-:Y:S02]  /*4ea0*/  UIADD3 UR10, UR4, -0x1, URZ ;  /* 0xffffffff040a7890 */ /* 0x000fe4000fffe03f */
        /* <DEDUP_REMOVED lines=9> */
.L_x_377:
[----:B------:R-:W-:Y:S02]  /*4f40*/  UISETP.NE.AND UP0, UPT, UR6, 0x1, UPT ;  /* 0x000000010600788c */ /* 0x000fe4000bf05270 */
[----:B------:R-:W-:Y:S02]  /*4f50*/  ULDC.64 UR4, c[0x0][0x330] ;  /* 0x0000cc0000047ab9 */ /* 0x000fe40000000a00 */
[----:B------:R-:W-:-:S07]  /*4f60*/  UIMAD.WIDE.U32 UR18, UR10, UR4, URZ ;  /* 0x000000040a1272a5 */ /* 0x000fce000f8e003f */
[----:B------:R-:W-:Y:S02]  /*4f70*/  @UP0 USHF.R.U32.HI UR10, URZ, UR5, UR19 ;  /* 0x000000053f0a0299 */ /* 0x000fe40008011613 */
.L_x_378:
[----:B------:R-:W-:Y:S02]  /*4f80*/  ULDC UR4, c[0x0][0x32c] ;  /* 0x0000cb0000047ab9 */ /* 0x000fe40000000800 */
[----:B------:R-:W-:-:S04]  /*4f90*/  UIMAD UR4, UR10, UR6, UR4 ;  /* 0x000000060a0472a4 */ /* 0x000fc8000f8e0204 */
[----:B------:R-:W-:-:S04]  /*4fa0*/  UISETP.LT.AND UP0, UPT, UR7, UR4, UPT ;  /* 0x000000040700728c */ /* 0x000fc8000bf01270 */
[----:B------:R-:W-:-:S04]  /*4fb0*/  USEL UR7, UR7, UR4, UP0 ;  /* 0x0000000407077287 */ /* 0x000fc80008000000 */
.L_x_376:
[----:B------:R-:W-:Y:S01]  /*4fc0*/  UIADD3 UR6, UR7, 0x1f, URZ ;  /* 0x0000001f07067890 */ /* 0x000fe2000fffe03f */
[----:B------:R-:W-:Y:S01]  /*4fd0*/  PLOP3.LUT P0, PT, PT, PT, UP2, 0x40, 0x0 ;  /* 0x000000000000781c */ /* 0x000fe20003f0e828 */
[----:B------:R-:W-:Y:S02]  /*4fe0*/  ULDC.64 UR4, c[0x0][0x2c8] ;  /* 0x0000b20000047ab9 */ /* 0x000fe40000000a00 */
[----:B------:R-:W-:Y:S02]  /*4ff0*/  USHF.R.S32.HI UR10, URZ, 0x1f, UR6 ;  /* 0x0000001f3f0a7899 */ /* 0x000fe40008011406 */
[----:B------:R-:W-:Y:S02]  /*5000*/  UIMAD.WIDE.U32 UR18, UR15, UR4, URZ ;  /* 0x000000040f1272a5 */ /* 0x000fe4000f8e003f */
[----:B------:R-:W-:Y:S02]  /*5010*/  ULEA.HI UR10, UR10, UR6, URZ, 0x5 ;  /* 0x000000060a0a7291 */ /* 0x000fe4000f8f283f */
[----:B------:R-:W-:-:S02]  /*5020*/  ULDC UR4, c[0x0][0x324] ;  /* 0x0000c90000047ab9 */ /* 0x000fc40000000800 */
[----:B------:R-:W-:Y:S02]  /*5030*/  UMOV UR6, UR15 ;  /* 0x0000000f00067c82 */ /* 0x000fe40008000000 */
[----:B------:R-:W-:Y:S02]  /*5040*/  USHF.R.S32.HI UR10, URZ, 0x5, UR10 ;  /* 0x000000053f0a7899 */ /* 0x000fe4000801140a */
[----:B------:R-:W-:Y:S02]  /*5050*/  @UP3 USHF.R.U32.HI UR6, URZ, UR5, UR19 ;  /* 0x000000053f063299 */ /* 0x000fe40008011613 */
[----:B------:R-:W-:Y:S02]  /*5060*/  UISETP.LT.AND UP0, UPT, UR10, UR8, UPT ;  /* 0x000000080a00728c */ /* 0x000fe4000bf01270 */
[----:B------:R-:W-:Y:S02]  /*5070*/  UIADD3 UR5, UR9, UR6, URZ ;  /* 0x0000000609057290 */ /* 0x000fe4000fffe03f */
[----:B------:R-:W-:-:S02]  /*5080*/  USEL UR10, UR10, UR8, UP0 ;  /* 0x000000080a0a7287 */ /* 0x000fc40008000000 */
[----:B------:R-:W-:Y:S01]  /*5090*/  UIADD3 UR6, UR5, -UR4, URZ ;  /* 0x8000000405067290 */ /* 0x000fe2000fffe03f */
        /* <DEDUP_REMOVED lines=13> */
.L_x_380:
[----:B------:R-:W-:Y:S02]  /*5170*/  ULDC UR4, c[0x0][0x32c] ;  /* 0x0000cb0000047ab9 */ /* 0x000fe40000000800 */
[----:B------:R-:W-:-:S03]  /*5180*/  UISETP.NE.AND UP0, UPT, UR4, 0x1, UPT ;  /* 0x000000010400788c */ /* 0x000fc6000bf05270 */
[----:B------:R-:W-:Y:S02]  /*5190*/  ULDC.64 UR4, c[0x0][0x330] ;  /* 0x0000cc0000047ab9 */ /* 0x000fe40000000a00 */
[----:B------:R-:W-:-:S06]  /*51a0*/  UIMAD.WIDE.U32 UR18, UR7, UR4, URZ ;  /* 0x00000004071272a5 */ /* 0x000fcc000f8e003f */
[----:B------:R-:W-:Y:S02]  /*51b0*/  @UP0 USHF.R.U32.HI UR7, URZ, UR5, UR19 ;  /* 0x000000053f070299 */ /* 0x000fe40008011613 */
.L_x_381:
[----:B------:R-:W-:Y:S02]  /*51c0*/  ULDC UR4, c[0x0][0x32c] ;  /* 0x0000cb0000047ab9 */ /* 0x000fe40000000800 */
[----:B------:R-:W-:-:S04]  /*51d0*/  UIMAD UR4, UR7, UR4, URZ ;  /* 0x00000004070472a4 */ /* 0x000fc8000f8e023f */
[----:B------:R-:W-:-:S04]  /*51e0*/  UISETP.LT.AND UP0, UPT, UR6, UR4, UPT ;  /* 0x000000040600728c */ /* 0x000fc8000bf01270 */
[----:B------:R-:W-:-:S04]  /*51f0*/  USEL UR6, UR6, UR4, !UP0 ;  /* 0x0000000406067287 */ /* 0x000fc8000c000000 */
.L_x_379:
[----:B------:R-:W-:Y:S01]  /*5200*/  USHF.R.S32.HI UR4, URZ, 0x1f, UR6 ;  /* 0x0000001f3f047899 */ /* 0x000fe20008011406 */
[----:B------:R-:W-:Y:S01]  /*5210*/  PLOP3.LUT P2, PT, PT, PT, PT, 0x80, 0x0 ;  /* 0x000000000000781c */ /* 0x000fe20003f4f070 */
[----:B------:R-:W-:Y:S01]  /*5220*/  IMAD.MOV.U32 R3, RZ, RZ, RZ ;  /* 0x000000ffff037224 */ /* 0x000fe200078e00ff */
[----:B------:R-:W-:Y:S01]  /*5230*/  CS2R R128, SRZ ;  /* 0x0000000000807805 */ /* 0x000fe2000001ff00 */
[----:B------:R-:W-:Y:S01]  /*5240*/  ULEA.HI UR4, UR4, UR6, URZ, 0x5 ;  /* 0x0000000604047291 */ /* 0x000fe2000f8f283f */
[----:B------:R-:W-:Y:S01]  /*5250*/  IMAD.MOV.U32 R130, RZ, RZ, RZ ;  /* 0x000000ffff827224 */ /* 0x000fe200078e00ff */
[----:B------:R-:W-:Y:S01]  /*5260*/  CS2R R126, SRZ ;  /* 0x00000000007e7805 */ /* 0x000fe2000001ff00 */
[----:B------:R-:W-:Y:S01]  /*5270*/  CS2R R124, SRZ ;  /* 0x00000000007c7805 */ /* 0x000fe2000001ff00 */
[----:B------:R-:W-:Y:S01]  /*5280*/  USHF.R.S32.HI UR8, URZ, 0x5, UR4 ;  /* 0x000000053f087899 */ /* 0x000fe20008011404 */
[----:B------:R-:W-:Y:S01]  /*5290*/  CS2R R122, SRZ ;  /* 0x00000000007a7805 */ /* 0x000fe2000001ff00 */
[----:B------:R-:W-:Y:S01]  /*52a0*/  CS2R R120, SRZ ;  /* 0x0000000000787805 */ /* 0x000fe2000001ff00 */
[----:B------:R-:W-:Y:S01]  /*52b0*/  CS2R R118, SRZ ;  /* 0x0000000000767805 */ /* 0x000fe2000001ff00 */
[----:B------:R-:W-:Y:S01]  /*52c0*/  UISETP.LT.AND UP0, UPT, URZ, UR8, UPT ;  /* 0x000000083f00728c */ /* 0x000fe2000bf01270 */
[----:B------:R-:W-:Y:S01]  /*52d0*/  CS2R R116, SRZ ;  /* 0x0000000000747805 */ /* 0x000fe2000001ff00 */
[----:B------:R-:W-:Y:S01]  /*52e0*/  CS2R R114, SRZ ;  /* 0x0000000000727805 */ /* 0x000fe2000001ff00 */
[----:B------:R-:W-:Y:S01]  /*52f0*/  CS2R R112, SRZ ;  /* 0x0000000000707805 */ /* 0x000fe2000001ff00 */
[----:B------:R-:W-:Y:S01]  /*5300*/  USEL UR8, URZ, UR8, !UP0 ;  /* 0x000000083f087287 */ /* 0x000fe2000c000000 */
[----:B------:R-:W-:Y:S01]  /*5310*/  CS2R R110, SRZ ;  /* 0x00000000006e7805 */ /* 0x000fe2000001ff00 */
[----:B------:R-:W-:Y:S01]  /*5320*/  CS2R R108, SRZ ;  /* 0x00000000006c7805 */ /* 0x000fe2000001ff00 */
[----:B------:R-:W-:Y:S01]  /*5330*/  CS2R R106, SRZ ;  /* 0x00000000006a7805 */ /* 0x000fe2000001ff00 */
[----:B------:R-:W-:Y:S01]  /*5340*/  UISETP.GT.AND UP0, UPT, UR10, UR8, UPT ;  /* 0x000000080a00728c */ /* 0x000fe2000bf04270 */
[----:B-1----:R-:W-:Y:S01]  /*5350*/  CS2R R104, SRZ ;  /* 0x0000000000687805 */ /* 0x002fe2000001ff00 */
[----:B------:R-:W-:Y:S01]  /*5360*/  CS2R R102, SRZ ;  /* 0x0000000000667805 */ /* 0x000fe2000001ff00 */
        /* <DEDUP_REMOVED lines=25> */
[----:B--2---:R-:W-:Y:S01]  /*5500*/  CS2R R54, SRZ ;  /* 0x0000000000367805 */ /* 0x004fe2000001ff00 */
        /* <DEDUP_REMOVED lines=36> */
[----:B------:R-:W-:Y:S01]  /*5750*/  SHF.R.S32.HI R45, RZ, 0x1f, R66 ;  /* 0x0000001fff2d7819 */ /* 0x000fe20000011442 */
[----:B------:R-:W-:Y:S02]  /*5760*/  USHF.R.S32.HI UR6, URZ, 0x1f, UR17 ;  /* 0x0000001f3f067899 */ /* 0x000fe40008011411 */
[----:B------:R-:W-:Y:S01]  /*5770*/  ULDC.64 UR4, c[0x0][0x178] ;  /* 0x00005e0000047ab9 */ /* 0x000fe20000000a00 */
[----:B------:R1:W2:Y:S01]  /*5780*/  @P2 LDG.E R2, [R2.64] ;  /* 0x0000001802022981 */ /* 0x0002a2000c1e1900 */
[CC--:B------:R-:W-:Y:S01]  /*5790*/  LEA.HI R31, R45.reuse, R66.reuse, RZ, 0x3 ;  /* 0x000000422d1f7211 */ /* 0x0c0fe200078f18ff */
[----:B------:R-:W-:Y:S01]  /*57a0*/  UIMAD UR6, UR6, UR4, URZ ;  /* 0x00000004060672a4 */ /* 0x000fe2000f8e023f */
[----:B------:R-:W-:Y:S01]  /*57b0*/  PLOP3.LUT P1, PT, PT, PT, UP3, 0x80, 0x0 ;  /* 0x000000000000781c */ /* 0x000fe20003f2f038 */
[----:B------:R-:W-:Y:S01]  /*57c0*/  UIMAD.WIDE.U32 UR18, UR17, UR4, URZ ;  /* 0x00000004111272a5 */ /* 0x000fe2000f8e003f */
[----:B------:R-:W-:Y:S01]  /*57d0*/  PLOP3.LUT P0, PT, PT, PT, UP3, 0x80, 0x0 ;  /* 0x000000000000781c */ /* 0x000fe20003f0f038 */
[----:B------:R-:W-:Y:S01]  /*57e0*/  UIMAD UR17, UR17, UR5, UR6 ;  /* 0x00000005111172a4 */ /* 0x000fe2000f8e0206 */
[CC--:B------:R-:W-:Y:S01]  /*57f0*/  LEA.HI R51, R45.reuse, R66.reuse, RZ, 0x4 ;  /* 0x000000422d337211 */ /* 0x0c0fe200078f20ff */
[----:B------:R-:W-:Y:S01]  /*5800*/  ULDC UR29, c[0x0][0x2c4] ;  /* 0x0000b100001d7ab9 */ /* 0x000fe20000000800 */
[----:B------:R-:W-:Y:S01]  /*5810*/  LEA.HI R145, R45, R66, RZ, 0x6 ;  /* 0x000000422d917211 */ /* 0x000fe200078f30ff */
[----:B------:R-:W-:Y:S01]  /*5820*/  ULDC.64 UR6, c[0x0][0x348] ;  /* 0x0000d20000067ab9 */ /* 0x000fe20000000a00 */
[----:B------:R-:W-:Y:S01]  /*5830*/  BSSY B0, `(.L_x_383) ;  /* 0x0000061000007945 */ /* 0x000fe20003800000 */
[----:B------:R-:W-:-:S02]  /*5840*/  UISETP.NE.U32.AND UP0, UPT, URZ, UR6, UPT ;  /* 0x000000063f00728c */ /* 0x000fc4000bf05070 */
[----:B------:R-:W-:Y:S01]  /*5850*/  ULDC.64 UR4, c[0x0][0x1b8] ;  /* 0x00006e0000047ab9 */ /* 0x000fe20000000a00 */
[----:B------:R-:W-:Y:S01]  /*5860*/  IMAD.SHL.U32 R145, R145, 0x8, RZ ;  /* 0x0000000891917824 */ /* 0x000fe200078e00ff */
[----:B------:R-:W-:Y:S02]  /*5870*/  UISETP.NE.AND.EX UP0, UPT, URZ, UR7, UPT, UP0 ;  /* 0x000000073f00728c */ /* 0x000fe4000bf05300 */
[----:B------:R-:W-:Y:S02]  /*5880*/  UIADD3 UR19, UR19, UR17, URZ ;  /* 0x0000001113137290 */ /* 0x000fe4000fffe03f */
[----:B------:R-:W-:Y:S01]  /*5890*/  UIMAD UR6, UR12, UR4, URZ ;  /* 0x000000040c0672a4 */ /* 0x000fe2000f8e023f */
[----:B------:R-:W-:Y:S01]  /*58a0*/  LOP3.LUT R145, R145, 0xfffffe00, RZ, 0xc0, !PT ;  /* 0xfffffe0091917812 */ /* 0x000fe200078ec0ff */
[----:B------:R-:W-:Y:S02]  /*58b0*/  USHF.R.S32.HI UR7, URZ, 0x1f, UR21 ;  /* 0x0000001f3f077899 */ /* 0x000fe40008011415 */
[----:B------:R-:W-:Y:S01]  /*58c0*/  UIMAD UR6, UR13, UR5, UR6 ;  /* 0x000000050d0672a4 */ /* 0x000fe2000f8e0206 */
[----:B-1----:R-:W-:Y:S01]  /*58d0*/  LOP3.LUT R3, R31, 0xfffffff8, RZ, 0xc0, !PT ;  /* 0xfffffff81f037812 */ /* 0x002fe200078ec0ff */
[----:B------:R-:W-:Y:S01]  /*58e0*/  UIMAD.WIDE.U32 UR18, UR13, UR4, UR18 ;  /* 0x000000040d1272a5 */ /* 0x000fe2000f8e0012 */
[----:B------:R-:W-:Y:S01]  /*58f0*/  SHF.R.S32.HI R31, RZ, 0x3, R31 ;  /* 0x00000003ff1f7819 */ /* 0x000fe2000001141f */
[----:B------:R-:W-:-:S02]  /*5900*/  USEL UR7, UR7, URZ, !UP0 ;  /* 0x0000003f07077287 */ /* 0x000fc4000c000000 */
[----:B------:R-:W-:Y:S01]  /*5910*/  IMAD.IADD R0, R66, 0x1, -R3 ;  /* 0x0000000142007824 */ /* 0x000fe200078e0a03 */
[----:B------:R-:W-:Y:S01]  /*5920*/  ULDC.64 UR4, c[0x0][0x1c0] ;  /* 0x0000700000047ab9 */ /* 0x000fe20000000a00 */
[----:B------:R-:W-:Y:S01]  /*5930*/  IMAD.SHL.U32 R148, R31, 0x40, RZ ;  /* 0x000000401f947824 */ /* 0x000fe200078e00ff */
[----:B------:R-:W-:Y:S01]  /*5940*/  USEL UR17, UR21, URZ, !UP0 ;  /* 0x0000003f15117287 */ /* 0x000fe2000c000000 */
[C---:B------:R-:W-:Y:S01]  /*5950*/  IMAD R216, R0.reuse, 0x20, R31 ;  /* 0x0000002000d87824 */ /* 0x040fe200078e021f */
[----:B------:R-:W-:Y:S01]  /*5960*/  UIMAD UR7, UR7, UR4, URZ ;  /* 0x00000004070772a4 */ /* 0x000fe2000f8e023f */
[----:B------:R-:W-:Y:S01]  /*5970*/  IMAD.SHL.U32 R225, R0, 0x8, RZ ;  /* 0x0000000800e17824 */ /* 0x000fe200078e00ff */
[----:B------:R-:W-:Y:S01]  /*5980*/  UIADD3 UR19, UR19, UR6, URZ ;  /* 0x0000000613137290 */ /* 0x000fe2000fffe03f */
[----:B------:R-:W-:Y:S01]  /*5990*/  LOP3.LUT R148, R148, 0x1c0, RZ, 0xc0, !PT ;  /* 0x000001c094947812 */ /* 0x000fe200078ec0ff */
[----:B------:R-:W-:Y:S01]  /*59a0*/  UIMAD UR5, UR17, UR5, UR7 ;  /* 0x00000005110572a4 */ /* 0x000fe2000f8e0207 */
[----:B------:R-:W-:Y:S01]  /*59b0*/  IADD3 R3, R216, UR15, RZ ;  /* 0x0000000fd8037c10 */ /* 0x000fe2000fffe0ff */
[----:B------:R-:W-:Y:S01]  /*59c0*/  UIMAD.WIDE.U32 UR18, UR17, UR4, UR18 ;  /* 0x00000004111272a5 */ /* 0x000fe2000f8e0012 */
[C---:B------:R-:W-:Y:S01]  /*59d0*/  IADD3 R29, R225.reuse, 0x80, RZ ;  /* 0x00000080e11d7810 */ /* 0x040fe20007ffe0ff */
[----:B------:R-:W-:Y:S01]  /*59e0*/  UIMAD UR29, UR20, UR29, URZ ;  /* 0x0000001d141d72a4 */ /* 0x000fe2000f8e023f */
[----:B------:R-:W-:Y:S01]  /*59f0*/  IADD3 R28, R225, 0xc0, RZ ;  /* 0x000000c0e11c7810 */ /* 0x000fe20007ffe0ff */
[----:B------:R-:W-:Y:S01]  /*5a00*/  @P1 IMAD.HI.U32 R4, R3, c[0x0][0x2c8], RZ ;  /* 0x0000b20003041a27 */ /* 0x000fe200078e00ff */
[----:B------:R-:W-:Y:S01]  /*5a10*/  UIADD3 UR5, UR19, UR5, URZ ;  /* 0x0000000513057290 */ /* 0x000fe2000fffe03f */
[----:B------:R-:W-:-:S02]  /*5a20*/  IADD3 R219, R225, 0x40, RZ ;  /* 0x00000040e1db7810 */ /* 0x000fc40007ffe0ff */
[--C-:B------:R-:W-:Y:S01]  /*5a30*/  IMAD.MOV.U32 R8, RZ, RZ, R3.reuse ;  /* 0x000000ffff087224 */ /* 0x100fe200078e0003 */
[----:B------:R-:W-:Y:S01]  /*5a40*/  @P0 SHF.R.U32.HI R8, RZ, c[0x0][0x2cc], R4 ;  /* 0x0000b300ff080a19 */ /* 0x000fe20000011604 */
[----:B------:R-:W-:Y:S01]  /*5a50*/  IMAD.U32 R7, RZ, RZ, UR19 ;  /* 0x00000013ff077e24 */ /* 0x000fe2000f8e00ff */
[----:B------:R-:W-:Y:S01]  /*5a60*/  SHF.R.U32.HI R146, RZ, 0x3, R148 ;  /* 0x00000003ff927819 */ /* 0x000fe20000011694 */
[----:B------:R-:W-:Y:S01]  /*5a70*/  IMAD.U32 R6, RZ, RZ, UR18 ;  /* 0x00000012ff067e24 */ /* 0x000fe2000f8e00ff */
[--C-:B------:R-:W-:Y:S01]  /*5a80*/  SHF.R.S32.HI R5, RZ, 0x1f, R8.reuse ;  /* 0x0000001fff057819 */ /* 0x100fe20000011408 */
[----:B------:R-:W-:Y:S01]  /*5a90*/  IMAD.MOV R4, RZ, RZ, -R8 ;  /* 0x000000ffff047224 */ /* 0x000fe200078e0a08 */
[----:B------:R-:W-:Y:S01]  /*5aa0*/  ISETP.GE.AND P4, PT, R225, c[0x0][0x198], PT ;  /* 0x00006600e1007a0c */ /* 0x000fe20003f86270 */
[----:B------:R-:W-:Y:S01]  /*5ab0*/  IMAD.U32 R7, RZ, RZ, UR5 ;  /* 0x00000005ff077e24 */ /* 0x000fe2000f8e00ff */
        /* <DEDUP_REMOVED lines=8> */
[----:B------:R-:W-:Y:S02]  /*5b40*/  IMAD.IADD R3, R66, 0x1, -R3 ;  /* 0x0000000142037824 */ /* 0x000fe400078e0a03 */
[----:B------:R-:W-:Y:S02]  /*5b50*/  IMAD R7, R7, c[0x0][0x1a8], RZ ;  /* 0x00006a0007077a24 */ /* 0x000fe400078e02ff */
[----:B------:R-:W-:Y:S01]  /*5b60*/  IMAD.IADD R9, R9, 0x1, R5 ;  /* 0x0000000109097824 */ /* 0x000fe200078e0205 */
[----:B------:R-:W-:Y:S01]  /*5b70*/  SHF.R.S32.HI R6, RZ, 0x1f, R3 ;  /* 0x0000001fff067819 */ /* 0x000fe20000011403 */
[C---:B------:R-:W-:Y:S02]  /*5b80*/  IMAD R7, R4.reuse, c[0x0][0x1ac], R7 ;  /* 0x00006b0004077a24 */ /* 0x040fe400078e0207 */
[----:B------:R-:W-:Y:S01]  /*5b90*/  IMAD.WIDE.U32 R4, R4, c[0x0][0x1a8], R8 ;  /* 0x00006a0004047a25 */ /* 0x000fe200078e0008 */
[----:B------:R-:W-:-:S03]  /*5ba0*/  LEA.HI R47, R6, R3, RZ, 0x3 ;  /* 0x00000003062f7211 */ /* 0x000fc600078f18ff */
[----:B------:R-:W-:Y:S01]  /*5bb0*/  IMAD.IADD R7, R5, 0x1, R7 ;  /* 0x0000000105077824 */ /* 0x000fe200078e0207 */
[----:B------:R-:W-:Y:S02]  /*5bc0*/  IADD3 R5, R31, UR15, RZ ;  /* 0x0000000f1f057c10 */ /* 0x000fe4000fffe0ff */
[----:B------:R-:W-:Y:S02]  /*5bd0*/  LOP3.LUT R46, R47, 0xfffffff8, RZ, 0xc0, !PT ;  /* 0xfffffff82f2e7812 */ /* 0x000fe400078ec0ff */
[----:B------:R-:W-:Y:S02]  /*5be0*/  ISETP.GE.AND P6, PT, R5, UR29, PT ;  /* 0x0000001d05007c0c */ /* 0x000fe4000bfc6270 */
[----:B------:R-:W-:Y:S01]  /*5bf0*/  LEA R13, P0, R4, c[0x0][0x160], 0x1 ;  /* 0x00005800040d7a11 */ /* 0x000fe200078008ff */
[----:B------:R-:W-:Y:S01]  /*5c00*/  IMAD.IADD R46, R3, 0x1, -R46 ;  /* 0x00000001032e7824 */ /* 0x000fe200078e0a2e */
[----:B------:R-:W-:Y:S02]  /*5c10*/  LOP3.LUT R3, R148, 0x38, R225, 0xf8, !PT ;  /* 0x0000003894037812 */ /* 0x000fe400078ef8e1 */
[----:B------:R-:W-:Y:S01]  /*5c20*/  LEA.HI.X R7, R4, c[0x0][0x164], R7, 0x1, P0 ;  /* 0x0000590004077a11 */ /* 0x000fe200000f0c07 */
[----:B------:R1:W3:Y:S01]  /*5c30*/  SHFL.IDX PT, R14, R13, RZ, 0x181f ;  /* 0x00181fff0d0e7589 */ /* 0x0002e200000e0000 */
[----:B------:R-:W-:-:S02]  /*5c40*/  ISETP.GE.AND P0, PT, R219, c[0x0][0x198], PT ;  /* 0x00006600db007a0c */ /* 0x000fc40003f06270 */
[----:B------:R-:W-:Y:S01]  /*5c50*/  LOP3.LUT R30, R3, R146, RZ, 0x3c, !PT ;  /* 0x00000092031e7212 */ /* 0x000fe200078e3cff */
[----:B------:R-:W-:Y:S01]  /*5c60*/  IMAD.MOV.U32 R3, RZ, RZ, 0x20 ;  /* 0x00000020ff037424 */ /* 0x000fe200078e00ff */
[----:B------:R1:W4:Y:S01]  /*5c70*/  SHFL.IDX PT, R15, R7, RZ, 0x181f ;  /* 0x00181fff070f7589 */ /* 0x00032200000e0000 */
[----:B------:R-:W-:Y:S02]  /*5c80*/  P2R R6, PR, RZ, 0x40 ;  /* 0x00000040ff067803 */ /* 0x000fe40000000000 */
[----:B------:R-:W-:Y:S01]  /*5c90*/  IMAD.IADD R30, R30, 0x1, R145 ;  /* 0x000000011e1e7824 */ /* 0x000fe200078e0291 */
[----:B--2---:R2:W5:Y:S01]  /*5ca0*/  @P2 R2UR UR7, R2 ;  /* 0x00000000020723c2 */ /* 0x00456200000e0000 */
[----:B------:R-:W-:Y:S01]  /*5cb0*/  R2P PR, R46, 0x6 ;  /* 0x000000062e007804 */ /* 0x000fe20000000000 */
[----:B-----5:R-:W-:-:S04]  /*5cc0*/  @!UP1 UMOV UR7, UR21 ;  /* 0x0000001500079c82 */ /* 0x020fc80008000000 */
[----:B------:R-:W-:Y:S01]  /*5cd0*/  SEL R3, R3, 0xffffffe0, !P2 ;  /* 0xffffffe003037807 */ /* 0x000fe20005000000 */
[----:B--2---:R-:W-:-:S05]  /*5ce0*/  IMAD.MOV.U32 R2, RZ, RZ, 0x10 ;  /* 0x00000010ff027424 */ /* 0x004fca00078e00ff */
[----:B------:R-:W-:Y:S01]  /*5cf0*/  SEL R2, R2, 0xfffffff0, !P1 ;  /* 0xfffffff002027807 */ /* 0x000fe20004800000 */
[----:B------:R-:W-:Y:S05]  /*5d00*/  @P6 BRA `(.L_x_384) ;  /* 0x0000013000006947 */ /* 0x000fea0003800000 */
[----:B-1-34-:R-:W-:Y:S01]  /*5d10*/  SHF.R.S32.HI R4, RZ, 0x1f, R219 ;  /* 0x0000001fff047819 */ /* 0x01afe200000114db */
        /* <DEDUP_REMOVED lines=18> */
.L_x_384:
[----:B-1-34-:R-:W-:Y:S05]  /*5e40*/  BSYNC B0 ;  /* 0x0000000000007941 */ /* 0x01afea0003800000 */
.L_x_383:
[----:B------:R-:W-:Y:S01]  /*5e50*/  IADD3 R4, R5, 0x20, RZ ;  /* 0x0000002005047810 */ /* 0x000fe20007ffe0ff */
[----:B------:R1:W2:Y:S01]  /*5e60*/  SHFL.IDX PT, R15, R7, 0x1, 0x181f ;  /* 0x00381f00070f7f89 */ /* 0x0002a200000e0000 */
[----:B------:R-:W-:Y:S02]  /*5e70*/  BSSY B0, `(.L_x_385) ;  /* 0x0000018000007945 */ /* 0x000fe40003800000 */
[----:B------:R-:W-:Y:S01]  /*5e80*/  ISETP.GE.AND P1, PT, R4, UR29, PT ;  /* 0x0000001d04007c0c */ /* 0x000fe2000bf26270 */
[----:B------:R1:W3:Y:S03]  /*5e90*/  SHFL.IDX PT, R14, R13, 0x1, 0x181f ;  /* 0x00381f000d0e7f89 */ /* 0x0002e600000e0000 */
[----:B------:R-:W-:-:S09]  /*5ea0*/  P2R R9, PR, RZ, 0x2 ;  /* 0x00000002ff097803 */ /* 0x000fd20000000000 */
[----:B------:R-:W-:Y:S05]  /*5eb0*/  @P1 BRA `(.L_x_386) ;  /* 0x0000013000001947 */ /* 0x000fea0003800000 */
[----:B------:R-:W-:Y:S01]  /*5ec0*/  SHF.R.S32.HI R10, RZ, 0x1f, R219 ;  /* 0x0000001fff0a7819 */ /* 0x000fe200000114db */
[----:B--23--:R-:W-:Y:S01]  /*5ed0*/  IMAD.WIDE R16, R225, 0x2, R14 ;  /* 0x00000002e1107825 */ /* 0x00cfe200078e020e */
[----:B------:R-:W-:Y:S02]  /*5ee0*/  SHF.R.S32.HI R8, RZ, 0x1f, R29 ;  /* 0x0000001fff087819 */ /* 0x000fe4000001141d */
[----:B------:R-:W-:Y:S02]  /*5ef0*/  SHF.R.S32.HI R11, RZ, 0x1f, R28 ;  /* 0x0000001fff0b7819 */ /* 0x000fe4000001141c */
[----:B------:R-:W-:Y:S02]  /*5f00*/  LEA.HI R10, R10, R219, RZ, 0x3 ;  /* 0x000000db0a0a7211 */ /* 0x000fe400078f18ff */
[----:B------:R-:W-:Y:S02]  /*5f10*/  LEA.HI R8, R8, R29, RZ, 0x3 ;  /* 0x0000001d08087211 */ /* 0x000fe400078f18ff */
[----:B------:R-:W-:Y:S01]  /*5f20*/  LEA.HI R4, R11, R28, RZ, 0x3 ;  /* 0x0000001c0b047211 */ /* 0x000fe200078f18ff */
[----:B------:R-:W-:Y:S01]  /*5f30*/  IMAD.SHL.U32 R11, R30, 0x2, RZ ;  /* 0x000000021e0b7824 */ /* 0x000fe200078e00ff */
[----:B------:R-:W-:-:S02]  /*5f40*/  LOP3.LUT R10, R10, 0xfffffff8, RZ, 0xc0, !PT ;  /* 0xfffffff80a0a7812 */ /* 0x000fc400078ec0ff */
[----:B------:R-:W-:Y:S02]  /*5f50*/  LOP3.LUT R8, R8, 0xfffffff8, RZ, 0xc0, !PT ;  /* 0xfffffff808087812 */ /* 0x000fe400078ec0ff */
[----:B------:R-:W-:Y:S01]  /*5f60*/  LOP3.LUT R4, R4, 0xfffffff8, RZ, 0xc0, !PT ;  /* 0xfffffff804047812 */ /* 0x000fe200078ec0ff */
[--C-:B------:R-:W-:Y:S01]  /*5f70*/  IMAD.WIDE R18, R10, 0x2, R14.reuse ;  /* 0x000000020a127825 */ /* 0x100fe200078e020e */
[----:B------:R-:W-:Y:S01]  /*5f80*/  @!PT LDS RZ, [RZ] ;  /* 0x00000000fffff984 */ /* 0x000fe20000000800 */
[----:B------:R2:W-:Y:S03]  /*5f90*/  LDGSTS.E.BYPASS.LTC128B.128 [R11+0x11080], [R16.64], !P4 ;  /* 0x11080000100b7fae */ /* 0x0005e6000e101d58 */
[--C-:B------:R-:W-:Y:S01]  /*5fa0*/  IMAD.WIDE R20, R8, 0x2, R14.reuse ;  /* 0x0000000208147825 */ /* 0x100fe200078e020e */
[----:B------:R2:W-:Y:S03]  /*5fb0*/  LDGSTS.E.BYPASS.LTC128B.128 [R11+0x15080], [R18.64], !P0 ;  /* 0x15080000120b7fae */ /* 0x0005e6000c101d58 */
[----:B------:R-:W-:Y:S01]  /*5fc0*/  IMAD.WIDE R14, R4, 0x2, R14 ;  /* 0x00000002040e7825 */ /* 0x000fe200078e020e */
[----:B------:R2:W-:Y:S04]  /*5fd0*/  LDGSTS.E.BYPASS.LTC128B.128 [R11+0x19080], [R20.64], !P3 ;  /* 0x19080000140b7fae */ /* 0x0005e8000d901d58 */
[----:B------:R2:W-:Y:S02]  /*5fe0*/  LDGSTS.E.BYPASS.LTC128B.128 [R11+0x1d080], [R14.64], !P5 ;  /* 0x1d0800000e0b7fae */ /* 0x0005e4000e901d58 */
.L_x_386:
[----:B------:R-:W-:Y:S05]  /*5ff0*/  BSYNC B0 ;  /* 0x0000000000007941 */ /* 0x000fea0003800000 */
.L_x_385:
[----:B------:R-:W-:Y:S01]  /*6000*/  IADD3 R4, R5, 0x40, RZ ;  /* 0x0000004005047810 */ /* 0x000fe20007ffe0ff */
[----:B--2---:R2:W4:Y:S01]  /*6010*/  SHFL.IDX PT, R15, R7, 0x2, 0x181f ;  /* 0x00581f00070f7f89 */ /* 0x00452200000e0000 */
[----:B------:R-:W-:Y:S02]  /*6020*/  BSSY B0, `(.L_x_387) ;  /* 0x0000018000007945 */ /* 0x000fe40003800000 */
[----:B------:R-:W-:Y:S01]  /*6030*/  ISETP.GE.AND P1, PT, R4, UR29, PT ;  /* 0x0000001d04007c0c */ /* 0x000fe2000bf26270 */
[----:B---3--:R2:W3:Y:S03]  /*6040*/  SHFL.IDX PT, R14, R13, 0x2, 0x181f ;  /* 0x00581f000d0e7f89 */ /* 0x0084e600000e0000 */
[----:B------:R-:W-:-:S09]  /*6050*/  P2R R4, PR, RZ, 0x2 ;  /* 0x00000002ff047803 */ /* 0x000fd20000000000 */
[----:B------:R-:W-:Y:S05]  /*6060*/  @P1 BRA `(.L_x_388) ;  /* 0x0000013000001947 */ /* 0x000fea0003800000 */
[----:B------:R-:W-:Y:S01]  /*6070*/  SHF.R.S32.HI R8, RZ, 0x1f, R219 ;  /* 0x0000001fff087819 */ /* 0x000fe200000114db */
[----:B------:R-:W-:Y:S01]  /*6080*/  IMAD.SHL.U32 R12, R30, 0x2, RZ ;  /* 0x000000021e0c7824 */ /* 0x000fe200078e00ff */
[----:B------:R-:W-:Y:S02]  /*6090*/  SHF.R.S32.HI R10, RZ, 0x1f, R29 ;  /* 0x0000001fff0a7819 */ /* 0x000fe4000001141d */
[----:B------:R-:W-:Y:S02]  /*60a0*/  SHF.R.S32.HI R17, RZ, 0x1f, R28 ;  /* 0x0000001fff117819 */ /* 0x000fe4000001141c */
[----:B------:R-:W-:Y:S02]  /*60b0*/  LEA.HI R11, R8, R219, RZ, 0x3 ;  /* 0x000000db080b7211 */ /* 0x000fe400078f18ff */
[----:B------:R-:W-:Y:S02]  /*60c0*/  LEA.HI R10, R10, R29, RZ, 0x3 ;  /* 0x0000001d0a0a7211 */ /* 0x000fe400078f18ff */
[----:B------:R-:W-:Y:S01]  /*60d0*/  LEA.HI R8, R17, R28, RZ, 0x3 ;  /* 0x0000001c11087211 */ /* 0x000fe200078f18ff */
[----:B---34-:R-:W-:Y:S01]  /*60e0*/  IMAD.WIDE R16, R225, 0x2, R14 ;  /* 0x00000002e1107825 */ /* 0x018fe200078e020e */
        /* <DEDUP_REMOVED lines=11> */
.L_x_388:
[----:B------:R-:W-:Y:S05]  /*61a0*/  BSYNC B0 ;  /* 0x0000000000007941 */ /* 0x000fea0003800000 */
.L_x_387:
[----:B------:R-:W-:Y:S01]  /*61b0*/  IADD3 R8, R5, 0x60, RZ ;  /* 0x0000006005087810 */ /* 0x000fe20007ffe0ff */
[----:B---3--:R-:W-:Y:S01]  /*61c0*/  SHFL.IDX PT, R14, R13, 0x3, 0x181f ;  /* 0x00781f000d0e7f89 */ /* 0x008fe200000e0000 */
[----:B------:R-:W-:Y:S01]  /*61d0*/  UIADD3 UR17, UR10, -0x1, URZ ;  /* 0xffffffff0a117890 */ /* 0x000fe2000fffe03f */
[----:B------:R-:W-:Y:S01]  /*61e0*/  IMAD.MOV.U32 R215, RZ, RZ, c[0x0][0x2b8] ;  /* 0x0000ae00ffd77624 */ /* 0x000fe200078e00ff */
[----:B------:R-:W-:Y:S01]  /*61f0*/  ISETP.GE.AND P6, PT, R8, UR29, PT ;  /* 0x0000001d08007c0c */ /* 0x000fe2000bfc6270 */
[----:B----4-:R3:W4:Y:S01]  /*6200*/  SHFL.IDX PT, R15, R7, 0x3, 0x181f ;  /* 0x00781f00070f7f89 */ /* 0x01072200000e0000 */
[----:B------:R-:W-:Y:S01]  /*6210*/  USHF.L.U32 UR28, UR17, 0x5, URZ ;  /* 0x00000005111c7899 */ /* 0x000fe2000800063f */
[----:B------:R-:W-:Y:S01]  /*6220*/  LOP3.LUT R12, R12, 0xfffffff7, RZ, 0xc0, !PT ;  /* 0xfffffff70c0c7812 */ /* 0x000fe200078ec0ff */
[----:B------:R-:W-:Y:S01]  /*6230*/  USHF.R.S32.HI UR6, URZ, 0x1f, UR7 ;  /* 0x0000001f3f067899 */ /* 0x000fe20008011407 */
[----:B------:R-:W-:Y:S01]  /*6240*/  ISETP.NE.AND P1, PT, R215, 0x1, PT ;  /* 0x00000001d700780c */ /* 0x000fe20003f25270 */
[----:B------:R-:W-:Y:S01]  /*6250*/  ULDC.64 UR4, c[0x0][0x2b0] ;  /* 0x0000ac0000047ab9 */ /* 0x000fe20000000a00 */
[----:B------:R-:W-:Y:S01]  /*6260*/  IMAD.MOV.U32 R217, RZ, RZ, RZ ;  /* 0x000000ffffd97224 */ /* 0x000fe200078e00ff */
[----:B------:R-:W-:Y:S01]  /*6270*/  IADD3 R218, R216, UR28, RZ ;  /* 0x0000001cd8da7c10 */ /* 0x000fe2000fffe0ff */
[----:B------:R-:W-:-:S02]  /*6280*/  UIMAD UR6, UR6, UR4, URZ ;  /* 0x00000004060672a4 */ /* 0x000fc4000f8e023f */
[----:B------:R-:W-:Y:S02]  /*6290*/  UIMAD.WIDE.U32 UR18, UR7, UR4, URZ ;  /* 0x00000004071272a5 */ /* 0x000fe4000f8e003f */
[----:B------:R-:W-:Y:S01]  /*62a0*/  @!P6 SHF.R.S32.HI R8, RZ, 0x1f, R219 ;  /* 0x0000001fff08e819 */ /* 0x000fe200000114db */
[----:B------:R-:W-:Y:S01]  /*62b0*/  @!P6 IMAD.SHL.U32 R10, R30, 0x2, RZ ;  /* 0x000000021e0ae824 */ /* 0x000fe200078e00ff */
[----:B------:R-:W-:Y:S02]  /*62c0*/  UIMAD UR6, UR7, UR5, UR6 ;  /* 0x00000005070672a4 */ /* 0x000fe4000f8e0206 */
[----:B------:R-:W-:Y:S01]  /*62d0*/  @!P6 LEA.HI R19, R8, R219, RZ, 0x3 ;  /* 0x000000db0813e211 */ /* 0x000fe200078f18ff */
[----:B------:R-:W-:Y:S01]  /*62e0*/  ULDC.64 UR4, c[0x0][0x1e8] ;  /* 0x00007a0000047ab9 */ /* 0x000fe20000000a00 */
[----:B------:R-:W-:Y:S01]  /*62f0*/  @!P6 SHF.R.S32.HI R8, RZ, 0x1f, R29 ;  /* 0x0000001fff08e819 */ /* 0x000fe2000001141d */
[----:B------:R-:W-:Y:S01]  /*6300*/  UIADD3 UR6, UR19, UR6, URZ ;  /* 0x0000000613067290 */ /* 0x000fe2000fffe03f */
[----:B------:R-:W-:-:S02]  /*6310*/  @!P6 LOP3.LUT R19, R19, 0xfffffff8, RZ, 0xc0, !PT ;  /* 0xfffffff81313e812 */ /* 0x000fc400078ec0ff */
[----:B------:R-:W-:Y:S02]  /*6320*/  @!P6 LEA.HI R17, R8, R29, RZ, 0x3 ;  /* 0x0000001d0811e211 */ /* 0x000fe400078f18ff */
[----:B-123--:R-:W-:Y:S01]  /*6330*/  @!P6 SHF.R.S32.HI R7, RZ, 0x1f, R28 ;  /* 0x0000001fff07e819 */ /* 0x00efe2000001141c */
[--C-:B----4-:R-:W-:Y:S01]  /*6340*/  @!P6 IMAD.WIDE R20, R225, 0x2, R14.reuse ;  /* 0x00000002e114e825 */ /* 0x110fe200078e020e */
[----:B------:R-:W-:Y:S02]  /*6350*/  @!P6 LOP3.LUT R17, R17, 0xfffffff8, RZ, 0xc0, !PT ;  /* 0xfffffff81111e812 */ /* 0x000fe400078ec0ff */
[----:B------:R-:W-:Y:S01]  /*6360*/  @!P6 LEA.HI R8, R7, R28, RZ, 0x3 ;  /* 0x0000001c0708e211 */ /* 0x000fe200078f18ff */
[--C-:B------:R-:W-:Y:S01]  /*6370*/  @!P6 IMAD.WIDE R18, R19, 0x2, R14.reuse ;  /* 0x000000021312e825 */ /* 0x100fe200078e020e */
[----:B------:R-:W-:Y:S01]  /*6380*/  @!PT LDS RZ, [RZ] ;  /* 0x00000000fffff984 */ /* 0x000fe20000000800 */
[----:B------:R1:W-:Y:S01]  /*6390*/  @!P6 LDGSTS.E.BYPASS.LTC128B.128 [R10+0x13080], [R20.64], !P4 ;  /* 0x13080000140aefae */ /* 0x0003e2000e101d58 */
[----:B------:R-:W-:Y:S02]  /*63a0*/  @P1 LOP3.LUT R12, R12, 0x8, RZ, 0xfc, !PT ;  /* 0x000000080c0c1812 */ /* 0x000fe400078efcff */
[----:B------:R-:W-:Y:S01]  /*63b0*/  @!P6 IMAD.WIDE R16, R17, 0x2, R14 ;  /* 0x000000021110e825 */ /* 0x000fe200078e020e */
[----:B------:R-:W-:Y:S01]  /*63c0*/  @!P6 LOP3.LUT R8, R8, 0xfffffff8, RZ, 0xc0, !PT ;  /* 0xfffffff80808e812 */ /* 0x000fe200078ec0ff */
[----:B------:R1:W-:Y:S01]  /*63d0*/  @!P6 LDGSTS.E.BYPASS.LTC128B.128 [R10+0x17080], [R18.64], !P0 ;  /* 0x17080000120aefae */ /* 0x0003e2000c101d58 */
[----:B------:R-:W-:-:S02]  /*63e0*/  ISETP.GE.AND P0, PT, R218, UR11, PT ;  /* 0x0000000bda007c0c */ /* 0x000fc4000bf06270 */
[----:B------:R-:W-:Y:S01]  /*63f0*/  IADD3 R218, R218, UR16, RZ ;  /* 0x00000010dada7c10 */ /* 0x000fe2000fffe0ff */
[----:B------:R2:W-:Y:S01]  /*6400*/  @!P6 LDGSTS.E.BYPASS.LTC128B.128 [R10+0x1b080], [R16.64], !P3 ;  /* 0x1b080000100aefae */ /* 0x0005e2000d901d58 */
[----:B------:R-:W-:-:S03]  /*6410*/  ISETP.GT.OR P0, PT, R216, 0x1f, P0 ;  /* 0x0000001fd800780c */ /* 0x000fc60000704670 */
[----:B------:R-:W-:-:S04]  /*6420*/  @P1 IMAD.HI.U32 R11, R218, c[0x0][0x2bc], RZ ;  /* 0x0000af00da0b1a27 */ /* 0x000fc800078e00ff */
[----:B------:R-:W-:Y:S01]  /*6430*/  IMAD.MOV.U32 R7, RZ, RZ, R218 ;  /* 0x000000ffff077224 */ /* 0x000fe200078e00da */
[----:B------:R-:W-:-:S05]  /*6440*/  @P1 SHF.R.U32.HI R7, RZ, c[0x0][0x2c0], R11 ;  /* 0x0000b000ff071a19 */ /* 0x000fca000001160b */
[----:B------:R-:W-:Y:S01]  /*6450*/  @!P0 IADD3 R11, P1, R7, UR18, RZ ;  /* 0x00000012070b8c10 */ /* 0x000fe2000ff3e0ff */
[----:B--2---:R-:W-:-:S03]  /*6460*/  @!P6 IMAD.WIDE R16, R8, 0x2, R14 ;  /* 0x000000020810e825 */ /* 0x004fc600078e020e */
[----:B------:R-:W-:Y:S02]  /*6470*/  @!P0 LEA.HI.X.SX32 R8, R7, UR6, 0x1, P1 ;  /* 0x0000000607088c11 */ /* 0x000fe400088f0eff */
[C---:B------:R-:W-:Y:S01]  /*6480*/  @!P0 LEA R14, P1, R11.reuse, c[0x0][0x2a0], 0x2 ;  /* 0x0000a8000b0e8a11 */ /* 0x040fe200078210ff */
[----:B------:R1:W-:Y:S03]  /*6490*/  @!P6 LDGSTS.E.BYPASS.LTC128B.128 [R10+0x1f080], [R16.64], !P5 ;  /* 0x1f080000100aefae */ /* 0x0003e6000e901d58 */
[----:B------:R-:W-:Y:S01]  /*64a0*/  @!P0 LEA.HI.X R15, R11, c[0x0][0x2a4], R8, 0x2, P1 ;  /* 0x0000a9000b0f8a11 */ /* 0x000fe200008f1408 */
[----:B------:R-:W0:Y:S04]  /*64b0*/  LDGDEPBAR ;  /* 0x00000000000079af */ /* 0x000e280000000000 */
[----:B------:R-:W-:Y:S06]  /*64c0*/  BAR.SYNC.DEFER_BLOCKING 0x0 ;  /* 0x0000000000007b1d */ /* 0x000fec0000010000 */
[----:B------:R-:W2:Y:S01]  /*64d0*/  @!P0 LDG.E R217, [R14.64] ;  /* 0x000000180ed98981 */ /* 0x000ea2000c1e1900 */
[----:B------:R-:W-:Y:S01]  /*64e0*/  IMAD.MOV R7, RZ, RZ, -R7 ;  /* 0x000000ffff077224 */ /* 0x000fe200078e0a07 */
[----:B------:R-:W-:Y:S01]  /*64f0*/  UIMAD UR7, UR12, UR4, URZ ;  /* 0x000000040c0772a4 */ /* 0x000fe2000f8e023f */
[----:B------:R-:W-:Y:S01]  /*6500*/  ISETP.GE.AND P5, PT, R225, c[0x0][0x1d4], PT ;  /* 0x00007500e1007a0c */ /* 0x000fe20003fa6270 */
[----:B------:R-:W-:Y:S01]  /*6510*/  UIMAD.WIDE.U32 UR22, UR13, UR4, URZ ;  /* 0x000000040d1672a5 */ /* 0x000fe2000f8e003f */
[----:B------:R-:W-:Y:S01]  /*6520*/  IMAD R218, R7, c[0x0][0x2b8], R218 ;  /* 0x0000ae0007da7a24 */ /* 0x000fe200078e02da */
[----:B------:R-:W-:Y:S01]  /*6530*/  UIMAD UR7, UR13, UR5, UR7 ;  /* 0x000000050d0772a4 */ /* 0x000fe2000f8e0207 */
[----:B------:R-:W-:Y:S01]  /*6540*/  ISETP.GE.AND P2, PT, R219, c[0x0][0x1d4], PT ;  /* 0x00007500db007a0c */ /* 0x000fe20003f46270 */
[----:B------:R-:W-:Y:S01]  /*6550*/  UIADD3 UR30, UR11, -UR28, URZ ;  /* 0x8000001c0b1e7290 */ /* 0x000fe2000fffe03f */
[----:B-1----:R-:W-:Y:S01]  /*6560*/  IMAD.WIDE.U32 R10, R218, c[0x0][0x1e0], RZ ;  /* 0x00007800da0a7a25 */ /* 0x002fe200078e00ff */
[----:B------:R-:W-:Y:S01]  /*6570*/  SHF.R.S32.HI R50, RZ, 0x1f, R218 ;  /* 0x0000001fff327819 */ /* 0x000fe200000114da */
[----:B------:R-:W-:Y:S01]  /*6580*/  UIADD3 UR7, UR23, UR7, URZ ;  /* 0x0000000717077290 */ /* 0x000fe2000fffe03f */
[----:B------:R-:W-:Y:S01]  /*6590*/  ISETP.GE.AND P4, PT, R29, c[0x0][0x1d4], PT ;  /* 0x000075001d007a0c */ /* 0x000fe20003f86270 */
[----:B------:R-:W-:Y:S01]  /*65a0*/  ULDC.64 UR4, c[0x0][0x210] ;  /* 0x0000840000047ab9 */ /* 0x000fe20000000a00 */
[----:B------:R-:W-:Y:S01]  /*65b0*/  ISETP.GE.AND P3, PT, R28, c[0x0][0x1d4], PT ;  /* 0x000075001c007a0c */ /* 0x000fe20003f66270 */
[----:B------:R-:W-:Y:S01]  /*65c0*/  IMAD R7, R50, c[0x0][0x1e0], RZ ;  /* 0x0000780032077a24 */ /* 0x000fe200078e02ff */
[----:B------:R-:W-:Y:S01]  /*65d0*/  UIMAD UR12, UR12, UR4, URZ ;  /* 0x000000040c0c72a4 */ /* 0x000fe2000f8e023f */
[----:B------:R-:W-:Y:S01]  /*65e0*/  LOP3.LUT R12, R12, 0xfffffffe, RZ, 0xc0, !PT ;  /* 0xfffffffe0c0c7812 */ /* 0x000fe200078ec0ff */
[----:B------:R-:W-:Y:S01]  /*65f0*/  UIMAD.WIDE.U32 UR26, UR13, UR4, URZ ;  /* 0x000000040d1a72a5 */ /* 0x000fe2000f8e003f */
[----:B------:R-:W-:Y:S01]  /*6600*/  IMAD R7, R218, c[0x0][0x1e4], R7 ;  /* 0x00007900da077a24 */ /* 0x000fe200078e0207 */
[----:B------:R-:W-:Y:S01]  /*6610*/  UIMAD UR12, UR13, UR5, UR12 ;  /* 0x000000050d0c72a4 */ /* 0x000fe2000f8e020c */
[----:B------:R-:W-:-:S02]  /*6620*/  LEA.HI R48, R45, R66, RZ, 0x5 ;  /* 0x000000422d307211 */ /* 0x000fc400078f28ff */
[----:B------:R-:W-:Y:S01]  /*6630*/  IMAD.IADD R11, R11, 0x1, R7 ;  /* 0x000000010b0b7824 */ /* 0x000fe200078e0207 */
[----:B------:R-:W-:Y:S01]  /*6640*/  UIADD3 UR12, UR27, UR12, URZ ;  /* 0x0000000c1b0c7290 */ /* 0x000fe2000fffe03f */
[----:B------:R-:W-:Y:S01]  /*6650*/  IMAD.U32 R7, RZ, RZ, UR13 ;  /* 0x0000000dff077e24 */ /* 0x000fe2000f8e00ff */
[----:B------:R-:W-:Y:S02]  /*6660*/  @P2 LOP3.LUT R12, R12, 0x1, RZ, 0xfc, !PT ;  /* 0x000000010c0c2812 */ /* 0x000fe400078efcff */
[----:B------:R-:W-:Y:S02]  /*6670*/  SHF.R.S32.HI R44, RZ, 0x5, R48 ;  /* 0x00000005ff2c7819 */ /* 0x000fe40000011430 */
[----:B--2---:R-:W-:Y:S01]  /*6680*/  SHF.R.S32.HI R49, RZ, 0x1f, R217 ;  /* 0x0000001fff317819 */ /* 0x004fe200000114d9 */
[----:B------:R-:W-:-:S04]  /*6690*/  IMAD.WIDE.U32 R14, R217, c[0x0][0x1f0], R10 ;  /* 0x00007c00d90e7a25 */ /* 0x000fc800078e000a */
[----:B------:R-:W-:Y:S01]  /*66a0*/  IMAD R8, R49, c[0x0][0x1f0], RZ ;  /* 0x00007c0031087a24 */ /* 0x000fe200078e02ff */
[----:B------:R-:W-:Y:S01]  /*66b0*/  IADD3 R10, P0, R14, UR22, RZ ;  /* 0x000000160e0a7c10 */ /* 0x000fe2000ff1e0ff */
[----:B------:R-:W-:Y:S02]  /*66c0*/  IMAD R7, R7, c[0x0][0x1e8], R14 ;  /* 0x00007a0007077a24 */ /* 0x000fe400078e020e */
[----:B------:R-:W-:Y:S01]  /*66d0*/  IMAD R8, R217, c[0x0][0x1f4], R8 ;  /* 0x00007d00d9087a24 */ /* 0x000fe200078e0208 */
[----:B------:R-:W-:Y:S02]  /*66e0*/  LEA RZ, P1, R10, c[0x0][0x1c8], 0x1 ;  /* 0x000072000aff7a11 */ /* 0x000fe400078208ff */
[----:B------:R-:W-:Y:S01]  /*66f0*/  LEA R16, R7, c[0x0][0x1c8], 0x1 ;  /* 0x0000720007107a11 */ /* 0x000fe200078e08ff */
[----:B------:R-:W-:-:S04]  /*6700*/  IMAD.IADD R8, R15, 0x1, R8 ;  /* 0x000000010f087824 */ /* 0x000fc800078e0208 */
[----:B------:R-:W-:Y:S01]  /*6710*/  SHFL.IDX PT, R14, R16, RZ, 0x181f ;  /* 0x00181fff100e7589 */ /* 0x000fe200000e0000 */
[----:B------:R-:W-:Y:S02]  /*6720*/  IADD3.X R11, R8, UR7, RZ, P0, !PT ;  /* 0x00000007080b7c10 */ /* 0x000fe400087fe4ff */
[----:B------:R-:W-:Y:S02]  /*6730*/  IADD3 R8, -R31, UR30, RZ ;  /* 0x0000001e1f087c10 */ /* 0x000fe4000fffe1ff */
[----:B------:R-:W-:Y:S02]  /*6740*/  LEA.HI.X R13, R10, c[0x0][0x1cc], R11, 0x1, P1 ;  /* 0x000073000a0d7a11 */ /* 0x000fe400008f0c0b */
[----:B------:R-:W-:-:S03]  /*6750*/  ISETP.GE.AND P0, PT, R8, 0x1, PT ;  /* 0x000000010800780c */ /* 0x000fc60003f06270 */
[----:B------:R-:W1:Y:S10]  /*6760*/  SHFL.IDX PT, R15, R13, RZ, 0x181f ;  /* 0x00181fff0d0f7589 */ /* 0x000e7400000e0000 */
[----:B------:R-:W-:Y:S01]  /*6770*/  @P0 SHF.R.S32.HI R10, RZ, 0x1f, R219 ;  /* 0x0000001fff0a0819 */ /* 0x000fe200000114db */
[----:B------:R-:W-:Y:S01]  /*6780*/  @P0 IMAD.SHL.U32 R11, R30, 0x2, RZ ;  /* 0x000000021e0b0824 */ /* 0x000fe200078e00ff */
[----:B------:R-:W-:-:S02]  /*6790*/  @P0 SHF.R.S32.HI R8, RZ, 0x1f, R29 ;  /* 0x0000001fff080819 */ /* 0x000fc4000001141d */
[----:B------:R-:W-:Y:S02]  /*67a0*/  @P0 SHF.R.S32.HI R7, RZ, 0x1f, R28 ;  /* 0x0000001fff070819 */ /* 0x000fe4000001141c */
[----:B------:R-:W-:Y:S02]  /*67b0*/  @P0 LEA.HI R10, R10, R219, RZ, 0x3 ;  /* 0x000000db0a0a0211 */ /* 0x000fe400078f18ff */
[----:B------:R-:W-:Y:S02]  /*67c0*/  @P0 LEA.HI R8, R8, R29, RZ, 0x3 ;  /* 0x0000001d08080211 */ /* 0x000fe400078f18ff */
[----:B------:R-:W-:Y:S02]  /*67d0*/  @P0 LEA.HI R7, R7, R28, RZ, 0x3 ;  /* 0x0000001c07070211 */ /* 0x000fe400078f18ff */
[----:B------:R-:W-:Y:S02]  /*67e0*/  @P0 LOP3.LUT R10, R10, 0xfffffff8, RZ, 0xc0, !PT ;  /* 0xfffffff80a0a0812 */ /* 0x000fe400078ec0ff */
[----:B------:R-:W-:Y:S01]  /*67f0*/  @P0 LOP3.LUT R8, R8, 0xfffffff8, RZ, 0xc0, !PT ;  /* 0xfffffff808080812 */ /* 0x000fe200078ec0ff */
[----:B-1----:R-:W-:Y:S01]  /*6800*/  @P0 IMAD.WIDE R16, R225, 0x2, R14 ;  /* 0x00000002e1100825 */ /* 0x002fe200078e020e */
[----:B------:R-:W-:-:S03]  /*6810*/  @P0 LOP3.LUT R7, R7, 0xfffffff8, RZ, 0xc0, !PT ;  /* 0xfffffff807070812 */ /* 0x000fc600078ec0ff */
[--C-:B------:R-:W-:Y:S01]  /*6820*/  @P0 IMAD.WIDE R18, R10, 0x2, R14.reuse ;  /* 0x000000020a120825 */ /* 0x100fe200078e020e */
[----:B------:R-:W-:Y:S01]  /*6830*/  @!PT LDS RZ, [RZ] ;  /* 0x00000000fffff984 */ /* 0x000fe20000000800 */
[----:B------:R1:W-:Y:S03]  /*6840*/  @P0 LDGSTS.E.BYPASS.LTC128B.128 [R11+0xc080], [R16.64], !P5 ;  /* 0x0c080000100b0fae */ /* 0x0003e6000e901d58 */
[--C-:B------:R-:W-:Y:S01]  /*6850*/  @P0 IMAD.WIDE R20, R8, 0x2, R14.reuse ;  /* 0x0000000208140825 */ /* 0x100fe200078e020e */
[----:B------:R1:W-:Y:S01]  /*6860*/  @P0 LDGSTS.E.BYPASS.LTC128B.128 [R11+0xd080], [R18.64], !P2 ;  /* 0x0d080000120b0fae */ /* 0x0003e2000d101d58 */
[----:B------:R-:W-:Y:S02]  /*6870*/  ISETP.GT.AND P2, PT, R216, 0x1f, PT ;  /* 0x0000001fd800780c */ /* 0x000fe40003f44270 */
        /* <DEDUP_REMOVED lines=8> */
.L_x_389:
[----:B------:R-:W-:Y:S01]  /*6900*/  ULDC.U8 UR4, c[0x0][0x298] ;  /* 0x0000a60000047ab9 */ /* 0x000fe20000000000 */
[----:B------:R-:W-:Y:S01]  /*6910*/  SHF.R.S32.HI R8, RZ, 0x1f, R67 ;  /* 0x0000001fff087819 */ /* 0x000fe20000011443 */
[C---:B-1----:R-:W-:Y:S01]  /*6920*/  IMAD.WIDE.U32 R10, R67.reuse, c[0x0][0x280], RZ ;  /* 0x0000a000430a7a25 */ /* 0x042fe200078e00ff */
[----:B------:R-:W-:Y:S01]  /*6930*/  ISETP.NE.AND P0, PT, RZ, UR4, PT ;  /* 0x00000004ff007c0c */ /* 0x000fe2000bf05270 */
[----:B------:R-:W-:Y:S01]  /*6940*/  BSSY B2, `(.L_x_390) ;  /* 0x00009a1000027945 */ /* 0x000fe20003800000 */
[----:B------:R-:W-:Y:S01]  /*6950*/  LEA R5, R0, R5, 0x5 ;  /* 0x0000000500057211 */ /* 0x000fe200078e28ff */
[----:B------:R-:W-:Y:S01]  /*6960*/  IMAD R12, R8, c[0x0][0x280], RZ ;  /* 0x0000a000080c7a24 */ /* 0x000fe200078e02ff */
[----:B------:R-:W-:Y:S01]  /*6970*/  SHF.L.U32 R147, R30, 0x1, RZ ;  /* 0x000000011e937819 */ /* 0x000fe200000006ff */
[----:B------:R-:W-:Y:S02]  /*6980*/  IMAD R8, R8, c[0x0][0x290], RZ ;  /* 0x0000a40008087a24 */ /* 0x000fe400078e02ff */
[----:B------:R-:W-:-:S02]  /*6990*/  IMAD R7, R67, c[0x0][0x284], R12 ;  /* 0x0000a10043077a24 */ /* 0x000fc400078e020c */
[C---:B------:R-:W-:Y:S02]  /*69a0*/  IMAD R15, R67.reuse, c[0x0][0x294], R8 ;  /* 0x0000a500430f7a24 */ /* 0x040fe400078e0208 */
[----:B------:R-:W-:Y:S01]  /*69b0*/  IMAD.WIDE.U32 R12, R67, c[0x0][0x290], RZ ;  /* 0x0000a400430c7a25 */ /* 0x000fe200078e00ff */
[----:B------:R-:W-:-:S04]  /*69c0*/  IADD3 R7, R7, R11, RZ ;  /* 0x0000000b07077210 */ /* 0x000fc80007ffe0ff */
[----:B------:R-:W-:Y:S01]  /*69d0*/  IADD3 R15, R15, R13, RZ ;  /* 0x0000000d0f0f7210 */ /* 0x000fe20007ffe0ff */
[----:B------:R-:W-:Y:S05]  /*69e0*/  @!P0 BRA `(.L_x_391) ;  /* 0x00004ae000008947 */ /* 0x000fea0003800000 */
[----:B------:R-:W-:Y:S01]  /*69f0*/  PLOP3.LUT P0, PT, PT, PT, UP3, 0x80, 0x0 ;  /* 0x000000000000781c */ /* 0x000fe20003f0f038 */
[----:B------:R-:W-:Y:S01]  /*6a00*/  BSSY B0, `(.L_x_392) ;  /* 0x000004b000007945 */ /* 0x000fe20003800000 */
[----:B------:R-:W-:Y:S01]  /*6a10*/  ISETP.NE.AND P1, PT, R6, RZ, PT ;  /* 0x000000ff0600720c */ /* 0x000fe20003f25270 */
[----:B------:R-:W-:Y:S01]  /*6a20*/  IMAD.SHL.U32 R16, R0, 0x4, RZ ;  /* 0x0000000400107824 */ /* 0x000fe200078e00ff */
        /* <DEDUP_REMOVED lines=9> */
[----:B------:R-:W-:Y:S01]  /*6ac0*/  @P0 IMAD.HI.U32 R6, R5, c[0x0][0x2c8], RZ ;  /* 0x0000b20005060a27 */ /* 0x000fe200078e00ff */
[----:B------:R-:W-:-:S13]  /*6ad0*/  PLOP3.LUT P0, PT, PT, PT, UP3, 0x80, 0x0 ;  /* 0x000000000000781c */ /* 0x000fda0003f0f038 */
[----:B------:R-:W-:Y:S01]  /*6ae0*/  @P0 SHF.R.U32.HI R5, RZ, c[0x0][0x2cc], R6 ;  /* 0x0000b300ff050a19 */ /* 0x000fe20000011606 */
[----:B------:R-:W-:-:S03]  /*6af0*/  IMAD.MOV.U32 R6, RZ, RZ, R10 ;  /* 0x000000ffff067224 */ /* 0x000fc600078e000a */
[----:B------:R-:W-:Y:S01]  /*6b00*/  SHF.R.S32.HI R8, RZ, 0x1f, R5 ;  /* 0x0000001fff087819 */ /* 0x000fe20000011405 */
[----:B------:R-:W-:-:S04]  /*6b10*/  IMAD.WIDE.U32 R6, R5, c[0x0][0x280], R6 ;  /* 0x0000a00005067a25 */ /* 0x000fc800078e0006 */
[----:B------:R-:W-:Y:S01]  /*6b20*/  IMAD R14, R8, c[0x0][0x280], RZ ;  /* 0x0000a000080e7a24 */ /* 0x000fe200078e02ff */
[----:B------:R-:W-:Y:S01]  /*6b30*/  LEA R10, P0, R6, c[0x0][0x270], 0x1 ;  /* 0x00009c00060a7a11 */ /* 0x000fe200078008ff */
[----:B------:R-:W-:Y:S02]  /*6b40*/  IMAD R8, R8, c[0x0][0x290], RZ ;  /* 0x0000a40008087a24 */ /* 0x000fe400078e02ff */
[----:B------:R-:W-:Y:S02]  /*6b50*/  IMAD R13, R5, c[0x0][0x284], R14 ;  /* 0x0000a100050d7a24 */ /* 0x000fe400078e020e */
[----:B------:R-:W-:Y:S01]  /*6b60*/  IMAD.MOV.U32 R14, RZ, RZ, R12 ;  /* 0x000000ffff0e7224 */ /* 0x000fe200078e000c */
[----:B------:R1:W2:Y:S02]  /*6b70*/  SHFL.IDX PT, R18, R10, RZ, 0x181f ;  /* 0x00181fff0a127589 */ /* 0x0002a400000e0000 */
[----:B------:R-:W-:Y:S01]  /*6b80*/  IADD3 R13, R7, R13, RZ ;  /* 0x0000000d070d7210 */ /* 0x000fe20007ffe0ff */
[----:B------:R-:W-:-:S03]  /*6b90*/  IMAD.WIDE.U32 R14, R5, c[0x0][0x290], R14 ;  /* 0x0000a400050e7a25 */ /* 0x000fc600078e000e */
[----:B------:R-:W-:Y:S01]  /*6ba0*/  LEA.HI.X R13, R6, c[0x0][0x274], R13, 0x1, P0 ;  /* 0x00009d00060d7a11 */ /* 0x000fe200000f0c0d */
[----:B------:R-:W-:Y:S01]  /*6bb0*/  IMAD R5, R5, c[0x0][0x294], R8 ;  /* 0x0000a50005057a24 */ /* 0x000fe200078e0208 */
[----:B------:R-:W-:-:S03]  /*6bc0*/  LEA R8, P0, R14, c[0x0][0x288], 0x1 ;  /* 0x0000a2000e087a11 */ /* 0x000fc600078008ff */
[----:B------:R1:W3:Y:S01]  /*6bd0*/  SHFL.IDX PT, R19, R13, RZ, 0x181f ;  /* 0x00181fff0d137589 */ /* 0x0002e200000e0000 */
[----:B------:R-:W-:-:S04]  /*6be0*/  IADD3 R5, R15, R5, RZ ;  /* 0x000000050f057210 */ /* 0x000fc80007ffe0ff */
[----:B------:R-:W-:Y:S02]  /*6bf0*/  LEA.HI.X R12, R14, c[0x0][0x28c], R5, 0x1, P0 ;  /* 0x0000a3000e0c7a11 */ /* 0x000fe400000f0c05 */
[----:B------:R1:W4:Y:S04]  /*6c00*/  SHFL.IDX PT, R14, R8, RZ, 0x181f ;  /* 0x00181fff080e7589 */ /* 0x00032800000e0000 */
[----:B------:R1:W1:Y:S01]  /*6c10*/  SHFL.IDX PT, R15, R12, RZ, 0x181f ;  /* 0x00181fff0c0f7589 */ /* 0x00026200000e0000 */
[----:B------:R-:W-:Y:S05]  /*6c20*/  @P1 BRA `(.L_x_393) ;  /* 0x0000028000001947 */ /* 0x000fea0003800000 */
[C---:B------:R-:W-:Y:S01]  /*6c30*/  ISETP.GE.AND P0, PT, R16.reuse, c[0x0][0x27c], PT ;  /* 0x00009f0010007a0c */ /* 0x040fe20003f06270 */
[----:B------:R-:W-:Y:S01]  /*6c40*/  CS2R R134, SRZ ;  /* 0x0000000000867805 */ /* 0x000fe2000001ff00 */
[----:B------:R-:W-:Y:S01]  /*6c50*/  CS2R R130, SRZ ;  /* 0x0000000000827805 */ /* 0x000fe2000001ff00 */
[----:B------:R-:W-:-:S10]  /*6c60*/  IADD3 R5, R16, 0x20, RZ ;  /* 0x0000002010057810 */ /* 0x000fd40007ffe0ff */
[----:B--23--:R-:W-:-:S04]  /*6c70*/  @!P0 IMAD.WIDE R22, R16, 0x2, R18 ;  /* 0x0000000210168825 */ /* 0x00cfc800078e0212 */
[----:B-1--4-:R-:W-:Y:S01]  /*6c80*/  @!P0 IMAD.WIDE R20, R16, 0x2, R14 ;  /* 0x0000000210148825 */ /* 0x012fe200078e020e */
[----:B------:R1:W5:Y:S04]  /*6c90*/  @!P0 LD.E.64 R134, [R22.64] ;  /* 0x0000001816868980 */ /* 0x000368000c101b00 */
[----:B------:R2:W5:Y:S01]  /*6ca0*/  @!P0 LD.E.64 R130, [R20.64] ;  /* 0x0000001814828980 */ /* 0x000562000c101b00 */
[----:B------:R-:W-:Y:S01]  /*6cb0*/  ISETP.GE.AND P0, PT, R5, c[0x0][0x27c], PT ;  /* 0x00009f0005007a0c */ /* 0x000fe20003f06270 */
[----:B------:R-:W-:Y:S01]  /*6cc0*/  CS2R R156, SRZ ;  /* 0x00000000009c7805 */ /* 0x000fe2000001ff00 */
[----:B------:R-:W-:-:S11]  /*6cd0*/  CS2R R154, SRZ ;  /* 0x00000000009a7805 */ /* 0x000fd6000001ff00 */
[----:B------:R-:W-:-:S04]  /*6ce0*/  @!P0 SHF.R.S32.HI R6, RZ, 0x1f, R5 ;  /* 0x0000001fff068819 */ /* 0x000fc80000011405 */
[----:B------:R-:W-:-:S04]  /*6cf0*/  @!P0 LEA.HI R5, R6, R5, RZ, 0x2 ;  /* 0x0000000506058211 */ /* 0x000fc800078f10ff */
[----:B------:R-:W-:-:S05]  /*6d00*/  @!P0 LOP3.LUT R5, R5, 0xfffffffc, RZ, 0xc0, !PT ;  /* 0xfffffffc05058812 */ /* 0x000fca00078ec0ff */
[----:B------:R-:W-:-:S04]  /*6d10*/  @!P0 IMAD.WIDE R24, R5, 0x2, R18 ;  /* 0x0000000205188825 */ /* 0x000fc800078e0212 */
[----:B------:R-:W-:Y:S01]  /*6d20*/  @!P0 IMAD.WIDE R26, R5, 0x2, R14 ;  /* 0x00000002051a8825 */ /* 0x000fe200078e020e */
[----:B------:R-:W-:Y:S01]  /*6d30*/  IADD3 R5, R16, 0x40, RZ ;  /* 0x0000004010057810 */ /* 0x000fe20007ffe0ff */
        /* <DEDUP_REMOVED lines=8> */
[----:B--2---:R-:W-:-:S04]  /*6dc0*/  @!P0 IMAD.WIDE R20, R5, 0x2, R18 ;  /* 0x0000000205148825 */ /* 0x004fc800078e0212 */
[----:B-1----:R-:W-:Y:S01]  /*6dd0*/  @!P0 IMAD.WIDE R22, R5, 0x2, R14 ;  /* 0x0000000205168825 */ /* 0x002fe200078e020e */
        /* <DEDUP_REMOVED lines=11> */
[----:B------:R3:W5:Y:S04]  /*6e90*/  @!P0 LD.E.64 R148, [R18.64] ;  /* 0x0000001812948980 */ /* 0x000768000c101b00 */
[----:B------:R3:W5:Y:S02]  /*6ea0*/  @!P0 LD.E.64 R144, [R14.64] ;  /* 0x000000180e908980 */ /* 0x000764000c101b00 */
.L_x_393:
[----:B------:R-:W-:Y:S05]  /*6eb0*/  BSYNC B0 ;  /* 0x0000000000007941 */ /* 0x000fea0003800000 */
.L_x_392:
[----:B------:R-:W-:Y:S01]  /*6ec0*/  ISETP.NE.AND P0, PT, R9, RZ, PT ;  /* 0x000000ff0900720c */ /* 0x000fe20003f05270 */
[----:B-----5:R-:W-:Y:S01]  /*6ed0*/  IMAD.MOV.U32 R9, RZ, RZ, R148 ;  /* 0x000000ffff097224 */ /* 0x020fe200078e0094 */
[----:B---3--:R3:W4:Y:S01]  /*6ee0*/  SHFL.IDX PT, R19, R13, 0x1, 0x181f ;  /* 0x00381f000d137f89 */ /* 0x00872200000e0000 */
[----:B------:R-:W-:Y:S01]  /*6ef0*/  IMAD.MOV.U32 R7, RZ, RZ, R149 ;  /* 0x000000ffff077224 */ /* 0x000fe200078e0095 */
[----:B------:R-:W-:Y:S01]  /*6f00*/  BSSY B0, `(.L_x_394) ;  /* 0x0000052000007945 */ /* 0x000fe20003800000 */
        /* <DEDUP_REMOVED lines=25> */
[----:B--2---:R3:W2:Y:S01]  /*70a0*/  SHFL.IDX PT, R18, R10, 0x1, 0x181f ;  /* 0x00381f000a127f89 */ /* 0x0046a200000e0000 */
[----:B------:R-:W-:Y:S01]  /*70b0*/  IMAD.MOV.U32 R5, RZ, RZ, R131 ;  /* 0x000000ffff057224 */ /* 0x000fe200078e0083 */
[----:B------:R-:W-:Y:S01]  /*70c0*/  PRMT R119, R9, 0x7610, R119 ;  /* 0x0000761009777816 */ /* 0x000fe20000000077 */
[----:B------:R-:W-:Y:S01]  /*70d0*/  CS2R R116, SRZ ;  /* 0x0000000000747805 */ /* 0x000fe2000001ff00 */
[----:B-1----:R3:W1:Y:S01]  /*70e0*/  SHFL.IDX PT, R15, R12, 0x1, 0x181f ;  /* 0x00381f000c0f7f89 */ /* 0x00266200000e0000 */
[----:B------:R-:W-:Y:S01]  /*70f0*/  PRMT R118, R7, 0x7610, R118 ;  /* 0x0000761007767816 */ /* 0x000fe20000000076 */
[----:B------:R-:W-:Y:S01]  /*7100*/  CS2R R124, SRZ ;  /* 0x00000000007c7805 */ /* 0x000fe2000001ff00 */
[----:B------:R-:W-:Y:S01]  /*7110*/  PRMT R127, R6, 0x7610, R127 ;  /* 0x00007610067f7816 */ /* 0x000fe2000000007f */
[----:B----4-:R3:W4:Y:S01]  /*7120*/  SHFL.IDX PT, R14, R8, 0x1, 0x181f ;  /* 0x00381f00080e7f89 */ /* 0x01072200000e0000 */
[----:B------:R-:W-:Y:S01]  /*7130*/  PRMT R126, R5, 0x7610, R126 ;  /* 0x00007610057e7816 */ /* 0x000fe2000000007e */
[----:B------:R-:W-:Y:S01]  /*7140*/  CS2R R138, SRZ ;  /* 0x00000000008a7805 */ /* 0x000fe2000001ff00 */
[----:B------:R-:W-:Y:S01]  /*7150*/  CS2R R106, SRZ ;  /* 0x00000000006a7805 */ /* 0x000fe2000001ff00 */
[----:B------:R-:W-:Y:S01]  /*7160*/  CS2R R114, SRZ ;  /* 0x0000000000727805 */ /* 0x000fe2000001ff00 */
[----:B------:R-:W-:Y:S01]  /*7170*/  CS2R R122, SRZ ;  /* 0x00000000007a7805 */ /* 0x000fe2000001ff00 */
[----:B------:R-:W-:Y:S01]  /*7180*/  CS2R R132, SRZ ;  /* 0x0000000000847805 */ /* 0x000fe2000001ff00 */
[----:B------:R-:W-:Y:S05]  /*7190*/  @P0 BRA `(.L_x_395) ;  /* 0x0000028000000947 */ /* 0x000fea0003800000 */
[C---:B------:R-:W-:Y:S01]  /*71a0*/  ISETP.GE.AND P0, PT, R16.reuse, c[0x0][0x27c], PT ;  /* 0x00009f0010007a0c */ /* 0x040fe20003f06270 */
[----:B------:R-:W-:Y:S01]  /*71b0*/  CS2R R138, SRZ ;  /* 0x00000000008a7805 */ /* 0x000fe2000001ff00 */
[----:B------:R-:W-:Y:S01]  /*71c0*/  CS2R R132, SRZ ;  /* 0x0000000000847805 */ /* 0x000fe2000001ff00 */
[----:B------:R-:W-:-:S10]  /*71d0*/  IADD3 R6, R16, 0x20, RZ ;  /* 0x0000002010067810 */ /* 0x000fd40007ffe0ff */
[----:B--2---:R-:W-:-:S04]  /*71e0*/  @!P0 IMAD.WIDE R22, R16, 0x2, R18 ;  /* 0x0000000210168825 */ /* 0x004fc800078e0212 */
        /* <DEDUP_REMOVED lines=8> */
[----:B------:R-:W-:Y:S02]  /*7270*/  @!P0 LOP3.LUT R5, R5, 0xfffffffc, RZ, 0xc0, !PT ;  /* 0xfffffffc05058812 */ /* 0x000fe400078ec0ff */
[----:B------:R-:W-:-:S03]  /*7280*/  IADD3 R6, R16, 0x40, RZ ;  /* 0x0000004010067810 */ /* 0x000fc60007ffe0ff */
        /* <DEDUP_REMOVED lines=11> */
[----:B--2---:R-:W-:-:S04]  /*7340*/  @!P0 IMAD.WIDE R20, R5, 0x2, R18 ;  /* 0x0000000205148825 */ /* 0x004fc800078e0212 */
[----:B-1----:R-:W-:Y:S01]  /*7350*/  @!P0 IMAD.WIDE R22, R5, 0x2, R14 ;  /* 0x0000000205168825 */ /* 0x002fe200078e020e */
        /* <DEDUP_REMOVED lines=12> */
.L_x_395:
[----:B------:R-:W-:Y:S05]  /*7420*/  BSYNC B0 ;  /* 0x0000000000007941 */ /* 0x000fea0003800000 */
.L_x_394:
[----:B------:R-:W-:Y:S01]  /*7430*/  ISETP.NE.AND P0, PT, R4, RZ, PT ;  /* 0x000000ff0400720c */ /* 0x000fe20003f05270 */
[----:B-----5:R-:W-:Y:S01]  /*7440*/  IMAD.MOV.U32 R5, RZ, RZ, R116 ;  /* 0x000000ffff057224 */ /* 0x020fe200078e0074 */
[----:B-1--4-:R1:W4:Y:S01]  /*7450*/  SHFL.IDX PT, R15, R13, 0x2, 0x181f ;  /* 0x00581f000d0f7f89 */ /* 0x01232200000e0000 */
        /* <DEDUP_REMOVED lines=27> */
[----:B------:R1:W3:Y:S01]  /*7610*/  SHFL.IDX PT, R14, R10, 0x2, 0x181f ;  /* 0x00581f000a0e7f89 */ /* 0x0002e200000e0000 */
[----:B------:R-:W-:Y:S01]  /*7620*/  IMAD.MOV.U32 R4, RZ, RZ, R133 ;  /* 0x000000ffff047224 */ /* 0x000fe200078e0085 */
[----:B------:R-:W-:Y:S01]  /*7630*/  PRMT R85, R11, 0x7610, R85 ;  /* 0x000076100b557816 */ /* 0x000fe20000000055 */
[----:B------:R-:W-:Y:S01]  /*7640*/  CS2R R32, SRZ ;  /* 0x0000000000207805 */ /* 0x000fe2000001ff00 */
[----:B------:R1:W2:Y:S01]  /*7650*/  SHFL.IDX PT, R7, R12, 0x2, 0x181f ;  /* 0x00581f000c077f89 */ /* 0x0002a200000e0000 */
[----:B------:R-:W-:Y:S01]  /*7660*/  PRMT R84, R9, 0x7610, R84 ;  /* 0x0000761009547816 */ /* 0x000fe20000000054 */
[----:B------:R-:W-:Y:S01]  /*7670*/  CS2R R80, SRZ ;  /* 0x0000000000507805 */ /* 0x000fe2000001ff00 */
[----:B------:R-:W-:Y:S01]  /*7680*/  PRMT R95, R5, 0x7610, R95 ;  /* 0x00007610055f7816 */ /* 0x000fe2000000005f */
[----:B------:R1:W1:Y:S01]  /*7690*/  SHFL.IDX PT, R6, R8, 0x2, 0x181f ;  /* 0x00581f0008067f89 */ /* 0x00026200000e0000 */
[----:B------:R-:W-:Y:S01]  /*76a0*/  PRMT R94, R4, 0x7610, R94 ;  /* 0x00007610045e7816 */ /* 0x000fe2000000005e */
[----:B------:R-:W-:Y:S01]  /*76b0*/  CS2R R88, SRZ ;  /* 0x0000000000587805 */ /* 0x000fe2000001ff00 */
[----:B------:R-:W-:Y:S01]  /*76c0*/  CS2R R92, SRZ ;  /* 0x00000000005c7805 */ /* 0x000fe2000001ff00 */
[----:B------:R-:W-:Y:S01]  /*76d0*/  CS2R R100, SRZ ;  /* 0x0000000000647805 */ /* 0x000fe2000001ff00 */
[----:B------:R-:W-:Y:S01]  /*76e0*/  CS2R R78, SRZ ;  /* 0x00000000004e7805 */ /* 0x000fe2000001ff00 */
[----:B------:R-:W-:Y:S01]  /*76f0*/  CS2R R82, SRZ ;  /* 0x0000000000527805 */ /* 0x000fe2000001ff00 */
[----:B------:R-:W-:Y:S01]  /*7700*/  CS2R R90, SRZ ;  /* 0x00000000005a7805 */ /* 0x000fe2000001ff00 */
[----:B------:R-:W-:Y:S01]  /*7710*/  CS2R R98, SRZ ;  /* 0x0000000000627805 */ /* 0x000fe2000001ff00 */
[----:B------:R-:W-:Y:S05]  /*7720*/  @P0 BRA `(.L_x_397) ;  /* 0x0000028000000947 */ /* 0x000fea0003800000 */
[C---:B----4-:R-:W-:Y:S01]  /*7730*/  ISETP.GE.AND P0, PT, R16.reuse, c[0x0][0x27c], PT ;  /* 0x00009f0010007a0c */ /* 0x050fe20003f06270 */
[----:B------:R-:W-:Y:S01]  /*7740*/  CS2R R100, SRZ ;  /* 0x0000000000647805 */ /* 0x000fe2000001ff00 */
[----:B------:R-:W-:Y:S01]  /*7750*/  CS2R R98, SRZ ;  /* 0x0000000000627805 */ /* 0x000fe2000001ff00 */
[----:B------:R-:W-:-:S10]  /*7760*/  IADD3 R5, R16, 0x20, RZ ;  /* 0x0000002010057810 */ /* 0x000fd40007ffe0ff */
[----:B---3--:R-:W-:-:S04]  /*7770*/  @!P0 IMAD.WIDE R20, R16, 0x2, R14 ;  /* 0x0000000210148825 */ /* 0x008fc800078e020e */
[----:B-12---:R-:W-:Y:S01]  /*7780*/  @!P0 IMAD.WIDE R18, R16, 0x2, R6 ;  /* 0x0000000210128825 */ /* 0x006fe200078e0206 */
        /* <DEDUP_REMOVED lines=34> */
.L_x_397:
[----:B----4-:R-:W-:Y:S05]  /*79b0*/  BSYNC B0 ;  /* 0x0000000000007941 */ /* 0x010fea0003800000 */
.L_x_396:
[----:B--2--5:R-:W-:Y:S01]  /*79c0*/  IMAD.MOV.U32 R7, RZ, RZ, R80 ;  /* 0x000000ffff077224 */ /* 0x024fe200078e0050 */
[----:B------:R2:W4:Y:S01]  /*79d0*/  SHFL.IDX PT, R11, R13, 0x3, 0x181f ;  /* 0x00781f000d0b7f89 */ /* 0x00052200000e0000 */
[----:B-1----:R-:W-:Y:S01]  /*79e0*/  IMAD.MOV.U32 R6, RZ, RZ, R81 ;  /* 0x000000ffff067224 */ /* 0x002fe200078e0051 */
[----:B------:R-:W-:Y:S01]  /*79f0*/  BSSY B0, `(.L_x_398) ;  /* 0x0000052000007945 */ /* 0x000fe20003800000 */
[----:B---3--:R-:W-:Y:S01]  /*7a00*/  IMAD.MOV.U32 R5, RZ, RZ, R88 ;  /* 0x000000ffff057224 */ /* 0x008fe200078e0058 */
        /* <DEDUP_REMOVED lines=24> */
[----:B------:R-:W1:Y:S01]  /*7b90*/  SHFL.IDX PT, R10, R10, 0x3, 0x181f ;  /* 0x00781f000a0a7f89 */ /* 0x000e6200000e0000 */
[----:B------:R-:W-:Y:S01]  /*7ba0*/  IMAD.MOV.U32 R4, RZ, RZ, R99 ;  /* 0x000000ffff047224 */ /* 0x000fe200078e0063 */
[----:B------:R-:W-:Y:S01]  /*7bb0*/  PRMT R56, R7, 0x7610, R56 ;  /* 0x0000761007387816 */ /* 0x000fe20000000038 */
[----:B------:R-:W-:Y:S01]  /*7bc0*/  CS2R R22, SRZ ;  /* 0x0000000000167805 */ /* 0x000fe2000001ff00 */
[----:B------:R2:W3:Y:S01]  /*7bd0*/  SHFL.IDX PT, R9, R12, 0x3, 0x181f ;  /* 0x00781f000c097f89 */ /* 0x0004e200000e0000 */
[----:B------:R-:W-:Y:S01]  /*7be0*/  PRMT R55, R6, 0x7610, R55 ;  /* 0x0000761006377816 */ /* 0x000fe20000000037 */
[----:B------:R-:W-:Y:S01]  /*7bf0*/  CS2R R64, SRZ ;  /* 0x0000000000407805 */ /* 0x000fe2000001ff00 */
[----:B------:R-:W-:Y:S01]  /*7c00*/  PRMT R60, R5, 0x7610, R60 ;  /* 0x00007610053c7816 */ /* 0x000fe2000000003c */
[----:B------:R-:W1:Y:S01]  /*7c10*/  SHFL.IDX PT, R8, R8, 0x3, 0x181f ;  /* 0x00781f0008087f89 */ /* 0x000e6200000e0000 */
[----:B------:R-:W-:Y:S01]  /*7c20*/  PRMT R59, R4, 0x7610, R59 ;  /* 0x00007610043b7816 */ /* 0x000fe2000000003b */
        /* <DEDUP_REMOVED lines=10> */
[----:B-12---:R-:W-:-:S04]  /*7cd0*/  @!P0 IMAD.WIDE R12, R16, 0x2, R10 ;  /* 0x00000002100c8825 */ /* 0x006fc800078e020a */
[----:B---3--:R-:W-:Y:S01]  /*7ce0*/  @!P0 IMAD.WIDE R6, R16, 0x2, R8 ;  /* 0x0000000210068825 */ /* 0x008fe200078e0208 */
        /* <DEDUP_REMOVED lines=20> */
[----:B--2---:R-:W-:-:S04]  /*7e30*/  @!P0 IMAD.WIDE R6, R4, 0x2, R10 ;  /* 0x0000000204068825 */ /* 0x004fc800078e020a */
[----:B-1----:R-:W-:Y:S01]  /*7e40*/  @!P0 IMAD.WIDE R12, R4, 0x2, R8 ;  /* 0x00000002040c8825 */ /* 0x002fe200078e0208 */
[----:B------:R3:W5:Y:S04]  /*7e50*/  @!P0 LD.E.64 R22, [R6.64] ;  /* 0x0000001806168980 */ /* 0x000768000c101b00 */
[----:B------:R3:W5:Y:S01]  /*7e60*/  @!P0 LD.E.64 R18, [R12.64] ;  /* 0x000000180c128980 */ /* 0x000762000c101b00 */
[----:B------:R-:W-:Y:S01]  /*7e70*/  ISETP.GE.AND P0, PT, R5, c[0x0][0x27c], PT ;  /* 0x00009f0005007a0c */ /* 0x000fe20003f06270 */
[----:B------:R-:W-:Y:S01]  /*7e80*/  CS2R R32, SRZ ;  /* 0x0000000000207805 */ /* 0x000fe2000001ff00 */
[----:B----4-:R-:W-:-:S11]  /*7e90*/  CS2R R20, SRZ ;  /* 0x0000000000147805 */ /* 0x010fd6000001ff00 */
[----:B------:R-:W-:-:S04]  /*7ea0*/  @!P0 SHF.R.S32.HI R4, RZ, 0x1f, R5 ;  /* 0x0000001fff048819 */ /* 0x000fc80000011405 */
[----:B------:R-:W-:-:S04]  /*7eb0*/  @!P0 LEA.HI R4, R4, R5, RZ, 0x2 ;  /* 0x0000000504048211 */ /* 0x000fc800078f10ff */
[----:B------:R-:W-:-:S05]  /*7ec0*/  @!P0 LOP3.LUT R4, R4, 0xfffffffc, RZ, 0xc0, !PT ;  /* 0xfffffffc04048812 */ /* 0x000fca00078ec0ff */
[----:B------:R-:W-:-:S04]  /*7ed0*/  @!P0 IMAD.WIDE R10, R4, 0x2, R10 ;  /* 0x00000002040a8825 */ /* 0x000fc800078e020a */
[----:B------:R-:W-:Y:S01]  /*7ee0*/  @!P0 IMAD.WIDE R4, R4, 0x2, R8 ;  /* 0x0000000204048825 */ /* 0x000fe200078e0208 */
[----:B------:R3:W5:Y:S04]  /*7ef0*/  @!P0 LD.E.64 R32, [R10.64] ;  /* 0x000000180a208980 */ /* 0x000768000c101b00 */
[----:B------:R3:W5:Y:S02]  /*7f00*/  @!P0 LD.E.64 R20, [R4.64] ;  /* 0x0000001804148980 */ /* 0x000764000c101b00 */
.L_x_399:
[----:B----4-:R-:W-:Y:S05]  /*7f10*/  BSYNC B0 ;  /* 0x0000000000007941 */ /* 0x010fea0003800000 */
.L_x_398:
[----:B---3-5:R-:W-:Y:S01]  /*7f20*/  IMAD.MOV.U32 R4, RZ, RZ, R32 ;  /* 0x000000ffff047224 */ /* 0x028fe200078e0020 */
[----:B------:R-:W-:Y:S01]  /*7f30*/  UIADD3 UR4, -UR15, UR29, URZ ;  /* 0x0000001d0f047290 */ /* 0x000fe2000fffe13f */
[----:B------:R-:W-:Y:S01]  /*7f40*/  IMAD.MOV.U32 R6, RZ, RZ, R22 ;  /* 0x000000ffff067224 */ /* 0x000fe200078e0016 */
[----:B------:R-:W-:-:S04]  /*7f50*/  DEPBAR.LE SB0, 0x1 ;  /* 0x000080400000791a */ /* 0x000fc80000000000 */
[----:B------:R-:W-:Y:S01]  /*7f60*/  UISETP.LT.AND UP0, UPT, UR4, 0x80, UPT ;  /* 0x000000800400788c */ /* 0x000fe2000bf01270 */
[----:B------:R-:W-:Y:S01]  /*7f70*/  PRMT R15, R4, 0x7610, R15 ;  /* 0x00007610040f7816 */ /* 0x000fe2000000000f */
[----:B------:R-:W-:Y:S01]  /*7f80*/  IMAD.MOV.U32 R5, RZ, RZ, R23 ;  /* 0x000000ffff057224 */ /* 0x000fe200078e0017 */
[----:B--2---:R-:W-:Y:S01]  /*7f90*/  PRMT R13, R6, 0x7610, R13 ;  /* 0x00007610060d7816 */ /* 0x004fe2000000000d */
[----:B------:R-:W-:Y:S01]  /*7fa0*/  IMAD.MOV.U32 R4, RZ, RZ, R64 ;  /* 0x000000ffff047224 */ /* 0x000fe200078e0040 */
[----:B------:R-:W-:Y:S01]  /*7fb0*/  USEL UR4, UR4, 0x80, UP0 ;  /* 0x0000008004047887 */ /* 0x000fe20008000000 */
[----:B------:R-:W-:Y:S01]  /*7fc0*/  IMAD.MOV.U32 R7, RZ, RZ, R33 ;  /* 0x000000ffff077224 */ /* 0x000fe200078e0021 */
[----:B------:R-:W-:Y:S01]  /*7fd0*/  PRMT R12, R5, 0x7610, R12 ;  /* 0x00007610050c7816 */ /* 0x000fe2000000000c */
[----:B------:R-:W-:Y:S01]  /*7fe0*/  IMAD.MOV.U32 R6, RZ, RZ, R72 ;  /* 0x000000ffff067224 */ /* 0x000fe200078e0048 */
[----:B------:R-:W-:Y:S01]  /*7ff0*/  PRMT R26, R4, 0x7610, R26 ;  /* 0x00007610041a7816 */ /* 0x000fe2000000001a */
[----:B------:R-:W-:Y:S01]  /*8000*/  IMAD.MOV.U32 R5, RZ, RZ, R73 ;  /* 0x000000ffff057224 */ /* 0x000fe200078e0049 */
[----:B------:R-:W-:Y:S01]  /*8010*/  BAR.SYNC.DEFER_BLOCKING 0x0 ;  /* 0x0000000000007b1d */ /* 0x000fe20000010000 */
[----:B------:R-:W-:Y:S01]  /*8020*/  IMAD.MOV.U32 R4, RZ, RZ, R20 ;  /* 0x000000ffff047224 */ /* 0x000fe200078e0014 */
[----:B------:R-:W-:-:S02]  /*8030*/  ISETP.GE.AND P0, PT, R31, UR4, PT ;  /* 0x000000041f007c0c */ /* 0x000fc4000bf06270 */
        /* <DEDUP_REMOVED lines=16> */
[----:B------:R-:W-:Y:S01]  /*8140*/  BSSY B1, `(.L_x_400) ;  /* 0x00000cf000017945 */ /* 0x000fe20003800000 */
[----:B------:R-:W-:-:S02]  /*8150*/  PRMT R24, R7, 0x7610, R24 ;  /* 0x0000761007187816 */ /* 0x000fc40000000018 */
[----:B------:R-:W-:Y:S02]  /*8160*/  PRMT R17, R6, 0x7610, R17 ;  /* 0x0000761006117816 */ /* 0x000fe40000000011 */
[----:B------:R-:W-:Y:S02]  /*8170*/  PRMT R34, R5, 0x7610, R34 ;  /* 0x0000761005227816 */ /* 0x000fe40000000022 */
[----:B------:R-:W-:Y:S01]  /*8180*/  PRMT R27, R4, 0x7610, R27 ;  /* 0x00007610041b7816 */ /* 0x000fe2000000001b */
[----:B------:R-:W-:Y:S05]  /*8190*/  @P0 BRA `(.L_x_401) ;  /* 0x00000c9000000947 */ /* 0x000fea0003800000 */
[----:B------:R-:W-:Y:S01]  /*81a0*/  ISETP.GE.AND P0, PT, R16, c[0x0][0x27c], PT ;  /* 0x00009f0010007a0c */ /* 0x000fe20003f06270 */
[----:B------:R-:W-:-:S12]  /*81b0*/  BSSY B0, `(.L_x_402) ;  /* 0x0000030000007945 */ /* 0x000fd80003800000 */
[----:B------:R-:W-:Y:S05]  /*81c0*/  @P0 BRA `(.L_x_403) ;  /* 0x000002e000000947 */ /* 0x000fea0003800000 */
[----:B------:R-:W1:Y:S01]  /*81d0*/  LDS.128 R4, [R147+0x10080] ;  /* 0x0100800093047984 */ /* 0x000e620000000c00 */
[----:B------:R-:W-:Y:S02]  /*81e0*/  SHF.R.U64 R130, R130, 0x10, R131 ;  /* 0x0000001082827819 */ /* 0x000fe40000001283 */
[----:B------:R-:W-:Y:S02]  /*81f0*/  SHF.R.U64 R134, R134, 0x10, R135 ;  /* 0x0000001086867819 */ /* 0x000fe40000001287 */
[----:B------:R-:W-:Y:S02]  /*8200*/  SHF.R.U32.HI R131, RZ, 0x10, R131 ;  /* 0x00000010ff837819 */ /* 0x000fe40000011683 */
[----:B------:R-:W-:Y:S02]  /*8210*/  SHF.R.U32.HI R135, RZ, 0x10, R135 ;  /* 0x00000010ff877819 */ /* 0x000fe40000011687 */
[----:B------:R-:W-:Y:S02]  /*8220*/  PRMT R126, R126, 0x5410, R131 ;  /* 0x000054107e7e7816 */ /* 0x000fe40000000083 */
[----:B------:R-:W-:-:S02]  /*8230*/  PRMT R128, R128, 0x5410, R135 ;  /* 0x0000541080807816 */ /* 0x000fc40000000087 */
[----:B------:R-:W-:Y:S02]  /*8240*/  PRMT R127, R127, 0x5410, R130 ;  /* 0x000054107f7f7816 */ /* 0x000fe40000000082 */
[----:B------:R-:W-:Y:S02]  /*8250*/  PRMT R129, R129, 0x5410, R134 ;  /* 0x0000541081817816 */ /* 0x000fe40000000086 */
[----:B------:R-:W-:Y:S02]  /*8260*/  LOP3.LUT R141, R126, 0xffff0000, RZ, 0xc0, !PT ;  /* 0xffff00007e8d7812 */ /* 0x000fe400078ec0ff */
[----:B------:R-:W-:Y:S01]  /*8270*/  LOP3.LUT R143, R128, 0xffff0000, RZ, 0xc0, !PT ;  /* 0xffff0000808f7812 */ /* 0x000fe200078ec0ff */
[C---:B-1----:R-:W-:Y:S01]  /*8280*/  IMAD.U32 R131, R6.reuse, 0x10000, RZ ;  /* 0x0001000006837824 */ /* 0x042fe200078e00ff */
[----:B------:R-:W-:Y:S01]  /*8290*/  LOP3.LUT R130, R6, 0xffff0000, RZ, 0xc0, !PT ;  /* 0xffff000006827812 */ /* 0x000fe200078ec0ff */
[----:B------:R-:W-:Y:S01]  /*82a0*/  IMAD.U32 R6, R7, 0x10000, RZ ;  /* 0x0001000007067824 */ /* 0x000fe200078e00ff */
[----:B------:R-:W-:-:S02]  /*82b0*/  SHF.L.U32 R137, R4, 0x10, RZ ;  /* 0x0000001004897819 */ /* 0x000fc400000006ff */
[----:B------:R-:W-:Y:S01]  /*82c0*/  LOP3.LUT R136, R4, 0xffff0000, RZ, 0xc0, !PT ;  /* 0xffff000004887812 */ /* 0x000fe200078ec0ff */
[----:B------:R-:W-:Y:S01]  /*82d0*/  IMAD.U32 R4, R126, 0x10000, RZ ;  /* 0x000100007e047824 */ /* 0x000fe200078e00ff */
[----:B------:R-:W-:Y:S01]  /*82e0*/  LOP3.LUT R134, R7, 0xffff0000, RZ, 0xc0, !PT ;  /* 0xffff000007867812 */ /* 0x000fe200078ec0ff */
[----:B------:R-:W-:Y:S01]  /*82f0*/  IMAD.U32 R7, R128, 0x10000, RZ ;  /* 0x0001000080077824 */ /* 0x000fe200078e00ff */
[C---:B------:R-:W-:Y:S01]  /*8300*/  SHF.L.U32 R135, R5.reuse, 0x10, RZ ;  /* 0x0000001005877819 */ /* 0x040fe200000006ff */
[CC--:B------:R-:W-:Y:S01]  /*8310*/  FMUL.FTZ R126, R130.reuse, R4.reuse ;  /* 0x00000004827e7220 */ /* 0x0c0fe20000410000 */
[----:B------:R-:W-:Y:S01]  /*8320*/  LOP3.LUT R128, R5, 0xffff0000, RZ, 0xc0, !PT ;  /* 0xffff000005807812 */ /* 0x000fe200078ec0ff */
[-C--:B------:R-:W-:Y:S02]  /*8330*/  FMUL.FTZ R130, R130, R7.reuse ;  /* 0x0000000782827220 */ /* 0x080fe40000410000 */
[----:B------:R-:W-:Y:S01]  /*8340*/  FFMA.FTZ R126, R131, R7, -R126 ;  /* 0x00000007837e7223 */ /* 0x000fe2000001087e */
[----:B------:R-:W-:Y:S01]  /*8350*/  SHF.L.U32 R7, R129, 0x10, RZ ;  /* 0x0000001081077819 */ /* 0x000fe200000006ff */
[----:B------:R-:W-:Y:S01]  /*8360*/  FFMA.FTZ R131, R131, R4, R130 ;  /* 0x0000000483837223 */ /* 0x000fe20000010082 */
[----:B------:R-:W-:Y:S01]  /*8370*/  LOP3.LUT R129, R129, 0xffff0000, RZ, 0xc0, !PT ;  /* 0xffff000081817812 */ /* 0x000fe200078ec0ff */
[----:B------:R-:W-:-:S02]  /*8380*/  FMUL.FTZ R5, R134, R141 ;  /* 0x0000008d86057220 */ /* 0x000fc40000410000 */
[C---:B------:R-:W-:Y:S01]  /*8390*/  IMAD.U32 R4, R127.reuse, 0x10000, RZ ;  /* 0x000100007f047824 */ /* 0x040fe200078e00ff */
[----:B------:R-:W-:Y:S01]  /*83a0*/  LOP3.LUT R127, R127, 0xffff0000, RZ, 0xc0, !PT ;  /* 0xffff00007f7f7812 */ /* 0x000fe200078ec0ff */
[-C--:B------:R-:W-:Y:S02]  /*83b0*/  FMUL.FTZ R134, R134, R143.reuse ;  /* 0x0000008f86867220 */ /* 0x080fe40000410000 */
[C---:B------:R-:W-:Y:S02]  /*83c0*/  FFMA.FTZ R5, R6.reuse, R143, -R5 ;  /* 0x0000008f06057223 */ /* 0x040fe40000010805 */
[----:B------:R-:W-:Y:S02]  /*83d0*/  FFMA.FTZ R134, R6, R141, R134 ;  /* 0x0000008d06867223 */ /* 0x000fe40000010086 */
[----:B------:R-:W-:Y:S02]  /*83e0*/  FMUL.FTZ R6, R136, R4 ;  /* 0x0000000488067220 */ /* 0x000fe40000410000 */
[----:B------:R-:W-:-:S02]  /*83f0*/  FMUL.FTZ R130, R128, R127 ;  /* 0x0000007f80827220 */ /* 0x000fc40000410000 */
[----:B------:R-:W-:Y:S02]  /*8400*/  FMUL.FTZ R136, R136, R7 ;  /* 0x0000000788887220 */ /* 0x000fe40000410000 */
[----:B------:R-:W-:Y:S02]  /*8410*/  FMUL.FTZ R128, R128, R129 ;  /* 0x0000008180807220 */ /* 0x000fe40000410000 */
[C---:B------:R-:W-:Y:S01]  /*8420*/  FFMA.FTZ R140, R137.reuse, R7, -R6 ;  /* 0x00000007898c7223 */ /* 0x040fe20000010806 */
[----:B------:R-:W-:Y:S01]  /*8430*/  F2FP.BF16.PACK_AB R7, R134, R5 ;  /* 0x000000058607723e */ /* 0x000fe200000010ff */
[----:B------:R-:W-:Y:S01]  /*8440*/  FFMA.FTZ R137, R137, R4, R136 ;  /* 0x0000000489897223 */ /* 0x000fe20000010088 */
[----:B------:R-:W-:Y:S01]  /*8450*/  F2FP.BF16.PACK_AB R6, R131, R126 ;  /* 0x0000007e8306723e */ /* 0x000fe200000010ff */
[C---:B------:R-:W-:Y:S02]  /*8460*/  FFMA.FTZ R130, R135.reuse, R129, -R130 ;  /* 0x0000008187827223 */ /* 0x040fe40000010882 */
[----:B------:R-:W-:Y:S01]  /*8470*/  FFMA.FTZ R127, R135, R127, R128 ;  /* 0x0000007f877f7223 */ /* 0x000fe20000010080 */
[----:B------:R-:W-:-:S04]  /*8480*/  F2FP.BF16.PACK_AB R4, R137, R140 ;  /* 0x0000008c8904723e */ /* 0x000fc800000010ff */
[----:B------:R-:W-:-:S05]  /*8490*/  F2FP.BF16.PACK_AB R5, R127, R130 ;  /* 0x000000827f05723e */ /* 0x000fca00000010ff */
[----:B------:R1:W-:Y:S02]  /*84a0*/  STS.128 [R147+0x10080], R4 ;  /* 0x0100800493007388 */ /* 0x0003e40000000c00 */
.L_x_403:
[----:B------:R-:W-:Y:S05]  /*84b0*/  BSYNC B0 ;  /* 0x0000000000007941 */ /* 0x000fea0003800000 */
.L_x_402:
[----:B-1----:R-:W-:Y:S01]  /*84c0*/  IADD3 R4, R16, 0x20, RZ ;  /* 0x0000002010047810 */ /* 0x002fe20007ffe0ff */
[----:B------:R-:W-:Y:S03]  /*84d0*/  BSSY B0, `(.L_x_404) ;  /* 0x0000031000007945 */ /* 0x000fe60003800000 */
[----:B------:R-:W-:-:S13]  /*84e0*/  ISETP.GE.AND P0, PT, R4, c[0x0][0x27c], PT ;  /* 0x00009f0004007a0c */ /* 0x000fda0003f06270 */
        /* <DEDUP_REMOVED lines=47> */
.L_x_405:
[----:B------:R-:W-:Y:S05]  /*87e0*/  BSYNC B0 ;  /* 0x0000000000007941 */ /* 0x000fea0003800000 */
.L_x_404:
        /* <DEDUP_REMOVED lines=50> */
.L_x_407:
[----:B------:R-:W-:Y:S05]  /*8b10*/  BSYNC B0 ;  /* 0x0000000000007941 */ /* 0x000fea0003800000 */
.L_x_406:
[----:B-1----:R-:W-:-:S04]  /*8b20*/  IADD3 R4, R16, 0x60, RZ ;  /* 0x0000006010047810 */ /* 0x002fc80007ffe0ff */
        /* <DEDUP_REMOVED lines=48> */
.L_x_401:
[----:B------:R-:W-:Y:S05]  /*8e30*/  BSYNC B1 ;  /* 0x0000000000017941 */ /* 0x000fea0003800000 */
.L_x_400:
        /* <DEDUP_REMOVED lines=53> */
.L_x_411:
[----:B------:R-:W-:Y:S05]  /*9190*/  BSYNC B0 ;  /* 0x0000000000007941 */ /* 0x000fea0003800000 */
.L_x_410:
        /* <DEDUP_REMOVED lines=50> */
.L_x_413:
[----:B------:R-:W-:Y:S05]  /*94c0*/  BSYNC B0 ;  /* 0x0000000000007941 */ /* 0x000fea0003800000 */
.L_x_412:
        /* <DEDUP_REMOVED lines=50> */
.L_x_415:
[----:B------:R-:W-:Y:S05]  /*97f0*/  BSYNC B0 ;  /* 0x0000000000007941 */ /* 0x000fea0003800000 */
.L_x_414:
        /* <DEDUP_REMOVED lines=12> */
[----:B------:R-:W-:Y:S01]  /*98c0*/  LOP3.LUT R87, R68, 0xffff0000, RZ, 0xc0, !PT ;  /* 0xffff000044577812 */ /* 0x000fe200078ec0ff */
[C---:B-1----:R-:W-:Y:S01]  /*98d0*/  IMAD.U32 R75, R6.reuse, 0x10000, RZ ;  /* 0x00010000064b7824 */ /* 0x042fe200078e00ff */
[----:B------:R-:W-:Y:S01]  /*98e0*/  LOP3.LUT R74, R6, 0xffff0000, RZ, 0xc0, !PT ;  /* 0xffff0000064a7812 */ /* 0x000fe200078ec0ff */
[----:B------:R-:W-:Y:S01]  /*98f0*/  IMAD.U32 R6, R7, 0x10000, RZ ;  /* 0x0001000007067824 */ /* 0x000fe200078e00ff */
[C---:B------:R-:W-:Y:S02]  /*9900*/  SHF.L.U32 R85, R4.reuse, 0x10, RZ ;  /* 0x0000001004557819 */ /* 0x040fe400000006ff */
[----:B------:R-:W-:Y:S01]  /*9910*/  LOP3.LUT R84, R4, 0xffff0000, RZ, 0xc0, !PT ;  /* 0xffff000004547812 */ /* 0x000fe200078ec0ff */
[----:B------:R-:W-:Y:S01]  /*9920*/  IMAD.U32 R4, R63, 0x10000, RZ ;  /* 0x000100003f047824 */ /* 0x000fe200078e00ff */
[----:B------:R-:W-:Y:S01]  /*9930*/  LOP3.LUT R76, R7, 0xffff0000, RZ, 0xc0, !PT ;  /* 0xffff0000074c7812 */ /* 0x000fe200078ec0ff */
[----:B------:R-:W-:Y:S01]  /*9940*/  IMAD.U32 R7, R68, 0x10000, RZ ;  /* 0x0001000044077824 */ /* 0x000fe200078e00ff */
[----:B------:R-:W-:Y:S01]  /*9950*/  LOP3.LUT R63, R63, 0xffff0000, RZ, 0xc0, !PT ;  /* 0xffff00003f3f7812 */ /* 0x000fe200078ec0ff */
[CC--:B------:R-:W-:Y:S01]  /*9960*/  FMUL.FTZ R68, R74.reuse, R4.reuse ;  /* 0x000000044a447220 */ /* 0x0c0fe20000410000 */
[C---:B------:R-:W-:Y:S01]  /*9970*/  SHF.L.U32 R77, R5.reuse, 0x10, RZ ;  /* 0x00000010054d7819 */ /* 0x040fe200000006ff */
[-C--:B------:R-:W-:Y:S01]  /*9980*/  FMUL.FTZ R74, R74, R7.reuse ;  /* 0x000000074a4a7220 */ /* 0x080fe20000410000 */
[----:B------:R-:W-:Y:S01]  /*9990*/  LOP3.LUT R86, R5, 0xffff0000, RZ, 0xc0, !PT ;  /* 0xffff000005567812 */ /* 0x000fe200078ec0ff */
        /* <DEDUP_REMOVED lines=23> */
.L_x_409:
[----:B------:R-:W-:Y:S05]  /*9b10*/  BSYNC B1 ;  /* 0x0000000000017941 */ /* 0x000fea0003800000 */
.L_x_408:
        /* <DEDUP_REMOVED lines=15> */
[----:B------:R-:W-:Y:S01]  /*9c10*/  PRMT R60, R60, 0x5410, R67 ;  /* 0x000054103c3c7816 */ /* 0x000fe20000000043 */
[C---:B------:R-:W-:Y:S01]  /*9c20*/  IMAD.U32 R68, R61.reuse, 0x10000, RZ ;  /* 0x000100003d447824 */ /* 0x040fe200078e00ff */
[----:B------:R-:W-:Y:S02]  /*9c30*/  LOP3.LUT R76, R61, 0xffff0000, RZ, 0xc0, !PT ;  /* 0xffff00003d4c7812 */ /* 0x000fe400078ec0ff */
[C---:B-1----:R-:W-:Y:S01]  /*9c40*/  LOP3.LUT R63, R6.reuse, 0xffff0000, RZ, 0xc0, !PT ;  /* 0xffff0000063f7812 */ /* 0x042fe200078ec0ff */
[----:B------:R-:W-:Y:S01]  /*9c50*/  IMAD.U32 R67, R6, 0x10000, RZ ;  /* 0x0001000006437824 */ /* 0x000fe200078e00ff */
[C---:B------:R-:W-:Y:S01]  /*9c60*/  SHF.L.U32 R75, R4.reuse, 0x10, RZ ;  /* 0x00000010044b7819 */ /* 0x040fe200000006ff */
[----:B------:R-:W-:Y:S01]  /*9c70*/  IMAD.U32 R6, R7, 0x10000, RZ ;  /* 0x0001000007067824 */ /* 0x000fe200078e00ff */
[----:B------:R-:W-:Y:S01]  /*9c80*/  LOP3.LUT R74, R4, 0xffff0000, RZ, 0xc0, !PT ;  /* 0xffff0000044a7812 */ /* 0x000fe200078ec0ff */
[----:B------:R-:W-:Y:S01]  /*9c90*/  IMAD.U32 R4, R59, 0x10000, RZ ;  /* 0x000100003b047824 */ /* 0x000fe200078e00ff */
[----:B------:R-:W-:-:S02]  /*9ca0*/  LOP3.LUT R7, R7, 0xffff0000, RZ, 0xc0, !PT ;  /* 0xffff000007077812 */ /* 0x000fc400078ec0ff */
[----:B------:R-:W-:Y:S01]  /*9cb0*/  LOP3.LUT R59, R59, 0xffff0000, RZ, 0xc0, !PT ;  /* 0xffff00003b3b7812 */ /* 0x000fe200078ec0ff */
[----:B------:R-:W-:Y:S01]  /*9cc0*/  FMUL.FTZ R61, R63, R4 ;  /* 0x000000043f3d7220 */ /* 0x000fe20000410000 */
[----:B------:R-:W-:Y:S01]  /*9cd0*/  SHF.L.U32 R69, R5, 0x10, RZ ;  /* 0x0000001005457819 */ /* 0x000fe200000006ff */
[----:B------:R-:W-:Y:S01]  /*9ce0*/  FMUL.FTZ R63, R63, R68 ;  /* 0x000000443f3f7220 */ /* 0x000fe20000410000 */
[----:B------:R-:W-:Y:S01]  /*9cf0*/  LOP3.LUT R77, R5, 0xffff0000, RZ, 0xc0, !PT ;  /* 0xffff0000054d7812 */ /* 0x000fe200078ec0ff */
[----:B------:R-:W-:Y:S02]  /*9d00*/  FMUL.FTZ R5, R7, R59 ;  /* 0x0000003b07057220 */ /* 0x000fe40000410000 */
[C---:B------:R-:W-:Y:S02]  /*9d10*/  FFMA.FTZ R4, R67.reuse, R4, R63 ;  /* 0x0000000443047223 */ /* 0x040fe4000001003f */
[----:B------:R-:W-:Y:S01]  /*9d20*/  FFMA.FTZ R61, R67, R68, -R61 ;  /* 0x00000044433d7223 */ /* 0x000fe2000001083d */
[----:B------:R-:W-:Y:S01]  /*9d30*/  SHF.L.U32 R67, R62, 0x10, RZ ;  /* 0x000000103e437819 */ /* 0x000fe200000006ff */
[C---:B------:R-:W-:Y:S01]  /*9d40*/  IMAD.U32 R63, R60.reuse, 0x10000, RZ ;  /* 0x000100003c3f7824 */ /* 0x040fe200078e00ff */
[----:B------:R-:W-:Y:S01]  /*9d50*/  LOP3.LUT R60, R60, 0xffff0000, RZ, 0xc0, !PT ;  /* 0xffff00003c3c7812 */ /* 0x000fe200078ec0ff */
[-C--:B------:R-:W-:Y:S01]  /*9d60*/  FMUL.FTZ R7, R7, R76.reuse ;  /* 0x0000004c07077220 */ /* 0x080fe20000410000 */
[----:B------:R-:W-:Y:S01]  /*9d70*/  LOP3.LUT R62, R62, 0xffff0000, RZ, 0xc0, !PT ;  /* 0xffff00003e3e7812 */ /* 0x000fe200078ec0ff */
[----:B------:R-:W-:-:S02]  /*9d80*/  FFMA.FTZ R5, R6, R76, -R5 ;  /* 0x0000004c06057223 */ /* 0x000fc40000010805 */
[----:B------:R-:W-:Y:S02]  /*9d90*/  FFMA.FTZ R68, R6, R59, R7 ;  /* 0x0000003b06447223 */ /* 0x000fe40000010007 */
[C---:B------:R-:W-:Y:S02]  /*9da0*/  FMUL.FTZ R6, R74.reuse, R63 ;  /* 0x0000003f4a067220 */ /* 0x040fe40000410000 */
[C---:B------:R-:W-:Y:S02]  /*9db0*/  FMUL.FTZ R7, R77.reuse, R60 ;  /* 0x0000003c4d077220 */ /* 0x040fe40000410000 */
[-C--:B------:R-:W-:Y:S02]  /*9dc0*/  FMUL.FTZ R74, R74, R67.reuse ;  /* 0x000000434a4a7220 */ /* 0x080fe40000410000 */
[----:B------:R-:W-:Y:S02]  /*9dd0*/  FMUL.FTZ R77, R77, R62 ;  /* 0x0000003e4d4d7220 */ /* 0x000fe40000410000 */
[C---:B------:R-:W-:Y:S01]  /*9de0*/  FFMA.FTZ R67, R75.reuse, R67, -R6 ;  /* 0x000000434b437223 */ /* 0x040fe20000010806 */
[----:B------:R-:W-:Y:S01]  /*9df0*/  F2FP.BF16.PACK_AB R6, R4, R61 ;  /* 0x0000003d0406723e */ /* 0x000fe200000010ff */
[----:B------:R-:W-:-:S02]  /*9e00*/  FFMA.FTZ R74, R75, R63, R74 ;  /* 0x0000003f4b4a7223 */ /* 0x000fc4000001004a */
[C---:B------:R-:W-:Y:S01]  /*9e10*/  FFMA.FTZ R62, R69.reuse, R62, -R7 ;  /* 0x0000003e453e7223 */ /* 0x040fe20000010807 */
[----:B------:R-:W-:Y:S01]  /*9e20*/  F2FP.BF16.PACK_AB R7, R68, R5 ;  /* 0x000000054407723e */ /* 0x000fe200000010ff */
[----:B------:R-:W-:Y:S01]  /*9e30*/  FFMA.FTZ R77, R69, R60, R77 ;  /* 0x0000003c454d7223 */ /* 0x000fe2000001004d */
[----:B------:R-:W-:-:S04]  /*9e40*/  F2FP.BF16.PACK_AB R4, R74, R67 ;  /* 0x000000434a04723e */ /* 0x000fc800000010ff */
[----:B------:R-:W-:-:S05]  /*9e50*/  F2FP.BF16.PACK_AB R5, R77, R62 ;  /* 0x0000003e4d05723e */ /* 0x000fca00000010ff */
[----:B------:R1:W-:Y:S02]  /*9e60*/  STS.128 [R147+0x12080], R4 ;  /* 0x0120800493007388 */ /* 0x0003e40000000c00 */
.L_x_419:
[----:B------:R-:W-:Y:S05]  /*9e70*/  BSYNC B0 ;  /* 0x0000000000007941 */ /* 0x000fea0003800000 */
.L_x_418:
        /* <DEDUP_REMOVED lines=23> */
[----:B------:R-:W-:Y:S01]  /*9ff0*/  FMUL.FTZ R57, R59, R4 ;  /* 0x000000043b397220 */ /* 0x000fe20000410000 */
[----:B------:R-:W-:Y:S01]  /*a000*/  SHF.L.U32 R62, R5, 0x10, RZ ;  /* 0x00000010053e7819 */ /* 0x000fe200000006ff */
[----:B------:R-:W-:Y:S01]  /*a010*/  FMUL.FTZ R59, R59, R7 ;  /* 0x000000073b3b7220 */ /* 0x000fe20000410000 */
[----:B------:R-:W-:Y:S01]  /*a020*/  LOP3.LUT R69, R5, 0xffff0000, RZ, 0xc0, !PT ;  /* 0xffff000005457812 */ /* 0x000fe200078ec0ff */
[----:B------:R-:W-:-:S02]  /*a030*/  FMUL.FTZ R5, R61, R55 ;  /* 0x000000373d057220 */ /* 0x000fc40000410000 */
[C---:B------:R-:W-:Y:S02]  /*a040*/  FFMA.FTZ R57, R60.reuse, R7, -R57 ;  /* 0x000000073c397223 */ /* 0x040fe40000010839 */
[----:B------:R-:W-:Y:S02]  /*a050*/  FFMA.FTZ R4, R60, R4, R59 ;  /* 0x000000043c047223 */ /* 0x000fe4000001003b */
[-C--:B------:R-:W-:Y:S02]  /*a060*/  FMUL.FTZ R61, R61, R68.reuse ;  /* 0x000000443d3d7220 */ /* 0x080fe40000410000 */
[----:B------:R-:W-:Y:S01]  /*a070*/  FFMA.FTZ R5, R6, R68, -R5 ;  /* 0x0000004406057223 */ /* 0x000fe20000010805 */
[----:B------:R-:W-:Y:S01]  /*a080*/  SHF.L.U32 R68, R58, 0x10, RZ ;  /* 0x000000103a447819 */ /* 0x000fe200000006ff */
[C---:B------:R-:W-:Y:S01]  /*a090*/  IMAD.U32 R60, R56.reuse, 0x10000, RZ ;  /* 0x00010000383c7824 */ /* 0x040fe200078e00ff */
[----:B------:R-:W-:Y:S01]  /*a0a0*/  LOP3.LUT R56, R56, 0xffff0000, RZ, 0xc0, !PT ;  /* 0xffff000038387812 */ /* 0x000fe200078ec0ff */
[----:B------:R-:W-:Y:S01]  /*a0b0*/  FFMA.FTZ R74, R6, R55, R61 ;  /* 0x00000037064a7223 */ /* 0x000fe2000001003d */
[----:B------:R-:W-:Y:S01]  /*a0c0*/  LOP3.LUT R58, R58, 0xffff0000, RZ, 0xc0, !PT ;  /* 0xffff00003a3a7812 */ /* 0x000fe200078ec0ff */
[----:B------:R-:W-:-:S02]  /*a0d0*/  FMUL.FTZ R6, R63, R60 ;  /* 0x0000003c3f067220 */ /* 0x000fc40000410000 */
[----:B------:R-:W-:Y:S02]  /*a0e0*/  FMUL.FTZ R7, R69, R56 ;  /* 0x0000003845077220 */ /* 0x000fe40000410000 */
[----:B------:R-:W-:Y:S02]  /*a0f0*/  FMUL.FTZ R63, R63, R68 ;  /* 0x000000443f3f7220 */ /* 0x000fe40000410000 */
[----:B------:R-:W-:Y:S02]  /*a100*/  FMUL.FTZ R69, R69, R58 ;  /* 0x0000003a45457220 */ /* 0x000fe40000410000 */
[C---:B------:R-:W-:Y:S01]  /*a110*/  FFMA.FTZ R68, R67.reuse, R68, -R6 ;  /* 0x0000004443447223 */ /* 0x040fe20000010806 */
[----:B------:R-:W-:Y:S01]  /*a120*/  F2FP.BF16.PACK_AB R6, R4, R57 ;  /* 0x000000390406723e */ /* 0x000fe200000010ff */
[----:B------:R-:W-:Y:S02]  /*a130*/  FFMA.FTZ R63, R67, R60, R63 ;  /* 0x0000003c433f7223 */ /* 0x000fe4000001003f */
[----:B------:R-:W-:Y:S01]  /*a140*/  FFMA.FTZ R58, R62, R58, -R7 ;  /* 0x0000003a3e3a7223 */ /* 0x000fe20000010807 */
[----:B------:R-:W-:Y:S01]  /*a150*/  F2FP.BF16.PACK_AB R7, R74, R5 ;  /* 0x000000054a07723e */ /* 0x000fe200000010ff */
[----:B------:R-:W-:Y:S01]  /*a160*/  FFMA.FTZ R69, R62, R56, R69 ;  /* 0x000000383e457223 */ /* 0x000fe20000010045 */
[----:B------:R-:W-:-:S04]  /*a170*/  F2FP.BF16.PACK_AB R4, R63, R68 ;  /* 0x000000443f04723e */ /* 0x000fc800000010ff */
[----:B------:R-:W-:-:S05]  /*a180*/  F2FP.BF16.PACK_AB R5, R69, R58 ;  /* 0x0000003a4505723e */ /* 0x000fca00000010ff */
[----:B------:R1:W-:Y:S02]  /*a190*/  STS.128 [R147+0x16080], R4 ;  /* 0x0160800493007388 */ /* 0x0003e40000000c00 */
.L_x_421:
[----:B------:R-:W-:Y:S05]  /*a1a0*/  BSYNC B0 ;  /* 0x0000000000007941 */ /* 0x000fea0003800000 */
.L_x_420:
[----:B-1----:R-:W-:Y:S01]  /*a1b0*/  IADD3 R4, R16, 0x40, RZ ;  /* 0x0000004010047810 */ /* 0x002fe20007ffe0ff */
[----:B------:R-:W-:Y:S03]  /*a1c0*/  BSSY B0, `(.L_x_422) ;  /* 0x0000031000007945 */ /* 0x000fe60003800000 */
[----:B------:R-:W-:-:S13]  /*a1d0*/  ISETP.GE.AND P0, PT, R4, c[0x0][0x27c], PT ;  /* 0x00009f0004007a0c */ /* 0x000fda0003f06270 */
[----:B------:R-:W-:Y:S05]  /*a1e0*/  @P0 BRA `(.L_x_423) ;  /* 0x000002e000000947 */ /* 0x000fea0003800000 */
[----:B------:R-:W1:Y:S01]  /*a1f0*/  LDS.128 R4, [R147+0x1a080] ;  /* 0x01a0800093047984 */ /* 0x000e620000000c00 */
[--C-:B------:R-:W-:Y:S02]  /*a200*/  SHF.R.U64 R57, R82, 0x10, R83.reuse ;  /* 0x0000001052397819 */ /* 0x100fe40000001253 */
[----:B------:R-:W-:Y:S02]  /*a210*/  SHF.R.U32.HI R82, RZ, 0x10, R83 ;  /* 0x00000010ff527819 */ /* 0x000fe40000011653 */
[--C-:B------:R-:W-:Y:S02]  /*a220*/  SHF.R.U64 R55, R88, 0x10, R89.reuse ;  /* 0x0000001058377819 */ /* 0x100fe40000001259 */
[----:B------:R-:W-:Y:S02]  /*a230*/  SHF.R.U32.HI R88, RZ, 0x10, R89 ;  /* 0x00000010ff587819 */ /* 0x000fe40000011659 */
[----:B------:R-:W-:Y:S02]  /*a240*/  PRMT R43, R43, 0x5410, R82 ;  /* 0x000054102b2b7816 */ /* 0x000fe40000000052 */
[----:B------:R-:W-:-:S02]  /*a250*/  PRMT R53, R53, 0x5410, R88 ;  /* 0x0000541035357816 */ /* 0x000fc40000000058 */
[----:B------:R-:W-:Y:S02]  /*a260*/  PRMT R54, R54, 0x5410, R55 ;  /* 0x0000541036367816 */ /* 0x000fe40000000037 */
[----:B------:R-:W-:Y:S02]  /*a270*/  PRMT R52, R52, 0x5410, R57 ;  /* 0x0000541034347816 */ /* 0x000fe40000000039 */
[----:B------:R-:W-:Y:S02]  /*a280*/  LOP3.LUT R61, R53, 0xffff0000, RZ, 0xc0, !PT ;  /* 0xffff0000353d7812 */ /* 0x000fe400078ec0ff */
[----:B------:R-:W-:Y:S02]  /*a290*/  LOP3.LUT R63, R54, 0xffff0000, RZ, 0xc0, !PT ;  /* 0xffff0000363f7812 */ /* 0x000fe400078ec0ff */
[----:B-1----:R-:W-:Y:S01]  /*a2a0*/  SHF.L.U32 R60, R4, 0x10, RZ ;  /* 0x00000010043c7819 */ /* 0x002fe200000006ff */
[----:B------:R-:W-:Y:S01]  /*a2b0*/  IMAD.U32 R56, R6, 0x10000, RZ ;  /* 0x0001000006387824 */ /* 0x000fe200078e00ff */
[----:B------:R-:W-:Y:S01]  /*a2c0*/  LOP3.LUT R59, R4, 0xffff0000, RZ, 0xc0, !PT ;  /* 0xffff0000043b7812 */ /* 0x000fe200078ec0ff */
[----:B------:R-:W-:Y:S01]  /*a2d0*/  IMAD.U32 R4, R43, 0x10000, RZ ;  /* 0x000100002b047824 */ /* 0x000fe200078e00ff */
[----:B------:R-:W-:Y:S01]  /*a2e0*/  LOP3.LUT R55, R6, 0xffff0000, RZ, 0xc0, !PT ;  /* 0xffff000006377812 */ /* 0x000fe200078ec0ff */
[C---:B------:R-:W-:Y:S01]  /*a2f0*/  IMAD.U32 R6, R7.reuse, 0x10000, RZ ;  /* 0x0001000007067824 */ /* 0x040fe200078e00ff */
        /* <DEDUP_REMOVED lines=8> */
[-C--:B------:R-:W-:Y:S02]  /*a380*/  FMUL.FTZ R57, R57, R61.reuse ;  /* 0x0000003d39397220 */ /* 0x080fe40000410000 */
[----:B------:R-:W-:Y:S01]  /*a390*/  FFMA.FTZ R5, R6, R61, -R5 ;  /* 0x0000003d06057223 */ /* 0x000fe20000010805 */
[----:B------:R-:W-:Y:S01]  /*a3a0*/  LOP3.LUT R61, R52, 0xffff0000, RZ, 0xc0, !PT ;  /* 0xffff0000343d7812 */ /* 0x000fe200078ec0ff */
[C---:B------:R-:W-:Y:S02]  /*a3b0*/  FFMA.FTZ R53, R56.reuse, R7, -R53 ;  /* 0x0000000738357223 */ /* 0x040fe40000010835 */
[----:B------:R-:W-:Y:S01]  /*a3c0*/  FFMA.FTZ R4, R56, R4, R55 ;  /* 0x0000000438047223 */ /* 0x000fe20000010037 */
[----:B------:R-:W-:Y:S01]  /*a3d0*/  SHF.L.U32 R55, R54, 0x10, RZ ;  /* 0x0000001036377819 */ /* 0x000fe200000006ff */
[----:B------:R-:W-:Y:S02]  /*a3e0*/  IMAD.U32 R7, R52, 0x10000, RZ ;  /* 0x0001000034077824 */ /* 0x000fe400078e00ff */
[----:B------:R-:W-:-:S02]  /*a3f0*/  FFMA.FTZ R52, R6, R43, R57 ;  /* 0x0000002b06347223 */ /* 0x000fc40000010039 */
[C---:B------:R-:W-:Y:S02]  /*a400*/  FMUL.FTZ R6, R59.reuse, R7 ;  /* 0x000000073b067220 */ /* 0x040fe40000410000 */
[C---:B------:R-:W-:Y:S02]  /*a410*/  FMUL.FTZ R43, R62.reuse, R61 ;  /* 0x0000003d3e2b7220 */ /* 0x040fe40000410000 */
[----:B------:R-:W-:Y:S02]  /*a420*/  FMUL.FTZ R59, R59, R55 ;  /* 0x000000373b3b7220 */ /* 0x000fe40000410000 */
[----:B------:R-:W-:Y:S02]  /*a430*/  FMUL.FTZ R62, R62, R63 ;  /* 0x0000003f3e3e7220 */ /* 0x000fe40000410000 */
[----:B------:R-:W-:Y:S01]  /*a440*/  FFMA.FTZ R55, R60, R55, -R6 ;  /* 0x000000373c377223 */ /* 0x000fe20000010806 */
[----:B------:R-:W-:Y:S01]  /*a450*/  F2FP.BF16.PACK_AB R6, R4, R53 ;  /* 0x000000350406723e */ /* 0x000fe200000010ff */
[----:B------:R-:W-:Y:S01]  /*a460*/  FFMA.FTZ R60, R60, R7, R59 ;  /* 0x000000073c3c7223 */ /* 0x000fe2000001003b */
[----:B------:R-:W-:Y:S01]  /*a470*/  F2FP.BF16.PACK_AB R7, R52, R5 ;  /* 0x000000053407723e */ /* 0x000fe200000010ff */
[----:B------:R-:W-:-:S02]  /*a480*/  FFMA.FTZ R43, R58, R63, -R43 ;  /* 0x0000003f3a2b7223 */ /* 0x000fc4000001082b */
[----:B------:R-:W-:Y:S01]  /*a490*/  FFMA.FTZ R62, R58, R61, R62 ;  /* 0x0000003d3a3e7223 */ /* 0x000fe2000001003e */
[----:B------:R-:W-:-:S04]  /*a4a0*/  F2FP.BF16.PACK_AB R4, R60, R55 ;  /* 0x000000373c04723e */ /* 0x000fc800000010ff */
[----:B------:R-:W-:-:S05]  /*a4b0*/  F2FP.BF16.PACK_AB R5, R62, R43 ;  /* 0x0000002b3e05723e */ /* 0x000fca00000010ff */
[----:B------:R1:W-:Y:S02]  /*a4c0*/  STS.128 [R147+0x1a080], R4 ;  /* 0x01a0800493007388 */ /* 0x0003e40000000c00 */
.L_x_423:
[----:B------:R-:W-:Y:S05]  /*a4d0*/  BSYNC B0 ;  /* 0x0000000000007941 */ /* 0x000fea0003800000 */
.L_x_422:
[----:B-1----:R-:W-:-:S04]  /*a4e0*/  IADD3 R4, R16, 0x60, RZ ;  /* 0x0000006010047810 */ /* 0x002fc80007ffe0ff */
        /* <DEDUP_REMOVED lines=48> */
.L_x_417:
[----:B------:R-:W-:Y:S05]  /*a7f0*/  BSYNC B1 ;  /* 0x0000000000017941 */ /* 0x000fea0003800000 */
.L_x_416:
[----:B-1----:R-:W-:-:S04]  /*a800*/  IADD3 R4, R31, 0x60, RZ ;  /* 0x000000601f047810 */ /* 0x002fc80007ffe0ff */
[----:B------:R-:W-:-:S13]  /*a810*/  ISETP.GE.AND P0, PT, R4, UR4, PT ;  /* 0x0000000404007c0c */ /* 0x000fda000bf06270 */
[----:B------:R-:W-:Y:S05]  /*a820*/  @P0 BRA `(.L_x_424) ;  /* 0x00005b2000000947 */ /* 0x000fea0003800000 */
[----:B------:R-:W-:Y:S01]  /*a830*/  ISETP.GE.AND P0, PT, R16, c[0x0][0x27c], PT ;  /* 0x00009f0010007a0c */ /* 0x000fe20003f06270 */
[----:B------:R-:W-:-:S12]  /*a840*/  BSSY B0, `(.L_x_425) ;  /* 0x0000030000007945 */ /* 0x000fd80003800000 */
        /* <DEDUP_REMOVED lines=47> */
.L_x_426:
[----:B------:R-:W-:Y:S05]  /*ab40*/  BSYNC B0 ;  /* 0x0000000000007941 */ /* 0x000fea0003800000 */
.L_x_425:
        /* <DEDUP_REMOVED lines=50> */
.L_x_428:
[----:B------:R-:W-:Y:S05]  /*ae70*/  BSYNC B0 ;  /* 0x0000000000007941 */ /* 0x000fea0003800000 */
.L_x_427:
        /* <DEDUP_REMOVED lines=12> */
[----:B------:R-:W-:Y:S02]  /*af40*/  LOP3.LUT R25, R12, 0xffff0000, RZ, 0xc0, !PT ;  /* 0xffff00000c197812 */ /* 0x000fe400078ec0ff */
[----:B------:R-:W-:Y:S01]  /*af50*/  PRMT R13, R13, 0x5410, R22 ;  /* 0x000054100d0d7816 */ /* 0x000fe20000000016 */
[C---:B-1----:R-:W-:Y:S01]  /*af60*/  IMAD.U32 R18, R6.reuse, 0x10000, RZ ;  /* 0x0001000006127824 */ /* 0x042fe200078e00ff */
[----:B------:R-:W-:Y:S01]  /*af70*/  LOP3.LUT R17, R6, 0xffff0000, RZ, 0xc0, !PT ;  /* 0xffff000006117812 */ /* 0x000fe200078ec0ff */
[C---:B------:R-:W-:Y:S01]  /*af80*/  IMAD.U32 R6, R7.reuse, 0x10000, RZ ;  /* 0x0001000007067824 */ /* 0x040fe200078e00ff */
        /* <DEDUP_REMOVED lines=11> */
[C---:B------:R-:W-:Y:S02]  /*b040*/  FFMA.FTZ R17, R18.reuse, R4, R17 ;  /* 0x0000000412117223 */ /* 0x040fe40000010011 */
[----:B------:R-:W-:Y:S01]  /*b050*/  FFMA.FTZ R12, R18, R7, -R12 ;  /* 0x00000007120c7223 */ /* 0x000fe2000001080c */
[----:B------:R-:W-:Y:S01]  /*b060*/  SHF.L.U32 R7, R13, 0x10, RZ ;  /* 0x000000100d077819 */ /* 0x000fe200000006ff */
[C---:B------:R-:W-:Y:S01]  /*b070*/  IMAD.U32 R4, R9.reuse, 0x10000, RZ ;  /* 0x0001000009047824 */ /* 0x040fe200078e00ff */
[----:B------:R-:W-:Y:S01]  /*b080*/  LOP3.LUT R9, R9, 0xffff0000, RZ, 0xc0, !PT ;  /* 0xffff000009097812 */ /* 0x000fe200078ec0ff */
[-C--:B------:R-:W-:Y:S01]  /*b090*/  FMUL.FTZ R19, R19, R25.reuse ;  /* 0x0000001913137220 */ /* 0x080fe20000410000 */
[----:B------:R-:W-:Y:S01]  /*b0a0*/  LOP3.LUT R13, R13, 0xffff0000, RZ, 0xc0, !PT ;  /* 0xffff00000d0d7812 */ /* 0x000fe200078ec0ff */
[C---:B------:R-:W-:Y:S02]  /*b0b0*/  FFMA.FTZ R5, R6.reuse, R25, -R5 ;  /* 0x0000001906057223 */ /* 0x040fe40000010805 */
[----:B------:R-:W-:-:S02]  /*b0c0*/  FFMA.FTZ R8, R6, R8, R19 ;  /* 0x0000000806087223 */ /* 0x000fc40000010013 */
[CC--:B------:R-:W-:Y:S02]  /*b0d0*/  FMUL.FTZ R6, R23.reuse, R4.reuse ;  /* 0x0000000417067220 */ /* 0x0c0fe40000410000 */
        /* <DEDUP_REMOVED lines=12> */
.L_x_430:
[----:B------:R-:W-:Y:S05]  /*b1a0*/  BSYNC B0 ;  /* 0x0000000000007941 */ /* 0x000fea0003800000 */
.L_x_429:
[----:B------:R-:W-:-:S04]  /*b1b0*/  IADD3 R16, R16, 0x60, RZ ;  /* 0x0000006010107810 */ /* 0x000fc80007ffe0ff */
[----:B------:R-:W-:-:S13]  /*b1c0*/  ISETP.GE.AND P0, PT, R16, c[0x0][0x27c], PT ;  /* 0x00009f0010007a0c */ /* 0x000fda0003f06270 */
[----:B------:R-:W-:Y:S05]  /*b1d0*/  @P0 BRA `(.L_x_424) ;  /* 0x0000517000000947 */ /* 0x000fea0003800000 */
[----:B-1----:R-:W1:Y:S01]  /*b1e0*/  LDS.128 R4, [R147+0x1f080] ;  /* 0x01f0800093047984 */ /* 0x002e620000000c00 */
        /* <DEDUP_REMOVED lines=44> */
[----:B------:R1:W-:Y:S01]  /*b4b0*/  STS.128 [R147+0x1f080], R4 ;  /* 0x01f0800493007388 */ /* 0x0003e20000000c00 */
[----:B------:R-:W-:Y:S05]  /*b4c0*/  BRA `(.L_x_424) ;  /* 0x00004e8000007947 */ /* 0x000fea0003800000 */
.L_x_391:
[----:B------:R-:W-:Y:S01]  /*b4d0*/  PLOP3.LUT P0, PT, PT, PT, UP3, 0x80, 0x0 ;  /* 0x000000000000781c */ /* 0x000fe20003f0f038 */
[----:B------:R-:W-:Y:S01]  /*b4e0*/  IMAD.MOV.U32 R11, RZ, RZ, R7 ;  /* 0x000000ffff0b7224 */ /* 0x000fe200078e0007 */
        /* <DEDUP_REMOVED lines=13> */
[----:B------:R-:W-:-:S04]  /*b5c0*/  @P0 SHF.R.U32.HI R5, RZ, c[0x0][0x2cc], R6 ;  /* 0x0000b300ff050a19 */ /* 0x000fc80000011606 */
[----:B------:R-:W-:Y:S01]  /*b5d0*/  SHF.R.S32.HI R8, RZ, 0x1f, R5 ;  /* 0x0000001fff087819 */ /* 0x000fe20000011405 */
[----:B------:R-:W-:-:S04]  /*b5e0*/  IMAD.WIDE.U32 R10, R5, c[0x0][0x280], R10 ;  /* 0x0000a000050a7a25 */ /* 0x000fc800078e000a */
[----:B------:R-:W-:Y:S01]  /*b5f0*/  IMAD R6, R8, c[0x0][0x280], RZ ;  /* 0x0000a00008067a24 */ /* 0x000fe200078e02ff */
[----:B------:R-:W-:Y:S01]  /*b600*/  LEA R7, P0, R10, c[0x0][0x270], 0x1 ;  /* 0x00009c000a077a11 */ /* 0x000fe200078008ff */
[----:B------:R-:W-:Y:S02]  /*b610*/  IMAD R8, R8, c[0x0][0x290], RZ ;  /* 0x0000a40008087a24 */ /* 0x000fe400078e02ff */
[----:B------:R-:W-:Y:S02]  /*b620*/  IMAD R6, R5, c[0x0][0x284], R6 ;  /* 0x0000a10005067a24 */ /* 0x000fe400078e0206 */
[----:B------:R1:W2:Y:S03]  /*b630*/  SHFL.IDX PT, R14, R7, RZ, 0x181f ;  /* 0x00181fff070e7589 */ /* 0x0002a600000e0000 */
[----:B------:R-:W-:Y:S02]  /*b640*/  IADD3 R6, R11, R6, RZ ;  /* 0x000000060b067210 */ /* 0x000fe40007ffe0ff */
[----:B------:R-:W-:-:S02]  /*b650*/  MOV R11, R15 ;  /* 0x0000000f000b7202 */ /* 0x000fc40000000f00 */
[----:B------:R-:W-:Y:S01]  /*b660*/  LEA.HI.X R6, R10, c[0x0][0x274], R6, 0x1, P0 ;  /* 0x00009d000a067a11 */ /* 0x000fe200000f0c06 */
[----:B------:R-:W-:-:S04]  /*b670*/  IMAD.MOV.U32 R10, RZ, RZ, R12 ;  /* 0x000000ffff0a7224 */ /* 0x000fc800078e000c */
[C---:B------:R-:W-:Y:S01]  /*b680*/  IMAD.WIDE.U32 R10, R5.reuse, c[0x0][0x290], R10 ;  /* 0x0000a400050a7a25 */ /* 0x040fe200078e000a */
[----:B------:R1:W3:Y:S03]  /*b690*/  SHFL.IDX PT, R15, R6, RZ, 0x181f ;  /* 0x00181fff060f7589 */ /* 0x0002e600000e0000 */
[----:B------:R-:W-:Y:S01]  /*b6a0*/  IMAD R5, R5, c[0x0][0x294], R8 ;  /* 0x0000a50005057a24 */ /* 0x000fe200078e0208 */
[----:B------:R-:W-:-:S03]  /*b6b0*/  LEA R8, P0, R10, c[0x0][0x288], 0x1 ;  /* 0x0000a2000a087a11 */ /* 0x000fc600078008ff */
[----:B------:R-:W-:Y:S02]  /*b6c0*/  IMAD.IADD R5, R11, 0x1, R5 ;  /* 0x000000010b057824 */ /* 0x000fe400078e0205 */
[----:B------:R1:W4:Y:S03]  /*b6d0*/  SHFL.IDX PT, R12, R8, RZ, 0x181f ;  /* 0x00181fff080c7589 */ /* 0x00032600000e0000 */
[----:B------:R-:W-:-:S05]  /*b6e0*/  LEA.HI.X R5, R10, c[0x0][0x28c], R5, 0x1, P0 ;  /* 0x0000a3000a057a11 */ /* 0x000fca00000f0c05 */
[----:B------:R1:W1:Y:S01]  /*b6f0*/  SHFL.IDX PT, R13, R5, RZ, 0x181f ;  /* 0x00181fff050d7589 */ /* 0x00026200000e0000 */
[----:B------:R-:W-:Y:S05]  /*b700*/  @P1 BRA `(.L_x_432) ;  /* 0x0000015000001947 */ /* 0x000fea0003800000 */
[----:B--2---:R-:W-:Y:S01]  /*b710*/  ISETP.GE.AND P0, PT, R225, c[0x0][0x27c], PT ;  /* 0x00009f00e1007a0c */ /* 0x004fe20003f06270 */
[----:B------:R-:W-:Y:S01]  /*b720*/  CS2R R106, SRZ ;  /* 0x00000000006a7805 */ /* 0x000fe2000001ff00 */
[----:B------:R-:W-:Y:S01]  /*b730*/  CS2R R104, SRZ ;  /* 0x0000000000687805 */ /* 0x000fe2000001ff00 */
[----:B------:R-:W-:Y:S01]  /*b740*/  CS2R R102, SRZ ;  /* 0x0000000000667805 */ /* 0x000fe2000001ff00 */
[----:B------:R-:W-:-:S09]  /*b750*/  CS2R R100, SRZ ;  /* 0x0000000000647805 */ /* 0x000fd2000001ff00 */
[----:B---3--:R-:W-:-:S04]  /*b760*/  @!P0 IMAD.WIDE R18, R225, 0x2, R14 ;  /* 0x00000002e1128825 */ /* 0x008fc800078e020e */
[----:B-1--4-:R-:W-:Y:S01]  /*b770*/  @!P0 IMAD.WIDE R16, R225, 0x2, R12 ;  /* 0x00000002e1108825 */ /* 0x012fe200078e020c */
[----:B------:R1:W5:Y:S04]  /*b780*/  @!P0 LD.E.128 R104, [R18.64] ;  /* 0x0000001812688980 */ /* 0x000368000c101d00 */
[----:B------:R1:W5:Y:S01]  /*b790*/  @!P0 LD.E.128 R100, [R16.64] ;  /* 0x0000001810648980 */ /* 0x000362000c101d00 */
[----:B------:R-:W-:Y:S01]  /*b7a0*/  ISETP.GE.AND P0, PT, R219, c[0x0][0x27c], PT ;  /* 0x00009f00db007a0c */ /* 0x000fe20003f06270 */
[----:B------:R-:W-:Y:S01]  /*b7b0*/  CS2R R90, SRZ ;  /* 0x00000000005a7805 */ /* 0x000fe2000001ff00 */
[----:B------:R-:W-:Y:S01]  /*b7c0*/  CS2R R88, SRZ ;  /* 0x0000000000587805 */ /* 0x000fe2000001ff00 */
[----:B------:R-:W-:Y:S01]  /*b7d0*/  CS2R R86, SRZ ;  /* 0x0000000000567805 */ /* 0x000fe2000001ff00 */
[----:B------:R-:W-:-:S09]  /*b7e0*/  CS2R R84, SRZ ;  /* 0x0000000000547805 */ /* 0x000fd2000001ff00 */
[----:B------:R-:W-:-:S04]  /*b7f0*/  @!P0 SHF.R.S32.HI R10, RZ, 0x1f, R219 ;  /* 0x0000001fff0a8819 */ /* 0x000fc800000114db */
[----:B------:R-:W-:-:S04]  /*b800*/  @!P0 LEA.HI R10, R10, R219, RZ, 0x3 ;  /* 0x000000db0a0a8211 */ /* 0x000fc800078f18ff */
[----:B------:R-:W-:-:S05]  /*b810*/  @!P0 LOP3.LUT R10, R10, 0xfffffff8, RZ, 0xc0, !PT ;  /* 0xfffffff80a0a8812 */ /* 0x000fca00078ec0ff */
[----:B------:R-:W-:-:S04]  /*b820*/  @!P0 IMAD.WIDE R14, R10, 0x2, R14 ;  /* 0x000000020a0e8825 */ /* 0x000fc800078e020e */
[----:B------:R-:W-:Y:S01]  /*b830*/  @!P0 IMAD.WIDE R10, R10, 0x2, R12 ;  /* 0x000000020a0a8825 */ /* 0x000fe200078e020c */
[----:B------:R1:W5:Y:S04]  /*b840*/  @!P0 LD.E.128 R88, [R14.64] ;  /* 0x000000180e588980 */ /* 0x000368000c101d00 */
[----:B------:R1:W5:Y:S02]  /*b850*/  @!P0 LD.E.128 R84, [R10.64] ;  /* 0x000000180a548980 */ /* 0x000364000c101d00 */
.L_x_432:
[----:B--2---:R-:W-:Y:S05]  /*b860*/  BSYNC B0 ;  /* 0x0000000000007941 */ /* 0x004fea0003800000 */
.L_x_431:
[----:B------:R-:W-:Y:S01]  /*b870*/  ISETP.NE.AND P0, PT, R9, RZ, PT ;  /* 0x000000ff0900720c */ /* 0x000fe20003f05270 */
[----:B-1---5:R-:W-:Y:S01]  /*b880*/  IMAD.MOV.U32 R11, RZ, RZ, R91 ;  /* 0x000000ffff0b7224 */ /* 0x022fe200078e005b */
[----:B---3--:R1:W2:Y:S01]  /*b890*/  SHFL.IDX PT, R15, R6, 0x1, 0x181f ;  /* 0x00381f00060f7f89 */ /* 0x0082a200000e0000 */
        /* <DEDUP_REMOVED lines=10> */
[----:B----4-:R-:W-:Y:S01]  /*b940*/  IMAD.MOV.U32 R12, RZ, RZ, R90 ;  /* 0x000000ffff0c7224 */ /* 0x010fe200078e005a */
        /* <DEDUP_REMOVED lines=20> */
[----:B------:R1:W4:Y:S01]  /*ba90*/  SHFL.IDX PT, R13, R5, 0x1, 0x181f ;  /* 0x00381f00050d7f89 */ /* 0x00032200000e0000 */
        /* <DEDUP_REMOVED lines=32> */
.L_x_434:
[----:B--2---:R-:W-:Y:S05]  /*bca0*/  BSYNC B0 ;  /* 0x0000000000007941 */ /* 0x004fea0003800000 */
.L_x_433:
[----:B------:R-:W-:Y:S01]  /*bcb0*/  ISETP.NE.AND P0, PT, R4, RZ, PT ;  /* 0x000000ff0400720c */ /* 0x000fe20003f05270 */
[----:B-----5:R-:W-:Y:S01]  /*bcc0*/  IMAD.MOV.U32 R11, RZ, RZ, R62 ;  /* 0x000000ffff0b7224 */ /* 0x020fe200078e003e */
[----:B-1----:R1:W2:Y:S01]  /*bcd0*/  SHFL.IDX PT, R15, R6, 0x2, 0x181f ;  /* 0x00581f00060f7f89 */ /* 0x0022a200000e0000 */
        /* <DEDUP_REMOVED lines=27> */
[----:B---3--:R1:W3:Y:S01]  /*be90*/  SHFL.IDX PT, R14, R7, 0x2, 0x181f ;  /* 0x00581f00070e7f89 */ /* 0x0082e200000e0000 */
[----:B------:R-:W-:Y:S01]  /*bea0*/  IMAD.MOV.U32 R4, RZ, RZ, R69 ;  /* 0x000000ffff047224 */ /* 0x000fe200078e0045 */
[----:B------:R-:W-:Y:S01]  /*beb0*/  PRMT R132, R11, 0x7610, R132 ;  /* 0x000076100b847816 */ /* 0x000fe20000000084 */
[----:B------:R-:W-:Y:S01]  /*bec0*/  CS2R R26, SRZ ;  /* 0x00000000001a7805 */ /* 0x000fe2000001ff00 */
[----:B----4-:R1:W4:Y:S01]  /*bed0*/  SHFL.IDX PT, R13, R5, 0x2, 0x181f ;  /* 0x00581f00050d7f89 */ /* 0x01032200000e0000 */
        /* <DEDUP_REMOVED lines=34> */
.L_x_436:
[----:B--2---:R-:W-:Y:S05]  /*c100*/  BSYNC B0 ;  /* 0x0000000000007941 */ /* 0x004fea0003800000 */
.L_x_435:
[----:B-----5:R-:W-:Y:S01]  /*c110*/  IMAD.MOV.U32 R4, RZ, RZ, R37 ;  /* 0x000000ffff047224 */ /* 0x020fe200078e0025 */
[----:B------:R2:W4:Y:S01]  /*c120*/  SHFL.IDX PT, R65, R6, 0x3, 0x181f ;  /* 0x00781f0006417f89 */ /* 0x00052200000e0000 */
[----:B-1----:R-:W-:Y:S01]  /*c130*/  IMAD.MOV.U32 R11, RZ, RZ, R38 ;  /* 0x000000ffff0b7224 */ /* 0x002fe200078e0026 */
        /* <DEDUP_REMOVED lines=15> */
[----:B------:R1:W3:Y:S01]  /*c230*/  SHFL.IDX PT, R64, R7, 0x3, 0x181f ;  /* 0x00781f0007407f89 */ /* 0x0002e200000e0000 */
[----:B------:R-:W-:Y:S01]  /*c240*/  PRMT R118, R9, 0x7610, R118 ;  /* 0x0000761009767816 */ /* 0x000fe20000000076 */
[----:B------:R-:W-:Y:S01]  /*c250*/  IMAD.MOV.U32 R11, RZ, RZ, R34 ;  /* 0x000000ffff0b7224 */ /* 0x000fe200078e0022 */
[----:B------:R-:W-:Y:S01]  /*c260*/  PRMT R97, R4, 0x7610, R97 ;  /* 0x0000761004617816 */ /* 0x000fe20000000061 */
[----:B------:R3:W4:Y:S01]  /*c270*/  SHFL.IDX PT, R77, R5, 0x3, 0x181f ;  /* 0x00781f00054d7f89 */ /* 0x00072200000e0000 */
[----:B------:R-:W-:Y:S01]  /*c280*/  IMAD.MOV.U32 R10, RZ, RZ, R35 ;  /* 0x000000ffff0a7224 */ /* 0x000fe200078e0023 */
[----:B------:R-:W-:Y:S01]  /*c290*/  CS2R R24, SRZ ;  /* 0x0000000000187805 */ /* 0x000fe2000001ff00 */
[----:B------:R-:W-:Y:S01]  /*c2a0*/  IMAD.MOV.U32 R9, RZ, RZ, R32 ;  /* 0x000000ffff097224 */ /* 0x000fe200078e0020 */
[----:B------:R4:W4:Y:S01]  /*c2b0*/  SHFL.IDX PT, R76, R8, 0x3, 0x181f ;  /* 0x00781f00084c7f89 */ /* 0x00092200000e0000 */
[----:B--2---:R-:W-:Y:S01]  /*c2c0*/  IMAD.MOV.U32 R6, RZ, RZ, R43 ;  /* 0x000000ffff067224 */ /* 0x004fe200078e002b */
[----:B------:R-:W-:Y:S01]  /*c2d0*/  PRMT R108, R11, 0x7610, R108 ;  /* 0x000076100b6c7816 */ /* 0x000fe2000000006c */
[----:B------:R-:W-:Y:S01]  /*c2e0*/  IMAD.MOV.U32 R4, RZ, RZ, R41 ;  /* 0x000000ffff047224 */ /* 0x000fe200078e0029 */
[----:B------:R-:W-:Y:S01]  /*c2f0*/  PRMT R99, R10, 0x7610, R99 ;  /* 0x000076100a637816 */ /* 0x000fe20000000063 */
[----:B------:R-:W-:Y:S01]  /*c300*/  CS2R R22, SRZ ;  /* 0x0000000000167805 */ /* 0x000fe2000001ff00 */
[----:B------:R-:W-:Y:S01]  /*c310*/  PRMT R98, R9, 0x7610, R98 ;  /* 0x0000761009627816 */ /* 0x000fe20000000062 */
[----:B------:R-:W-:Y:S01]  /*c320*/  CS2R R20, SRZ ;  /* 0x0000000000147805 */ /* 0x000fe2000001ff00 */
[----:B------:R-:W-:Y:S01]  /*c330*/  PRMT R115, R6, 0x7610, R115 ;  /* 0x0000761006737816 */ /* 0x000fe20000000073 */
[----:B------:R-:W-:Y:S01]  /*c340*/  CS2R R18, SRZ ;  /* 0x0000000000127805 */ /* 0x000fe2000001ff00 */
[----:B------:R-:W-:Y:S01]  /*c350*/  PRMT R113, R4, 0x7610, R113 ;  /* 0x0000761004717816 */ /* 0x000fe20000000071 */
[----:B------:R-:W-:Y:S01]  /*c360*/  CS2R R16, SRZ ;  /* 0x0000000000107805 */ /* 0x000fe2000001ff00 */
[----:B---3--:R-:W-:Y:S01]  /*c370*/  CS2R R14, SRZ ;  /* 0x00000000000e7805 */ /* 0x008fe2000001ff00 */
[----:B----4-:R-:W-:Y:S01]  /*c380*/  CS2R R12, SRZ ;  /* 0x00000000000c7805 */ /* 0x010fe2000001ff00 */
[----:B-1----:R-:W-:-:S02]  /*c390*/  IMAD.MOV.U32 R7, RZ, RZ, R42 ;  /* 0x000000ffff077224 */ /* 0x002fc400078e002a */
[----:B------:R-:W-:-:S03]  /*c3a0*/  IMAD.MOV.U32 R5, RZ, RZ, R40 ;  /* 0x000000ffff057224 */ /* 0x000fc600078e0028 */
[----:B------:R-:W-:Y:S02]  /*c3b0*/  PRMT R116, R7, 0x7610, R116 ;  /* 0x0000761007747816 */ /* 0x000fe40000000074 */
[----:B------:R-:W-:Y:S01]  /*c3c0*/  PRMT R114, R5, 0x7610, R114 ;  /* 0x0000761005727816 */ /* 0x000fe20000000072 */
[----:B------:R-:W-:Y:S05]  /*c3d0*/  @P6 BRA `(.L_x_438) ;  /* 0x0000015000006947 */ /* 0x000fea0003800000 */
[----:B------:R-:W-:Y:S01]  /*c3e0*/  ISETP.GE.AND P0, PT, R225, c[0x0][0x27c], PT ;  /* 0x00009f00e1007a0c */ /* 0x000fe20003f06270 */
[----:B------:R-:W-:Y:S01]  /*c3f0*/  CS2R R22, SRZ ;  /* 0x0000000000167805 */ /* 0x000fe2000001ff00 */
[----:B------:R-:W-:Y:S01]  /*c400*/  CS2R R20, SRZ ;  /* 0x0000000000147805 */ /* 0x000fe2000001ff00 */
[----:B------:R-:W-:Y:S01]  /*c410*/  CS2R R14, SRZ ;  /* 0x00000000000e7805 */ /* 0x000fe2000001ff00 */
[----:B------:R-:W-:-:S09]  /*c420*/  CS2R R12, SRZ ;  /* 0x00000000000c7805 */ /* 0x000fd2000001ff00 */
[----:B------:R-:W-:-:S04]  /*c430*/  @!P0 IMAD.WIDE R8, R225, 0x2, R64 ;  /* 0x00000002e1088825 */ /* 0x000fc800078e0240 */
[----:B------:R-:W-:Y:S01]  /*c440*/  @!P0 IMAD.WIDE R6, R225, 0x2, R76 ;  /* 0x00000002e1068825 */ /* 0x000fe200078e024c */
        /* <DEDUP_REMOVED lines=14> */
.L_x_438:
[----:B------:R-:W-:Y:S05]  /*c530*/  BSYNC B0 ;  /* 0x0000000000007941 */ /* 0x000fea0003800000 */
.L_x_437:
[----:B-1---5:R-:W-:Y:S01]  /*c540*/  IMAD.MOV.U32 R4, RZ, RZ, R26 ;  /* 0x000000ffff047224 */ /* 0x022fe200078e001a */
[----:B------:R-:W-:Y:S01]  /*c550*/  UIADD3 UR4, -UR15, UR29, URZ ;  /* 0x0000001d0f047290 */ /* 0x000fe2000fffe13f */
[----:B------:R-:W-:Y:S01]  /*c560*/  IMAD.MOV.U32 R6, RZ, RZ, R24 ;  /* 0x000000ffff067224 */ /* 0x000fe200078e0018 */
[----:B------:R-:W-:-:S04]  /*c570*/  DEPBAR.LE SB0, 0x1 ;  /* 0x000080400000791a */ /* 0x000fc80000000000 */
[----:B------:R-:W-:Y:S01]  /*c580*/  UISETP.LT.AND UP0, UPT, UR4, 0x80, UPT ;  /* 0x000000800400788c */ /* 0x000fe2000bf01270 */
[----:B------:R-:W-:Y:S01]  /*c590*/  PRMT R80, R4, 0x7610, R80 ;  /* 0x0000761004507816 */ /* 0x000fe20000000050 */
[----:B------:R-:W-:Y:S01]  /*c5a0*/  IMAD.MOV.U32 R5, RZ, RZ, R25 ;  /* 0x000000ffff057224 */ /* 0x000fe200078e0019 */
[----:B------:R-:W-:Y:S01]  /*c5b0*/  PRMT R78, R6, 0x7610, R78 ;  /* 0x00007610064e7816 */ /* 0x000fe2000000004e */
        /* <DEDUP_REMOVED lines=35> */
[----:B------:R-:W-:Y:S01]  /*c7f0*/  IMAD.MOV.U32 R7, RZ, RZ, c[0x0][0x27c] ;  /* 0x00009f00ff077624 */ /* 0x000fe200078e00ff */
[----:B------:R-:W1:Y:S01]  /*c800*/  LDS.128 R8, [R147+0x10080] ;  /* 0x0100800093087984 */ /* 0x000e620000000c00 */
[----:B------:R-:W-:Y:S02]  /*c810*/  SHF.R.U64 R100, R100, 0x10, R101 ;  /* 0x0000001064647819 */ /* 0x000fe40000001265 */
[----:B------:R-:W-:Y:S02]  /*c820*/  SHF.R.U64 R104, R104, 0x10, R105 ;  /* 0x0000001068687819 */ /* 0x000fe40000001269 */
[----:B------:R-:W-:Y:S02]  /*c830*/  LEA.HI R7, R7, R0, RZ, 0x1d ;  /* 0x0000000007077211 */ /* 0x000fe400078fe8ff */
[----:B------:R-:W-:Y:S02]  /*c840*/  SHF.R.U64 R102, R102, 0x10, R103 ;  /* 0x0000001066667819 */ /* 0x000fe40000001267 */
[----:B------:R-:W-:Y:S01]  /*c850*/  SHF.R.S32.HI R4, RZ, 0x1f, R7 ;  /* 0x0000001fff047819 */ /* 0x000fe20000011407 */
[----:B------:R-:W-:Y:S01]  /*c860*/  IMAD.SHL.U32 R5, R7, 0x8, RZ ;  /* 0x0000000807057824 */ /* 0x000fe200078e00ff */
[----:B------:R-:W-:-:S02]  /*c870*/  SHF.R.U32.HI R103, RZ, 0x10, R103 ;  /* 0x00000010ff677819 */ /* 0x000fc40000011667 */
[----:B------:R-:W-:Y:S02]  /*c880*/  LEA.HI R4, R4, R7, RZ, 0x3 ;  /* 0x0000000704047211 */ /* 0x000fe400078f18ff */
[----:B------:R-:W-:Y:S02]  /*c890*/  LOP3.LUT R5, R148, 0x38, R5, 0xf8, !PT ;  /* 0x0000003894057812 */ /* 0x000fe400078ef805 */
[----:B------:R-:W-:Y:S01]  /*c8a0*/  PRMT R151, R151, 0x5410, R100 ;  /* 0x0000541097977816 */ /* 0x000fe20000000064 */
[----:B------:R-:W-:Y:S01]  /*c8b0*/  IMAD.SHL.U32 R4, R4, 0x400, RZ ;  /* 0x0000040004047824 */ /* 0x000fe200078e00ff */
[----:B------:R-:W-:Y:S02]  /*c8c0*/  LOP3.LUT R6, R5, R146, RZ, 0x3c, !PT ;  /* 0x0000009205067212 */ /* 0x000fe400078e3cff */
[----:B------:R-:W-:Y:S01]  /*c8d0*/  PRMT R155, R155, 0x5410, R104 ;  /* 0x000054109b9b7816 */ /* 0x000fe20000000068 */
[----:B------:R-:W-:Y:S01]  /*c8e0*/  IMAD.U32 R162, R151, 0x10000, RZ ;  /* 0x0001000097a27824 */ /* 0x000fe200078e00ff */
[----:B------:R-:W-:-:S02]  /*c8f0*/  LOP3.LUT R4, R4, 0x7fffe000, RZ, 0xc0, !PT ;  /* 0x7fffe00004047812 */ /* 0x000fc400078ec0ff */
[----:B------:R-:W-:Y:S01]  /*c900*/  SHF.R.U64 R106, R106, 0x10, R107 ;  /* 0x000000106a6a7819 */ /* 0x000fe2000000126b */
[----:B------:R-:W-:Y:S01]  /*c910*/  IMAD.U32 R158, R155, 0x10000, RZ ;  /* 0x000100009b9e7824 */ /* 0x000fe200078e00ff */
[----:B------:R-:W-:Y:S02]  /*c920*/  IADD3 R149, R6, R4, R145 ;  /* 0x0000000406957210 */ /* 0x000fe40007ffe091 */
[----:B------:R-:W-:Y:S02]  /*c930*/  SHF.R.U32.HI R105, RZ, 0x10, R105 ;  /* 0x00000010ff697819 */ /* 0x000fe40000011669 */
[----:B------:R-:W-:Y:S01]  /*c940*/  SHF.R.U32.HI R101, RZ, 0x10, R101 ;  /* 0x00000010ff657819 */ /* 0x000fe20000011665 */
[----:B------:R-:W-:Y:S01]  /*c950*/  IMAD.SHL.U32 R149, R149, 0x2, RZ ;  /* 0x0000000295957824 */ /* 0x000fe200078e00ff */
[----:B------:R-:W-:Y:S02]  /*c960*/  PRMT R152, R152, 0x5410, R103 ;  /* 0x0000541098987816 */ /* 0x000fe40000000067 */
[----:B------:R-:W-:-:S02]  /*c970*/  PRMT R157, R157, 0x5410, R106 ;  /* 0x000054109d9d7816 */ /* 0x000fc4000000006a */
[----:B------:R-:W2:Y:S01]  /*c980*/  LDS.128 R4, [R149+0x10080] ;  /* 0x0100800095047984 */ /* 0x000ea20000000c00 */
[----:B------:R-:W-:Y:S02]  /*c990*/  SHF.R.U32.HI R107, RZ, 0x10, R107 ;  /* 0x00000010ff6b7819 */ /* 0x000fe4000001166b */
[C---:B-1----:R-:W-:Y:S02]  /*c9a0*/  SHF.L.U32 R100, R9.reuse, 0x10, RZ ;  /* 0x0000001009647819 */ /* 0x042fe400000006ff */
[----:B------:R-:W-:Y:S01]  /*c9b0*/  LOP3.LUT R103, R9, 0xffff0000, RZ, 0xc0, !PT ;  /* 0xffff000009677812 */ /* 0x000fe200078ec0ff */
[C---:B------:R-:W-:Y:S01]  /*c9c0*/  IMAD.U32 R9, R11.reuse, 0x10000, RZ ;  /* 0x000100000b097824 */ /* 0x040fe200078e00ff */
[----:B------:R-:W-:Y:S02]  /*c9d0*/  LOP3.LUT R104, R11, 0xffff0000, RZ, 0xc0, !PT ;  /* 0xffff00000b687812 */ /* 0x000fe400078ec0ff */
[----:B------:R-:W-:Y:S02]  /*c9e0*/  PRMT R154, R154, 0x5410, R105 ;  /* 0x000054109a9a7816 */ /* 0x000fe40000000069 */
[----:B------:R-:W-:Y:S01]  /*c9f0*/  PRMT R150, R150, 0x5410, R101 ;  /* 0x0000541096967816 */ /* 0x000fe20000000065 */
[----:B------:R-:W-:Y:S01]  /*ca00*/  IMAD.U32 R101, R8, 0x10000, RZ ;  /* 0x0001000008657824 */ /* 0x000fe200078e00ff */
[----:B------:R-:W-:-:S02]  /*ca10*/  PRMT R156, R156, 0x5410, R107 ;  /* 0x000054109c9c7816 */ /* 0x000fc4000000006b */
[----:B------:R-:W-:Y:S01]  /*ca20*/  LOP3.LUT R151, R151, 0xffff0000, RZ, 0xc0, !PT ;  /* 0xffff000097977812 */ /* 0x000fe200078ec0ff */
[----:B------:R-:W-:Y:S01]  /*ca30*/  IMAD.U32 R160, R150, 0x10000, RZ ;  /* 0x0001000096a07824 */ /* 0x000fe200078e00ff */
[----:B------:R-:W-:Y:S02]  /*ca40*/  LOP3.LUT R8, R8, 0xffff0000, RZ, 0xc0, !PT ;  /* 0xffff000008087812 */ /* 0x000fe400078ec0ff */
[----:B------:R-:W-:Y:S02]  /*ca50*/  LOP3.LUT R155, R155, 0xffff0000, RZ, 0xc0, !PT ;  /* 0xffff00009b9b7812 */ /* 0x000fe400078ec0ff */
[----:B------:R-:W-:Y:S01]  /*ca60*/  PRMT R153, R153, 0x5410, R102 ;  /* 0x0000541099997816 */ /* 0x000fe20000000066 */
[----:B------:R-:W-:Y:S01]  /*ca70*/  IMAD.U32 R102, R10, 0x10000, RZ ;  /* 0x000100000a667824 */ /* 0x000fe200078e00ff */
[----:B------:R-:W-:Y:S02]  /*ca80*/  LOP3.LUT R150, R150, 0xffff0000, RZ, 0xc0, !PT ;  /* 0xffff000096967812 */ /* 0x000fe400078ec0ff */
[----:B------:R-:W-:Y:S01]  /*ca90*/  LOP3.LUT R10, R10, 0xffff0000, RZ, 0xc0, !PT ;  /* 0xffff00000a0a7812 */ /* 0x000fe200078ec0ff */
[----:B--2---:R-:W-:Y:S01]  /*caa0*/  IMAD.U32 R161, R4, 0x10000, RZ ;  /* 0x0001000004a17824 */ /* 0x004fe200078e00ff */
[----:B------:R-:W-:Y:S01]  /*cab0*/  SHF.L.U32 R11, R5, 0x10, RZ ;  /* 0x00000010050b7819 */ /* 0x000fe200000006ff */
[----:B------:R-:W-:Y:S01]  /*cac0*/  IMAD.U32 R107, R7, 0x10000, RZ ;  /* 0x00010000076b7824 */ /* 0x000fe200078e00ff */
[----:B------:R-:W-:-:S02]  /*cad0*/  LOP3.LUT R106, R5, 0xffff0000, RZ, 0xc0, !PT ;  /* 0xffff0000056a7812 */ /* 0x000fc400078ec0ff */
[C---:B------:R-:W-:Y:S01]  /*cae0*/  SHF.L.U32 R105, R6.reuse, 0x10, RZ ;  /* 0x0000001006697819 */ /* 0x040fe200000006ff */
[----:B------:R-:W-:Y:S01]  /*caf0*/  FMUL.FTZ R163, R11, R160 ;  /* 0x000000a00ba37220 */ /* 0x000fe20000410000 */
[----:B------:R-:W-:Y:S01]  /*cb00*/  LOP3.LUT R5, R6, 0xffff0000, RZ, 0xc0, !PT ;  /* 0xffff000006057812 */ /* 0x000fe200078ec0ff */
[----:B------:R-:W-:Y:S01]  /*cb10*/  FMUL.FTZ R6, R161, R162 ;  /* 0x000000a2a1067220 */ /* 0x000fe20000410000 */
[----:B------:R-:W-:Y:S01]  /*cb20*/  LOP3.LUT R159, R7, 0xffff0000, RZ, 0xc0, !PT ;  /* 0xffff0000079f7812 */ /* 0x000fe200078ec0ff */
[-C--:B------:R-:W-:Y:S01]  /*cb30*/  FMUL.FTZ R161, R161, R158.reuse ;  /* 0x0000009ea1a17220 */ /* 0x080fe20000410000 */
[----:B------:R-:W-:Y:S01]  /*cb40*/  LOP3.LUT R4, R4, 0xffff0000, RZ, 0xc0, !PT ;  /* 0xffff000004047812 */ /* 0x000fe200078ec0ff */
[C---:B------:R-:W-:Y:S02]  /*cb50*/  FFMA.FTZ R7, R101.reuse, R158, -R6 ;  /* 0x0000009e65077223 */ /* 0x040fe40000010806 */
[C---:B------:R-:W-:Y:S01]  /*cb60*/  IMAD.U32 R6, R154.reuse, 0x10000, RZ ;  /* 0x000100009a067824 */ /* 0x040fe200078e00ff */
[----:B------:R-:W-:Y:S01]  /*cb70*/  LOP3.LUT R154, R154, 0xffff0000, RZ, 0xc0, !PT ;  /* 0xffff00009a9a7812 */ /* 0x000fe200078ec0ff */
[----:B------:R-:W-:Y:S01]  /*cb80*/  FFMA.FTZ R101, R101, R162, R161 ;  /* 0x000000a265657223 */ /* 0x000fe200000100a1 */
[----:B------:R-:W-:Y:S01]  /*cb90*/  SHF.L.U32 R162, R156, 0x10, RZ ;  /* 0x000000109ca27819 */ /* 0x000fe200000006ff */
[C---:B------:R-:W-:Y:S01]  /*cba0*/  IMAD.U32 R158, R152.reuse, 0x10000, RZ ;  /* 0x00010000989e7824 */ /* 0x040fe200078e00ff */
[----:B------:R-:W-:Y:S01]  /*cbb0*/  LOP3.LUT R152, R152, 0xffff0000, RZ, 0xc0, !PT ;  /* 0xffff000098987812 */ /* 0x000fe200078ec0ff */
[----:B------:R-:W-:Y:S01]  /*cbc0*/  FMUL.FTZ R161, R11, R6 ;  /* 0x000000060ba17220 */ /* 0x000fe20000410000 */
[----:B------:R-:W-:Y:S01]  /*cbd0*/  LOP3.LUT R156, R156, 0xffff0000, RZ, 0xc0, !PT ;  /* 0xffff00009c9c7812 */ /* 0x000fe200078ec0ff */
[----:B------:R-:W-:-:S02]  /*cbe0*/  FMUL.FTZ R11, R107, R158 ;  /* 0x0000009e6b0b7220 */ /* 0x000fc40000410000 */
[-C--:B------:R-:W-:Y:S02]  /*cbf0*/  FMUL.FTZ R107, R107, R162.reuse ;  /* 0x000000a26b6b7220 */ /* 0x080fe40000410000 */
[C---:B------:R-:W-:Y:S02]  /*cc00*/  FFMA.FTZ R11, R9.reuse, R162, -R11 ;  /* 0x000000a2090b7223 */ /* 0x040fe4000001080b */
[----:B------:R-:W-:Y:S02]  /*cc10*/  FFMA.FTZ R107, R9, R158, R107 ;  /* 0x0000009e096b7223 */ /* 0x000fe4000001006b */
[----:B------:R-:W-:Y:S02]  /*cc20*/  FMUL.FTZ R9, R4, R151 ;  /* 0x0000009704097220 */ /* 0x000fe40000410000 */
[----:B------:R-:W-:Y:S02]  /*cc30*/  FFMA.FTZ R6, R100, R6, -R163 ;  /* 0x0000000664067223 */ /* 0x000fe400000108a3 */
[----:B------:R-:W-:-:S02]  /*cc40*/  FMUL.FTZ R4, R4, R155 ;  /* 0x0000009b04047220 */ /* 0x000fc40000410000 */
[----:B------:R-:W-:Y:S02]  /*cc50*/  FFMA.FTZ R158, R8, R155, -R9 ;  /* 0x0000009b089e7223 */ /* 0x000fe40000010809 */
[----:B------:R-:W-:Y:S02]  /*cc60*/  FFMA.FTZ R100, R100, R160, R161 ;  /* 0x000000a064647223 */ /* 0x000fe400000100a1 */
[C---:B------:R-:W-:Y:S01]  /*cc70*/  IMAD.U32 R155, R153.reuse, 0x10000, RZ ;  /* 0x00010000999b7824 */ /* 0x040fe200078e00ff */
[----:B------:R-:W-:Y:S01]  /*cc80*/  LOP3.LUT R153, R153, 0xffff0000, RZ, 0xc0, !PT ;  /* 0xffff000099997812 */ /* 0x000fe200078ec0ff */
[C---:B------:R-:W-:Y:S01]  /*cc90*/  IMAD.U32 R160, R157.reuse, 0x10000, RZ ;  /* 0x000100009da07824 */ /* 0x040fe200078e00ff */
[----:B------:R-:W-:Y:S01]  /*cca0*/  LOP3.LUT R157, R157, 0xffff0000, RZ, 0xc0, !PT ;  /* 0xffff00009d9d7812 */ /* 0x000fe200078ec0ff */
[----:B------:R-:W-:Y:S01]  /*ccb0*/  FFMA.FTZ R4, R8, R151, R4 ;  /* 0x0000009708047223 */ /* 0x000fe20000010004 */
[----:B------:R-:W-:Y:S01]  /*ccc0*/  F2FP.BF16.PACK_AB R8, R158, R7 ;  /* 0x000000079e08723e */ /* 0x000fe200000010ff */
[----:B------:R-:W-:-:S02]  /*ccd0*/  FMUL.FTZ R9, R106, R150 ;  /* 0x000000966a097220 */ /* 0x000fc40000410000 */
[C---:B------:R-:W-:Y:S01]  /*cce0*/  FMUL.FTZ R151, R105.reuse, R155 ;  /* 0x0000009b69977220 */ /* 0x040fe20000410000 */
[----:B------:R-:W-:Y:S01]  /*ccf0*/  F2FP.BF16.PACK_AB R4, R4, R101 ;  /* 0x000000650404723e */ /* 0x000fe200000010ff */
[----:B------:R-:W-:Y:S02]  /*cd00*/  FMUL.FTZ R106, R106, R154 ;  /* 0x0000009a6a6a7220 */ /* 0x000fe40000410000 */
[----:B------:R-:W-:Y:S02]  /*cd10*/  FMUL.FTZ R105, R105, R160 ;  /* 0x000000a069697220 */ /* 0x000fe40000410000 */
[C---:B------:R-:W-:Y:S02]  /*cd20*/  FFMA.FTZ R9, R103.reuse, R154, -R9 ;  /* 0x0000009a67097223 */ /* 0x040fe40000010809 */
[----:B------:R-:W-:Y:S02]  /*cd30*/  FFMA.FTZ R103, R103, R150, R106 ;  /* 0x0000009667677223 */ /* 0x000fe4000001006a */
[C---:B------:R-:W-:Y:S01]  /*cd40*/  FFMA.FTZ R151, R102.reuse, R160, -R151 ;  /* 0x000000a066977223 */ /* 0x040fe20000010897 */
[----:B------:R-:W-:Y:S01]  /*cd50*/  F2FP.BF16.PACK_AB R9, R9, R6 ;  /* 0x000000060909723e */ /* 0x000fe200000010ff */
[----:B------:R-:W-:-:S02]  /*cd60*/  FFMA.FTZ R105, R102, R155, R105 ;  /* 0x0000009b66697223 */ /* 0x000fc40000010069 */
[C---:B------:R-:W-:Y:S02]  /*cd70*/  FMUL.FTZ R102, R5.reuse, R153 ;  /* 0x0000009905667220 */ /* 0x040fe40000410000 */
[-C--:B------:R-:W-:Y:S02]  /*cd80*/  FMUL.FTZ R106, R5, R157.reuse ;  /* 0x0000009d056a7220 */ /* 0x080fe40000410000 */
[C---:B------:R-:W-:Y:S02]  /*cd90*/  FMUL.FTZ R5, R159.reuse, R152 ;  /* 0x000000989f057220 */ /* 0x040fe40000410000 */
[-C--:B------:R-:W-:Y:S02]  /*cda0*/  FMUL.FTZ R159, R159, R156.reuse ;  /* 0x0000009c9f9f7220 */ /* 0x080fe40000410000 */
[----:B------:R-:W-:Y:S02]  /*cdb0*/  FFMA.FTZ R102, R10, R157, -R102 ;  /* 0x0000009d0a667223 */ /* 0x000fe40000010866 */
[----:B------:R-:W-:Y:S01]  /*cdc0*/  FFMA.FTZ R156, R104, R156, -R5 ;  /* 0x0000009c689c7223 */ /* 0x000fe20000010805 */
[----:B------:R-:W-:Y:S01]  /*cdd0*/  F2FP.BF16.PACK_AB R5, R103, R100 ;  /* 0x000000646705723e */ /* 0x000fe200000010ff */
[----:B------:R-:W-:Y:S01]  /*cde0*/  FFMA.FTZ R106, R10, R153, R106 ;  /* 0x000000990a6a7223 */ /* 0x000fe2000001006a */
[----:B------:R-:W-:Y:S01]  /*cdf0*/  F2FP.BF16.PACK_AB R10, R102, R151 ;  /* 0x00000097660a723e */ /* 0x000fe200000010ff */
[----:B------:R-:W-:Y:S01]  /*ce00*/  FFMA.FTZ R104, R104, R152, R159 ;  /* 0x0000009868687223 */ /* 0x000fe2000001009f */
[----:B------:R-:W-:-:S02]  /*ce10*/  F2FP.BF16.PACK_AB R11, R156, R11 ;  /* 0x0000000b9c0b723e */ /* 0x000fc400000010ff */
[----:B------:R-:W-:Y:S02]  /*ce20*/  F2FP.BF16.PACK_AB R6, R106, R105 ;  /* 0x000000696a06723e */ /* 0x000fe400000010ff */
[----:B------:R-:W-:Y:S01]  /*ce30*/  F2FP.BF16.PACK_AB R7, R104, R107 ;  /* 0x0000006b6807723e */ /* 0x000fe200000010ff */
[----:B------:R1:W-:Y:S04]  /*ce40*/  STS.128 [R147+0x10080], R8 ;  /* 0x0100800893007388 */ /* 0x0003e80000000c00 */
[----:B------:R1:W-:Y:S02]  /*ce50*/  STS.128 [R149+0x10080], R4 ;  /* 0x0100800495007388 */ /* 0x0003e40000000c00 */
.L_x_442:
[----:B------:R-:W-:Y:S05]  /*ce60*/  BSYNC B0 ;  /* 0x0000000000007941 */ /* 0x000fea0003800000 */
.L_x_441:
[----:B------:R-:W-:-:S13]  /*ce70*/  ISETP.GE.AND P0, PT, R219, c[0x0][0x27c], PT ;  /* 0x00009f00db007a0c */ /* 0x000fda0003f06270 */
[----:B------:R-:W-:Y:S05]  /*ce80*/  @P0 BRA `(.L_x_440) ;  /* 0x0000071000000947 */ /* 0x000fea0003800000 */
[----:B-1----:R-:W-:Y:S01]  /*ce90*/  SHF.R.S32.HI R8, RZ, 0x1f, R219 ;  /* 0x0000001fff087819 */ /* 0x002fe200000114db */
[----:B------:R-:W-:Y:S01]  /*cea0*/  IMAD.MOV.U32 R7, RZ, RZ, c[0x0][0x27c] ;  /* 0x00009f00ff077624 */ /* 0x000fe200078e00ff */
[----:B------:R-:W-:Y:S02]  /*ceb0*/  SHF.R.U64 R103, R88, 0x10, R89 ;  /* 0x0000001058677819 */ /* 0x000fe40000001259 */
[CC--:B------:R-:W-:Y:S02]  /*cec0*/  LEA.HI R5, R8.reuse, R219.reuse, RZ, 0x3 ;  /* 0x000000db08057211 */ /* 0x0c0fe400078f18ff */
[----:B------:R-:W-:Y:S02]  /*ced0*/  LEA.HI R8, R8, R219, RZ, 0x6 ;  /* 0x000000db08087211 */ /* 0x000fe400078f30ff */
[--C-:B------:R-:W-:Y:S02]  /*cee0*/  SHF.R.S32.HI R4, RZ, 0x3, R5.reuse ;  /* 0x00000003ff047819 */ /* 0x100fe40000011405 */
[----:B------:R-:W-:Y:S01]  /*cef0*/  LOP3.LUT R5, R148, 0x38, R5, 0xf8, !PT ;  /* 0x0000003894057812 */ /* 0x000fe200078ef805 */
[----:B------:R-:W-:Y:S01]  /*cf00*/  IMAD.SHL.U32 R8, R8, 0x80, RZ ;  /* 0x0000008008087824 */ /* 0x000fe200078e00ff */
[----:B------:R-:W-:-:S02]  /*cf10*/  LEA.HI R7, R7, R4, RZ, 0x1d ;  /* 0x0000000407077211 */ /* 0x000fc400078fe8ff */
[----:B------:R-:W-:Y:S02]  /*cf20*/  LOP3.LUT R6, R5, R146, RZ, 0x3c, !PT ;  /* 0x0000009205067212 */ /* 0x000fe400078e3cff */
[----:B------:R-:W-:Y:S01]  /*cf30*/  SHF.R.S32.HI R4, RZ, 0x1f, R7 ;  /* 0x0000001fff047819 */ /* 0x000fe20000011407 */
[----:B------:R-:W-:Y:S01]  /*cf40*/  IMAD.SHL.U32 R5, R7, 0x8, RZ ;  /* 0x0000000807057824 */ /* 0x000fe200078e00ff */
[----:B------:R-:W-:Y:S02]  /*cf50*/  LOP3.LUT R8, R8, 0x7fffe000, RZ, 0xc0, !PT ;  /* 0x7fffe00008087812 */ /* 0x000fe400078ec0ff */
[----:B------:R-:W-:Y:S02]  /*cf60*/  LEA.HI R4, R4, R7, RZ, 0x3 ;  /* 0x0000000704047211 */ /* 0x000fe400078f18ff */
[----:B------:R-:W-:Y:S02]  /*cf70*/  LOP3.LUT R5, R148, 0x38, R5, 0xf8, !PT ;  /* 0x0000003894057812 */ /* 0x000fe400078ef805 */
[----:B------:R-:W-:Y:S01]  /*cf80*/  IADD3 R6, R6, R8, R145 ;  /* 0x0000000806067210 */ /* 0x000fe20007ffe091 */
[----:B------:R-:W-:Y:S01]  /*cf90*/  IMAD.SHL.U32 R4, R4, 0x400, RZ ;  /* 0x0000040004047824 */ /* 0x000fe200078e00ff */
[----:B------:R-:W-:-:S02]  /*cfa0*/  LOP3.LUT R146, R5, R146, RZ, 0x3c, !PT ;  /* 0x0000009205927212 */ /* 0x000fc400078e3cff */
[----:B------:R-:W-:Y:S01]  /*cfb0*/  SHF.R.U32.HI R88, RZ, 0x10, R89 ;  /* 0x00000010ff587819 */ /* 0x000fe20000011659 */
[----:B------:R-:W-:Y:S01]  /*cfc0*/  IMAD.SHL.U32 R100, R6, 0x2, RZ ;  /* 0x0000000206647824 */ /* 0x000fe200078e00ff */
[----:B------:R-:W-:Y:S02]  /*cfd0*/  LOP3.LUT R4, R4, 0x7fffe000, RZ, 0xc0, !PT ;  /* 0x7fffe00004047812 */ /* 0x000fe400078ec0ff */
[----:B------:R-:W-:Y:S02]  /*cfe0*/  SHF.R.U64 R89, R90, 0x10, R91 ;  /* 0x000000105a597819 */ /* 0x000fe4000000125b */
[----:B------:R-:W-:Y:S01]  /*cff0*/  IADD3 R101, R146, R4, R145 ;  /* 0x0000000492657210 */ /* 0x000fe20007ffe091 */
[----:B------:R-:W1:Y:S01]  /*d000*/  LDS.128 R8, [R100+0x10080] ;  /* 0x0100800064087984 */ /* 0x000e620000000c00 */
[----:B------:R-:W-:Y:S02]  /*d010*/  SHF.R.U32.HI R90, RZ, 0x10, R91 ;  /* 0x00000010ff5a7819 */ /* 0x000fe4000001165b */
[--C-:B------:R-:W-:Y:S01]  /*d020*/  SHF.R.U64 R91, R84, 0x10, R85.reuse ;  /* 0x00000010545b7819 */ /* 0x100fe20000001255 */
[----:B------:R-:W-:Y:S01]  /*d030*/  IMAD.SHL.U32 R101, R101, 0x2, RZ ;  /* 0x0000000265657824 */ /* 0x000fe200078e00ff */
[----:B------:R-:W-:-:S02]  /*d040*/  SHF.R.U32.HI R84, RZ, 0x10, R85 ;  /* 0x00000010ff547819 */ /* 0x000fc40000011655 */
[----:B------:R-:W-:Y:S02]  /*d050*/  SHF.R.U64 R85, R86, 0x10, R87 ;  /* 0x0000001056557819 */ /* 0x000fe40000001257 */
[----:B------:R-:W2:Y:S01]  /*d060*/  LDS.128 R4, [R101+0x10080] ;  /* 0x0100800065047984 */ /* 0x000ea20000000c00 */
[----:B------:R-:W-:Y:S02]  /*d070*/  PRMT R137, R137, 0x5410, R84 ;  /* 0x0000541089897816 */ /* 0x000fe40000000054 */
[----:B------:R-:W-:Y:S02]  /*d080*/  PRMT R140, R140, 0x5410, R85 ;  /* 0x000054108c8c7816 */ /* 0x000fe40000000055 */
[----:B------:R-:W-:Y:S01]  /*d090*/  SHF.R.U32.HI R86, RZ, 0x10, R87 ;  /* 0x00000010ff567819 */ /* 0x000fe20000011657 */
[----:B------:R-:W-:Y:S01]  /*d0a0*/  IMAD.U32 R105, R137, 0x10000, RZ ;  /* 0x0001000089697824 */ /* 0x000fe200078e00ff */
[----:B------:R-:W-:Y:S02]  /*d0b0*/  PRMT R138, R138, 0x5410, R91 ;  /* 0x000054108a8a7816 */ /* 0x000fe4000000005b */
[----:B------:R-:W-:-:S02]  /*d0c0*/  PRMT R142, R142, 0x5410, R103 ;  /* 0x000054108e8e7816 */ /* 0x000fc40000000067 */
[----:B------:R-:W-:Y:S02]  /*d0d0*/  PRMT R144, R144, 0x5410, R89 ;  /* 0x0000541090907816 */ /* 0x000fe40000000059 */
[----:B------:R-:W-:Y:S01]  /*d0e0*/  PRMT R141, R141, 0x5410, R88 ;  /* 0x000054108d8d7816 */ /* 0x000fe20000000058 */
[C---:B------:R-:W-:Y:S01]  /*d0f0*/  IMAD.U32 R91, R142.reuse, 0x10000, RZ ;  /* 0x000100008e5b7824 */ /* 0x040fe200078e00ff */
[----:B------:R-:W-:Y:S02]  /*d100*/  LOP3.LUT R142, R142, 0xffff0000, RZ, 0xc0, !PT ;  /* 0xffff00008e8e7812 */ /* 0x000fe400078ec0ff */
[----:B------:R-:W-:Y:S02]  /*d110*/  PRMT R139, R139, 0x5410, R86 ;  /* 0x000054108b8b7816 */ /* 0x000fe40000000056 */
[----:B------:R-:W-:Y:S02]  /*d120*/  PRMT R143, R143, 0x5410, R90 ;  /* 0x000054108f8f7816 */ /* 0x000fe4000000005a */
[----:B------:R-:W-:Y:S01]  /*d130*/  LOP3.LUT R137, R137, 0xffff0000, RZ, 0xc0, !PT ;  /* 0xffff000089897812 */ /* 0x000fe200078ec0ff */
[----:B------:R-:W-:-:S02]  /*d140*/  IMAD.U32 R106, R139, 0x10000, RZ ;  /* 0x000100008b6a7824 */ /* 0x000fc400078e00ff */
[C---:B-1----:R-:W-:Y:S01]  /*d150*/  IMAD.U32 R85, R8.reuse, 0x10000, RZ ;  /* 0x0001000008557824 */ /* 0x042fe200078e00ff */
[----:B------:R-:W-:Y:S01]  /*d160*/  LOP3.LUT R84, R8, 0xffff0000, RZ, 0xc0, !PT ;  /* 0xffff000008547812 */ /* 0x000fe200078ec0ff */
[C---:B------:R-:W-:Y:S01]  /*d170*/  IMAD.U32 R8, R9.reuse, 0x10000, RZ ;  /* 0x0001000009087824 */ /* 0x040fe200078e00ff */
[----:B------:R-:W-:Y:S01]  /*d180*/  LOP3.LUT R87, R9, 0xffff0000, RZ, 0xc0, !PT ;  /* 0xffff000009577812 */ /* 0x000fe200078ec0ff */
[C---:B------:R-:W-:Y:S01]  /*d190*/  IMAD.U32 R9, R11.reuse, 0x10000, RZ ;  /* 0x000100000b097824 */ /* 0x040fe200078e00ff */
[----:B------:R-:W-:Y:S01]  /*d1a0*/  LOP3.LUT R89, R11, 0xffff0000, RZ, 0xc0, !PT ;  /* 0xffff00000b597812 */ /* 0x000fe200078ec0ff */
[C---:B------:R-:W-:Y:S01]  /*d1b0*/  IMAD.U32 R86, R10.reuse, 0x10000, RZ ;  /* 0x000100000a567824 */ /* 0x040fe200078e00ff */
[----:B------:R-:W-:Y:S01]  /*d1c0*/  LOP3.LUT R10, R10, 0xffff0000, RZ, 0xc0, !PT ;  /* 0xffff00000a0a7812 */ /* 0x000fe200078ec0ff */
[C---:B--2---:R-:W-:Y:S01]  /*d1d0*/  IMAD.U32 R88, R4.reuse, 0x10000, RZ ;  /* 0x0001000004587824 */ /* 0x044fe200078e00ff */
[----:B------:R-:W-:Y:S01]  /*d1e0*/  LOP3.LUT R11, R4, 0xffff0000, RZ, 0xc0, !PT ;  /* 0xffff0000040b7812 */ /* 0x000fe200078ec0ff */
[C---:B------:R-:W-:Y:S01]  /*d1f0*/  IMAD.U32 R4, R5.reuse, 0x10000, RZ ;  /* 0x0001000005047824 */ /* 0x040fe200078e00ff */
[----:B------:R-:W-:Y:S01]  /*d200*/  LOP3.LUT R104, R5, 0xffff0000, RZ, 0xc0, !PT ;  /* 0xffff000005687812 */ /* 0x000fe200078ec0ff */
[----:B------:R-:W-:Y:S01]  /*d210*/  IMAD.U32 R5, R138, 0x10000, RZ ;  /* 0x000100008a057824 */ /* 0x000fe200078e00ff */
[C---:B------:R-:W-:Y:S01]  /*d220*/  LOP3.LUT R102, R6.reuse, 0xffff0000, RZ, 0xc0, !PT ;  /* 0xffff000006667812 */ /* 0x040fe200078ec0ff */
[----:B------:R-:W-:Y:S01]  /*d230*/  IMAD.U32 R103, R6, 0x10000, RZ ;  /* 0x0001000006677824 */ /* 0x000fe200078e00ff */
[----:B------:R-:W-:Y:S01]  /*d240*/  LOP3.LUT R138, R138, 0xffff0000, RZ, 0xc0, !PT ;  /* 0xffff00008a8a7812 */ /* 0x000fe200078ec0ff */
[----:B------:R-:W-:-:S02]  /*d250*/  FMUL.FTZ R6, R88, R5 ;  /* 0x0000000558067220 */ /* 0x000fc40000410000 */
[-C--:B------:R-:W-:Y:S02]  /*d260*/  FMUL.FTZ R88, R88, R91.reuse ;  /* 0x0000005b58587220 */ /* 0x080fe40000410000 */
[C---:B------:R-:W-:Y:S02]  /*d270*/  FFMA.FTZ R6, R85.reuse, R91, -R6 ;  /* 0x0000005b55067223 */ /* 0x040fe40000010806 */
[----:B------:R-:W-:Y:S02]  /*d280*/  FFMA.FTZ R88, R85, R5, R88 ;  /* 0x0000000555587223 */ /* 0x000fe40000010058 */
[----:B------:R-:W-:Y:S02]  /*d290*/  FMUL.FTZ R91, R11, R138 ;  /* 0x0000008a0b5b7220 */ /* 0x000fe40000410000 */
[C---:B------:R-:W-:Y:S01]  /*d2a0*/  IMAD.U32 R5, R141.reuse, 0x10000, RZ ;  /* 0x000100008d057824 */ /* 0x040fe200078e00ff */
[----:B------:R-:W-:Y:S01]  /*d2b0*/  LOP3.LUT R141, R141, 0xffff0000, RZ, 0xc0, !PT ;  /* 0xffff00008d8d7812 */ /* 0x000fe200078ec0ff */
[----:B------:R-:W-:-:S02]  /*d2c0*/  FMUL.FTZ R11, R11, R142 ;  /* 0x0000008e0b0b7220 */ /* 0x000fc40000410000 */
[C---:B------:R-:W-:Y:S02]  /*d2d0*/  FMUL.FTZ R85, R4.reuse, R105 ;  /* 0x0000006904557220 */ /* 0x040fe40000410000 */
[----:B------:R-:W-:Y:S02]  /*d2e0*/  FMUL.FTZ R4, R4, R5 ;  /* 0x0000000504047220 */ /* 0x000fe40000410000 */
[C---:B------:R-:W-:Y:S01]  /*d2f0*/  IMAD.U32 R90, R7.reuse, 0x10000, RZ ;  /* 0x00010000075a7824 */ /* 0x040fe200078e00ff */
[----:B------:R-:W-:Y:S01]  /*d300*/  LOP3.LUT R7, R7, 0xffff0000, RZ, 0xc0, !PT ;  /* 0xffff000007077812 */ /* 0x000fe200078ec0ff */
[C---:B------:R-:W-:Y:S02]  /*d310*/  FFMA.FTZ R91, R84.reuse, R142, -R91 ;  /* 0x0000008e545b7223 */ /* 0x040fe4000001085b */
[----:B------:R-:W-:Y:S01]  /*d320*/  FFMA.FTZ R11, R84, R138, R11 ;  /* 0x0000008a540b7223 */ /* 0x000fe2000001000b */
[C---:B------:R-:W-:Y:S01]  /*d330*/  LOP3.LUT R138, R143.reuse, 0xffff0000, RZ, 0xc0, !PT ;  /* 0xffff00008f8a7812 */ /* 0x040fe200078ec0ff */
[----:B------:R-:W-:-:S02]  /*d340*/  IMAD.U32 R84, R143, 0x10000, RZ ;  /* 0x000100008f547824 */ /* 0x000fc400078e00ff */
[C---:B------:R-:W-:Y:S02]  /*d350*/  FFMA.FTZ R85, R8.reuse, R5, -R85 ;  /* 0x0000000508557223 */ /* 0x040fe40000010855 */
[----:B------:R-:W-:Y:S02]  /*d360*/  FFMA.FTZ R5, R8, R105, R4 ;  /* 0x0000006908057223 */ /* 0x000fe40000010004 */
[C---:B------:R-:W-:Y:S02]  /*d370*/  FMUL.FTZ R4, R90.reuse, R106 ;  /* 0x0000006a5a047220 */ /* 0x040fe40000410000 */
[-C--:B------:R-:W-:Y:S02]  /*d380*/  FMUL.FTZ R90, R90, R84.reuse ;  /* 0x000000545a5a7220 */ /* 0x080fe40000410000 */
[----:B------:R-:W-:Y:S02]  /*d390*/  IMAD.U32 R8, R140, 0x10000, RZ ;  /* 0x000100008c087824 */ /* 0x000fe400078e00ff */
[----:B------:R-:W-:-:S02]  /*d3a0*/  FFMA.FTZ R84, R9, R84, -R4 ;  /* 0x0000005409547223 */ /* 0x000fc40000010804 */
[----:B------:R-:W-:Y:S02]  /*d3b0*/  IMAD.U32 R105, R144, 0x10000, RZ ;  /* 0x0001000090697824 */ /* 0x000fe400078e00ff */
[----:B------:R-:W-:Y:S02]  /*d3c0*/  FFMA.FTZ R106, R9, R106, R90 ;  /* 0x0000006a096a7223 */ /* 0x000fe4000001005a */
[C---:B------:R-:W-:Y:S02]  /*d3d0*/  FMUL.FTZ R4, R104.reuse, R137 ;  /* 0x0000008968047220 */ /* 0x040fe40000410000 */
[C---:B------:R-:W-:Y:S02]  /*d3e0*/  FMUL.FTZ R9, R103.reuse, R8 ;  /* 0x0000000867097220 */ /* 0x040fe40000410000 */
[----:B------:R-:W-:Y:S02]  /*d3f0*/  FMUL.FTZ R104, R104, R141 ;  /* 0x0000008d68687220 */ /* 0x000fe40000410000 */
[----:B------:R-:W-:-:S02]  /*d400*/  FMUL.FTZ R103, R103, R105 ;  /* 0x0000006967677220 */ /* 0x000fc40000410000 */
[----:B------:R-:W-:Y:S01]  /*d410*/  FFMA.FTZ R90, R87, R141, -R4 ;  /* 0x0000008d575a7223 */ /* 0x000fe20000010804 */
[----:B------:R-:W-:Y:S01]  /*d420*/  LOP3.LUT R4, R139, 0xffff0000, RZ, 0xc0, !PT ;  /* 0xffff00008b047812 */ /* 0x000fe200078ec0ff */
[----:B------:R-:W-:Y:S01]  /*d430*/  FFMA.FTZ R105, R86, R105, -R9 ;  /* 0x0000006956697223 */ /* 0x000fe20000010809 */
[----:B------:R-:W-:Y:S01]  /*d440*/  LOP3.LUT R9, R140, 0xffff0000, RZ, 0xc0, !PT ;  /* 0xffff00008c097812 */ /* 0x000fe200078ec0ff */
[----:B------:R-:W-:Y:S01]  /*d450*/  FFMA.FTZ R104, R87, R137, R104 ;  /* 0x0000008957687223 */ /* 0x000fe20000010068 */
[----:B------:R-:W-:Y:S01]  /*d460*/  LOP3.LUT R87, R144, 0xffff0000, RZ, 0xc0, !PT ;  /* 0xffff000090577812 */ /* 0x000fe200078ec0ff */
[----:B------:R-:W-:Y:S02]  /*d470*/  FFMA.FTZ R103, R86, R8, R103 ;  /* 0x0000000856677223 */ /* 0x000fe40000010067 */
[----:B------:R-:W-:Y:S01]  /*d480*/  FMUL.FTZ R86, R102, R9 ;  /* 0x0000000966567220 */ /* 0x000fe20000410000 */
[----:B------:R-:W-:Y:S01]  /*d490*/  F2FP.BF16.PACK_AB R5, R104, R5 ;  /* 0x000000056805723e */ /* 0x000fe200000010ff */
[----:B------:R-:W-:-:S02]  /*d4a0*/  FMUL.FTZ R107, R7, R4 ;  /* 0x00000004076b7220 */ /* 0x000fc40000410000 */
[-C--:B------:R-:W-:Y:S02]  /*d4b0*/  FMUL.FTZ R102, R102, R87.reuse ;  /* 0x0000005766667220 */ /* 0x080fe40000410000 */
[-C--:B------:R-:W-:Y:S02]  /*d4c0*/  FMUL.FTZ R8, R7, R138.reuse ;  /* 0x0000008a07087220 */ /* 0x080fe40000410000 */
[C---:B------:R-:W-:Y:S02]  /*d4d0*/  FFMA.FTZ R86, R10.reuse, R87, -R86 ;  /* 0x000000570a567223 */ /* 0x040fe40000010856 */
[C---:B------:R-:W-:Y:S02]  /*d4e0*/  FFMA.FTZ R7, R89.reuse, R138, -R107 ;  /* 0x0000008a59077223 */ /* 0x040fe4000001086b */
[----:B------:R-:W-:Y:S01]  /*d4f0*/  FFMA.FTZ R102, R10, R9, R102 ;  /* 0x000000090a667223 */ /* 0x000fe20000010066 */
[----:B------:R-:W-:Y:S01]  /*d500*/  F2FP.BF16.PACK_AB R9, R90, R85 ;  /* 0x000000555a09723e */ /* 0x000fe200000010ff */
[----:B------:R-:W-:Y:S01]  /*d510*/  FFMA.FTZ R89, R89, R4, R8 ;  /* 0x0000000459597223 */ /* 0x000fe20000010008 */
[----:B------:R-:W-:-:S02]  /*d520*/  F2FP.BF16.PACK_AB R4, R11, R88 ;  /* 0x000000580b04723e */ /* 0x000fc400000010ff */
[----:B------:R-:W-:Y:S02]  /*d530*/  F2FP.BF16.PACK_AB R8, R91, R6 ;  /* 0x000000065b08723e */ /* 0x000fe400000010ff */
[----:B------:R-:W-:Y:S02]  /*d540*/  F2FP.BF16.PACK_AB R10, R86, R105 ;  /* 0x00000069560a723e */ /* 0x000fe400000010ff */
[----:B------:R-:W-:Y:S02]  /*d550*/  F2FP.BF16.PACK_AB R11, R7, R84 ;  /* 0x00000054070b723e */ /* 0x000fe400000010ff */
[----:B------:R-:W-:Y:S02]  /*d560*/  F2FP.BF16.PACK_AB R6, R102, R103 ;  /* 0x000000676606723e */ /* 0x000fe400000010ff */
[----:B------:R-:W-:Y:S01]  /*d570*/  F2FP.BF16.PACK_AB R7, R89, R106 ;  /* 0x0000006a5907723e */ /* 0x000fe200000010ff */
[----:B------:R1:W-:Y:S04]  /*d580*/  STS.128 [R100+0x10080], R8 ;  /* 0x0100800864007388 */ /* 0x0003e80000000c00 */
[----:B------:R1:W-:Y:S02]  /*d590*/  STS.128 [R101+0x10080], R4 ;  /* 0x0100800465007388 */ /* 0x0003e40000000c00 */
.L_x_440:
[----:B------:R-:W-:Y:S05]  /*d5a0*/  BSYNC B1 ;  /* 0x0000000000017941 */ /* 0x000fea0003800000 */
.L_x_439:
[----:B------:R-:W-:Y:S01]  /*d5b0*/  IADD3 R84, R31, 0x20, RZ ;  /* 0x000000201f547810 */ /* 0x000fe20007ffe0ff */
[----:B------:R-:W-:Y:S03]  /*d5c0*/  BSSY B1, `(.L_x_443) ;  /* 0x00000f2000017945 */ /* 0x000fe60003800000 */
[----:B------:R-:W-:-:S13]  /*d5d0*/  ISETP.GE.AND P0, PT, R84, UR4, PT ;  /* 0x0000000454007c0c */ /* 0x000fda000bf06270 */
[----:B------:R-:W-:Y:S05]  /*d5e0*/  @P0 BRA `(.L_x_444) ;  /* 0x00000ef000000947 */ /* 0x000fea0003800000 */
[----:B------:R-:W-:Y:S01]  /*d5f0*/  ISETP.GE.AND P0, PT, R225, c[0x0][0x27c], PT ;  /* 0x00009f00e1007a0c */ /* 0x000fe20003f06270 */
[----:B------:R-:W-:-:S12]  /*d600*/  BSSY B0, `(.L_x_445) ;  /* 0x0000073000007945 */ /* 0x000fd80003800000 */
[----:B------:R-:W-:Y:S05]  /*d610*/  @P0 BRA `(.L_x_446) ;  /* 0x0000071000000947 */ /* 0x000fea0003800000 */
[----:B-1----:R-:W-:Y:S01]  /*d620*/  IMAD.MOV.U32 R5, RZ, RZ, c[0x0][0x27c] ;  /* 0x00009f00ff057624 */ /* 0x002fe200078e00ff */
[----:B------:R-:W-:Y:S01]  /*d630*/  SHF.R.S32.HI R7, RZ, 0x1f, R84 ;  /* 0x0000001fff077819 */ /* 0x000fe20000011454 */
[----:B------:R-:W-:Y:S01]  /*d640*/  IMAD.SHL.U32 R10, R84, 0x40, RZ ;  /* 0x00000040540a7824 */ /* 0x000fe200078e00ff */
[----:B------:R-:W-:Y:S02]  /*d650*/  SHF.R.U64 R87, R72, 0x10, R73 ;  /* 0x0000001048577819 */ /* 0x000fe40000001249 */
[----:B------:R-:W-:Y:S02]  /*d660*/  LEA.HI R8, R5, R0, RZ, 0x1d ;  /* 0x0000000005087211 */ /* 0x000fe400078fe8ff */
[----:B------:R-:W-:Y:S02]  /*d670*/  LEA.HI R4, R7, R84, RZ, 0x3 ;  /* 0x0000005407047211 */ /* 0x000fe400078f18ff */
[----:B------:R-:W-:Y:S01]  /*d680*/  SHF.R.S32.HI R5, RZ, 0x1f, R8 ;  /* 0x0000001fff057819 */ /* 0x000fe20000011408 */
[----:B------:R-:W-:Y:S01]  /*d690*/  IMAD.SHL.U32 R6, R8, 0x8, RZ ;  /* 0x0000000808067824 */ /* 0x000fe200078e00ff */
[----:B------:R-:W-:Y:S01]  /*d6a0*/  LOP3.LUT R10, R10, 0x1c0, RZ, 0xc0, !PT ;  /* 0x000001c00a0a7812 */ /* 0x000fe200078ec0ff */
[----:B------:R-:W-:Y:S01]  /*d6b0*/  IMAD.SHL.U32 R4, R4, 0x40, RZ ;  /* 0x0000004004047824 */ /* 0x000fe200078e00ff */
[----:B------:R-:W-:-:S02]  /*d6c0*/  LEA.HI R5, R5, R8, RZ, 0x3 ;  /* 0x0000000805057211 */ /* 0x000fc400078f18ff */
[----:B------:R-:W-:Y:S02]  /*d6d0*/  SHF.R.U32.HI R7, RZ, 0x3, R10 ;  /* 0x00000003ff077819 */ /* 0x000fe4000001160a */
[C---:B------:R-:W-:Y:S01]  /*d6e0*/  LOP3.LUT R6, R10.reuse, 0x38, R6, 0xf8, !PT ;  /* 0x000000380a067812 */ /* 0x040fe200078ef806 */
[----:B------:R-:W-:Y:S01]  /*d6f0*/  IMAD.SHL.U32 R5, R5, 0x400, RZ ;  /* 0x0000040005057824 */ /* 0x000fe200078e00ff */
[----:B------:R-:W-:Y:S02]  /*d700*/  LOP3.LUT R9, R10, 0x38, R225, 0xf8, !PT ;  /* 0x000000380a097812 */ /* 0x000fe400078ef8e1 */
[----:B------:R-:W-:Y:S02]  /*d710*/  LOP3.LUT R4, R4, 0xfffffe00, RZ, 0xc0, !PT ;  /* 0xfffffe0004047812 */ /* 0x000fe400078ec0ff */
[----:B------:R-:W-:Y:S02]  /*d720*/  LOP3.LUT R85, R6, R7, RZ, 0x3c, !PT ;  /* 0x0000000706557212 */ /* 0x000fe400078e3cff */
[----:B------:R-:W-:-:S02]  /*d730*/  LOP3.LUT R5, R5, 0x7fffe000, RZ, 0xc0, !PT ;  /* 0x7fffe00005057812 */ /* 0x000fc400078ec0ff */
[----:B------:R-:W-:Y:S02]  /*d740*/  LOP3.LUT R9, R4, R9, R7, 0xf6, !PT ;  /* 0x0000000904097212 */ /* 0x000fe400078ef607 */
[----:B------:R-:W-:Y:S02]  /*d750*/  IADD3 R85, R85, R5, R4 ;  /* 0x0000000555557210 */ /* 0x000fe40007ffe004 */
[----:B------:R-:W-:Y:S01]  /*d760*/  SHF.R.U32.HI R72, RZ, 0x10, R73 ;  /* 0x00000010ff487819 */ /* 0x000fe20000011649 */
[----:B------:R-:W-:Y:S01]  /*d770*/  IMAD.SHL.U32 R86, R9, 0x2, RZ ;  /* 0x0000000209567824 */ /* 0x000fe200078e00ff */
[--C-:B------:R-:W-:Y:S01]  /*d780*/  SHF.R.U64 R73, R74, 0x10, R75.reuse ;  /* 0x000000104a497819 */ /* 0x100fe2000000124b */
[----:B------:R-:W-:Y:S01]  /*d790*/  IMAD.SHL.U32 R85, R85, 0x2, RZ ;  /* 0x0000000255557824 */ /* 0x000fe200078e00ff */
[----:B------:R-:W-:Y:S02]  /*d7a0*/  SHF.R.U32.HI R74, RZ, 0x10, R75 ;  /* 0x00000010ff4a7819 */ /* 0x000fe4000001164b */
[----:B------:R-:W1:Y:S01]  /*d7b0*/  LDS.128 R8, [R86+0x10080] ;  /* 0x0100800056087984 */ /* 0x000e620000000c00 */
[----:B------:R-:W-:-:S02]  /*d7c0*/  SHF.R.U64 R75, R68, 0x10, R69 ;  /* 0x00000010444b7819 */ /* 0x000fc40000001245 */
[----:B------:R-:W-:Y:S01]  /*d7d0*/  SHF.R.U32.HI R68, RZ, 0x10, R69 ;  /* 0x00000010ff447819 */ /* 0x000fe20000011645 */
[----:B------:R-:W2:Y:S01]  /*d7e0*/  LDS.128 R4, [R85+0x10080] ;  /* 0x0100800055047984 */ /* 0x000ea20000000c00 */
[----:B------:R-:W-:Y:S02]  /*d7f0*/  SHF.R.U64 R69, R70, 0x10, R71 ;  /* 0x0000001046457819 */ /* 0x000fe40000001247 */
[----:B------:R-:W-:Y:S02]  /*d800*/  PRMT R129, R129, 0x5410, R68 ;  /* 0x0000541081817816 */ /* 0x000fe40000000044 */
[----:B------:R-:W-:Y:S02]  /*d810*/  PRMT R132, R132, 0x5410, R69 ;  /* 0x0000541084847816 */ /* 0x000fe40000000045 */
[----:B------:R-:W-:Y:S01]  /*d820*/  SHF.R.U32.HI R70, RZ, 0x10, R71 ;  /* 0x00000010ff467819 */ /* 0x000fe20000011647 */
[----:B------:R-:W-:Y:S01]  /*d830*/  IMAD.U32 R91, R129, 0x10000, RZ ;  /* 0x00010000815b7824 */ /* 0x000fe200078e00ff */
[----:B------:R-:W-:-:S02]  /*d840*/  PRMT R130, R130, 0x5410, R75 ;  /* 0x0000541082827816 */ /* 0x000fc4000000004b */
[----:B------:R-:W-:Y:S02]  /*d850*/  PRMT R134, R134, 0x5410, R87 ;  /* 0x0000541086867816 */ /* 0x000fe40000000057 */
[----:B------:R-:W-:Y:S02]  /*d860*/  PRMT R136, R136, 0x5410, R73 ;  /* 0x0000541088887816 */ /* 0x000fe40000000049 */
[----:B------:R-:W-:Y:S01]  /*d870*/  PRMT R133, R133, 0x5410, R72 ;  /* 0x0000541085857816 */ /* 0x000fe20000000048 */
[C---:B------:R-:W-:Y:S01]  /*d880*/  IMAD.U32 R75, R134.reuse, 0x10000, RZ ;  /* 0x00010000864b7824 */ /* 0x040fe200078e00ff */
[----:B------:R-:W-:Y:S01]  /*d890*/  LOP3.LUT R134, R134, 0xffff0000, RZ, 0xc0, !PT ;  /* 0xffff000086867812 */ /* 0x000fe200078ec0ff */
[----:B------:R-:W-:Y:S01]  /*d8a0*/  IMAD.U32 R101, R136, 0x10000, RZ ;  /* 0x0001000088657824 */ /* 0x000fe200078e00ff */
[----:B------:R-:W-:Y:S02]  /*d8b0*/  PRMT R131, R131, 0x5410, R70 ;  /* 0x0000541083837816 */ /* 0x000fe40000000046 */
[----:B------:R-:W-:-:S02]  /*d8c0*/  PRMT R135, R135, 0x5410, R74 ;  /* 0x0000541087877816 */ /* 0x000fc4000000004a */
[----:B------:R-:W-:Y:S01]  /*d8d0*/  LOP3.LUT R100, R129, 0xffff0000, RZ, 0xc0, !PT ;  /* 0xffff000081647812 */ /* 0x000fe200078ec0ff */
[----:B------:R-:W-:Y:S01]  /*d8e0*/  IMAD.U32 R90, R131, 0x10000, RZ ;  /* 0x00010000835a7824 */ /* 0x000fe200078e00ff */
[----:B------:R-:W-:Y:S01]  /*d8f0*/  LOP3.LUT R136, R136, 0xffff0000, RZ, 0xc0, !PT ;  /* 0xffff000088887812 */ /* 0x000fe200078ec0ff */
[C---:B-1----:R-:W-:Y:S01]  /*d900*/  IMAD.U32 R69, R8.reuse, 0x10000, RZ ;  /* 0x0001000008457824 */ /* 0x042fe200078e00ff */
[----:B------:R-:W-:Y:S01]  /*d910*/  LOP3.LUT R68, R8, 0xffff0000, RZ, 0xc0, !PT ;  /* 0xffff000008447812 */ /* 0x000fe200078ec0ff */
[C---:B------:R-:W-:Y:S01]  /*d920*/  IMAD.U32 R8, R9.reuse, 0x10000, RZ ;  /* 0x0001000009087824 */ /* 0x040fe200078e00ff */
[----:B------:R-:W-:Y:S01]  /*d930*/  LOP3.LUT R71, R9, 0xffff0000, RZ, 0xc0, !PT ;  /* 0xffff000009477812 */ /* 0x000fe200078ec0ff */
[C---:B------:R-:W-:Y:S01]  /*d940*/  IMAD.U32 R9, R11.reuse, 0x10000, RZ ;  /* 0x000100000b097824 */ /* 0x040fe200078e00ff */
[----:B------:R-:W-:Y:S01]  /*d950*/  LOP3.LUT R73, R11, 0xffff0000, RZ, 0xc0, !PT ;  /* 0xffff00000b497812 */ /* 0x000fe200078ec0ff */
[----:B--2---:R-:W-:Y:S01]  /*d960*/  IMAD.U32 R88, R6, 0x10000, RZ ;  /* 0x0001000006587824 */ /* 0x004fe200078e00ff */
[C---:B------:R-:W-:Y:S01]  /*d970*/  SHF.L.U32 R72, R4.reuse, 0x10, RZ ;  /* 0x0000001004487819 */ /* 0x040fe200000006ff */
[----:B------:R-:W-:Y:S01]  /*d980*/  IMAD.U32 R74, R7, 0x10000, RZ ;  /* 0x00010000074a7824 */ /* 0x000fe200078e00ff */
[----:B------:R-:W-:Y:S01]  /*d990*/  LOP3.LUT R11, R4, 0xffff0000, RZ, 0xc0, !PT ;  /* 0xffff0000040b7812 */ /* 0x000fe200078ec0ff */
[C---:B------:R-:W-:Y:S01]  /*d9a0*/  IMAD.U32 R4, R5.reuse, 0x10000, RZ ;  /* 0x0001000005047824 */ /* 0x040fe200078e00ff */
[----:B------:R-:W-:Y:S01]  /*d9b0*/  LOP3.LUT R89, R5, 0xffff0000, RZ, 0xc0, !PT ;  /* 0xffff000005597812 */ /* 0x000fe200078ec0ff */
[----:B------:R-:W-:Y:S01]  /*d9c0*/  IMAD.U32 R5, R130, 0x10000, RZ ;  /* 0x0001000082057824 */ /* 0x000fe200078e00ff */
[----:B------:R-:W-:Y:S01]  /*d9d0*/  LOP3.LUT R87, R6, 0xffff0000, RZ, 0xc0, !PT ;  /* 0xffff000006577812 */ /* 0x000fe200078ec0ff */
[----:B------:R-:W-:Y:S01]  /*d9e0*/  IMAD.U32 R70, R10, 0x10000, RZ ;  /* 0x000100000a467824 */ /* 0x000fe200078e00ff */
[----:B------:R-:W-:Y:S01]  /*d9f0*/  LOP3.LUT R130, R130, 0xffff0000, RZ, 0xc0, !PT ;  /* 0xffff000082827812 */ /* 0x000fe200078ec0ff */
[C---:B------:R-:W-:Y:S01]  /*da00*/  FMUL.FTZ R6, R72.reuse, R5 ;  /* 0x0000000548067220 */ /* 0x040fe20000410000 */
[----:B------:R-:W-:Y:S01]  /*da10*/  LOP3.LUT R7, R7, 0xffff0000, RZ, 0xc0, !PT ;  /* 0xffff000007077812 */ /* 0x000fe200078ec0ff */
[-C--:B------:R-:W-:Y:S01]  /*da20*/  FMUL.FTZ R72, R72, R75.reuse ;  /* 0x0000004b48487220 */ /* 0x080fe20000410000 */
[----:B------:R-:W-:Y:S01]  /*da30*/  LOP3.LUT R10, R10, 0xffff0000, RZ, 0xc0, !PT ;  /* 0xffff00000a0a7812 */ /* 0x000fe200078ec0ff */
[----:B------:R-:W-:-:S02]  /*da40*/  FFMA.FTZ R6, R69, R75, -R6 ;  /* 0x0000004b45067223 */ /* 0x000fc40000010806 */
[----:B------:R-:W-:Y:S01]  /*da50*/  FFMA.FTZ R72, R69, R5, R72 ;  /* 0x0000000545487223 */ /* 0x000fe20000010048 */
[----:B------:R-:W-:Y:S01]  /*da60*/  SHF.L.U32 R5, R133, 0x10, RZ ;  /* 0x0000001085057819 */ /* 0x000fe200000006ff */
[C---:B------:R-:W-:Y:S02]  /*da70*/  FMUL.FTZ R75, R11.reuse, R130 ;  /* 0x000000820b4b7220 */ /* 0x040fe40000410000 */
[-C--:B------:R-:W-:Y:S02]  /*da80*/  FMUL.FTZ R11, R11, R134.reuse ;  /* 0x000000860b0b7220 */ /* 0x080fe40000410000 */
[C---:B------:R-:W-:Y:S02]  /*da90*/  FMUL.FTZ R69, R4.reuse, R91 ;  /* 0x0000005b04457220 */ /* 0x040fe40000410000 */
[----:B------:R-:W-:Y:S02]  /*daa0*/  FMUL.FTZ R4, R4, R5 ;  /* 0x0000000504047220 */ /* 0x000fe40000410000 */
[----:B------:R-:W-:-:S02]  /*dab0*/  FFMA.FTZ R75, R68, R134, -R75 ;  /* 0x00000086444b7223 */ /* 0x000fc4000001084b */
[----:B------:R-:W-:Y:S02]  /*dac0*/  FFMA.FTZ R11, R68, R130, R11 ;  /* 0x00000082440b7223 */ /* 0x000fe4000001000b */
[C---:B------:R-:W-:Y:S02]  /*dad0*/  FFMA.FTZ R69, R8.reuse, R5, -R69 ;  /* 0x0000000508457223 */ /* 0x040fe40000010845 */
[----:B------:R-:W-:Y:S02]  /*dae0*/  IMAD.U32 R68, R135, 0x10000, RZ ;  /* 0x0001000087447824 */ /* 0x000fe400078e00ff */
[----:B------:R-:W-:Y:S01]  /*daf0*/  FFMA.FTZ R5, R8, R91, R4 ;  /* 0x0000005b08057223 */ /* 0x000fe20000010004 */
[----:B------:R-:W-:Y:S01]  /*db00*/  LOP3.LUT R4, R133, 0xffff0000, RZ, 0xc0, !PT ;  /* 0xffff000085047812 */ /* 0x000fe200078ec0ff */
[C---:B------:R-:W-:Y:S02]  /*db10*/  FMUL.FTZ R8, R74.reuse, R90 ;  /* 0x0000005a4a087220 */ /* 0x040fe40000410000 */
[----:B------:R-:W-:-:S02]  /*db20*/  FMUL.FTZ R74, R74, R68 ;  /* 0x000000444a4a7220 */ /* 0x000fc40000410000 */
[----:B------:R-:W-:Y:S02]  /*db30*/  FFMA.FTZ R68, R9, R68, -R8 ;  /* 0x0000004409447223 */ /* 0x000fe40000010808 */
[C---:B------:R-:W-:Y:S01]  /*db40*/  IMAD.U32 R91, R132.reuse, 0x10000, RZ ;  /* 0x00010000845b7824 */ /* 0x040fe200078e00ff */
[----:B------:R-:W-:Y:S01]  /*db50*/  LOP3.LUT R132, R132, 0xffff0000, RZ, 0xc0, !PT ;  /* 0xffff000084847812 */ /* 0x000fe200078ec0ff */
[----:B------:R-:W-:Y:S02]  /*db60*/  FMUL.FTZ R8, R89, R100 ;  /* 0x0000006459087220 */ /* 0x000fe40000410000 */
[----:B------:R-:W-:Y:S02]  /*db70*/  FFMA.FTZ R90, R9, R90, R74 ;  /* 0x0000005a095a7223 */ /* 0x000fe4000001004a */
[----:B------:R-:W-:Y:S02]  /*db80*/  FMUL.FTZ R89, R89, R4 ;  /* 0x0000000459597220 */ /* 0x000fe40000410000 */
[----:B------:R-:W-:-:S02]  /*db90*/  FMUL.FTZ R9, R88, R91 ;  /* 0x0000005b58097220 */ /* 0x000fc40000410000 */
[----:B------:R-:W-:Y:S01]  /*dba0*/  FFMA.FTZ R74, R71, R4, -R8 ;  /* 0x00000004474a7223 */ /* 0x000fe20000010808 */
[----:B------:R-:W-:Y:S01]  /*dbb0*/  LOP3.LUT R4, R131, 0xffff0000, RZ, 0xc0, !PT ;  /* 0xffff000083047812 */ /* 0x000fe200078ec0ff */
[-C--:B------:R-:W-:Y:S01]  /*dbc0*/  FMUL.FTZ R88, R88, R101.reuse ;  /* 0x0000006558587220 */ /* 0x080fe20000410000 */
[----:B------:R-:W-:Y:S01]  /*dbd0*/  LOP3.LUT R8, R135, 0xffff0000, RZ, 0xc0, !PT ;  /* 0xffff000087087812 */ /* 0x000fe200078ec0ff */
[----:B------:R-:W-:Y:S02]  /*dbe0*/  FFMA.FTZ R100, R71, R100, R89 ;  /* 0x0000006447647223 */ /* 0x000fe40000010059 */
[C---:B------:R-:W-:Y:S02]  /*dbf0*/  FFMA.FTZ R101, R70.reuse, R101, -R9 ;  /* 0x0000006546657223 */ /* 0x040fe40000010809 */
[----:B------:R-:W-:Y:S01]  /*dc00*/  FFMA.FTZ R88, R70, R91, R88 ;  /* 0x0000005b46587223 */ /* 0x000fe20000010058 */
[----:B------:R-:W-:Y:S01]  /*dc10*/  F2FP.BF16.PACK_AB R5, R100, R5 ;  /* 0x000000056405723e */ /* 0x000fe200000010ff */
[----:B------:R-:W-:-:S02]  /*dc20*/  FMUL.FTZ R89, R87, R132 ;  /* 0x0000008457597220 */ /* 0x000fc40000410000 */
[----:B------:R-:W-:Y:S02]  /*dc30*/  FMUL.FTZ R70, R7, R4 ;  /* 0x0000000407467220 */ /* 0x000fe40000410000 */
[----:B------:R-:W-:Y:S02]  /*dc40*/  FMUL.FTZ R71, R87, R136 ;  /* 0x0000008857477220 */ /* 0x000fe40000410000 */
[----:B------:R-:W-:Y:S02]  /*dc50*/  FMUL.FTZ R9, R7, R8 ;  /* 0x0000000807097220 */ /* 0x000fe40000410000 */
[C---:B------:R-:W-:Y:S02]  /*dc60*/  FFMA.FTZ R136, R10.reuse, R136, -R89 ;  /* 0x000000880a887223 */ /* 0x040fe40000010859 */
[----:B------:R-:W-:Y:S01]  /*dc70*/  FFMA.FTZ R7, R73, R8, -R70 ;  /* 0x0000000849077223 */ /* 0x000fe20000010846 */
[----:B------:R-:W-:Y:S01]  /*dc80*/  F2FP.BF16.PACK_AB R8, R75, R6 ;  /* 0x000000064b08723e */ /* 0x000fe200000010ff */
        /* <DEDUP_REMOVED lines=10> */
.L_x_446:
[----:B------:R-:W-:Y:S05]  /*dd30*/  BSYNC B0 ;  /* 0x0000000000007941 */ /* 0x000fea0003800000 */
.L_x_445:
[----:B------:R-:W-:-:S13]  /*dd40*/  ISETP.GE.AND P0, PT, R219, c[0x0][0x27c], PT ;  /* 0x00009f00db007a0c */ /* 0x000fda0003f06270 */
[----:B------:R-:W-:Y:S05]  /*dd50*/  @P0 BRA `(.L_x_444) ;  /* 0x0000078000000947 */ /* 0x000fea0003800000 */
[----:B-1----:R-:W-:Y:S01]  /*dd60*/  SHF.R.S32.HI R8, RZ, 0x1f, R219 ;  /* 0x0000001fff087819 */ /* 0x002fe200000114db */
[----:B------:R-:W-:Y:S01]  /*dd70*/  IMAD.MOV.U32 R9, RZ, RZ, c[0x0][0x27c] ;  /* 0x00009f00ff097624 */ /* 0x000fe200078e00ff */
[----:B------:R-:W-:Y:S01]  /*dd80*/  SHF.R.S32.HI R5, RZ, 0x1f, R84 ;  /* 0x0000001fff057819 */ /* 0x000fe20000011454 */
[----:B------:R-:W-:Y:S01]  /*dd90*/  IMAD.SHL.U32 R10, R84, 0x40, RZ ;  /* 0x00000040540a7824 */ /* 0x000fe200078e00ff */
[CC--:B------:R-:W-:Y:S02]  /*dda0*/  LEA.HI R11, R8.reuse, R219.reuse, RZ, 0x3 ;  /* 0x000000db080b7211 */ /* 0x0c0fe400078f18ff */
[----:B------:R-:W-:Y:S02]  /*ddb0*/  LEA.HI R5, R5, R84, RZ, 0x3 ;  /* 0x0000005405057211 */ /* 0x000fe400078f18ff */
[----:B------:R-:W-:Y:S02]  /*ddc0*/  SHF.R.S32.HI R4, RZ, 0x3, R11 ;  /* 0x00000003ff047819 */ /* 0x000fe4000001140b */
[----:B------:R-:W-:Y:S01]  /*ddd0*/  LEA.HI R8, R8, R219, RZ, 0x6 ;  /* 0x000000db08087211 */ /* 0x000fe200078f30ff */
[----:B------:R-:W-:Y:S01]  /*dde0*/  IMAD.SHL.U32 R5, R5, 0x40, RZ ;  /* 0x0000004005057824 */ /* 0x000fe200078e00ff */
[----:B------:R-:W-:-:S02]  /*ddf0*/  LEA.HI R9, R9, R4, RZ, 0x1d ;  /* 0x0000000409097211 */ /* 0x000fc400078fe8ff */
[----:B------:R-:W-:Y:S01]  /*de00*/  LOP3.LUT R10, R10, 0x1c0, RZ, 0xc0, !PT ;  /* 0x000001c00a0a7812 */ /* 0x000fe200078ec0ff */
[----:B------:R-:W-:Y:S01]  /*de10*/  IMAD.SHL.U32 R8, R8, 0x80, RZ ;  /* 0x0000008008087824 */ /* 0x000fe200078e00ff */
[----:B------:R-:W-:Y:S01]  /*de20*/  SHF.R.S32.HI R6, RZ, 0x1f, R9 ;  /* 0x0000001fff067819 */ /* 0x000fe20000011409 */
[----:B------:R-:W-:Y:S01]  /*de30*/  IMAD.SHL.U32 R7, R9, 0x8, RZ ;  /* 0x0000000809077824 */ /* 0x000fe200078e00ff */
[----:B------:R-:W-:Y:S02]  /*de40*/  LOP3.LUT R11, R10, 0x38, R11, 0xf8, !PT ;  /* 0x000000380a0b7812 */ /* 0x000fe400078ef80b */
[----:B------:R-:W-:Y:S02]  /*de50*/  LEA.HI R6, R6, R9, RZ, 0x3 ;  /* 0x0000000906067211 */ /* 0x000fe400078f18ff */
[----:B------:R-:W-:Y:S02]  /*de60*/  SHF.R.U32.HI R4, RZ, 0x3, R10 ;  /* 0x00000003ff047819 */ /* 0x000fe4000001160a */
[----:B------:R-:W-:Y:S01]  /*de70*/  LOP3.LUT R7, R10, 0x38, R7, 0xf8, !PT ;  /* 0x000000380a077812 */ /* 0x000fe200078ef807 */
[----:B------:R-:W-:Y:S01]  /*de80*/  IMAD.SHL.U32 R6, R6, 0x400, RZ ;  /* 0x0000040006067824 */ /* 0x000fe200078e00ff */
[----:B------:R-:W-:-:S02]  /*de90*/  LOP3.LUT R5, R5, 0xfffffe00, RZ, 0xc0, !PT ;  /* 0xfffffe0005057812 */ /* 0x000fc400078ec0ff */
[----:B------:R-:W-:Y:S02]  /*dea0*/  LOP3.LUT R8, R8, 0x7fffe000, RZ, 0xc0, !PT ;  /* 0x7fffe00008087812 */ /* 0x000fe400078ec0ff */
[-C--:B------:R-:W-:Y:S02]  /*deb0*/  LOP3.LUT R11, R11, R4.reuse, RZ, 0x3c, !PT ;  /* 0x000000040b0b7212 */ /* 0x080fe400078e3cff */
[----:B------:R-:W-:Y:S02]  /*dec0*/  LOP3.LUT R68, R7, R4, RZ, 0x3c, !PT ;  /* 0x0000000407447212 */ /* 0x000fe400078e3cff */
[----:B------:R-:W-:Y:S02]  /*ded0*/  LOP3.LUT R6, R6, 0x7fffe000, RZ, 0xc0, !PT ;  /* 0x7fffe00006067812 */ /* 0x000fe400078ec0ff */
[--C-:B------:R-:W-:Y:S02]  /*dee0*/  IADD3 R8, R11, R8, R5.reuse ;  /* 0x000000080b087210 */ /* 0x100fe40007ffe005 */
[----:B------:R-:W-:-:S02]  /*def0*/  IADD3 R68, R68, R6, R5 ;  /* 0x0000000644447210 */ /* 0x000fc40007ffe005 */
[--C-:B------:R-:W-:Y:S01]  /*df00*/  SHF.R.U64 R71, R60, 0x10, R61.reuse ;  /* 0x000000103c477819 */ /* 0x100fe2000000123d */
[----:B------:R-:W-:Y:S01]  /*df10*/  IMAD.SHL.U32 R69, R8, 0x2, RZ ;  /* 0x0000000208457824 */ /* 0x000fe200078e00ff */
[----:B------:R-:W-:Y:S01]  /*df20*/  SHF.R.U32.HI R60, RZ, 0x10, R61 ;  /* 0x00000010ff3c7819 */ /* 0x000fe2000001163d */
[----:B------:R-:W-:Y:S01]  /*df30*/  IMAD.SHL.U32 R68, R68, 0x2, RZ ;  /* 0x0000000244447824 */ /* 0x000fe200078e00ff */
[--C-:B------:R-:W-:Y:S02]  /*df40*/  SHF.R.U64 R61, R62, 0x10, R63.reuse ;  /* 0x000000103e3d7819 */ /* 0x100fe4000000123f */
[----:B------:R-:W1:Y:S01]  /*df50*/  LDS.128 R8, [R69+0x10080] ;  /* 0x0100800045087984 */ /* 0x000e620000000c00 */
[----:B------:R-:W-:Y:S02]  /*df60*/  SHF.R.U32.HI R62, RZ, 0x10, R63 ;  /* 0x00000010ff3e7819 */ /* 0x000fe4000001163f */
[--C-:B------:R-:W-:Y:S01]  /*df70*/  SHF.R.U64 R63, R56, 0x10, R57.reuse ;  /* 0x00000010383f7819 */ /* 0x100fe20000001239 */
[----:B------:R-:W2:Y:S01]  /*df80*/  LDS.128 R4, [R68+0x10080] ;  /* 0x0100800044047984 */ /* 0x000ea20000000c00 */
[----:B------:R-:W-:-:S02]  /*df90*/  SHF.R.U32.HI R56, RZ, 0x10, R57 ;  /* 0x00000010ff387819 */ /* 0x000fc40000011639 */
[----:B------:R-:W-:Y:S02]  /*dfa0*/  SHF.R.U64 R57, R58, 0x10, R59 ;  /* 0x000000103a397819 */ /* 0x000fe4000000123b */
        /* <DEDUP_REMOVED lines=42> */
[----:B------:R-:W-:Y:S02]  /*e250*/  FFMA.FTZ R11, R56, R122, R11 ;  /* 0x0000007a380b7223 */ /* 0x000fe4000001000b */
        /* <DEDUP_REMOVED lines=9> */
[C---:B------:R-:W-:Y:S01]  /*e2f0*/  IMAD.U32 R58, R10.reuse, 0x10000, RZ ;  /* 0x000100000a3a7824 */ /* 0x040fe200078e00ff */
[----:B------:R-:W-:Y:S01]  /*e300*/  LOP3.LUT R10, R10, 0xffff0000, RZ, 0xc0, !PT ;  /* 0xffff00000a0a7812 */ /* 0x000fe200078ec0ff */
[C---:B------:R-:W-:Y:S02]  /*e310*/  FMUL.FTZ R4, R72.reuse, R121 ;  /* 0x0000007948047220 */ /* 0x040fe40000410000 */
[----:B------:R-:W-:Y:S02]  /*e320*/  FMUL.FTZ R9, R71, R8 ;  /* 0x0000000847097220 */ /* 0x000fe40000410000 */
[----:B------:R-:W-:-:S02]  /*e330*/  FMUL.FTZ R72, R72, R125 ;  /* 0x0000007d48487220 */ /* 0x000fc40000410000 */
[----:B------:R-:W-:Y:S02]  /*e340*/  FMUL.FTZ R71, R71, R73 ;  /* 0x0000004947477220 */ /* 0x000fe40000410000 */
        /* <DEDUP_REMOVED lines=25> */
.L_x_444:
[----:B------:R-:W-:Y:S05]  /*e4e0*/  BSYNC B1 ;  /* 0x0000000000017941 */ /* 0x000fea0003800000 */
.L_x_443:
        /* <DEDUP_REMOVED lines=120> */
.L_x_450:
[----:B------:R-:W-:Y:S05]  /*ec70*/  BSYNC B0 ;  /* 0x0000000000007941 */ /* 0x000fea0003800000 */
.L_x_449:
        /* <DEDUP_REMOVED lines=122> */
.L_x_448:
[----:B------:R-:W-:Y:S05]  /*f420*/  BSYNC B1 ;  /* 0x0000000000017941 */ /* 0x000fea0003800000 */
.L_x_447:
[----:B------:R-:W-:-:S04]  /*f430*/  IADD3 R32, R31, 0x60, RZ ;  /* 0x000000601f207810 */ /* 0x000fc80007ffe0ff */
        /* <DEDUP_REMOVED lines=118> */
.L_x_452:
[----:B------:R-:W-:Y:S05]  /*fba0*/  BSYNC B0 ;  /* 0x0000000000007941 */ /* 0x000fea0003800000 */
.L_x_451:
        /* <DEDUP_REMOVED lines=28> */
[----:B------:R-:W-:Y:S01]  /*fd70*/  SHF.R.U64 R15, R24, 0x10, R25 ;  /* 0x00000010180f7819 */ /* 0x000fe20000001219 */
[----:B------:R-:W-:Y:S01]  /*fd80*/  IMAD.SHL.U32 R13, R8, 0x2, RZ ;  /* 0x00000002080d7824 */ /* 0x000fe200078e00ff */
[--C-:B------:R-:W-:Y:S01]  /*fd90*/  SHF.R.U64 R14, R16, 0x10, R17.reuse ;  /* 0x00000010100e7819 */ /* 0x100fe20000001211 */
[----:B------:R-:W-:Y:S01]  /*fda0*/  IMAD.SHL.U32 R12, R12, 0x2, RZ ;  /* 0x000000020c0c7824 */ /* 0x000fe200078e00ff */
[----:B------:R-:W-:Y:S02]  /*fdb0*/  SHF.R.U32.HI R17, RZ, 0x10, R17 ;  /* 0x00000010ff117819 */ /* 0x000fe40000011611 */
[----:B------:R-:W1:Y:S01]  /*fdc0*/  LDS.128 R8, [R13+0x10080] ;  /* 0x010080000d087984 */ /* 0x000e620000000c00 */
[--C-:B------:R-:W-:Y:S02]  /*fdd0*/  SHF.R.U64 R23, R18, 0x10, R19.reuse ;  /* 0x0000001012177819 */ /* 0x100fe40000001213 */
[----:B------:R-:W-:Y:S01]  /*fde0*/  SHF.R.U32.HI R18, RZ, 0x10, R19 ;  /* 0x00000010ff127819 */ /* 0x000fe20000011613 */
[----:B------:R-:W2:Y:S01]  /*fdf0*/  LDS.128 R4, [R12+0x10080] ;  /* 0x010080000c047984 */ /* 0x000ea20000000c00 */
[----:B------:R-:W-:-:S02]  /*fe00*/  SHF.R.U32.HI R24, RZ, 0x10, R25 ;  /* 0x00000010ff187819 */ /* 0x000fc40000011619 */
[----:B------:R-:W-:Y:S02]  /*fe10*/  PRMT R78, R78, 0x5410, R15 ;  /* 0x000054104e4e7816 */ /* 0x000fe4000000000f */
[----:B------:R-:W-:Y:S02]  /*fe20*/  PRMT R65, R65, 0x5410, R14 ;  /* 0x0000541041417816 */ /* 0x000fe4000000000e */
[----:B------:R-:W-:Y:S02]  /*fe30*/  PRMT R64, R64, 0x5410, R17 ;  /* 0x0000541040407816 */ /* 0x000fe40000000011 */
[----:B------:R-:W-:Y:S02]  /*fe40*/  SHF.R.U64 R21, R26, 0x10, R27 ;  /* 0x000000101a157819 */ /* 0x000fe4000000121b */
[----:B------:R-:W-:Y:S01]  /*fe50*/  PRMT R67, R67, 0x5410, R18 ;  /* 0x0000541043437816 */ /* 0x000fe20000000012 */
[----:B------:R-:W-:Y:S01]  /*fe60*/  IMAD.U32 R25, R64, 0x10000, RZ ;  /* 0x0001000040197824 */ /* 0x000fe200078e00ff */
[----:B------:R-:W-:-:S02]  /*fe70*/  PRMT R77, R77, 0x5410, R24 ;  /* 0x000054104d4d7816 */ /* 0x000fc40000000018 */
[----:B------:R-:W-:Y:S01]  /*fe80*/  PRMT R80, R80, 0x5410, R21 ;  /* 0x0000541050507816 */ /* 0x000fe20000000015 */
[----:B------:R-:W-:Y:S01]  /*fe90*/  IMAD.U32 R21, R78, 0x10000, RZ ;  /* 0x000100004e157824 */ /* 0x000fe200078e00ff */
[----:B------:R-:W-:Y:S02]  /*fea0*/  PRMT R76, R76, 0x5410, R23 ;  /* 0x000054104c4c7816 */ /* 0x000fe40000000017 */
[----:B------:R-:W-:Y:S02]  /*feb0*/  LOP3.LUT R78, R78, 0xffff0000, RZ, 0xc0, !PT ;  /* 0xffff00004e4e7812 */ /* 0x000fe400078ec0ff */
[----:B------:R-:W-:Y:S02]  /*fec0*/  SHF.R.U32.HI R26, RZ, 0x10, R27 ;  /* 0x00000010ff1a7819 */ /* 0x000fe4000001161b */
[----:B------:R-:W-:Y:S02]  /*fed0*/  LOP3.LUT R64, R64, 0xffff0000, RZ, 0xc0, !PT ;  /* 0xffff000040407812 */ /* 0x000fe400078ec0ff */
[----:B------:R-:W-:Y:S01]  /*fee0*/  PRMT R79, R79, 0x5410, R26 ;  /* 0x000054104f4f7816 */ /* 0x000fe2000000001a */
[----:B------:R-:W-:-:S03]  /*fef0*/  IMAD.U32 R26, R67, 0x10000, RZ ;  /* 0x00010000431a7824 */ /* 0x000fc600078e00ff */
        /* <DEDUP_REMOVED lines=11> */
[C---:B------:R-:W-:Y:S01]  /*ffb0*/  IMAD.U32 R5, R65.reuse, 0x10000, RZ ;  /* 0x0001000041057824 */ /* 0x040fe200078e00ff */
        /* <DEDUP_REMOVED lines=57> */
.L_x_424:
[----:B------:R-:W-:Y:S05]  /*10350*/  BSYNC B2 ;  /* 0x0000000000027941 */ /* 0x000fea0003800000 */
.L_x_390:
        /* <DEDUP_REMOVED lines=12> */
[----:B------:R-:W-:Y:S01]  /*10420*/  IMAD.SHL.U32 R46, R46, 0x40, RZ ;  /* 0x000000402e2e7824 */ /* 0x000fe200078e00ff */
[----:B------:R-:W-:Y:S01]  /*10430*/  LOP3.LUT R11, R11, 0xfffffffe, RZ, 0xc0, !PT ;  /* 0xfffffffe0b0b7812 */ /* 0x000fe200078ec0ff */
[----:B------:R-:W-:Y:S01]  /*10440*/  IMAD.IADD R7, R7, 0x1, R5 ;  /* 0x0000000107077824 */ /* 0x000fe200078e0205 */
[----:B------:R-:W-:Y:S01]  /*10450*/  LOP3.LUT R8, R8, R9, RZ, 0x3c, !PT ;  /* 0x0000000908087212 */ /* 0x000fe200078e3cff */
[----:B------:R-:W-:Y:S01]  /*10460*/  IMAD.SHL.U32 R47, R47, 0x40, RZ ;  /* 0x000000402f2f7824 */ /* 0x000fe200078e00ff */
[----:B------:R-:W-:Y:S01]  /*10470*/  ISETP.LT.AND P1, PT, R31, UR30, PT ;  /* 0x0000001e1f007c0c */ /* 0x000fe2000bf21270 */
[----:B------:R-:W-:Y:S01]  /*10480*/  IMAD.IADD R11, R4, 0x1, -R11 ;  /* 0x00000001040b7824 */ /* 0x000fe200078e0a0b */
[----:B------:R-:W-:Y:S01]  /*10490*/  SHF.R.S32.HI R228, RZ, 0x1f, R219 ;  /* 0x0000001fffe47819 */ /* 0x000fe200000114db */
[----:B------:R-:W-:Y:S01]  /*104a0*/  IMAD R4, R49, c[0x0][0x218], RZ ;  /* 0x0000860031047a24 */ /* 0x000fe200078e02ff */
[----:B------:R-:W-:Y:S01]  /*104b0*/  LOP3.LUT R47, R47, 0xfffffe00, RZ, 0xc0, !PT ;  /* 0xfffffe002f2f7812 */ /* 0x000fe200078ec0ff */
[----:B------:R-:W-:Y:S01]  /*104c0*/  IMAD R213, R11, 0x200, R8 ;  /* 0x000002000bd57824 */ /* 0x000fe200078e0208 */
[----:B------:R-:W-:Y:S01]  /*104d0*/  LEA.HI R228, R228, R219, RZ, 0x3 ;  /* 0x000000dbe4e47211 */ /* 0x000fe200078f18ff */
[----:B------:R-:W-:Y:S01]  /*104e0*/  IMAD.WIDE.U32 R6, R217, c[0x0][0x218], R6 ;  /* 0x00008600d9067a25 */ /* 0x000fe200078e0006 */
[----:B------:R-:W-:Y:S01]  /*104f0*/  SHF.R.S32.HI R8, RZ, 0x1f, R29 ;  /* 0x0000001fff087819 */ /* 0x000fe2000001141d */
[----:B------:R-:W-:Y:S01]  /*10500*/  UISETP.GT.AND UP0, UPT, UR17, UR8, UPT ;  /* 0x000000081100728c */ /* 0x000fe2000bf04270 */
[----:B------:R-:W-:Y:S01]  /*10510*/  LOP3.LUT R228, R228, 0xfffffff8, RZ, 0xc0, !PT ;  /* 0xfffffff8e4e47812 */ /* 0x000fe200078ec0ff */
[----:B------:R-:W-:Y:S01]  /*10520*/  IMAD.SHL.U32 R213, R213, 0x2, RZ ;  /* 0x00000002d5d57824 */ /* 0x000fe200078e00ff */
[----:B------:R-:W-:Y:S01]  /*10530*/  BAR.SYNC.DEFER_BLOCKING 0x0 ;  /* 0x0000000000007b1d */ /* 0x000fe20000010000 */
[----:B------:R-:W-:Y:S01]  /*10540*/  IMAD R4, R217, c[0x0][0x21c], R4 ;  /* 0x00008700d9047a24 */ /* 0x000fe200078e0204 */
[----:B------:R-:W-:Y:S01]  /*10550*/  LEA.HI R227, R8, R29, RZ, 0x3 ;  /* 0x0000001d08e37211 */ /* 0x000fe200078f18ff */
[----:B------:R-:W-:Y:S01]  /*10560*/  IMAD.SHL.U32 R11, R11, 0x8, RZ ;  /* 0x000000080b0b7824 */ /* 0x000fe200078e00ff */
[C---:B------:R-:W-:Y:S01]  /*10570*/  IADD3 R5, R213.reuse, 0xc080, RZ ;  /* 0x0000c080d5057810 */ /* 0x040fe20007ffe0ff */
[----:B------:R-:W-:Y:S01]  /*10580*/  IMAD.SHL.U32 R220, R30, 0x2, RZ ;  /* 0x000000021edc7824 */ /* 0x000fe200078e00ff */
[----:B------:R-:W-:-:S02]  /*10590*/  IADD3 R212, R213, 0xc0a0, RZ ;  /* 0x0000c0a0d5d47810 */ /* 0x000fc40007ffe0ff */
[----:B------:R-:W-:Y:S02]  /*105a0*/  @P0 IADD3 R212, R5, -0x20, RZ ;  /* 0xffffffe005d40810 */ /* 0x000fe40007ffe0ff */
[----:B------:R-:W-:Y:S02]  /*105b0*/  IADD3 R5, P0, R6, UR26, RZ ;  /* 0x0000001a06057c10 */ /* 0x000fe4000ff1e0ff */
[----:B------:R-:W-:Y:S02]  /*105c0*/  LOP3.LUT R227, R227, 0xfffffff8, RZ, 0xc0, !PT ;  /* 0xfffffff8e3e37812 */ /* 0x000fe400078ec0ff */
[----:B------:R-:W-:Y:S01]  /*105d0*/  IADD3.X R6, R7, UR12, R4, P0, !PT ;  /* 0x0000000c07067c10 */ /* 0x000fe200087fe404 */
[----:B------:R-:W-:Y:S01]  /*105e0*/  IMAD R7, R44, 0x400, R47 ;  /* 0x000004002c077824 */ /* 0x000fe200078e022f */
[----:B------:R-:W-:Y:S02]  /*105f0*/  LEA R4, P0, R5, c[0x0][0x1f8], 0x1 ;  /* 0x00007e0005047a11 */ /* 0x000fe400078008ff */
[----:B------:R-:W-:-:S02]  /*10600*/  SHF.R.S32.HI R9, RZ, 0x1f, R28 ;  /* 0x0000001fff097819 */ /* 0x000fc4000001141c */
[----:B------:R-:W-:Y:S01]  /*10610*/  LEA.HI.X R5, R5, c[0x0][0x1fc], R6, 0x1, P0 ;  /* 0x00007f0005057a11 */ /* 0x000fe200000f0c06 */
[----:B------:R-:W-:Y:S01]  /*10620*/  SHFL.IDX PT, R24, R4, RZ, 0x181f ;  /* 0x00181fff04187589 */ /* 0x000fe200000e0000 */
[----:B------:R-:W-:Y:S02]  /*10630*/  LOP3.LUT R6, R46, 0x1c0, RZ, 0xc0, !PT ;  /* 0x000001c02e067812 */ /* 0x000fe400078ec0ff */
[----:B------:R-:W-:Y:S01]  /*10640*/  LOP3.LUT P0, RZ, R0, 0x4, RZ, 0xc0, !PT ;  /* 0x0000000400ff7812 */ /* 0x000fe2000780c0ff */
[----:B------:R-:W1:Y:S01]  /*10650*/  SHFL.IDX PT, R25, R5, RZ, 0x181f ;  /* 0x00181fff05197589 */ /* 0x000e6200000e0000 */
[----:B------:R-:W-:Y:S01]  /*10660*/  LOP3.LUT R11, R6, 0x8, R11, 0xf8, !PT ;  /* 0x00000008060b7812 */ /* 0x000fe200078ef80b */
[----:B------:R-:W-:Y:S01]  /*10670*/  IMAD.MOV.U32 R0, RZ, RZ, 0x40 ;  /* 0x00000040ff007424 */ /* 0x000fe200078e00ff */
[----:B------:R-:W-:Y:S01]  /*10680*/  SHF.R.U32.HI R46, RZ, 0x3, R6 ;  /* 0x00000003ff2e7819 */ /* 0x000fe20000011606 */
[----:B------:R-:W-:Y:S01]  /*10690*/  LDSM.16.M88.4 R12, [R213+0xc080] ;  /* 0x00c08000d50c783b */ /* 0x000fe20000000200 */
[----:B------:R-:W-:-:S02]  /*106a0*/  LEA.HI R226, R9, R28, RZ, 0x3 ;  /* 0x0000001c09e27211 */ /* 0x000fc400078f18ff */
[----:B------:R-:W-:Y:S01]  /*106b0*/  LOP3.LUT R46, R11, R46, RZ, 0x3c, !PT ;  /* 0x0000002e0b2e7212 */ /* 0x000fe200078e3cff */
[----:B------:R-:W-:Y:S01]  /*106c0*/  LDSM.16.M88.4 R20, [R213+0xc880] ;  /* 0x00c88000d514783b */ /* 0x000fe20000000200 */
[----:B------:R-:W-:Y:S02]  /*106d0*/  SEL R0, R0, 0xffffffc0, !P0 ;  /* 0xffffffc000007807 */ /* 0x000fe40004000000 */
[----:B------:R-:W-:Y:S01]  /*106e0*/  ISETP.GE.OR P0, PT, R225, c[0x0][0x1d4], !P1 ;  /* 0x00007500e1007a0c */ /* 0x000fe20004f06670 */
[----:B------:R-:W-:Y:S01]  /*106f0*/  IMAD.IADD R214, R46, 0x1, R7 ;  /* 0x000000012ed67824 */ /* 0x000fe200078e0207 */
[----:B------:R-:W-:Y:S01]  /*10700*/  LDSM.16.M88.4 R40, [R212] ;  /* 0x00000000d428783b */ /* 0x000fe20000000200 */
[----:B------:R-:W-:Y:S01]  /*10710*/  LOP3.LUT R226, R226, 0xfffffff8, RZ, 0xc0, !PT ;  /* 0xfffffff8e2e27812 */ /* 0x000fe200078ec0ff */
[----:B------:R-:W-:Y:S01]  /*10720*/  IMAD.IADD R208, R213, 0x1, R0 ;  /* 0x00000001d5d07824 */ /* 0x000fe200078e0200 */
[----:B------:R-:W-:Y:S01]  /*10730*/  IADD3 R203, R212, 0x800, RZ ;  /* 0x00000800d4cb7810 */ /* 0x000fe20007ffe0ff */
[----:B------:R-:W-:Y:S01]  /*10740*/  IMAD.SHL.U32 R214, R214, 0x2, RZ ;  /* 0x00000002d6d67824 */ /* 0x000fe200078e00ff */
[----:B------:R-:W-:Y:S01]  /*10750*/  LDSM.16.M88.4 R36, [R212+0x800] ;  /* 0x00080000d424783b */ /* 0x000fe20000000200 */
[----:B------:R-:W-:Y:S01]  /*10760*/  IMAD.IADD R202, R0, 0x1, R212 ;  /* 0x0000000100ca7824 */ /* 0x000fe200078e02d4 */
[----:B------:R-:W-:Y:S01]  /*10770*/  SHF.R.S32.HI R0, RZ, 0x1f, R227 ;  /* 0x0000001fff007819 */ /* 0x000fe200000114e3 */
[--C-:B------:R-:W-:Y:S01]  /*10780*/  IMAD R210, R2, 0x2, R214.reuse ;  /* 0x0000000202d27824 */ /* 0x100fe200078e02d6 */
[----:B------:R-:W2:Y:S01]  /*10790*/  LDSM.16.M88.4 R4, [R214+0x10080] ;  /* 0x01008000d604783b */ /* 0x000ea20000000200 */
[----:B------:R-:W-:Y:S01]  /*107a0*/  IMAD R209, R3, 0x2, R214 ;  /* 0x0000000203d17824 */ /* 0x000fe200078e02d6 */
[----:B------:R-:W-:Y:S01]  /*107b0*/  SHF.R.S32.HI R229, RZ, 0x1f, R226 ;  /* 0x0000001fffe57819 */ /* 0x000fe200000114e2 */
[----:B-1----:R-:W-:Y:S01]  /*107c0*/  IMAD.WIDE R16, R225, 0x2, R24 ;  /* 0x00000002e1107825 */ /* 0x002fe200078e0218 */
[----:B------:R-:W1:Y:S01]  /*107d0*/  LDSM.16.M88.4 R32, [R210+0x10080] ;  /* 0x01008000d220783b */ /* 0x000e620000000200 */
[----:B------:R-:W-:-:S02]  /*107e0*/  IADD3 R201, R212, 0x1000, RZ ;  /* 0x00001000d4c97810 */ /* 0x000fc40007ffe0ff */
[--C-:B------:R-:W-:Y:S01]  /*107f0*/  IMAD.WIDE R10, R228, 0x2, R24.reuse ;  /* 0x00000002e40a7825 */ /* 0x100fe200078e0218 */
[----:B------:R-:W-:Y:S01]  /*10800*/  @!PT LDS RZ, [RZ] ;  /* 0x00000000fffff984 */ /* 0x000fe20000000800 */
[----:B------:R-:W-:Y:S01]  /*10810*/  @!PT LDS RZ, [RZ] ;  /* 0x00000000fffff984 */ /* 0x000fe20000000800 */
[----:B------:R-:W-:Y:S01]  /*10820*/  @!PT LDS RZ, [RZ] ;  /* 0x00000000fffff984 */ /* 0x000fe20000000800 */
[----:B------:R2:W-:Y:S01]  /*10830*/  LDGSTS.E.BYPASS.LTC128B.128 [R220+0x8080], [R16.64], !P0 ;  /* 0x0808000010dc7fae */ /* 0x0005e2000c101d58 */
[----:B------:R-:W-:Y:S02]  /*10840*/  ISETP.GE.OR P0, PT, R219, c[0x0][0x1d4], !P1 ;  /* 0x00007500db007a0c */ /* 0x000fe40004f06670 */
[--C-:B------:R-:W-:Y:S01]  /*10850*/  IMAD.WIDE R26, R227, 0x2, R24.reuse ;  /* 0x00000002e31a7825 */ /* 0x100fe200078e0218 */
[C---:B------:R-:W-:Y:S02]  /*10860*/  IADD3 R200, R212.reuse, 0x1800, RZ ;  /* 0x00001800d4c87810 */ /* 0x040fe40007ffe0ff */
[----:B------:R-:W-:Y:S01]  /*10870*/  IADD3 R199, R212, 0x2000, RZ ;  /* 0x00002000d4c77810 */ /* 0x000fe20007ffe0ff */
[----:B------:R-:W-:Y:S01]  /*10880*/  IMAD.WIDE R50, R226, 0x2, R24 ;  /* 0x00000002e2327825 */ /* 0x000fe200078e0218 */
[C---:B------:R-:W-:Y:S02]  /*10890*/  IADD3 R198, R212.reuse, 0x2800, RZ ;  /* 0x00002800d4c67810 */ /* 0x040fe40007ffe0ff */
[C---:B------:R-:W-:Y:S01]  /*108a0*/  IADD3 R197, R212.reuse, 0x3000, RZ ;  /* 0x00003000d4c57810 */ /* 0x040fe20007ffe0ff */
[----:B------:R-:W-:Y:S01]  /*108b0*/  IMAD R207, R3, 0x2, R210 ;  /* 0x0000000203cf7824 */ /* 0x000fe200078e02d2 */
[----:B------:R-:W-:-:S02]  /*108c0*/  IADD3 R196, R212, 0x3800, RZ ;  /* 0x00003800d4c47810 */ /* 0x000fc40007ffe0ff */
[----:B------:R3:W-:Y:S01]  /*108d0*/  LDGSTS.E.BYPASS.LTC128B.128 [R220+0x9080], [R10.64], !P0 ;  /* 0x090800000adc7fae */ /* 0x0007e2000c101d58 */
[----:B------:R-:W-:-:S13]  /*108e0*/  ISETP.GE.OR P0, PT, R29, c[0x0][0x1d4], !P1 ;  /* 0x000075001d007a0c */ /* 0x000fda0004f06670 */
[----:B------:R4:W-:Y:S01]  /*108f0*/  LDGSTS.E.BYPASS.LTC128B.128 [R220+0xa080], [R26.64], !P0 ;  /* 0x0a0800001adc7fae */ /* 0x0009e2000c101d58 */
[----:B------:R-:W-:Y:S01]  /*10900*/  ISETP.GE.OR P0, PT, R28, c[0x0][0x1d4], !P1 ;  /* 0x000075001c007a0c */ /* 0x000fe20004f06670 */
[C---:B--2---:R-:W-:Y:S08]  /*10910*/  HMMA.16816.F32.BF16 R16, R4.reuse, R12, RZ ;  /* 0x0000000c0410723c */ /* 0x044ff000000418ff */
[----:B------:R-:W-:Y:S04]  /*10920*/  HMMA.16816.F32.BF16 R12, R4, R14, RZ ;  /* 0x0000000e040c723c */ /* 0x000fe800000418ff */
[----:B------:R2:W-:Y:S01]  /*10930*/  LDGSTS.E.BYPASS.LTC128B.128 [R220+0xb080], [R50.64], !P0 ;  /* 0x0b08000032dc7fae */ /* 0x0005e2000c101d58 */
[----:B------:R-:W-:-:S03]  /*10940*/  PLOP3.LUT P0, PT, PT, PT, UP0, 0x40, 0x0 ;  /* 0x000000000000781c */ /* 0x000fc60003f0e808 */
[----:B------:R-:W-:Y:S01]  /*10950*/  LDSM.16.M88.4 R28, [R209+0x10080] ;  /* 0x01008000d11c783b */ /* 0x000fe20000000200 */
[C---:B---3--:R-:W-:Y:S03]  /*10960*/  HMMA.16816.F32.BF16 R8, R4.reuse, R20, RZ ;  /* 0x000000140408723c */ /* 0x048fe600000418ff */
[----:B------:R-:W0:Y:S04]  /*10970*/  LDGDEPBAR ;  /* 0x00000000000079af */ /* 0x000e280000000000 */
[----:B----4-:R-:W3:Y:S01]  /*10980*/  LDSM.16.M88.4 R24, [R208+0xc080] ;  /* 0x00c08000d018783b */ /* 0x010ee20000000200 */
[----:B------:R-:W-:Y:S03]  /*10990*/  HMMA.16816.F32.BF16 R4, R4, R22, RZ ;  /* 0x000000160404723c */ /* 0x000fe600000418ff */
[----:B------:R-:W4:Y:S05]  /*109a0*/  LDSM.16.M88.4 R20, [R208+0xc880] ;  /* 0x00c88000d014783b */ /* 0x000f2a0000000200 */
[C---:B-1----:R-:W-:Y:S08]  /*109b0*/  HMMA.16816.F32.BF16 R16, R32.reuse, R40, R16 ;  /* 0x000000282010723c */ /* 0x042ff00000041810 */
[C---:B------:R-:W-:Y:S01]  /*109c0*/  HMMA.16816.F32.BF16 R12, R32.reuse, R42, R12 ;  /* 0x0000002a200c723c */ /* 0x040fe2000004180c */
[----:B------:R-:W-:Y:S07]  /*109d0*/  LDSM.16.M88.4 R40, [R207+0x10080] ;  /* 0x01008000cf28783b */ /* 0x000fee0000000200 */
[C---:B------:R-:W-:Y:S08]  /*109e0*/  HMMA.16816.F32.BF16 R8, R32.reuse, R36, R8 ;  /* 0x000000242008723c */ /* 0x040ff00000041808 */
[----:B------:R-:W-:Y:S01]  /*109f0*/  HMMA.16816.F32.BF16 R4, R32, R38, R4 ;  /* 0x000000262004723c */ /* 0x000fe20000041804 */
[----:B------:R-:W1:Y:S04]  /*10a00*/  LDSM.16.M88.4 R36, [R202] ;  /* 0x00000000ca24783b */ /* 0x000e680000000200 */
[----:B------:R-:W5:Y:S03]  /*10a10*/  LDSM.16.M88.4 R32, [R202+0x800] ;  /* 0x00080000ca20783b */ /* 0x000f660000000200 */
[C---:B---3--:R-:W-:Y:S08]  /*10a20*/  HMMA.16816.F32.BF16 R16, R28.reuse, R24, R16 ;  /* 0x000000181c10723c */ /* 0x048ff00000041810 */
[C---:B------:R-:W-:Y:S01]  /*10a30*/  HMMA.16816.F32.BF16 R12, R28.reuse, R26, R12 ;  /* 0x0000001a1c0c723c */ /* 0x040fe2000004180c */
[----:B------:R-:W-:Y:S07]  /*10a40*/  LDSM.16.M88.4 R24, [R214+0x14080] ;  /* 0x01408000d618783b */ /* 0x000fee0000000200 */
[C---:B----4-:R-:W-:Y:S08]  /*10a50*/  HMMA.16816.F32.BF16 R8, R28.reuse, R20, R8 ;  /* 0x000000141c08723c */ /* 0x050ff00000041808 */
[----:B------:R-:W-:Y:S01]  /*10a60*/  HMMA.16816.F32.BF16 R28, R28, R22, R4 ;  /* 0x000000161c1c723c */ /* 0x000fe20000041804 */
[----:B------:R-:W3:Y:S04]  /*10a70*/  LDSM.16.M88.4 R20, [R213+0xd080] ;  /* 0x00d08000d514783b */ /* 0x000ee80000000200 */
[----:B------:R-:W4:Y:S03]  /*10a80*/  LDSM.16.M88.4 R4, [R213+0xd880] ;  /* 0x00d88000d504783b */ /* 0x000f260000000200 */
[C---:B-1----:R-:W-:Y:S08]  /*10a90*/  HMMA.16816.F32.BF16 R16, R40.reuse, R36, R16 ;  /* 0x000000242810723c */ /* 0x042ff00000041810 */
[C---:B------:R-:W-:Y:S01]  /*10aa0*/  HMMA.16816.F32.BF16 R12, R40.reuse, R38, R12 ;  /* 0x00000026280c723c */ /* 0x040fe2000004180c */
[----:B------:R-:W-:Y:S07]  /*10ab0*/  LDSM.16.M88.4 R36, [R210+0x14080] ;  /* 0x01408000d224783b */ /* 0x000fee0000000200 */
[C---:B-----5:R-:W-:Y:S08]  /*10ac0*/  HMMA.16816.F32.BF16 R8, R40.reuse, R32, R8 ;  /* 0x000000202808723c */ /* 0x060ff00000041808 */
[----:B------:R-:W-:Y:S01]  /*10ad0*/  HMMA.16816.F32.BF16 R40, R40, R34, R28 ;  /* 0x000000222828723c */ /* 0x000fe2000004181c */
[----:B------:R-:W1:Y:S04]  /*10ae0*/  LDSM.16.M88.4 R32, [R212+0x1000] ;  /* 0x00100000d420783b */ /* 0x000e680000000200 */
        /* <DEDUP_REMOVED lines=70> */
[----:B------:R-:W5:Y:S01]  /*10f50*/  LDSM.16.M88.4 R28, [R202+0x3800] ;  /* 0x00380000ca1c783b */ /* 0x000f620000000200 */
[----:B------:R-:W-:-:S04]  /*10f60*/  DEPBAR.LE SB0, 0x0 ;  /* 0x000080000000791a */ /* 0x000fc80000000000 */
[C---:B---3--:R-:W-:Y:S08]  /*10f70*/  HMMA.16816.F32.BF16 R16, R24.reuse, R20, R16 ;  /* 0x000000141810723c */ /* 0x048ff00000041810 */
[C---:B------:R-:W-:Y:S08]  /*10f80*/  HMMA.16816.F32.BF16 R12, R24.reuse, R22, R12 ;  /* 0x00000016180c723c */ /* 0x040ff0000004180c */
[C---:B----4-:R-:W-:Y:S07]  /*10f90*/  HMMA.16816.F32.BF16 R8, R24.reuse, R4, R8 ;  /* 0x000000041808723c */ /* 0x050fee0000041808 */
[----:B------:R-:W-:Y:S01]  /*10fa0*/  SHF.R.S32.HI R4, RZ, 0x1f, R225 ;  /* 0x0000001fff047819 */ /* 0x000fe200000114e1 */
[----:B------:R-:W-:Y:S01]  /*10fb0*/  HMMA.16816.F32.BF16 R40, R24, R6, R40 ;  /* 0x000000061828723c */ /* 0x000fe20000041828 */
[----:B------:R-:W-:-:S07]  /*10fc0*/  SHF.R.S32.HI R5, RZ, 0x1f, R228 ;  /* 0x0000001fff057819 */ /* 0x000fce00000114e4 */
[C---:B-1----:R-:W-:Y:S08]  /*10fd0*/  HMMA.16816.F32.BF16 R16, R36.reuse, R32, R16 ;  /* 0x000000202410723c */ /* 0x042ff00000041810 */
[C---:B------:R-:W-:Y:S08]  /*10fe0*/  HMMA.16816.F32.BF16 R12, R36.reuse, R34, R12 ;  /* 0x00000022240c723c */ /* 0x040ff0000004180c */
[C---:B-----5:R-:W-:Y:S08]  /*10ff0*/  HMMA.16816.F32.BF16 R8, R36.reuse, R28, R8 ;  /* 0x0000001c2408723c */ /* 0x060ff00000041808 */
[----:B------:R-:W-:Y:S01]  /*11000*/  HMMA.16816.F32.BF16 R40, R36, R30, R40 ;  /* 0x0000001e2428723c */ /* 0x000fe20000041828 */
[----:B------:R-:W-:Y:S06]  /*11010*/  BAR.SYNC.DEFER_BLOCKING 0x0 ;  /* 0x0000000000007b1d */ /* 0x000fec0000010000 */
[----:B------:R-:W-:Y:S05]  /*11020*/  @P0 BRA `(.L_x_453) ;  /* 0x000002c000000947 */ /* 0x000fea0003800000 */
[----:B--2---:R-:W-:Y:S01]  /*11030*/  IMAD.U32 R7, RZ, RZ, UR28 ;  /* 0x0000001cff077e24 */ /* 0x004fe2000f8e00ff */
        /* <DEDUP_REMOVED lines=12> */
[----:B------:R-:W-:Y:S01]  /*11100*/  IMAD.MOV R7, RZ, RZ, -R6 ;  /* 0x000000ffff077224 */ /* 0x000fe200078e0a06 */
[----:B------:R-:W-:-:S03]  /*11110*/  ISETP.GE.AND P6, PT, R219, c[0x0][0x1d4], PT ;  /* 0x00007500db007a0c */ /* 0x000fc60003fc6270 */
        /* <DEDUP_REMOVED lines=29> */
.L_x_453:
[----:B-12---:R-:W-:Y:S01]  /*112f0*/  LOP3.LUT R5, R48, 0xffffffe0, RZ, 0xc0, !PT ;  /* 0xffffffe030057812 */ /* 0x006fe200078ec0ff */
[----:B------:R-:W-:Y:S01]  /*11300*/  UIADD3 UR4, UR11, 0x1, -UR28 ;  /* 0x000000010b047890 */ /* 0x000fe2000fffe81c */
[----:B------:R-:W-:Y:S01]  /*11310*/  LEA.HI R21, R45, R66, RZ, 0x2 ;  /* 0x000000422d157211 */ /* 0x000fe200078f10ff */
[----:B------:R-:W-:Y:S01]  /*11320*/  ULDC UR17, c[0x0][0x324] ;  /* 0x0000c90000117ab9 */ /* 0x000fe20000000800 */
[----:B------:R-:W-:Y:S01]  /*11330*/  SHF.R.S32.HI R7, RZ, 0x1f, R44 ;  /* 0x0000001fff077819 */ /* 0x000fe2000001142c */
[C---:B------:R-:W-:Y:S01]  /*11340*/  IMAD.IADD R0, R66.reuse, 0x1, -R5 ;  /* 0x0000000142007824 */ /* 0x040fe200078e0a05 */
[----:B------:R-:W-:Y:S01]  /*11350*/  LOP3.LUT R21, R21, 0xfffffffc, RZ, 0xc0, !PT ;  /* 0xfffffffc15157812 */ /* 0x000fe200078ec0ff */
[----:B------:R-:W-:Y:S01]  /*11360*/  ULOP3.LUT UR17, URZ, UR17, URZ, 0x33, !UPT ;  /* 0x000000113f117292 */ /* 0x000fe2000f8e333f */
[----:B------:R-:W-:Y:S01]  /*11370*/  LEA.HI R7, R7, R44, RZ, 0x3 ;  /* 0x0000002c07077211 */ /* 0x000fe200078f18ff */
[----:B------:R-:W-:Y:S01]  /*11380*/  IMAD.U32 R25, RZ, RZ, UR28 ;  /* 0x0000001cff197e24 */ /* 0x000fe2000f8e00ff */
[----:B------:R-:W-:Y:S01]  /*11390*/  SHF.R.S32.HI R5, RZ, 0x1f, R0 ;  /* 0x0000001fff057819 */ /* 0x000fe20000011400 */
[----:B------:R-:W-:Y:S01]  /*113a0*/  IMAD.IADD R66, R66, 0x1, -R21 ;  /* 0x0000000142427824 */ /* 0x000fe200078e0a15 */
[----:B------:R-:W-:Y:S01]  /*113b0*/  LOP3.LUT R7, R7, 0xffffff8, RZ, 0xc0, !PT ;  /* 0x0ffffff807077812 */ /* 0x000fe200078ec0ff */
[----:B------:R-:W0:Y:S01]  /*113c0*/  LDGDEPBAR ;  /* 0x00000000000079af */ /* 0x000e220000000000 */
[----:B------:R-:W-:-:S02]  /*113d0*/  LEA.HI R4, R5, R0, RZ, 0x2 ;  /* 0x0000000005047211 */ /* 0x000fc400078f10ff */
[----:B------:R-:W-:Y:S01]  /*113e0*/  LEA.HI R5, R66, R66, RZ, 0x1 ;  /* 0x0000004242057211 */ /* 0x000fe200078f08ff */
[----:B------:R-:W-:Y:S01]  /*113f0*/  IMAD.IADD R7, R44, 0x1, -R7 ;  /* 0x000000012c077824 */ /* 0x000fe200078e0a07 */
[----:B------:R-:W-:Y:S02]  /*11400*/  PLOP3.LUT P0, PT, PT, PT, UP3, 0x80, 0x0 ;  /* 0x000000000000781c */ /* 0x000fe40003f0f038 */
[----:B------:R-:W-:Y:S02]  /*11410*/  LEA.HI.SX32 R6, R4, UR15, 0x1e ;  /* 0x0000000f04067c11 */ /* 0x000fe4000f8ff2ff */
[----:B------:R-:W-:-:S03]  /*11420*/  LOP3.LUT R5, R5, 0x1ffffffe, RZ, 0xc0, !PT ;  /* 0x1ffffffe05057812 */ /* 0x000fc600078ec0ff */
[----:B------:R-:W-:Y:S01]  /*11430*/  IMAD R6, R7, 0x10, R6 ;  /* 0x0000001007067824 */ /* 0x000fe200078e0206 */
[----:B------:R-:W-:Y:S01]  /*11440*/  LOP3.LUT R7, R4, 0x7ffffffc, RZ, 0xc0, !PT ;  /* 0x7ffffffc04077812 */ /* 0x000fe200078ec0ff */
[----:B------:R-:W-:Y:S02]  /*11450*/  IMAD.IADD R5, R66, 0x1, -R5 ;  /* 0x0000000142057824 */ /* 0x000fe400078e0a05 */
[----:B------:R-:W-:Y:S02]  /*11460*/  IMAD.IADD R4, R47, 0x1, R46 ;  /* 0x000000012f047824 */ /* 0x000fe400078e022e */
[----:B------:R-:W-:Y:S02]  /*11470*/  IMAD R221, R5, 0x8, R6 ;  /* 0x0000000805dd7824 */ /* 0x000fe400078e0206 */
[----:B------:R-:W-:Y:S02]  /*11480*/  IMAD.IADD R222, R0, 0x1, -R7 ;  /* 0x0000000100de7824 */ /* 0x000fe400078e0a07 */
[----:B------:R-:W-:Y:S01]  /*11490*/  @P0 IMAD.HI.U32 R5, R221, c[0x0][0x2c8], RZ ;  /* 0x0000b200dd050a27 */ /* 0x000fe200078e00ff */
[----:B------:R-:W-:-:S03]  /*114a0*/  PLOP3.LUT P0, PT, PT, PT, UP3, 0x80, 0x0 ;  /* 0x000000000000781c */ /* 0x000fc60003f0f038 */
[----:B------:R-:W-:Y:S02]  /*114b0*/  IMAD.MOV.U32 R24, RZ, RZ, R221 ;  /* 0x000000ffff187224 */ /* 0x000fe400078e00dd */
[----:B------:R-:W-:Y:S02]  /*114c0*/  IMAD.U32 R7, RZ, RZ, UR4 ;  /* 0x00000004ff077e24 */ /* 0x000fe4000f8e00ff */
[----:B------:R-:W-:-:S05]  /*114d0*/  IMAD.SHL.U32 R222, R222, 0x2, RZ ;  /* 0x00000002dede7824 */ /* 0x000fca00078e00ff */
[----:B------:R-:W-:Y:S02]  /*114e0*/  IADD3 R6, R7, -UR20, -R222 ;  /* 0x8000001407067c10 */ /* 0x000fe4000fffe8de */
[----:B------:R-:W-:Y:S02]  /*114f0*/  @P0 SHF.R.U32.HI R24, RZ, c[0x0][0x2cc], R5 ;  /* 0x0000b300ff180a19 */ /* 0x000fe40000011605 */
[----:B------:R-:W-:Y:S02]  /*11500*/  PLOP3.LUT P0, PT, PT, PT, UP2, 0x40, 0x0 ;  /* 0x000000000000781c */ /* 0x000fe40003f0e828 */
[C---:B------:R-:W-:Y:S01]  /*11510*/  IADD3 R20, R6.reuse, c[0x0][0x328], RZ ;  /* 0x0000ca0006147a10 */ /* 0x040fe20007ffe0ff */
[----:B------:R-:W1:Y:S01]  /*11520*/  SHFL.IDX PT, R5, R24, RZ, 0x1c1f ;  /* 0x001c1fff18057589 */ /* 0x000e6200000e0000 */
[----:B------:R-:W-:Y:S02]  /*11530*/  IADD3 R6, R6, UR17, RZ ;  /* 0x0000001106067c10 */ /* 0x000fe4000fffe0ff */
[----:B------:R-:W-:Y:S01]  /*11540*/  IADD3 R0, -R222, UR11, -R25 ;  /* 0x0000000bde007c10 */ /* 0x000fe2000fffe919 */
[----:B-1----:R-:W-:-:S02]  /*11550*/  IMAD.IADD R27, R20, 0x1, R5 ;  /* 0x00000001141b7824 */ /* 0x002fc400078e0205 */
[----:B------:R-:W-:-:S03]  /*11560*/  IMAD.IADD R26, R6, 0x1, R5 ;  /* 0x00000001061a7824 */ /* 0x000fc600078e0205 */
[----:B------:R-:W-:Y:S01]  /*11570*/  IMNMX R27, R27, R0, PT ;  /* 0x000000001b1b7217 */ /* 0x000fe20003800200 */
[----:B------:R-:W-:Y:S05]  /*11580*/  @P0 BRA `(.L_x_454) ;  /* 0x0000016000000947 */ /* 0x000fea0003800000 */
[----:B------:R-:W-:Y:S01]  /*11590*/  IMAD.U32 R22, RZ, RZ, UR20 ;  /* 0x00000014ff167e24 */ /* 0x000fe2000f8e00ff */
[----:B------:R-:W-:Y:S04]  /*115a0*/  BSSY B0, `(.L_x_455) ;  /* 0x000000f000007945 */ /* 0x000fe80003800000 */
[----:B------:R-:W-:-:S04]  /*115b0*/  IADD3 R22, -R22, UR11, R5 ;  /* 0x0000000b16167c10 */ /* 0x000fc8000fffe105 */
        /* <DEDUP_REMOVED lines=9> */
.L_x_456:
[----:B------:R-:W-:-:S04]  /*11650*/  MOV R5, c[0x0][0x32c] ;  /* 0x0000cb0000057a02 */ /* 0x000fc80000000f00 */
[----:B------:R-:W-:-:S13]  /*11660*/  ISETP.NE.AND P0, PT, R5, 0x1, PT ;  /* 0x000000010500780c */ /* 0x000fda0003f05270 */
[----:B------:R-:W-:-:S05]  /*11670*/  @P0 IMAD.HI.U32 R5, R22, c[0x0][0x330], RZ ;  /* 0x0000cc0016050a27 */ /* 0x000fca00078e00ff */
[----:B------:R-:W-:Y:S02]  /*11680*/  @P0 SHF.R.U32.HI R22, RZ, c[0x0][0x334], R5 ;  /* 0x0000cd00ff160a19 */ /* 0x000fe40000011605 */
.L_x_457:
[----:B------:R-:W-:Y:S05]  /*11690*/  BSYNC B0 ;  /* 0x0000000000007941 */ /* 0x000fea0003800000 */
.L_x_455:
[----:B------:R-:W-:-:S04]  /*116a0*/  IMAD R5, R22, c[0x0][0x32c], -R25 ;  /* 0x0000cb0016057a24 */ /* 0x000fc800078e0a19 */
[----:B------:R-:W-:-:S05]  /*116b0*/  IMAD.IADD R5, R5, 0x1, -R222 ;  /* 0x0000000105057824 */ /* 0x000fca00078e0ade */
[----:B------:R-:W-:Y:S02]  /*116c0*/  IADD3 R22, R5, c[0x0][0x32c], RZ ;  /* 0x0000cb0005167a10 */ /* 0x000fe40007ffe0ff */
[----:B------:R-:W-:Y:S02]  /*116d0*/  IMNMX R26, R26, R5, !PT ;  /* 0x000000051a1a7217 */ /* 0x000fe40007800200 */
[----:B------:R-:W-:Y:S02]  /*116e0*/  IMNMX R27, R27, R22, PT ;  /* 0x000000161b1b7217 */ /* 0x000fe40003800200 */
.L_x_454:
[----:B------:R-:W-:-:S04]  /*116f0*/  ISETP.LT.AND P1, PT, RZ, UR10, PT ;  /* 0x0000000aff007c0c */ /* 0x000fc8000bf21270 */
[----:B------:R-:W-:-:S04]  /*11700*/  ISETP.GT.AND P0, PT, R26, RZ, P1 ;  /* 0x000000ff1a00720c */ /* 0x000fc80000f04270 */
[----:B------:R-:W-:-:S04]  /*11710*/  ISETP.LT.OR P0, PT, R27, 0x1, P0 ;  /* 0x000000011b00780c */ /* 0x000fc80000701670 */
[----:B------:R-:W-:Y:S02]  /*11720*/  FSEL R22, R16, -INF , !P0 ;  /* 0xff80000010167808 */ /* 0x000fe40004000000 */
[----:B------:R-:W-:-:S04]  /*11730*/  ISETP.GT.AND P0, PT, R26, 0x1, P1 ;  /* 0x000000011a00780c */ /* 0x000fc80000f04270 */
        /* <DEDUP_REMOVED lines=14> */
[----:B------:R-:W-:Y:S01]  /*11820*/  ISETP.GT.AND P0, PT, R26, 0x18, P1 ;  /* 0x000000181a00780c */ /* 0x000fe20000f04270 */
[----:B------:R-:W1:Y:S03]  /*11830*/  SHFL.IDX PT, R9, R24, 0x1, 0x1c1f ;  /* 0x003c1f0018097f89 */ /* 0x000e6600000e0000 */
[----:B------:R-:W-:-:S04]  /*11840*/  ISETP.LT.OR P0, PT, R27, 0x19, P0 ;  /* 0x000000191b00780c */ /* 0x000fc80000701670 */
[----:B------:R-:W-:Y:S02]  /*11850*/  FSEL R5, R40, -INF , !P0 ;  /* 0xff80000028057808 */ /* 0x000fe40004000000 */
[----:B------:R-:W-:-:S04]  /*11860*/  ISETP.GT.AND P0, PT, R26, 0x19, P1 ;  /* 0x000000191a00780c */ /* 0x000fc80000f04270 */
[----:B------:R-:W-:-:S04]  /*11870*/  ISETP.LT.OR P0, PT, R27, 0x1a, P0 ;  /* 0x0000001a1b00780c */ /* 0x000fc80000701670 */
[----:B------:R-:W-:Y:S02]  /*11880*/  FSEL R17, R41, -INF , !P0 ;  /* 0xff80000029117808 */ /* 0x000fe40004000000 */
[----:B------:R-:W-:Y:S01]  /*11890*/  PLOP3.LUT P0, PT, PT, PT, UP2, 0x40, 0x0 ;  /* 0x000000000000781c */ /* 0x000fe20003f0e828 */
[--C-:B-1----:R-:W-:Y:S02]  /*118a0*/  IMAD.IADD R27, R20, 0x1, R9.reuse ;  /* 0x00000001141b7824 */ /* 0x102fe400078e0209 */
[----:B------:R-:W-:-:S03]  /*118b0*/  IMAD.IADD R8, R6, 0x1, R9 ;  /* 0x0000000106087824 */ /* 0x000fc600078e0209 */
[----:B------:R-:W-:-:S07]  /*118c0*/  IMNMX R0, R27, R0, PT ;  /* 0x000000001b007217 */ /* 0x000fce0003800200 */
        /* <DEDUP_REMOVED lines=13> */
.L_x_460:
[----:B------:R-:W-:-:S04]  /*119a0*/  MOV R6, c[0x0][0x32c] ;  /* 0x0000cb0000067a02 */ /* 0x000fc80000000f00 */
[----:B------:R-:W-:-:S13]  /*119b0*/  ISETP.NE.AND P0, PT, R6, 0x1, PT ;  /* 0x000000010600780c */ /* 0x000fda0003f05270 */
[----:B------:R-:W-:-:S05]  /*119c0*/  @P0 IMAD.HI.U32 R6, R12, c[0x0][0x330], RZ ;  /* 0x0000cc000c060a27 */ /* 0x000fca00078e00ff */
[----:B------:R-:W-:Y:S02]  /*119d0*/  @P0 SHF.R.U32.HI R12, RZ, c[0x0][0x334], R6 ;  /* 0x0000cd00ff0c0a19 */ /* 0x000fe40000011606 */
.L_x_461:
[----:B------:R-:W-:Y:S05]  /*119e0*/  BSYNC B0 ;  /* 0x0000000000007941 */ /* 0x000fea0003800000 */
.L_x_459:
[----:B------:R-:W-:-:S04]  /*119f0*/  IMAD R25, R12, c[0x0][0x32c], -R25 ;  /* 0x0000cb000c197a24 */ /* 0x000fc800078e0a19 */
[----:B------:R-:W-:-:S05]  /*11a00*/  IMAD.IADD R25, R25, 0x1, -R222 ;  /* 0x0000000119197824 */ /* 0x000fca00078e0ade */
[----:B------:R-:W-:Y:S02]  /*11a10*/  IADD3 R9, R25, c[0x0][0x32c], RZ ;  /* 0x0000cb0019097a10 */ /* 0x000fe40007ffe0ff */
[----:B------:R-:W-:Y:S02]  /*11a20*/  IMNMX R8, R8, R25, !PT ;  /* 0x0000001908087217 */ /* 0x000fe40007800200 */
[----:B------:R-:W-:Y:S02]  /*11a30*/  IMNMX R0, R0, R9, PT ;  /* 0x0000000900007217 */ /* 0x000fe40003800200 */
.L_x_458:
[----:B------:R-:W-:Y:S01]  /*11a40*/  ISETP.GT.AND P0, PT, R8, 0x8, P1 ;  /* 0x000000080800780c */ /* 0x000fe20000f04270 */
[----:B------:R-:W-:Y:S01]  /*11a50*/  IMAD.SHL.U32 R211, R4, 0x2, RZ ;  /* 0x0000000204d37824 */ /* 0x000fe200078e00ff */
[----:B------:R-:W-:Y:S02]  /*11a60*/  @UP3 USHF.L.U32 UR14, UR14, 0x7, URZ ;  /* 0x000000070e0e3899 */ /* 0x000fe4000800063f */
[----:B------:R-:W-:Y:S01]  /*11a70*/  ISETP.LT.OR P0, PT, R0, 0x9, P0 ;  /* 0x000000090000780c */ /* 0x000fe20000701670 */
[--C-:B------:R-:W-:Y:S01]  /*11a80*/  IMAD R206, R2, 0x2, R211.reuse ;  /* 0x0000000202ce7824 */ /* 0x100fe200078e02d3 */
[----:B------:R-:W-:Y:S01]  /*11a90*/  LDSM.16.MT88.4 R132, [R211+0x8080] ;  /* 0x00808000d384783b */ /* 0x000fe20000004200 */
[C---:B------:R-:W-:Y:S01]  /*11aa0*/  IMAD R205, R3.reuse, 0x2, R211 ;  /* 0x0000000203cd7824 */ /* 0x040fe200078e02d3 */
[----:B------:R-:W-:Y:S01]  /*11ab0*/  FSEL R20, R14, -INF , !P0 ;  /* 0xff8000000e147808 */ /* 0x000fe20004000000 */
[----:B------:R-:W-:Y:S01]  /*11ac0*/  IMAD R204, R3, 0x2, R206 ;  /* 0x0000000203cc7824 */ /* 0x000fe200078e02ce */
[----:B------:R-:W-:Y:S01]  /*11ad0*/  ISETP.GT.AND P0, PT, R8, 0x9, P1 ;  /* 0x000000090800780c */ /* 0x000fe20000f04270 */
[----:B------:R-:W-:Y:S01]  /*11ae0*/  LDSM.16.MT88.4 R140, [R206+0x8080] ;  /* 0x00808000ce8c783b */ /* 0x000fe20000004200 */
[----:B------:R-:W-:-:S02]  /*11af0*/  ULDC.64 UR4, c[0x0][0x2c8] ;  /* 0x0000b20000047ab9 */ /* 0x000fc40000000a00 */
[----:B------:R-:W-:Y:S01]  /*11b00*/  ISETP.LT.OR P0, PT, R0, 0xa, P0 ;  /* 0x0000000a0000780c */ /* 0x000fe20000701670 */
[----:B------:R-:W-:Y:S01]  /*11b10*/  LDSM.16.MT88.4 R32, [R204+0x8080] ;  /* 0x00808000cc20783b */ /* 0x000fe20000004200 */
[----:B------:R-:W-:Y:S02]  /*11b20*/  UIMAD.WIDE.U32 UR28, UR14, UR4, URZ ;  /* 0x000000040e1c72a5 */ /* 0x000fe4000f8e003f */
[----:B------:R-:W-:Y:S01]  /*11b30*/  FSEL R6, R15, -INF , !P0 ;  /* 0xff8000000f067808 */ /* 0x000fe20004000000 */
[----:B------:R-:W-:Y:S01]  /*11b40*/  LDSM.16.MT88.4 R48, [R206+0x9080] ;  /* 0x00908000ce30783b */ /* 0x000fe20000004200 */
[----:B------:R-:W-:Y:S01]  /*11b50*/  ISETP.GT.AND P0, PT, R8, 0x10, P1 ;  /* 0x000000100800780c */ /* 0x000fe20000f04270 */
[----:B------:R-:W-:Y:S02]  /*11b60*/  @UP3 USHF.R.U32.HI UR15, URZ, UR5, UR29 ;  /* 0x000000053f0f3299 */ /* 0x000fe4000801161d */
[----:B------:R-:W-:Y:S01]  /*11b70*/  LDSM.16.MT88.4 R56, [R205+0x9080] ;  /* 0x00908000cd38783b */ /* 0x000fe20000004200 */
[----:B------:R-:W-:Y:S01]  /*11b80*/  ISETP.LT.OR P0, PT, R0, 0x11, P0 ;  /* 0x000000110000780c */ /* 0x000fe20000701670 */
[----:B------:R-:W-:-:S02]  /*11b90*/  UIADD3 UR15, UR9, UR15, URZ ;  /* 0x0000000f090f7290 */ /* 0x000fc4000fffe03f */
[----:B------:R-:W-:Y:S01]  /*11ba0*/  LDSM.16.MT88.4 R64, [R204+0x9080] ;  /* 0x00908000cc40783b */ /* 0x000fe20000004200 */
[----:B------:R-:W-:Y:S01]  /*11bb0*/  FSEL R16, R10, -INF , !P0 ;  /* 0xff8000000a107808 */ /* 0x000fe20004000000 */
[----:B------:R-:W-:Y:S01]  /*11bc0*/  ULDC UR9, c[0x0][0x328] ;  /* 0x0000ca0000097ab9 */ /* 0x000fe20000000800 */
[----:B------:R-:W-:Y:S01]  /*11bd0*/  ISETP.GT.AND P0, PT, R8, 0x11, P1 ;  /* 0x000000110800780c */ /* 0x000fe20000f04270 */
[----:B------:R-:W-:Y:S01]  /*11be0*/  LDSM.16.MT88.4 R72, [R211+0xa080] ;  /* 0x00a08000d348783b */ /* 0x000fe20000004200 */
[----:B------:R-:W-:Y:S01]  /*11bf0*/  FMNMX.FTZ R10, R22, R23, !PT ;  /* 0x00000017160a7209 */ /* 0x000fe20007810000 */
[----:B------:R-:W-:Y:S01]  /*11c00*/  UIADD3 UR10, UR10, -0x2, URZ ;  /* 0xfffffffe0a0a7890 */ /* 0x000fe2000fffe03f */
[----:B------:R-:W-:Y:S01]  /*11c10*/  ISETP.LT.OR P0, PT, R0, 0x12, P0 ;  /* 0x000000120000780c */ /* 0x000fe20000701670 */
[----:B------:R-:W-:Y:S01]  /*11c20*/  LDSM.16.MT88.4 R80, [R206+0xa080] ;  /* 0x00a08000ce50783b */ /* 0x000fe20000004200 */
[----:B------:R-:W-:Y:S01]  /*11c30*/  FMNMX.FTZ R10, R21, R10, !PT ;  /* 0x0000000a150a7209 */ /* 0x000fe20007810000 */
[----:B------:R-:W-:Y:S01]  /*11c40*/  UIADD3 UR9, UR15, UR9, URZ ;  /* 0x000000090f097290 */ /* 0x000fe2000fffe03f */
[----:B------:R-:W-:Y:S01]  /*11c50*/  FSEL R100, R11, -INF , !P0 ;  /* 0xff8000000b647808 */ /* 0x000fe20004000000 */
        /* <DEDUP_REMOVED lines=8> */
[----:B------:R-:W-:Y:S01]  /*11ce0*/  ISETP.GT.AND P0, PT, R8, RZ, P1 ;  /* 0x000000ff0800720c */ /* 0x000fe20000f04270 */
[----:B------:R-:W-:Y:S01]  /*11cf0*/  LDSM.16.MT88.4 R112, [R206+0xb080] ;  /* 0x00b08000ce70783b */ /* 0x000fe20000004200 */
[----:B------:R-:W-:-:S02]  /*11d00*/  FMNMX.FTZ R10, R7, R10, !PT ;  /* 0x0000000a070a7209 */ /* 0x000fc40007810000 */
[----:B------:R-:W-:Y:S01]  /*11d10*/  ISETP.LT.OR P0, PT, R0, 0x1, P0 ;  /* 0x000000010000780c */ /* 0x000fe20000701670 */
[----:B------:R-:W-:Y:S01]  /*11d20*/  LDSM.16.MT88.4 R120, [R205+0xb080] ;  /* 0x00b08000cd78783b */ /* 0x000fe20000004200 */
[----:B------:R-:W-:Y:S02]  /*11d30*/  FMNMX.FTZ R10, R5, R10, !PT ;  /* 0x0000000a050a7209 */ /* 0x000fe40007810000 */
[----:B------:R-:W-:Y:S01]  /*11d40*/  FSEL R11, R18, -INF , !P0 ;  /* 0xff800000120b7808 */ /* 0x000fe20004000000 */
        /* <DEDUP_REMOVED lines=16> */
[----:B------:R-:W-:Y:S02]  /*11e50*/  FMNMX.FTZ R9, R17, R10, !PT ;  /* 0x0000000a11097209 */ /* 0x000fe40007810000 */
[----:B------:R-:W-:Y:S01]  /*11e60*/  FSEL R12, R43, -INF , !P0 ;  /* 0xff8000002b0c7808 */ /* 0x000fe20004000000 */
[----:B------:R-:W-:Y:S01]  /*11e70*/  LDSM.16.MT88.4 R168, [R211+0xa880] ;  /* 0x00a88000d3a8783b */ /* 0x000fe20000004200 */
[----:B------:R-:W-:-:S03]  /*11e80*/  FMNMX.FTZ R15, R14, R15, !PT ;  /* 0x0000000f0e0f7209 */ /* 0x000fc60007810000 */
[----:B------:R-:W1:Y:S01]  /*11e90*/  SHFL.BFLY PT, R10, R9, 0x2, 0x1f ;  /* 0x0c401f00090a7f89 */ /* 0x000e6200000e0000 */
[----:B------:R-:W-:-:S03]  /*11ea0*/  FMNMX.FTZ R15, R12, R15, !PT ;  /* 0x0000000f0c0f7209 */ /* 0x000fc60007810000 */
[----:B------:R-:W-:Y:S04]  /*11eb0*/  LDSM.16.MT88.4 R40, [R211+0x9080] ;  /* 0x00908000d328783b */ /* 0x000fe80000004200 */
[----:B------:R-:W2:Y:S04]  /*11ec0*/  SHFL.BFLY PT, R0, R15, 0x2, 0x1f ;  /* 0x0c401f000f007f89 */ /* 0x000ea800000e0000 */
[----:B------:R-:W-:Y:S04]  /*11ed0*/  LDSM.16.MT88.4 R164, [R206+0xa880] ;  /* 0x00a88000cea4783b */ /* 0x000fe80000004200 */
[----:B------:R-:W-:Y:S04]  /*11ee0*/  LDSM.16.MT88.4 R160, [R205+0xa880] ;  /* 0x00a88000cda0783b */ /* 0x000fe80000004200 */
[----:B------:R-:W-:Y:S01]  /*11ef0*/  LDSM.16.MT88.4 R156, [R204+0xa880] ;  /* 0x00a88000cc9c783b */ /* 0x000fe20000004200 */
[----:B-1----:R-:W-:-:S03]  /*11f00*/  FMNMX.FTZ R10, R9, R10, !PT ;  /* 0x0000000a090a7209 */ /* 0x002fc60007810000 */
[----:B------:R-:W-:Y:S04]  /*11f10*/  LDSM.16.MT88.4 R152, [R211+0xb880] ;  /* 0x00b88000d398783b */ /* 0x000fe80000004200 */
[----:B------:R-:W1:Y:S01]  /*11f20*/  SHFL.BFLY PT, R19, R10, 0x1, 0x1f ;  /* 0x0c201f000a137f89 */ /* 0x000e6200000e0000 */
[----:B--2---:R-:W-:-:S03]  /*11f30*/  FMNMX.FTZ R9, R0, R15, !PT ;  /* 0x0000000f00097209 */ /* 0x004fc60007810000 */
[----:B------:R-:W-:Y:S04]  /*11f40*/  LDSM.16.MT88.4 R148, [R206+0xb880] ;  /* 0x00b88000ce94783b */ /* 0x000fe80000004200 */
[----:B------:R-:W2:Y:S01]  /*11f50*/  SHFL.BFLY PT, R8, R9, 0x1, 0x1f ;  /* 0x0c201f0009087f89 */ /* 0x000ea200000e0000 */
[----:B-1----:R-:W-:-:S04]  /*11f60*/  FMNMX.FTZ R0, R10, R19, !PT ;  /* 0x000000130a007209 */ /* 0x002fc80007810000 */
[C---:B------:R-:W-:Y:S01]  /*11f70*/  FSETP.NEU.FTZ.AND P0, PT, R0.reuse, -INF , PT ;  /* 0xff8000000000780b */ /* 0x040fe20003f1d000 */
[----:B------:R-:W-:Y:S01]  /*11f80*/  FMUL.FTZ R18, R0, c[0x0][0x2d0] ;  /* 0x0000b40000127a20 */ /* 0x000fe20000410000 */
[----:B--2---:R-:W-:-:S04]  /*11f90*/  FMNMX.FTZ R8, R8, R9, !PT ;  /* 0x0000000908087209 */ /* 0x004fc80007810000 */
[----:B------:R-:W-:Y:S02]  /*11fa0*/  FSEL R18, R18, RZ, P0 ;  /* 0x000000ff12127208 */ /* 0x000fe40000000000 */
[C---:B------:R-:W-:Y:S01]  /*11fb0*/  FSETP.NEU.FTZ.AND P0, PT, R8.reuse, -INF , PT ;  /* 0xff8000000800780b */ /* 0x040fe20003f1d000 */
[----:B------:R-:W-:Y:S02]  /*11fc0*/  FMUL.FTZ R9, R8, c[0x0][0x2d0] ;  /* 0x0000b40008097a20 */ /* 0x000fe40000410000 */
[--C-:B------:R-:W-:Y:S02]  /*11fd0*/  FFMA.FTZ R15, R13, c[0x0][0x2d0], -R18.reuse ;  /* 0x0000b4000d0f7a23 */ /* 0x100fe40000010812 */
[--C-:B------:R-:W-:Y:S01]  /*11fe0*/  FFMA.FTZ R224, R22, c[0x0][0x2d0], -R18.reuse ;  /* 0x0000b40016e07a23 */ /* 0x100fe20000010812 */
[----:B------:R-:W-:Y:S01]  /*11ff0*/  FSEL R13, R9, RZ, P0 ;  /* 0x000000ff090d7208 */ /* 0x000fe20000000000 */
[--C-:B------:R-:W-:Y:S01]  /*12000*/  FFMA.FTZ R223, R23, c[0x0][0x2d0], -R18.reuse ;  /* 0x0000b40017df7a23 */ /* 0x100fe20000010812 */
[----:B------:R1:W-:Y:S01]  /*12010*/  MUFU.EX2 R9, R15 ;  /* 0x0000000f00097308 */ /* 0x0003e20000000800 */
[----:B------:R-:W-:Y:S01]  /*12020*/  FFMA.FTZ R10, R21, c[0x0][0x2d0], -R18 ;  /* 0x0000b400150a7a23 */ /* 0x000fe20000010812 */
[----:B------:R-:W-:Y:S01]  /*12030*/  PLOP3.LUT P0, PT, PT, PT, UP2, 0x40, 0x0 ;  /* 0x000000000000781c */ /* 0x000fe20003f0e828 */
[----:B------:R-:W-:-:S02]  /*12040*/  FFMA.FTZ R231, R11, c[0x0][0x2d0], -R13 ;  /* 0x0000b4000be77a23 */ /* 0x000fc4000001080d */
[--C-:B------:R-:W-:Y:S02]  /*12050*/  FFMA.FTZ R230, R24, c[0x0][0x2d0], -R13.reuse ;  /* 0x0000b40018e67a23 */ /* 0x100fe4000001080d */
[--C-:B------:R-:W-:Y:S01]  /*12060*/  FFMA.FTZ R11, R20, c[0x0][0x2d0], -R13.reuse ;  /* 0x0000b400140b7a23 */ /* 0x100fe2000001080d */
[----:B------:R-:W2:Y:S01]  /*12070*/  LDSM.16.MT88.4 R24, [R205+0x8080] ;  /* 0x00808000cd18783b */ /* 0x000ea20000004200 */
[----:B------:R-:W-:Y:S01]  /*12080*/  FFMA.FTZ R2, R6, c[0x0][0x2d0], -R13 ;  /* 0x0000b40006027a23 */ /* 0x000fe2000001080d */
[----:B------:R-:W-:Y:S01]  /*12090*/  MUFU.EX2 R224, R224 ;  /* 0x000000e000e07308 */ /* 0x000fe20000000800 */
[--C-:B------:R-:W-:Y:S02]  /*120a0*/  FFMA.FTZ R3, R7, c[0x0][0x2d0], -R18.reuse ;  /* 0x0000b40007037a23 */ /* 0x100fe40000010812 */
[--C-:B------:R-:W-:Y:S02]  /*120b0*/  FFMA.FTZ R232, R5, c[0x0][0x2d0], -R18.reuse ;  /* 0x0000b40005e87a23 */ /* 0x100fe40000010812 */
[----:B------:R-:W3:Y:S01]  /*120c0*/  LDSM.16.MT88.4 R4, [R204+0xb080] ;  /* 0x00b08000cc04783b */ /* 0x000ee20000004200 */
[----:B------:R-:W-:-:S02]  /*120d0*/  FFMA.FTZ R234, R85, c[0x0][0x2d0], -R18 ;  /* 0x0000b40055ea7a23 */ /* 0x000fc40000010812 */
[----:B------:R-:W4:Y:S01]  /*120e0*/  MUFU.EX2 R223, R223 ;  /* 0x000000df00df7308 */ /* 0x000f220000000800 */
[----:B------:R-:W-:Y:S02]  /*120f0*/  FFMA.FTZ R233, R17, c[0x0][0x2d0], -R18 ;  /* 0x0000b40011e97a23 */ /* 0x000fe40000010812 */
[--C-:B------:R-:W-:Y:S02]  /*12100*/  FFMA.FTZ R235, R16, c[0x0][0x2d0], -R13.reuse ;  /* 0x0000b40010eb7a23 */ /* 0x100fe4000001080d */
[--C-:B------:R-:W-:Y:S01]  /*12110*/  FFMA.FTZ R236, R100, c[0x0][0x2d0], -R13.reuse ;  /* 0x0000b40064ec7a23 */ /* 0x100fe2000001080d */
[----:B------:R-:W5:Y:S01]  /*12120*/  LDSM.16.MT88.4 R16, [R211+0x8880] ;  /* 0x00888000d310783b */ /* 0x000f620000004200 */
[--C-:B------:R-:W-:Y:S01]  /*12130*/  FFMA.FTZ R237, R14, c[0x0][0x2d0], -R13.reuse ;  /* 0x0000b4000eed7a23 */ /* 0x100fe2000001080d */
[----:B------:R-:W2:Y:S01]  /*12140*/  MUFU.EX2 R10, R10 ;  /* 0x0000000a000a7308 */ /* 0x000ea20000000800 */
[----:B------:R-:W-:Y:S02]  /*12150*/  FFMA.FTZ R238, R12, c[0x0][0x2d0], -R13 ;  /* 0x0000b4000cee7a23 */ /* 0x000fe4000001080d */
[----:B-1----:R-:W1:Y:S05]  /*12160*/  LDSM.16.MT88.4 R12, [R206+0x8880] ;  /* 0x00888000ce0c783b */ /* 0x002e6a0000004200 */
[----:B------:R-:W-:Y:S01]  /*12170*/  MUFU.EX2 R231, R231 ;  /* 0x000000e700e77308 */ /* 0x000fe20000000800 */
[----:B----4-:R-:W-:Y:S01]  /*12180*/  F2FP.BF16.PACK_AB R128, R223, R224 ;  /* 0x000000e0df80723e */ /* 0x010fe200000010ff */
[----:B------:R-:W-:-:S06]  /*12190*/  FADD.FTZ R223, R224, R223 ;  /* 0x000000dfe0df7221 */ /* 0x000fcc0000010000 */
[----:B------:R-:W4:Y:S01]  /*121a0*/  MUFU.EX2 R230, R230 ;  /* 0x000000e600e67308 */ /* 0x000f220000000800 */
[----:B--2---:R-:W-:Y:S01]  /*121b0*/  F2FP.BF16.PACK_AB R130, R9, R10 ;  /* 0x0000000a0982723e */ /* 0x004fe200000010ff */
[----:B------:R-:W-:-:S04]  /*121c0*/  FADD.FTZ R10, R10, R223 ;  /* 0x000000df0a0a7221 */ /* 0x000fc80000010000 */
[----:B------:R-:W-:Y:S02]  /*121d0*/  FADD.FTZ R9, R9, R10 ;  /* 0x0000000a09097221 */ /* 0x000fe40000010000 */
[----:B------:R-:W-:Y:S08]  /*121e0*/  MUFU.EX2 R11, R11 ;  /* 0x0000000b000b7308 */ /* 0x000ff00000000800 */
[----:B------:R-:W2:Y:S01]  /*121f0*/  MUFU.EX2 R2, R2 ;  /* 0x0000000200027308 */ /* 0x000ea20000000800 */
[----:B----4-:R-:W-:Y:S01]  /*12200*/  F2FP.BF16.PACK_AB R129, R230, R231 ;  /* 0x000000e7e681723e */ /* 0x010fe200000010ff */
[----:B------:R-:W-:-:S06]  /*12210*/  FADD.FTZ R230, R231, R230 ;  /* 0x000000e6e7e67221 */ /* 0x000fcc0000010000 */
[----:B------:R-:W-:Y:S01]  /*12220*/  MUFU.EX2 R234, R234 ;  /* 0x000000ea00ea7308 */ /* 0x000fe20000000800 */
[----:B--2---:R-:W-:-:S07]  /*12230*/  F2FP.BF16.PACK_AB R131, R2, R11 ;  /* 0x0000000b0283723e */ /* 0x004fce00000010ff */
        /* <DEDUP_REMOVED lines=10> */
[----:B------:R-:W4:Y:S06]  /*122e0*/  MUFU.EX2 R236, R236 ;  /* 0x000000ec00ec7308 */ /* 0x000f2c0000000800 */
        /* <DEDUP_REMOVED lines=31> */
[----:B----4-:R-:W-:Y:S01]  /*124e0*/  F2FP.BF16.PACK_AB R5, R236, R235 ;  /* 0x000000ebec05723e */ /* 0x010fe200000010ff */
        /* <DEDUP_REMOVED lines=9> */
[----:B-----5:R-:W-:Y:S01]  /*12580*/  HMMA.16816.F32.BF16 R144, R4, R16, R144 ;  /* 0x000000100490723c */ /* 0x020fe20000041890 */
        /* <DEDUP_REMOVED lines=35> */
[----:B------:R-:W-:Y:S01]  /*127c0*/  ISETP.LT.AND P0, PT, RZ, UR15, PT ;  /* 0x0000000fff007c0c */ /* 0x000fe2000bf01270 */
[----:B------:R-:W-:-:S12]  /*127d0*/  UIADD3 UR14, UR15, -0x1, URZ ;  /* 0xffffffff0f0e7890 */ /* 0x000fd8000fffe03f */
[----:B------:R-:W-:Y:S05]  /*127e0*/  @P0 BRA `(.L_x_463) ;  /* 0x000000a000000947 */ /* 0x000fea0003800000 */
[----:B------:R-:W-:Y:S02]  /*127f0*/  UMOV UR5, 0x1 ;  /* 0x0000000100057882 */ /* 0x000fe40000000000 */
[----:B------:R-:W-:Y:S02]  /*12800*/  ULDC UR4, c[0x0][0x32c] ;  /* 0x0000cb0000047ab9 */ /* 0x000fe40000000800 */
[----:B------:R-:W-:Y:S02]  /*12810*/  UISETP.NE.AND UP0, UPT, UR5, UR4, UPT ;  /* 0x000000040500728c */ /* 0x000fe4000bf05270 */
[----:B------:R-:W-:Y:S02]  /*12820*/  UIADD3 UR14, -UR15, URZ, URZ ;  /* 0x0000003f0f0e7290 */ /* 0x000fe4000fffe13f */
[----:B------:R-:W-:Y:S02]  /*12830*/  ULDC.64 UR4, c[0x0][0x330] ;  /* 0x0000cc0000047ab9 */ /* 0x000fe40000000a00 */
[----:B------:R-:W-:-:S07]  /*12840*/  UIMAD.WIDE.U32 UR28, UR14, UR4, URZ ;  /* 0x000000040e1c72a5 */ /* 0x000fce000f8e003f */
[----:B------:R-:W-:Y:S02]  /*12850*/  @UP0 UMOV UR15, UR29 ;  /* 0x0000001d000f0c82 */ /* 0x000fe40008000000 */
[----:B------:R-:W-:-:S04]  /*12860*/  @UP0 USHF.R.U32.HI UR14, URZ, UR5, UR15 ;  /* 0x000000053f0e0299 */ /* 0x000fc8000801160f */
[----:B------:R-:W-:Y:S01]  /*12870*/  ULOP3.LUT UR14, URZ, UR14, URZ, 0x33, !UPT ;  /* 0x0000000e3f0e7292 */ /* 0x000fe2000f8e333f */
[----:B------:R-:W-:Y:S05]  /*12880*/  BRA `(.L_x_464) ;  /* 0x0000007000007947 */ /* 0x000fea0003800000 */
.L_x_463:
[----:B------:R-:W-:Y:S02]  /*12890*/  UMOV UR5, 0x1 ;  /* 0x0000000100057882 */ /* 0x000fe40000000000 */
[----:B------:R-:W-:Y:S02]  /*128a0*/  ULDC UR4, c[0x0][0x32c] ;  /* 0x0000cb0000047ab9 */ /* 0x000fe40000000800 */
[----:B------:R-:W-:-:S03]  /*128b0*/  UISETP.NE.AND UP0, UPT, UR5, UR4, UPT ;  /* 0x000000040500728c */ /* 0x000fc6000bf05270 */
[----:B------:R-:W-:Y:S02]  /*128c0*/  ULDC.64 UR4, c[0x0][0x330] ;  /* 0x0000cc0000047ab9 */ /* 0x000fe40000000a00 */
[----:B------:R-:W-:-:S07]  /*128d0*/  UIMAD.WIDE.U32 UR28, UR14, UR4, URZ ;  /* 0x000000040e1c72a5 */ /* 0x000fce000f8e003f */
[----:B------:R-:W-:Y:S02]  /*128e0*/  @UP0 UMOV UR15, UR29 ;  /* 0x0000001d000f0c82 */ /* 0x000fe40008000000 */
[----:B------:R-:W-:Y:S02]  /*128f0*/  @UP0 USHF.R.U32.HI UR14, URZ, UR5, UR15 ;  /* 0x000000053f0e0299 */ /* 0x000fe4000801160f */
.L_x_464:
[----:B------:R-:W-:Y:S02]  /*12900*/  ULDC UR4, c[0x0][0x32c] ;  /* 0x0000cb0000047ab9 */ /* 0x000fe40000000800 */
[----:B------:R-:W-:-:S04]  /*12910*/  UIMAD UR4, UR14, UR4, UR4 ;  /* 0x000000040e0472a4 */ /* 0x000fc8000f8e0204 */
[----:B------:R-:W-:-:S04]  /*12920*/  UISETP.LT.AND UP0, UPT, UR9, UR4, UPT ;  /* 0x000000040900728c */ /* 0x000fc8000bf01270 */
[----:B------:R-:W-:-:S04]  /*12930*/  USEL UR9, UR9, UR4, UP0 ;  /* 0x0000000409097287 */ /* 0x000fc80008000000 */
.L_x_462:
[----:B------:R-:W-:-:S04]  /*12940*/  USHF.R.S32.HI UR4, URZ, 0x1f, UR9 ;  /* 0x0000001f3f047899 */ /* 0x000fc80008011409 */
[----:B------:R-:W-:-:S04]  /*12950*/  ULEA.HI UR4, UR4, UR9, URZ, 0x5 ;  /* 0x0000000904047291 */ /* 0x000fc8000f8f283f */
[----:B------:R-:W-:-:S04]  /*12960*/  USHF.R.S32.HI UR4, URZ, 0x5, UR4 ;  /* 0x000000053f047899 */ /* 0x000fc80008011404 */
[----:B------:R-:W-:-:S04]  /*12970*/  UISETP.LT.AND UP0, UPT, UR8, UR4, UPT ;  /* 0x000000040800728c */ /* 0x000fc8000bf01270 */
[----:B------:R-:W-:-:S04]  /*12980*/  USEL UR4, UR8, UR4, !UP0 ;  /* 0x0000000408047287 */ /* 0x000fc8000c000000 */
[----:B------:R-:W-:-:S06]  /*12990*/  UISETP.GE.AND UP0, UPT, UR10, UR4, UPT ;  /* 0x000000040a00728c */ /* 0x000fcc000bf06270 */
[----:B------:R-:W-:-:S13]  /*129a0*/  PLOP3.LUT P0, PT, PT, PT, UP0, 0x40, 0x0 ;  /* 0x000000000000781c */ /* 0x000fda0003f0e808 */
[----:B------:R-:W-:Y:S05]  /*129b0*/  @P0 BRA `(.L_x_465) ;  /* 0x000029e000000947 */ /* 0x000fea0003800000 */
[----:B------:R-:W-:Y:S01]  /*129c0*/  IMAD.MOV.U32 R3, RZ, RZ, R0 ;  /* 0x000000ffff037224 */ /* 0x000fe200078e0000 */
[----:B------:R-:W-:Y:S01]  /*129d0*/  SHF.R.S32.HI R231, RZ, 0x1f, R228 ;  /* 0x0000001fffe77819 */ /* 0x000fe200000114e4 */
[----:B------:R-:W-:Y:S01]  /*129e0*/  IMAD.MOV.U32 R2, RZ, RZ, R8 ;  /* 0x000000ffff027224 */ /* 0x000fe200078e0008 */
[----:B------:R-:W-:Y:S01]  /*129f0*/  SHF.R.S32.HI R4, RZ, 0x1f, R227 ;  /* 0x0000001fff047819 */ /* 0x000fe200000114e3 */
[C---:B------:R-:W-:Y:S01]  /*12a00*/  IMAD.SHL.U32 R230, R228.reuse, 0x2, RZ ;  /* 0x00000002e4e67824 */ /* 0x040fe200078e00ff */
[----:B------:R-:W-:Y:S01]  /*12a10*/  SHF.R.S32.HI R0, RZ, 0x1f, R225 ;  /* 0x0000001fff007819 */ /* 0x000fe200000114e1 */
[----:B------:R-:W-:Y:S01]  /*12a20*/  IMAD.SHL.U32 R194, R227, 0x2, RZ ;  /* 0x00000002e3c27824 */ /* 0x000fe200078e00ff */
[----:B------:R-:W-:Y:S01]  /*12a30*/  SHF.L.U64.HI R231, R228, 0x1, R231 ;  /* 0x00000001e4e77819 */ /* 0x000fe200000102e7 */
[----:B------:R-:W-:Y:S01]  /*12a40*/  IMAD.SHL.U32 R192, R225, 0x2, RZ ;  /* 0x00000002e1c07824 */ /* 0x000fe200078e00ff */
[----:B------:R-:W-:Y:S02]  /*12a50*/  SHF.L.U64.HI R195, R227, 0x1, R4 ;  /* 0x00000001e3c37819 */ /* 0x000fe40000010204 */
[----:B------:R-:W-:-:S02]  /*12a60*/  SHF.L.U64.HI R193, R225, 0x1, R0 ;  /* 0x00000001e1c17819 */ /* 0x000fc40000010200 */
.L_x_476:
[----:B------:R-:W-:Y:S04]  /*12a70*/  DEPBAR.LE SB0, 0x0 ;  /* 0x000080000000791a */ /* 0x000fe80000000000 */
[----:B------:R-:W-:Y:S01]  /*12a80*/  BAR.SYNC.DEFER_BLOCKING 0x0 ;  /* 0x0000000000007b1d */ /* 0x000fe20000010000 */
[----:B------:R-:W-:Y:S01]  /*12a90*/  UISETP.GT.AND UP0, UPT, UR8, UR10, UPT ;  /* 0x0000000a0800728c */ /* 0x000fe2000bf04270 */
[----:B------:R-:W-:Y:S05]  /*12aa0*/  ISETP.GE.AND P1, PT, R219, c[0x0][0x1d4], PT ;  /* 0x00007500db007a0c */ /* 0x000fea0003f26270 */
[----:B------:R-:W-:Y:S01]  /*12ab0*/  PLOP3.LUT P0, PT, PT, PT, UP0, 0x80, 0x0 ;  /* 0x000000000000781c */ /* 0x000fe20003f0f008 */
[----:B------:R1:W2:Y:S04]  /*12ac0*/  LDSM.16.M88.4 R148, [R214+0x10080] ;  /* 0x01008000d694783b */ /* 0x0002a80000000200 */
[----:B------:R1:W3:Y:S04]  /*12ad0*/  LDSM.16.M88.4 R152, [R213+0xc080] ;  /* 0x00c08000d598783b */ /* 0x0002e80000000200 */
[----:B------:R1:W4:Y:S04]  /*12ae0*/  LDSM.16.M88.4 R156, [R213+0xc880] ;  /* 0x00c88000d59c783b */ /* 0x0003280000000200 */
[----:B------:R1:W1:Y:S04]  /*12af0*/  LDSM.16.M88.4 R160, [R210+0x10080] ;  /* 0x01008000d2a0783b */ /* 0x0002680000000200 */
[----:B------:R1:W1:Y:S04]  /*12b00*/  LDSM.16.M88.4 R164, [R212] ;  /* 0x00000000d4a4783b */ /* 0x0002680000000200 */
[----:B------:R1:W1:Y:S01]  /*12b10*/  LDSM.16.M88.4 R168, [R203] ;  /* 0x00000000cba8783b */ /* 0x0002620000000200 */
[----:B------:R-:W-:-:S05]  /*12b20*/  @P0 BRA `(.L_x_466) ;  /* 0x000001c000000947 */ /* 0x000fca0003800000 */
[----:B------:R-:W-:Y:S01]  /*12b30*/  SHF.R.S32.HI R4, RZ, 0x1f, R218 ;  /* 0x0000001fff047819 */ /* 0x000fe200000114da */
[----:B------:R-:W-:Y:S01]  /*12b40*/  IMAD.WIDE.U32 R6, R218, c[0x0][0x208], RZ ;  /* 0x00008200da067a25 */ /* 0x000fe200078e00ff */
[----:B------:R-:W-:Y:S03]  /*12b50*/  SHF.R.S32.HI R0, RZ, 0x1f, R217 ;  /* 0x0000001fff007819 */ /* 0x000fe600000114d9 */
[----:B------:R-:W-:Y:S02]  /*12b60*/  IMAD R4, R4, c[0x0][0x208], RZ ;  /* 0x0000820004047a24 */ /* 0x000fe400078e02ff */
[----:B------:R-:W-:Y:S02]  /*12b70*/  IMAD R0, R0, c[0x0][0x218], RZ ;  /* 0x0000860000007a24 */ /* 0x000fe400078e02ff */
[----:B------:R-:W-:Y:S02]  /*12b80*/  IMAD R4, R218, c[0x0][0x20c], R4 ;  /* 0x00008300da047a24 */ /* 0x000fe400078e0204 */
[----:B------:R-:W-:Y:S02]  /*12b90*/  IMAD R0, R217, c[0x0][0x21c], R0 ;  /* 0x00008700d9007a24 */ /* 0x000fe400078e0200 */
[----:B------:R-:W-:Y:S04]  /*12ba0*/  IMAD.IADD R7, R7, 0x1, R4 ;  /* 0x0000000107077824 */ /* 0x000fe800078e0204 */
[----:B------:R-:W-:Y:S05]  /*12bb0*/  IMAD.WIDE.U32 R6, R217, c[0x0][0x218], R6 ;  /* 0x00008600d9067a25 */ /* 0x000fea00078e0006 */
[----:B------:R-:W-:Y:S04]  /*12bc0*/  IADD3 R4, P0, R6, UR26, RZ ;  /* 0x0000001a06047c10 */ /* 0x000fe8000ff1e0ff */
[----:B------:R-:W-:Y:S02]  /*12bd0*/  IADD3.X R7, R7, UR12, R0, P0, !PT ;  /* 0x0000000c07077c10 */ /* 0x000fe400087fe400 */
[C---:B------:R-:W-:Y:S04]  /*12be0*/  LEA R13, P0, R4.reuse, c[0x0][0x1f8], 0x1 ;  /* 0x00007e00040d7a11 */ /* 0x040fe800078008ff */
[----:B------:R-:W-:Y:S01]  /*12bf0*/  LEA.HI.X R12, R4, c[0x0][0x1fc], R7, 0x1, P0 ;  /* 0x00007f00040c7a11 */ /* 0x000fe200000f0c07 */
[----:B------:R-:W5:Y:S04]  /*12c00*/  SHFL.IDX PT, R5, R13, RZ, 0x181f ;  /* 0x00181fff0d057589 */ /* 0x000f6800000e0000 */
[----:B------:R-:W4:Y:S01]  /*12c10*/  SHFL.IDX PT, R0, R12, RZ, 0x181f ;  /* 0x00181fff0c007589 */ /* 0x000f2200000e0000 */
[C---:B-----5:R-:W-:Y:S05]  /*12c20*/  IADD3 R10, P0, R5.reuse, R192, RZ ;  /* 0x000000c0050a7210 */ /* 0x060fea0007f1e0ff */
[C---:B----4-:R-:W-:Y:S01]  /*12c30*/  IMAD.X R11, R0.reuse, 0x1, R193, P0 ;  /* 0x00000001000b7824 */ /* 0x050fe200000e06c1 */
        /* <DEDUP_REMOVED lines=10> */
[----:B------:R4:W-:Y:S03]  /*12ce0*/  LDGSTS.E.BYPASS.LTC128B.128 [R220+0xb080], [R4.64], !P3 ;  /* 0x0b08000004dc7fae */ /* 0x0009e6000d901d58 */
.L_x_466:
[C---:B--234-:R-:W-:Y:S01]  /*12cf0*/  HMMA.16816.F32.BF16 R4, R148.reuse, R152, RZ ;  /* 0x000000989404723c */ /* 0x05cfe200000418ff */
[----:B------:R-:W0:Y:S01]  /*12d00*/  LDGDEPBAR ;  /* 0x00000000000079af */ /* 0x000e220000000000 */
[----:B------:R-:W-:Y:S06]  /*12d10*/  UISETP.GT.AND UP0, UPT, UR10, UR8, UPT ;  /* 0x000000080a00728c */ /* 0x000fec000bf04270 */
[C---:B------:R-:W-:Y:S01]  /*12d20*/  HMMA.16816.F32.BF16 R8, R148.reuse, R154, RZ ;  /* 0x0000009a9408723c */ /* 0x040fe200000418ff */
[----:B------:R-:W-:Y:S01]  /*12d30*/  LDSM.16.M88.4 R152, [R208+0xc080] ;  /* 0x00c08000d098783b */ /* 0x000fe20000000200 */
[----:B------:R-:W-:Y:S06]  /*12d40*/  PLOP3.LUT P0, PT, PT, PT, UP0, 0x40, 0x0 ;  /* 0x000000000000781c */ /* 0x000fec0003f0e808 */
[C---:B------:R-:W-:Y:S08]  /*12d50*/  HMMA.16816.F32.BF16 R12, R148.reuse, R156, RZ ;  /* 0x0000009c940c723c */ /* 0x040ff000000418ff */
[----:B------:R-:W-:Y:S01]  /*12d60*/  HMMA.16816.F32.BF16 R16, R148, R158, RZ ;  /* 0x0000009e9410723c */ /* 0x000fe200000418ff */
[----:B------:R-:W2:Y:S05]  /*12d70*/  LDSM.16.M88.4 R148, [R209+0x10080] ;  /* 0x01008000d194783b */ /* 0x000eaa0000000200 */
[----:B------:R-:W3:Y:S02]  /*12d80*/  LDSM.16.M88.4 R156, [R208+0xc880] ;  /* 0x00c88000d09c783b */ /* 0x000ee40000000200 */
[C---:B-1----:R-:W-:Y:S08]  /*12d90*/  HMMA.16816.F32.BF16 R4, R160.reuse, R164, R4 ;  /* 0x000000a4a004723c */ /* 0x042ff00000041804 */
[C---:B------:R-:W-:Y:S01]  /*12da0*/  HMMA.16816.F32.BF16 R8, R160.reuse, R166, R8 ;  /* 0x000000a6a008723c */ /* 0x040fe20000041808 */
[----:B------:R-:W-:Y:S07]  /*12db0*/  LDSM.16.M88.4 R164, [R202] ;  /* 0x00000000caa4783b */ /* 0x000fee0000000200 */
[C---:B------:R-:W-:Y:S08]  /*12dc0*/  HMMA.16816.F32.BF16 R12, R160.reuse, R168, R12 ;  /* 0x000000a8a00c723c */ /* 0x040ff0000004180c */
[----:B------:R-:W-:Y:S01]  /*12dd0*/  HMMA.16816.F32.BF16 R16, R160, R170, R16 ;  /* 0x000000aaa010723c */ /* 0x000fe20000041810 */
[----:B------:R-:W1:Y:S05]  /*12de0*/  LDSM.16.M88.4 R160, [R207+0x10080] ;  /* 0x01008000cfa0783b */ /* 0x000e6a0000000200 */
[----:B------:R-:W4:Y:S02]  /*12df0*/  LDSM.16.M88.4 R168, [R202+0x800] ;  /* 0x00080000caa8783b */ /* 0x000f240000000200 */
[C---:B--2---:R-:W-:Y:S08]  /*12e00*/  HMMA.16816.F32.BF16 R4, R148.reuse, R152, R4 ;  /* 0x000000989404723c */ /* 0x044ff00000041804 */
[C---:B------:R-:W-:Y:S01]  /*12e10*/  HMMA.16816.F32.BF16 R8, R148.reuse, R154, R8 ;  /* 0x0000009a9408723c */ /* 0x040fe20000041808 */
[----:B------:R-:W-:Y:S07]  /*12e20*/  LDSM.16.M88.4 R152, [R213+0xd080] ;  /* 0x00d08000d598783b */ /* 0x000fee0000000200 */
[C---:B---3--:R-:W-:Y:S08]  /*12e30*/  HMMA.16816.F32.BF16 R12, R148.reuse, R156, R12 ;  /* 0x0000009c940c723c */ /* 0x048ff0000004180c */
[----:B------:R-:W-:Y:S01]  /*12e40*/  HMMA.16816.F32.BF16 R16, R148, R158, R16 ;  /* 0x0000009e9410723c */ /* 0x000fe20000041810 */
[----:B------:R-:W2:Y:S05]  /*12e50*/  LDSM.16.M88.4 R148, [R214+0x14080] ;  /* 0x01408000d694783b */ /* 0x000eaa0000000200 */
[----:B------:R-:W3:Y:S02]  /*12e60*/  LDSM.16.M88.4 R156, [R213+0xd880] ;  /* 0x00d88000d59c783b */ /* 0x000ee40000000200 */
[C---:B-1----:R-:W-:Y:S08]  /*12e70*/  HMMA.16816.F32.BF16 R4, R160.reuse, R164, R4 ;  /* 0x000000a4a004723c */ /* 0x042ff00000041804 */
[C---:B------:R-:W-:Y:S01]  /*12e80*/  HMMA.16816.F32.BF16 R8, R160.reuse, R166, R8 ;  /* 0x000000a6a008723c */ /* 0x040fe20000041808 */
[----:B------:R-:W-:Y:S07]  /*12e90*/  LDSM.16.M88.4 R164, [R201] ;  /* 0x00000000c9a4783b */ /* 0x000fee0000000200 */
[C---:B----4-:R-:W-:Y:S08]  /*12ea0*/  HMMA.16816.F32.BF16 R12, R160.reuse, R168, R12 ;  /* 0x000000a8a00c723c */ /* 0x050ff0000004180c */
[----:B------:R-:W-:Y:S01]  /*12eb0*/  HMMA.16816.F32.BF16 R16, R160, R170, R16 ;  /* 0x000000aaa010723c */ /* 0x000fe20000041810 */
[----:B------:R-:W1:Y:S05]  /*12ec0*/  LDSM.16.M88.4 R160, [R210+0x14080] ;  /* 0x01408000d2a0783b */ /* 0x000e6a0000000200 */
[----:B------:R-:W4:Y:S02]  /*12ed0*/  LDSM.16.M88.4 R168, [R200] ;  /* 0x00000000c8a8783b */ /* 0x000f240000000200 */
        /* <DEDUP_REMOVED lines=9> */
[----:B------:R-:W-:Y:S07]  /*12f70*/  LDSM.16.M88.4 R164, [R202+0x1000] ;  /* 0x00100000caa4783b */ /* 0x000fee0000000200 */
[C---:B----4-:R-:W-:Y:S08]  /*12f80*/  HMMA.16816.F32.BF16 R12, R160.reuse, R168, R12 ;  /* 0x000000a8a00c723c */ /* 0x050ff0000004180c */
        /* <DEDUP_REMOVED lines=59> */
[----:B------:R-:W-:Y:S04]  /*13340*/  DEPBAR.LE SB0, 0x0 ;  /* 0x000080000000791a */ /* 0x000fe80000000000 */
[C---:B--2---:R-:W-:Y:S01]  /*13350*/  HMMA.16816.F32.BF16 R4, R148.reuse, R152, R4 ;  /* 0x000000989404723c */ /* 0x044fe20000041804 */
[----:B------:R-:W-:Y:S07]  /*13360*/  BAR.SYNC.DEFER_BLOCKING 0x0 ;  /* 0x0000000000007b1d */ /* 0x000fee0000010000 */
[C---:B------:R-:W-:Y:S08]  /*13370*/  HMMA.16816.F32.BF16 R8, R148.reuse, R154, R8 ;  /* 0x0000009a9408723c */ /* 0x040ff00000041808 */
[C---:B---3--:R-:W-:Y:S08]  /*13380*/  HMMA.16816.F32.BF16 R12, R148.reuse, R156, R12 ;  /* 0x0000009c940c723c */ /* 0x048ff0000004180c */
[----:B------:R-:W-:Y:S08]  /*13390*/  HMMA.16816.F32.BF16 R16, R148, R158, R16 ;  /* 0x0000009e9410723c */ /* 0x000ff00000041810 */
[C---:B-1----:R-:W-:Y:S08]  /*133a0*/  HMMA.16816.F32.BF16 R4, R160.reuse, R164, R4 ;  /* 0x000000a4a004723c */ /* 0x042ff00000041804 */
[C---:B------:R-:W-:Y:S08]  /*133b0*/  HMMA.16816.F32.BF16 R8, R160.reuse, R166, R8 ;  /* 0x000000a6a008723c */ /* 0x040ff00000041808 */
[C---:B----4-:R-:W-:Y:S08]  /*133c0*/  HMMA.16816.F32.BF16 R12, R160.reuse, R168, R12 ;  /* 0x000000a8a00c723c */ /* 0x050ff0000004180c */
[----:B------:R-:W-:Y:S01]  /*133d0*/  HMMA.16816.F32.BF16 R16, R160, R170, R16 ;  /* 0x000000aaa010723c */ /* 0x000fe20000041810 */
[----:B------:R-:W-:-:S07]  /*133e0*/  @P0 BRA `(.L_x_467) ;  /* 0x000002b000000947 */ /* 0x000fce0003800000 */
        /* <DEDUP_REMOVED lines=13> */
[----:B------:R-:W2:Y:S01]  /*134c0*/  @!P2 LDG.E R217, [R148.64] ;  /* 0x0000001894d9a981 */ /* 0x000ea2000c1e1900 */
[----:B------:R-:W-:Y:S04]  /*134d0*/  IMAD R218, R151, c[0x0][0x2b8], R218 ;  /* 0x0000ae0097da7a24 */ /* 0x000fe800078e02da */
[C---:B------:R-:W-:Y:S01]  /*134e0*/  IMAD.WIDE.U32 R150, R218.reuse, c[0x0][0x1e0], RZ ;  /* 0x00007800da967a25 */ /* 0x040fe200078e00ff */
[----:B------:R-:W-:Y:S05]  /*134f0*/  SHF.R.S32.HI R153, RZ, 0x1f, R218 ;  /* 0x0000001fff997819 */ /* 0x000fea00000114da */
[----:B------:R-:W-:Y:S04]  /*13500*/  IMAD R153, R153, c[0x0][0x1e0], RZ ;  /* 0x0000780099997a24 */ /* 0x000fe800078e02ff */
[----:B------:R-:W-:Y:S04]  /*13510*/  IMAD R153, R218, c[0x0][0x1e4], R153 ;  /* 0x00007900da997a24 */ /* 0x000fe800078e0299 */
        /* <DEDUP_REMOVED lines=24> */
.L_x_467:
[----:B------:R-:W-:Y:S01]  /*136a0*/  PLOP3.LUT P0, PT, PT, PT, UP3, 0x80, 0x0 ;  /* 0x000000000000781c */ /* 0x000fe20003f0f038 */
[----:B------:R-:W0:Y:S01]  /*136b0*/  LDGDEPBAR ;  /* 0x00000000000079af */ /* 0x000e220000000000 */
[----:B-1----:R-:W-:Y:S01]  /*136c0*/  IMAD.MOV.U32 R155, RZ, RZ, R221 ;  /* 0x000000ffff9b7224 */ /* 0x002fe200078e00dd */
[----:B------:R-:W-:Y:S06]  /*136d0*/  USHF.L.U32 UR5, UR10, 0x5, URZ ;  /* 0x000000050a057899 */ /* 0x000fec000800063f */
[----:B------:R-:W-:Y:S04]  /*136e0*/  IMAD.U32 R149, RZ, RZ, UR5 ;  /* 0x00000005ff957e24 */ /* 0x000fe8000f8e00ff */
[----:B------:R-:W-:Y:S01]  /*136f0*/  @P0 IMAD.HI.U32 R0, R221, c[0x0][0x2c8], RZ ;  /* 0x0000b200dd000a27 */ /* 0x000fe200078e00ff */
[----:B------:R-:W-:Y:S02]  /*13700*/  PLOP3.LUT P0, PT, PT, PT, UP3, 0x80, 0x0 ;  /* 0x000000000000781c */ /* 0x000fe40003f0f038 */
[----:B------:R-:W-:Y:S11]  /*13710*/  IADD3 R151, -R222, 0x1, -R149 ;  /* 0x00000001de977810 */ /* 0x000ff60007ffe995 */
[----:B------:R-:W-:Y:S01]  /*13720*/  @P0 SHF.R.U32.HI R155, RZ, c[0x0][0x2cc], R0 ;  /* 0x0000b300ff9b0a19 */ /* 0x000fe20000011600 */
[----:B------:R-:W-:Y:S01]  /*13730*/  IMAD.U32 R0, RZ, RZ, UR20 ;  /* 0x00000014ff007e24 */ /* 0x000fe2000f8e00ff */
[----:B------:R-:W-:Y:S03]  /*13740*/  PLOP3.LUT P0, PT, PT, PT, UP2, 0x40, 0x0 ;  /* 0x000000000000781c */ /* 0x000fe60003f0e828 */
[----:B------:R-:W1:Y:S01]  /*13750*/  SHFL.IDX PT, R157, R155, RZ, 0x1c1f ;  /* 0x001c1fff9b9d7589 */ /* 0x000e6200000e0000 */
        /* <DEDUP_REMOVED lines=13> */
[----:B------:R-:W-:Y:S05]  /*13830*/  IMAD.MOV.U32 R150, RZ, RZ, c[0x0][0x32c] ;  /* 0x0000cb00ff967624 */ /* 0x000fea00078e00ff */
[----:B------:R-:W-:Y:S11]  /*13840*/  ISETP.NE.AND P0, PT, R150, 0x1, PT ;  /* 0x000000019600780c */ /* 0x000ff60003f05270 */
[----:B------:R-:W-:Y:S02]  /*13850*/  @!UPT UIADD3 URZ, URZ, URZ, URZ ;  /* 0x0000003f3f3ff290 */ /* 0x000fe4000fffe03f */
[----:B------:R-:W-:Y:S05]  /*13860*/  @P0 IMAD.HI.U32 R150, R152, c[0x0][0x330], RZ ;  /* 0x0000cc0098960a27 */ /* 0x000fea00078e00ff */
[----:B------:R-:W-:Y:S04]  /*13870*/  @P0 SHF.R.U32.HI R152, RZ, c[0x0][0x334], R150 ;  /* 0x0000cd00ff980a19 */ /* 0x000fe80000011696 */
[----:B------:R-:W-:Y:S01]  /*13880*/  LOP3.LUT R152, RZ, R152, RZ, 0x33, !PT ;  /* 0x00000098ff987212 */ /* 0x000fe200078e33ff */
[----:B------:R-:W-:-:S05]  /*13890*/  BRA `(.L_x_471) ;  /* 0x0000005000007947 */ /* 0x000fca0003800000 */
.L_x_470:
[----:B------:R-:W-:Y:S04]  /*138a0*/  MOV R150, c[0x0][0x32c] ;  /* 0x0000cb0000967a02 */ /* 0x000fe80000000f00 */
[----:B------:R-:W-:Y:S11]  /*138b0*/  ISETP.NE.AND P0, PT, R150, 0x1, PT ;  /* 0x000000019600780c */ /* 0x000ff60003f05270 */
[----:B------:R-:W-:Y:S02]  /*138c0*/  @!UPT UIADD3 URZ, URZ, URZ, URZ ;  /* 0x0000003f3f3ff290 */ /* 0x000fe4000fffe03f */
[----:B------:R-:W-:Y:S05]  /*138d0*/  @P0 IMAD.HI.U32 R150, R152, c[0x0][0x330], RZ ;  /* 0x0000cc0098960a27 */ /* 0x000fea00078e00ff */
[----:B------:R-:W-:Y:S02]  /*138e0*/  @P0 SHF.R.U32.HI R152, RZ, c[0x0][0x334], R150 ;  /* 0x0000cd00ff980a19 */ /* 0x000fe40000011696 */
.L_x_471:
[----:B------:R-:W-:Y:S05]  /*138f0*/  BSYNC B0 ;  /* 0x0000000000007941 */ /* 0x000fea0003800000 */
.L_x_469:
[----:B------:R-:W-:Y:S04]  /*13900*/  IMAD R157, R152, c[0x0][0x32c], -R149 ;  /* 0x0000cb00989d7a24 */ /* 0x000fe800078e0a95 */
[----:B------:R-:W-:Y:S05]  /*13910*/  IMAD.IADD R152, R157, 0x1, -R222 ;  /* 0x000000019d987824 */ /* 0x000fea00078e0ade */
[----:B------:R-:W-:Y:S02]  /*13920*/  IADD3 R150, R152, c[0x0][0x32c], RZ ;  /* 0x0000cb0098967a10 */ /* 0x000fe40007ffe0ff */
[----:B------:R-:W-:Y:S02]  /*13930*/  IMNMX R151, R151, R152, !PT ;  /* 0x0000009897977217 */ /* 0x000fe40007800200 */
[----:B------:R-:W-:Y:S02]  /*13940*/  IMNMX R153, R153, R150, PT ;  /* 0x0000009699997217 */ /* 0x000fe40003800200 */
.L_x_468:
[----:B------:R-:W-:Y:S06]  /*13950*/  UISETP.GT.AND UP0, UPT, UR10, -0x1, UPT ;  /* 0xffffffff0a00788c */ /* 0x000fec000bf04270 */
[----:B------:R-:W-:Y:S04]  /*13960*/  PLOP3.LUT P0, PT, PT, PT, UP0, 0x80, 0x0 ;  /* 0x000000000000781c */ /* 0x000fe80003f0f008 */
[----:B------:R-:W-:Y:S04]  /*13970*/  ISETP.GT.AND P0, PT, R151, RZ, P0 ;  /* 0x000000ff9700720c */ /* 0x000fe80000704270 */
[----:B------:R-:W-:Y:S04]  /*13980*/  ISETP.LT.OR P0, PT, R153, 0x1, P0 ;  /* 0x000000019900780c */ /* 0x000fe80000701670 */
[----:B------:R-:W-:Y:S02]  /*13990*/  FSEL R154, R4, -INF , !P0 ;  /* 0xff800000049a7808 */ /* 0x000fe40004000000 */
[----:B------:R-:W-:Y:S04]  /*139a0*/  PLOP3.LUT P0, PT, PT, PT, UP0, 0x80, 0x0 ;  /* 0x000000000000781c */ /* 0x000fe80003f0f008 */
[----:B------:R-:W-:Y:S04]  /*139b0*/  ISETP.GT.AND P0, PT, R151, 0x1, P0 ;  /* 0x000000019700780c */ /* 0x000fe80000704270 */
[----:B------:R-:W-:Y:S04]  /*139c0*/  ISETP.LT.OR P0, PT, R153, 0x2, P0 ;  /* 0x000000029900780c */ /* 0x000fe80000701670 */
[----:B------:R-:W-:Y:S02]  /*139d0*/  FSEL R152, R5, -INF , !P0 ;  /* 0xff80000005987808 */ /* 0x000fe40004000000 */
[----:B------:R-:W-:Y:S01]  /*139e0*/  PLOP3.LUT P0, PT, PT, PT, UP0, 0x80, 0x0 ;  /* 0x000000000000781c */ /* 0x000fe20003f0f008 */
[----:B------:R-:W1:Y:S03]  /*139f0*/  SHFL.IDX PT, R5, R155, 0x1, 0x1c1f ;  /* 0x003c1f009b057f89 */ /* 0x000e6600000e0000 */
[----:B------:R-:W-:Y:S04]  /*13a00*/  ISETP.GT.AND P0, PT, R151, 0x8, P0 ;  /* 0x000000089700780c */ /* 0x000fe80000704270 */
[----:B------:R-:W-:Y:S04]  /*13a10*/  ISETP.LT.OR P0, PT, R153, 0x9, P0 ;  /* 0x000000099900780c */ /* 0x000fe80000701670 */
[----:B------:R-:W-:Y:S02]  /*13a20*/  FSEL R150, R8, -INF , !P0 ;  /* 0xff80000008967808 */ /* 0x000fe40004000000 */
[----:B------:R-:W-:Y:S04]  /*13a30*/  PLOP3.LUT P0, PT, PT, PT, UP0, 0x80, 0x0 ;  /* 0x000000000000781c */ /* 0x000fe80003f0f008 */
[----:B------:R-:W-:Y:S04]  /*13a40*/  ISETP.GT.AND P0, PT, R151, 0x9, P0 ;  /* 0x000000099700780c */ /* 0x000fe80000704270 */
[----:B------:R-:W-:Y:S01]  /*13a50*/  ISETP.LT.OR P0, PT, R153, 0xa, P0 ;  /* 0x0000000a9900780c */ /* 0x000fe20000701670 */
[--C-:B-1----:R-:W-:Y:S03]  /*13a60*/  IMAD.IADD R148, R148, 0x1, R5.reuse ;  /* 0x0000000194947824 */ /* 0x102fe600078e0205 */
[----:B------:R-:W-:Y:S01]  /*13a70*/  FSEL R8, R9, -INF , !P0 ;  /* 0xff80000009087808 */ /* 0x000fe20004000000 */
[----:B------:R-:W-:Y:S01]  /*13a80*/  IMAD.IADD R0, R0, 0x1, R5 ;  /* 0x0000000100007824 */ /* 0x000fe200078e0205 */
        /* <DEDUP_REMOVED lines=16> */
[----:B------:R-:W-:Y:S11]  /*13b90*/  PLOP3.LUT P0, PT, PT, PT, UP2, 0x40, 0x0 ;  /* 0x000000000000781c */ /* 0x000ff60003f0e828 */
[----:B------:R-:W-:Y:S02]  /*13ba0*/  @!UPT UIADD3 URZ, URZ, URZ, URZ ;  /* 0x0000003f3f3ff290 */ /* 0x000fe4000fffe03f */
        /* <DEDUP_REMOVED lines=15> */
.L_x_474:
[----:B------:R-:W-:Y:S04]  /*13ca0*/  MOV R4, c[0x0][0x32c] ;  /* 0x0000cb0000047a02 */ /* 0x000fe80000000f00 */
[----:B------:R-:W-:Y:S11]  /*13cb0*/  ISETP.NE.AND P0, PT, R4, 0x1, PT ;  /* 0x000000010400780c */ /* 0x000ff60003f05270 */
[----:B------:R-:W-:Y:S02]  /*13cc0*/  @!UPT UIADD3 URZ, URZ, URZ, URZ ;  /* 0x0000003f3f3ff290 */ /* 0x000fe4000fffe03f */
[----:B------:R-:W-:Y:S05]  /*13cd0*/  @P0 IMAD.HI.U32 R4, R12, c[0x0][0x330], RZ ;  /* 0x0000cc000c040a27 */ /* 0x000fea00078e00ff */
[----:B------:R-:W-:Y:S02]  /*13ce0*/  @P0 SHF.R.U32.HI R12, RZ, c[0x0][0x334], R4 ;  /* 0x0000cd00ff0c0a19 */ /* 0x000fe40000011604 */
.L_x_475:
[----:B------:R-:W-:Y:S05]  /*13cf0*/  BSYNC B0 ;  /* 0x0000000000007941 */ /* 0x000fea0003800000 */
.L_x_473:
[----:B------:R-:W-:Y:S04]  /*13d00*/  IMAD R149, R12, c[0x0][0x32c], -R149 ;  /* 0x0000cb000c957a24 */ /* 0x000fe800078e0a95 */
[----:B------:R-:W-:Y:S05]  /*13d10*/  IMAD.IADD R149, R149, 0x1, -R222 ;  /* 0x0000000195957824 */ /* 0x000fea00078e0ade */
[----:B------:R-:W-:Y:S02]  /*13d20*/  IADD3 R5, R149, c[0x0][0x32c], RZ ;  /* 0x0000cb0095057a10 */ /* 0x000fe40007ffe0ff */
[----:B------:R-:W-:Y:S02]  /*13d30*/  IMNMX R0, R0, R149, !PT ;  /* 0x0000009500007217 */ /* 0x000fe40007800200 */
[----:B------:R-:W-:Y:S02]  /*13d40*/  IMNMX R148, R148, R5, PT ;  /* 0x0000000594947217 */ /* 0x000fe40003800200 */
.L_x_472:
[----:B------:R-:W-:Y:S01]  /*13d50*/  PLOP3.LUT P0, PT, PT, PT, UP0, 0x80, 0x0 ;  /* 0x000000000000781c */ /* 0x000fe20003f0f008 */
[----:B------:R-:W-:Y:S01]  /*13d60*/  LDSM.16.MT88.4 R156, [R206+0x8080] ;  /* 0x00808000ce9c783b */ /* 0x000fe20000004200 */
[----:B------:R-:W-:Y:S02]  /*13d70*/  FMNMX.FTZ R5, R154, R3, !PT ;  /* 0x000000039a057209 */ /* 0x000fe40007810000 */
[----:B------:R-:W-:Y:S02]  /*13d80*/  ISETP.GT.AND P0, PT, R0, RZ, P0 ;  /* 0x000000ff0000720c */ /* 0x000fe40000704270 */
[----:B------:R-:W-:Y:S02]  /*13d90*/  FMNMX.FTZ R5, R152, R5, !PT ;  /* 0x0000000598057209 */ /* 0x000fe40007810000 */
[----:B------:R-:W-:Y:S01]  /*13da0*/  ISETP.LT.OR P0, PT, R148, 0x1, P0 ;  /* 0x000000019400780c */ /* 0x000fe20000701670 */
[----:B------:R-:W-:Y:S01]  /*13db0*/  LDSM.16.MT88.4 R172, [R211+0xa880] ;  /* 0x00a88000d3ac783b */ /* 0x000fe20000004200 */
[----:B------:R-:W-:Y:S02]  /*13dc0*/  FMNMX.FTZ R5, R150, R5, !PT ;  /* 0x0000000596057209 */ /* 0x000fe40007810000 */
[----:B------:R-:W-:Y:S02]  /*13dd0*/  FSEL R17, R6, -INF , !P0 ;  /* 0xff80000006117808 */ /* 0x000fe40004000000 */
[----:B------:R-:W-:Y:S02]  /*13de0*/  PLOP3.LUT P0, PT, PT, PT, UP0, 0x80, 0x0 ;  /* 0x000000000000781c */ /* 0x000fe40003f0f008 */
[----:B------:R-:W-:Y:S01]  /*13df0*/  FMNMX.FTZ R5, R8, R5, !PT ;  /* 0x0000000508057209 */ /* 0x000fe20007810000 */
[----:B------:R-:W-:Y:S01]  /*13e00*/  LDSM.16.MT88.4 R176, [R206+0xa880] ;  /* 0x00a88000ceb0783b */ /* 0x000fe20000004200 */
[----:B------:R-:W-:Y:S02]  /*13e10*/  ISETP.GT.AND P0, PT, R0, 0x1, P0 ;  /* 0x000000010000780c */ /* 0x000fe40000704270 */
[----:B------:R-:W-:Y:S02]  /*13e20*/  FMNMX.FTZ R5, R168, R5, !PT ;  /* 0x00000005a8057209 */ /* 0x000fe40007810000 */
[----:B------:R-:W-:Y:S02]  /*13e30*/  ISETP.LT.OR P0, PT, R148, 0x2, P0 ;  /* 0x000000029400780c */ /* 0x000fe40000701670 */
[----:B------:R-:W-:Y:S01]  /*13e40*/  FMNMX.FTZ R5, R166, R5, !PT ;  /* 0x00000005a6057209 */ /* 0x000fe20007810000 */
[----:B------:R-:W-:Y:S01]  /*13e50*/  LDSM.16.MT88.4 R180, [R204+0xa880] ;  /* 0x00a88000ccb4783b */ /* 0x000fe20000004200 */
[----:B------:R-:W-:Y:S02]  /*13e60*/  FSEL R13, R7, -INF , !P0 ;  /* 0xff800000070d7808 */ /* 0x000fe40004000000 */
[----:B------:R-:W-:Y:S02]  /*13e70*/  PLOP3.LUT P0, PT, PT, PT, UP0, 0x80, 0x0 ;  /* 0x000000000000781c */ /* 0x000fe40003f0f008 */
[----:B------:R-:W-:Y:S02]  /*13e80*/  FMNMX.FTZ R5, R164, R5, !PT ;  /* 0x00000005a4057209 */ /* 0x000fe40007810000 */
[----:B------:R-:W-:Y:S01]  /*13e90*/  ISETP.GT.AND P0, PT, R0, 0x8, P0 ;  /* 0x000000080000780c */ /* 0x000fe20000704270 */
[----:B------:R-:W-:Y:S01]  /*13ea0*/  LDSM.16.MT88.4 R184, [R211+0xb880] ;  /* 0x00b88000d3b8783b */ /* 0x000fe20000004200 */
[----:B------:R-:W-:Y:S02]  /*13eb0*/  FMNMX.FTZ R4, R162, R5, !PT ;  /* 0x00000005a2047209 */ /* 0x000fe40007810000 */
[----:B------:R-:W-:Y:S02]  /*13ec0*/  ISETP.LT.OR P0, PT, R148, 0x9, P0 ;  /* 0x000000099400780c */ /* 0x000fe40000701670 */
[----:B------:R-:W-:Y:S02]  /*13ed0*/  FMNMX.FTZ R6, R17, R2, !PT ;  /* 0x0000000211067209 */ /* 0x000fe40007810000 */
[----:B------:R-:W-:Y:S01]  /*13ee0*/  FSEL R9, R10, -INF , !P0 ;  /* 0xff8000000a097808 */ /* 0x000fe20004000000 */
[----:B------:R-:W1:Y:S01]  /*13ef0*/  SHFL.BFLY PT, R5, R4, 0x2, 0x1f ;  /* 0x0c401f0004057f89 */ /* 0x000e6200000e0000 */
[----:B------:R-:W-:Y:S02]  /*13f00*/  PLOP3.LUT P0, PT, PT, PT, UP0, 0x80, 0x0 ;  /* 0x000000000000781c */ /* 0x000fe40003f0f008 */
[----:B------:R-:W-:Y:S02]  /*13f10*/  FMNMX.FTZ R6, R13, R6, !PT ;  /* 0x000000060d067209 */ /* 0x000fe40007810000 */
[----:B------:R-:W-:Y:S02]  /*13f20*/  ISETP.GT.AND P0, PT, R0, 0x9, P0 ;  /* 0x000000090000780c */ /* 0x000fe40000704270 */
[----:B------:R-:W-:Y:S01]  /*13f30*/  FMNMX.FTZ R6, R9, R6, !PT ;  /* 0x0000000609067209 */ /* 0x000fe20007810000 */
[----:B------:R-:W-:Y:S01]  /*13f40*/  LDSM.16.MT88.4 R188, [R206+0xb880] ;  /* 0x00b88000cebc783b */ /* 0x000fe20000004200 */
[----:B------:R-:W-:Y:S04]  /*13f50*/  ISETP.LT.OR P0, PT, R148, 0xa, P0 ;  /* 0x0000000a9400780c */ /* 0x000fe80000701670 */
[----:B------:R-:W-:Y:S02]  /*13f60*/  FSEL R11, R11, -INF , !P0 ;  /* 0xff8000000b0b7808 */ /* 0x000fe40004000000 */
[----:B------:R-:W-:Y:S02]  /*13f70*/  PLOP3.LUT P0, PT, PT, PT, UP0, 0x80, 0x0 ;  /* 0x000000000000781c */ /* 0x000fe40003f0f008 */
[----:B------:R-:W-:Y:S02]  /*13f80*/  FMNMX.FTZ R10, R11, R6, !PT ;  /* 0x000000060b0a7209 */ /* 0x000fe40007810000 */
        /* <DEDUP_REMOVED lines=9> */
[----:B-1----:R-:W-:Y:S02]  /*14020*/  FMNMX.FTZ R6, R4, R5, !PT ;  /* 0x0000000504067209 */ /* 0x002fe40007810000 */
[----:B------:R-:W-:Y:S03]  /*14030*/  ISETP.LT.OR P0, PT, R148, 0x19, P0 ;  /* 0x000000199400780c */ /* 0x000fe60000701670 */
[----:B------:R-:W1:Y:S01]  /*14040*/  SHFL.BFLY PT, R15, R6, 0x1, 0x1f ;  /* 0x0c201f00060f7f89 */ /* 0x000e6200000e0000 */
[----:B------:R-:W-:Y:S02]  /*14050*/  FSEL R161, R18, -INF , !P0 ;  /* 0xff80000012a17808 */ /* 0x000fe40004000000 */
[----:B------:R-:W-:Y:S01]  /*14060*/  PLOP3.LUT P0, PT, PT, PT, UP0, 0x80, 0x0 ;  /* 0x000000000000781c */ /* 0x000fe20003f0f008 */
[----:B------:R-:W-:Y:S02]  /*14070*/  UISETP.GT.AND UP0, UPT, UR10, UR4, UPT ;  /* 0x000000040a00728c */ /* 0x000fe4000bf04270 */
[----:B------:R-:W-:Y:S01]  /*14080*/  UIADD3 UR10, UR10, -0x1, URZ ;  /* 0xffffffff0a0a7890 */ /* 0x000fe2000fffe03f */
[----:B------:R-:W-:Y:S02]  /*14090*/  ISETP.GT.AND P0, PT, R0, 0x19, P0 ;  /* 0x000000190000780c */ /* 0x000fe40000704270 */
[----:B------:R-:W-:Y:S02]  /*140a0*/  FMNMX.FTZ R0, R165, R10, !PT ;  /* 0x0000000aa5007209 */ /* 0x000fe40007810000 */
[----:B------:R-:W-:Y:S02]  /*140b0*/  ISETP.LT.OR P0, PT, R148, 0x1a, P0 ;  /* 0x0000001a9400780c */ /* 0x000fe40000701670 */
[----:B------:R-:W-:Y:S02]  /*140c0*/  FMNMX.FTZ R0, R163, R0, !PT ;  /* 0x00000000a3007209 */ /* 0x000fe40007810000 */
[----:B------:R-:W-:Y:S02]  /*140d0*/  FSEL R149, R19, -INF , !P0 ;  /* 0xff80000013957808 */ /* 0x000fe40004000000 */
[----:B------:R-:W-:Y:S04]  /*140e0*/  FMNMX.FTZ R0, R161, R0, !PT ;  /* 0x00000000a1007209 */ /* 0x000fe80007810000 */
[----:B------:R-:W-:Y:S02]  /*140f0*/  FMNMX.FTZ R4, R149, R0, !PT ;  /* 0x0000000095047209 */ /* 0x000fe40007810000 */
[----:B-1----:R-:W-:Y:S03]  /*14100*/  FMNMX.FTZ R0, R6, R15, !PT ;  /* 0x0000000f06007209 */ /* 0x002fe60007810000 */
[----:B------:R-:W1:Y:S01]  /*14110*/  SHFL.BFLY PT, R7, R4, 0x2, 0x1f ;  /* 0x0c401f0004077f89 */ /* 0x000e6200000e0000 */
[C---:B------:R-:W-:Y:S01]  /*14120*/  FSETP.NEU.FTZ.AND P0, PT, R0.reuse, -INF , PT ;  /* 0xff8000000000780b */ /* 0x040fe20003f1d000 */
[----:B------:R-:W-:Y:S05]  /*14130*/  FMUL.FTZ R167, R0, c[0x0][0x2d0] ;  /* 0x0000b40000a77a20 */ /* 0x000fea0000410000 */
[----:B------:R-:W-:Y:S05]  /*14140*/  FSEL R167, R167, RZ, P0 ;  /* 0x000000ffa7a77208 */ /* 0x000fea0000000000 */
[--C-:B------:R-:W-:Y:S02]  /*14150*/  FFMA.FTZ R232, R154, c[0x0][0x2d0], -R167.reuse ;  /* 0x0000b4009ae87a23 */ /* 0x100fe400000108a7 */
[--C-:B------:R-:W-:Y:S02]  /*14160*/  FFMA.FTZ R151, R152, c[0x0][0x2d0], -R167.reuse ;  /* 0x0000b40098977a23 */ /* 0x100fe400000108a7 */
[--C-:B------:R-:W-:Y:S02]  /*14170*/  FFMA.FTZ R150, R150, c[0x0][0x2d0], -R167.reuse ;  /* 0x0000b40096967a23 */ /* 0x100fe400000108a7 */
[--C-:B------:R-:W-:Y:S01]  /*14180*/  FFMA.FTZ R233, R8, c[0x0][0x2d0], -R167.reuse ;  /* 0x0000b40008e97a23 */ /* 0x100fe200000108a7 */
[----:B------:R-:W-:Y:S01]  /*14190*/  MUFU.EX2 R232, R232 ;  /* 0x000000e800e87308 */ /* 0x000fe20000000800 */
[--C-:B------:R-:W-:Y:S02]  /*141a0*/  FFMA.FTZ R238, R168, c[0x0][0x2d0], -R167.reuse ;  /* 0x0000b400a8ee7a23 */ /* 0x100fe400000108a7 */
[----:B------:R-:W-:Y:S01]  /*141b0*/  LDSM.16.MT88.4 R168, [R204+0x9880] ;  /* 0x00988000cca8783b */ /* 0x000fe20000004200 */
[----:B-1----:R-:W-:Y:S01]  /*141c0*/  FMNMX.FTZ R5, R4, R7, !PT ;  /* 0x0000000704057209 */ /* 0x002fe20007810000 */
[--C-:B------:R-:W-:Y:S01]  /*141d0*/  FFMA.FTZ R239, R166, c[0x0][0x2d0], -R167.reuse ;  /* 0x0000b400a6ef7a23 */ /* 0x100fe200000108a7 */
[----:B------:R-:W-:Y:S01]  /*141e0*/  FSEL R4, R0, RZ, P0 ;  /* 0x000000ff00047208 */ /* 0x000fe20000000000 */
[--C-:B------:R-:W-:Y:S02]  /*141f0*/  FFMA.FTZ R240, R164, c[0x0][0x2d0], -R167.reuse ;  /* 0x0000b400a4f07a23 */ /* 0x100fe400000108a7 */
[----:B------:R-:W-:Y:S01]  /*14200*/  FFMA.FTZ R167, R162, c[0x0][0x2d0], -R167 ;  /* 0x0000b400a2a77a23 */ /* 0x000fe200000108a7 */
[----:B------:R-:W1:Y:S01]  /*14210*/  MUFU.EX2 R151, R151 ;  /* 0x0000009700977308 */ /* 0x000e620000000800 */
[----:B------:R-:W2:Y:S01]  /*14220*/  SHFL.BFLY PT, R148, R5, 0x1, 0x1f ;  /* 0x0c201f0005947f89 */ /* 0x000ea200000e0000 */
[----:B------:R-:W-:Y:S04]  /*14230*/  FADD.FTZ R3, -R4, R3 ;  /* 0x0000000304037221 */ /* 0x000fe80000010100 */
[----:B------:R-:W-:Y:S04]  /*14240*/  FMUL.FTZ R6, R3, c[0x0][0x2d0] ;  /* 0x0000b40003067a20 */ /* 0x000fe80000410000 */
[----:B------:R-:W3:Y:S10]  /*14250*/  MUFU.EX2 R3, R6 ;  /* 0x0000000600037308 */ /* 0x000ef40000000800 */
[----:B------:R-:W-:Y:S01]  /*14260*/  MUFU.EX2 R150, R150 ;  /* 0x0000009600967308 */ /* 0x000fe20000000800 */
[----:B-1----:R-:W-:Y:S02]  /*14270*/  F2FP.BF16.PACK_AB R152, R151, R232 ;  /* 0x000000e89798723e */ /* 0x002fe400000010ff */
[----:B--2---:R-:W-:Y:S04]  /*14280*/  FMNMX.FTZ R148, R148, R5, !PT ;  /* 0x0000000594947209 */ /* 0x004fe80007810000 */
[C---:B------:R-:W-:Y:S01]  /*14290*/  FSETP.NEU.FTZ.AND P0, PT, R148.reuse, -INF , PT ;  /* 0xff8000009400780b */ /* 0x040fe20003f1d000 */
[C---:B------:R-:W-:Y:S02]  /*142a0*/  FMUL.FTZ R160, R148.reuse, c[0x0][0x2d0] ;  /* 0x0000b40094a07a20 */ /* 0x040fe40000410000 */
[----:B------:R-:W1:Y:S01]  /*142b0*/  MUFU.EX2 R233, R233 ;  /* 0x000000e900e97308 */ /* 0x000e620000000800 */
[----:B------:R-:W-:Y:S01]  /*142c0*/  FSEL R5, R148, RZ, P0 ;  /* 0x000000ff94057208 */ /* 0x000fe20000000000 */
[C---:B---3--:R-:W-:Y:S01]  /*142d0*/  FMUL.FTZ R4, R3.reuse, R144 ;  /* 0x0000009003047220 */ /* 0x048fe20000410000 */
[----:B------:R-:W-:Y:S01]  /*142e0*/  FSEL R160, R160, RZ, P0 ;  /* 0x000000ffa0a07208 */ /* 0x000fe20000000000 */
[----:B------:R-:W-:Y:S01]  /*142f0*/  FMUL.FTZ R8, R3, R132 ;  /* 0x0000008403087220 */ /* 0x000fe20000410000 */
[----:B------:R-:W-:Y:S01]  /*14300*/  PLOP3.LUT P0, PT, PT, PT, UP0, 0x80, 0x0 ;  /* 0x000000000000781c */ /* 0x000fe20003f0f008 */
[----:B------:R-:W-:Y:S02]  /*14310*/  FADD.FTZ R5, -R5, R2 ;  /* 0x0000000205057221 */ /* 0x000fe40000010100 */
[--C-:B------:R-:W-:Y:S02]  /*14320*/  FFMA.FTZ R236, R13, c[0x0][0x2d0], -R160.reuse ;  /* 0x0000b4000dec7a23 */ /* 0x100fe400000108a0 */
[----:B------:R2:W-:Y:S01]  /*14330*/  MUFU.EX2 R241, R167 ;  /* 0x000000a700f17308 */ /* 0x0005e20000000800 */
[----:B------:R-:W3:Y:S01]  /*14340*/  LDSM.16.MT88.4 R12, [R211+0x8080] ;  /* 0x00808000d30c783b */ /* 0x000ee20000004200 */
[--C-:B------:R-:W-:Y:S02]  /*14350*/  FFMA.FTZ R237, R17, c[0x0][0x2d0], -R160.reuse ;  /* 0x0000b40011ed7a23 */ /* 0x100fe400000108a0 */
[--C-:B------:R-:W-:Y:S02]  /*14360*/  FFMA.FTZ R235, R9, c[0x0][0x2d0], -R160.reuse ;  /* 0x0000b40009eb7a23 */ /* 0x100fe400000108a0 */
[--C-:B------:R-:W-:Y:S02]  /*14370*/  FFMA.FTZ R234, R11, c[0x0][0x2d0], -R160.reuse ;  /* 0x0000b4000bea7a23 */ /* 0x100fe400000108a0 */
[----:B------:R-:W-:Y:S02]  /*14380*/  FMUL.FTZ R2, R5, c[0x0][0x2d0] ;  /* 0x0000b40005027a20 */ /* 0x000fe40000410000 */
[----:B------:R-:W-:Y:S01]  /*14390*/  MUFU.EX2 R237, R237 ;  /* 0x000000ed00ed7308 */ /* 0x000fe20000000800 */
[C---:B------:R-:W-:Y:S02]  /*143a0*/  FMUL.FTZ R5, R3.reuse, R145 ;  /* 0x0000009103057220 */ /* 0x040fe40000410000 */
[----:B------:R-:W-:Y:S01]  /*143b0*/  FMUL.FTZ R9, R3, R133 ;  /* 0x0000008503097220 */ /* 0x000fe20000410000 */
[----:B-1----:R-:W-:Y:S01]  /*143c0*/  F2FP.BF16.PACK_AB R154, R233, R150 ;  /* 0x00000096e99a723e */ /* 0x002fe200000010ff */
[C---:B------:R-:W-:Y:S02]  /*143d0*/  FMUL.FTZ R16, R3.reuse, R140 ;  /* 0x0000008c03107220 */ /* 0x040fe40000410000 */
[----:B------:R-:W-:Y:S02]  /*143e0*/  FMUL.FTZ R17, R3, R141 ;  /* 0x0000008d03117220 */ /* 0x000fe40000410000 */
[--C-:B------:R-:W-:Y:S01]  /*143f0*/  FFMA.FTZ R242, R165, c[0x0][0x2d0], -R160.reuse ;  /* 0x0000b400a5f27a23 */ /* 0x100fe200000108a0 */
[----:B------:R-:W1:Y:S01]  /*14400*/  MUFU.EX2 R2, R2 ;  /* 0x0000000200027308 */ /* 0x000e620000000800 */
[--C-:B------:R-:W-:Y:S02]  /*14410*/  FFMA.FTZ R243, R163, c[0x0][0x2d0], -R160.reuse ;  /* 0x0000b400a3f37a23 */ /* 0x100fe400000108a0 */
[--C-:B------:R-:W-:Y:S01]  /*14420*/  FFMA.FTZ R244, R161, c[0x0][0x2d0], -R160.reuse ;  /* 0x0000b400a1f47a23 */ /* 0x100fe200000108a0 */
[----:B--2---:R-:W-:Y:S01]  /*14430*/  LDSM.16.MT88.4 R164, [R206+0x9880] ;  /* 0x00988000cea4783b */ /* 0x004fe20000004200 */
[----:B------:R-:W-:Y:S02]  /*14440*/  FFMA.FTZ R160, R149, c[0x0][0x2d0], -R160 ;  /* 0x0000b40095a07a23 */ /* 0x000fe400000108a0 */
[C---:B------:R-:W-:Y:S02]  /*14450*/  FMUL.FTZ R28, R3.reuse, R28 ;  /* 0x0000001c031c7220 */ /* 0x040fe40000410000 */
[C---:B------:R-:W-:Y:S01]  /*14460*/  FMUL.FTZ R29, R3.reuse, R29 ;  /* 0x0000001d031d7220 */ /* 0x040fe20000410000 */
[----:B------:R-:W2:Y:S01]  /*14470*/  MUFU.EX2 R236, R236 ;  /* 0x000000ec00ec7308 */ /* 0x000ea20000000800 */
        /* <DEDUP_REMOVED lines=8> */
[C---:B-1----:R-:W-:Y:S02]  /*14500*/  FMUL.FTZ R6, R2.reuse, R146 ;  /* 0x0000009202067220 */ /* 0x042fe40000410000 */
[C---:B------:R-:W-:Y:S02]  /*14510*/  FMUL.FTZ R7, R2.reuse, R147 ;  /* 0x0000009302077220 */ /* 0x040fe40000410000 */
[----:B------:R-:W1:Y:S01]  /*14520*/  LDSM.16.MT88.4 R144, [R205+0x8080] ;  /* 0x00808000cd90783b */ /* 0x000e620000004200 */
[----:B------:R-:W4:Y:S01]  /*14530*/  MUFU.EX2 R234, R234 ;  /* 0x000000ea00ea7308 */ /* 0x000f220000000800 */
[C---:B------:R-:W-:Y:S02]  /*14540*/  FMUL.FTZ R10, R2.reuse, R134 ;  /* 0x00000086020a7220 */ /* 0x040fe40000410000 */
[----:B------:R-:W-:Y:S01]  /*14550*/  FMUL.FTZ R11, R2, R135 ;  /* 0x00000087020b7220 */ /* 0x000fe20000410000 */
[----:B--2---:R-:W-:Y:S01]  /*14560*/  F2FP.BF16.PACK_AB R153, R236, R237 ;  /* 0x000000edec99723e */ /* 0x004fe200000010ff */
[C---:B------:R-:W-:Y:S02]  /*14570*/  FMUL.FTZ R18, R2.reuse, R142 ;  /* 0x0000008e02127220 */ /* 0x040fe40000410000 */
[----:B------:R-:W2:Y:S01]  /*14580*/  LDSM.16.MT88.4 R132, [R204+0x8080] ;  /* 0x00808000cc84783b */ /* 0x000ea20000004200 */
[C---:B------:R-:W-:Y:S02]  /*14590*/  FMUL.FTZ R19, R2.reuse, R143 ;  /* 0x0000008f02137220 */ /* 0x040fe40000410000 */
[----:B------:R5:W-:Y:S01]  /*145a0*/  MUFU.EX2 R149, R160 ;  /* 0x000000a000957308 */ /* 0x000be20000000800 */
[C---:B------:R-:W-:Y:S02]  /*145b0*/  FMUL.FTZ R30, R2.reuse, R30 ;  /* 0x0000001e021e7220 */ /* 0x040fe40000410000 */
[C---:B------:R-:W-:Y:S02]  /*145c0*/  FMUL.FTZ R31, R2.reuse, R31 ;  /* 0x0000001f021f7220 */ /* 0x040fe40000410000 */
[----:B------:R-:W-:Y:S01]  /*145d0*/  LDSM.16.MT88.4 R140, [R206+0x9080] ;  /* 0x00908000ce8c783b */ /* 0x000fe20000004200 */
[C---:B------:R-:W-:Y:S02]  /*145e0*/  FMUL.FTZ R34, R2.reuse, R34 ;  /* 0x0000002202227220 */ /* 0x040fe40000410000 */
[C---:B------:R-:W-:Y:S02]  /*145f0*/  FMUL.FTZ R35, R2.reuse, R35 ;  /* 0x0000002302237220 */ /* 0x040fe40000410000 */
[C---:B------:R-:W-:Y:S01]  /*14600*/  FMUL.FTZ R38, R2.reuse, R38 ;  /* 0x0000002602267220 */ /* 0x040fe20000410000 */
[----:B------:R-:W-:Y:S01]  /*14610*/  MUFU.EX2 R238, R238 ;  /* 0x000000ee00ee7308 */ /* 0x000fe20000000800 */
[----:B------:R-:W-:Y:S01]  /*14620*/  FMUL.FTZ R39, R2, R39 ;  /* 0x0000002702277220 */ /* 0x000fe20000410000 */
[----:B----4-:R-:W-:Y:S01]  /*14630*/  F2FP.BF16.PACK_AB R155, R234, R235 ;  /* 0x000000ebea9b723e */ /* 0x010fe200000010ff */
[C---:B------:R-:W-:Y:S02]  /*14640*/  FMUL.FTZ R42, R2.reuse, R42 ;  /* 0x0000002a022a7220 */ /* 0x040fe40000410000 */
[C---:B------:R-:W-:Y:S02]  /*14650*/  FMUL.FTZ R43, R2.reuse, R43 ;  /* 0x0000002b022b7220 */ /* 0x040fe40000410000 */
[C---:B------:R-:W-:Y:S02]  /*14660*/  FMUL.FTZ R45, R3.reuse, R45 ;  /* 0x0000002d032d7220 */ /* 0x040fe40000410000 */
[C---:B---3--:R-:W-:Y:S01]  /*14670*/  HMMA.16816.F32.BF16 R4, R152.reuse, R12, R4 ;  /* 0x0000000c9804723c */ /* 0x048fe20000041804 */
[----:B------:R-:W3:Y:S01]  /*14680*/  MUFU.EX2 R239, R239 ;  /* 0x000000ef00ef7308 */ /* 0x000ee20000000800 */
[----:B-----5:R-:W-:Y:S03]  /*14690*/  LDSM.16.MT88.4 R160, [R204+0x8880] ;  /* 0x00888000cca0783b */ /* 0x020fe60000004200 */
[C---:B------:R-:W-:Y:S02]  /*146a0*/  FMUL.FTZ R46, R2.reuse, R46 ;  /* 0x0000002e022e7220 */ /* 0x040fe40000410000 */
[C---:B------:R-:W-:Y:S01]  /*146b0*/  FMUL.FTZ R12, R3.reuse, R136 ;  /* 0x00000088030c7220 */ /* 0x040fe20000410000 */
[C---:B------:R-:W-:Y:S03]  /*146c0*/  HMMA.16816.F32.BF16 R8, R152.reuse, R14, R8 ;  /* 0x0000000e9808723c */ /* 0x040fe60000041808 */
[----:B------:R-:W4:Y:S01]  /*146d0*/  MUFU.EX2 R240, R240 ;  /* 0x000000f000f07308 */ /* 0x000f220000000800 */
[C---:B------:R-:W-:Y:S02]  /*146e0*/  FMUL.FTZ R13, R3.reuse, R137 ;  /* 0x00000089030d7220 */ /* 0x040fe40000410000 */
[C---:B------:R-:W-:Y:S02]  /*146f0*/  FMUL.FTZ R20, R3.reuse, R20 ;  /* 0x0000001403147220 */ /* 0x040fe40000410000 */
[C---:B------:R-:W-:Y:S04]  /*14700*/  FMUL.FTZ R14, R2.reuse, R138 ;  /* 0x0000008a020e7220 */ /* 0x040fe80000410000 */
[C---:B------:R-:W-:Y:S01]  /*14710*/  FMUL.FTZ R15, R2.reuse, R139 ;  /* 0x0000008b020f7220 */ /* 0x040fe20000410000 */
[----:B------:R-:W-:Y:S01]  /*14720*/  MUFU.EX2 R242, R242 ;  /* 0x000000f200f27308 */ /* 0x000fe20000000800 */
[----:B------:R-:W5:Y:S01]  /*14730*/  LDSM.16.MT88.4 R136, [R211+0x9080] ;  /* 0x00908000d388783b */ /* 0x000f620000004200 */
[C---:B------:R-:W-:Y:S02]  /*14740*/  FMUL.FTZ R47, R2.reuse, R47 ;  /* 0x0000002f022f7220 */ /* 0x040fe40000410000 */
[C---:B------:R-:W-:Y:S02]  /*14750*/  FMUL.FTZ R48, R3.reuse, R48 ;  /* 0x0000003003307220 */ /* 0x040fe40000410000 */
[C---:B------:R-:W-:Y:S03]  /*14760*/  HMMA.16816.F32.BF16 R12, R152.reuse, R156, R12 ;  /* 0x0000009c980c723c */ /* 0x040fe6000004180c */
[C---:B------:R-:W-:Y:S01]  /*14770*/  FMUL.FTZ R49, R3.reuse, R49 ;  /* 0x0000003103317220 */ /* 0x040fe20000410000 */
[----:B------:R-:W2:Y:S01]  /*14780*/  MUFU.EX2 R243, R243 ;  /* 0x000000f300f37308 */ /* 0x000ea20000000800 */
[C---:B------:R-:W-:Y:S02]  /*14790*/  FMUL.FTZ R50, R2.reuse, R50 ;  /* 0x0000003202327220 */ /* 0x040fe40000410000 */
[C---:B------:R-:W-:Y:S01]  /*147a0*/  FMUL.FTZ R51, R2.reuse, R51 ;  /* 0x0000003302337220 */ /* 0x040fe20000410000 */
[C---:B------:R-:W-:Y:S01]  /*147b0*/  HMMA.16816.F32.BF16 R16, R152.reuse, R158, R16 ;  /* 0x0000009e9810723c */ /* 0x040fe20000041810 */
[----:B------:R-:W-:Y:S03]  /*147c0*/  LDSM.16.MT88.4 R156, [R205+0x8880] ;  /* 0x00888000cd9c783b */ /* 0x000fe60000004200 */
[C---:B------:R-:W-:Y:S02]  /*147d0*/  FMUL.FTZ R21, R3.reuse, R21 ;  /* 0x0000001503157220 */ /* 0x040fe40000410000 */
[C---:B------:R-:W-:Y:S01]  /*147e0*/  FMUL.FTZ R22, R2.reuse, R22 ;  /* 0x0000001602167220 */ /* 0x040fe20000410000 */
[----:B------:R-:W2:Y:S01]  /*147f0*/  MUFU.EX2 R244, R244 ;  /* 0x000000f400f47308 */ /* 0x000ea20000000800 */
[C---:B------:R-:W-:Y:S04]  /*14800*/  FMUL.FTZ R23, R2.reuse, R23 ;  /* 0x0000001702177220 */ /* 0x040fe80000410000 */
[C---:B------:R-:W-:Y:S02]  /*14810*/  FMUL.FTZ R52, R3.reuse, R52 ;  /* 0x0000003403347220 */ /* 0x040fe40000410000 */
[C---:B------:R-:W-:Y:S01]  /*14820*/  FMUL.FTZ R53, R3.reuse, R53 ;  /* 0x0000003503357220 */ /* 0x040fe20000410000 */
[C---:B-1----:R-:W-:Y:S03]  /*14830*/  HMMA.16816.F32.BF16 R20, R152.reuse, R144, R20 ;  /* 0x000000909814723c */ /* 0x042fe60000041814 */
[C---:B------:R-:W-:Y:S02]  /*14840*/  FMUL.FTZ R24, R3.reuse, R24 ;  /* 0x0000001803187220 */ /* 0x040fe40000410000 */
[C---:B------:R-:W-:Y:S02]  /*14850*/  FMUL.FTZ R25, R3.reuse, R25 ;  /* 0x0000001903197220 */ /* 0x040fe40000410000 */
[C---:B------:R-:W-:Y:S02]  /*14860*/  FMUL.FTZ R26, R2.reuse, R26 ;  /* 0x0000001a021a7220 */ /* 0x040fe40000410000 */
[C---:B------:R-:W-:Y:S03]  /*14870*/  FMUL.FTZ R27, R2.reuse, R27 ;  /* 0x0000001b021b7220 */ /* 0x040fe60000410000 */
[C---:B------:R-:W-:Y:S02]  /*14880*/  FMUL.FTZ R54, R2.reuse, R54 ;  /* 0x0000003602367220 */ /* 0x040fe40000410000 */
[C---:B------:R-:W-:Y:S02]  /*14890*/  FMUL.FTZ R55, R2.reuse, R55 ;  /* 0x0000003702377220 */ /* 0x040fe40000410000 */
[C---:B------:R-:W-:Y:S03]  /*148a0*/  HMMA.16816.F32.BF16 R24, R152.reuse, R146, R24 ;  /* 0x000000929818723c */ /* 0x040fe60000041818 */
[C---:B------:R-:W-:Y:S02]  /*148b0*/  FMUL.FTZ R56, R3.reuse, R56 ;  /* 0x0000003803387220 */ /* 0x040fe40000410000 */
[C---:B------:R-:W-:Y:S02]  /*148c0*/  FMUL.FTZ R57, R3.reuse, R57 ;  /* 0x0000003903397220 */ /* 0x040fe40000410000 */
[C---:B------:R-:W-:Y:S01]  /*148d0*/  FMUL.FTZ R58, R2.reuse, R58 ;  /* 0x0000003a023a7220 */ /* 0x040fe20000410000 */
[C---:B--2---:R-:W-:Y:S04]  /*148e0*/  HMMA.16816.F32.BF16 R28, R152.reuse, R132, R28 ;  /* 0x00000084981c723c */ /* 0x044fe8000004181c */
[C---:B------:R-:W-:Y:S02]  /*148f0*/  FMUL.FTZ R59, R2.reuse, R59 ;  /* 0x0000003b023b7220 */ /* 0x040fe40000410000 */
[C---:B------:R-:W-:Y:S02]  /*14900*/  FMUL.FTZ R60, R3.reuse, R60 ;  /* 0x0000003c033c7220 */ /* 0x040fe40000410000 */
[C---:B------:R-:W-:Y:S01]  /*14910*/  HMMA.16816.F32.BF16 R32, R152.reuse, R134, R32 ;  /* 0x000000869820723c */ /* 0x040fe20000041820 */
[----:B------:R-:W1:Y:S03]  /*14920*/  LDSM.16.MT88.4 R132, [R205+0x9080] ;  /* 0x00908000cd84783b */ /* 0x000e660000004200 */
[C---:B------:R-:W-:Y:S02]  /*14930*/  FMUL.FTZ R61, R3.reuse, R61 ;  /* 0x0000003d033d7220 */ /* 0x040fe40000410000 */
[C---:B------:R-:W-:Y:S02]  /*14940*/  FMUL.FTZ R62, R2.reuse, R62 ;  /* 0x0000003e023e7220 */ /* 0x040fe40000410000 */
[C---:B-----5:R-:W-:Y:S04]  /*14950*/  HMMA.16816.F32.BF16 R36, R152.reuse, R136, R36 ;  /* 0x000000889824723c */ /* 0x060fe80000041824 */
[C---:B------:R-:W-:Y:S02]  /*14960*/  FMUL.FTZ R63, R2.reuse, R63 ;  /* 0x0000003f023f7220 */ /* 0x040fe40000410000 */
[C---:B------:R-:W-:Y:S02]  /*14970*/  FMUL.FTZ R64, R3.reuse, R64 ;  /* 0x0000004003407220 */ /* 0x040fe40000410000 */
[C---:B------:R-:W-:Y:S01]  /*14980*/  HMMA.16816.F32.BF16 R40, R152.reuse, R138, R40 ;  /* 0x0000008a9828723c */ /* 0x040fe20000041828 */
[----:B------:R-:W2:Y:S03]  /*14990*/  LDSM.16.MT88.4 R136, [R204+0x9080] ;  /* 0x00908000cc88783b */ /* 0x000ea60000004200 */
[C---:B------:R-:W-:Y:S02]  /*149a0*/  FMUL.FTZ R65, R3.reuse, R65 ;  /* 0x0000004103417220 */ /* 0x040fe40000410000 */
[C---:B------:R-:W-:Y:S02]  /*149b0*/  FMUL.FTZ R66, R2.reuse, R66 ;  /* 0x0000004202427220 */ /* 0x040fe40000410000 */
[C---:B------:R-:W-:Y:S04]  /*149c0*/  HMMA.16816.F32.BF16 R44, R152.reuse, R140, R44 ;  /* 0x0000008c982c723c */ /* 0x040fe8000004182c */
[C---:B------:R-:W-:Y:S02]  /*149d0*/  FMUL.FTZ R67, R2.reuse, R67 ;  /* 0x0000004302437220 */ /* 0x040fe40000410000 */
[C---:B------:R-:W-:Y:S02]  /*149e0*/  FMUL.FTZ R68, R3.reuse, R68 ;  /* 0x0000004403447220 */ /* 0x040fe40000410000 */
[C---:B------:R-:W-:Y:S01]  /*149f0*/  HMMA.16816.F32.BF16 R48, R152.reuse, R142, R48 ;  /* 0x0000008e9830723c */ /* 0x040fe20000041830 */
[----:B------:R-:W5:Y:S03]  /*14a00*/  LDSM.16.MT88.4 R140, [R211+0xa080] ;  /* 0x00a08000d38c783b */ /* 0x000f660000004200 */
[C---:B------:R-:W-:Y:S02]  /*14a10*/  FMUL.FTZ R69, R3.reuse, R69 ;  /* 0x0000004503457220 */ /* 0x040fe40000410000 */
[C---:B------:R-:W-:Y:S02]  /*14a20*/  FMUL.FTZ R70, R2.reuse, R70 ;  /* 0x0000004602467220 */ /* 0x040fe40000410000 */
[C---:B------:R-:W-:Y:S01]  /*14a30*/  FMUL.FTZ R71, R2.reuse, R71 ;  /* 0x0000004702477220 */ /* 0x040fe20000410000 */
[C---:B-1----:R-:W-:Y:S03]  /*14a40*/  HMMA.16816.F32.BF16 R52, R152.reuse, R132, R52 ;  /* 0x000000849834723c */ /* 0x042fe60000041834 */
[C---:B------:R-:W-:Y:S02]  /*14a50*/  FMUL.FTZ R72, R3.reuse, R72 ;  /* 0x0000004803487220 */ /* 0x040fe40000410000 */
[C---:B------:R-:W-:Y:S02]  /*14a60*/  FMUL.FTZ R73, R3.reuse, R73 ;  /* 0x0000004903497220 */ /* 0x040fe40000410000 */
[C---:B------:R-:W-:Y:S01]  /*14a70*/  FMUL.FTZ R74, R2.reuse, R74 ;  /* 0x0000004a024a7220 */ /* 0x040fe20000410000 */
[C---:B------:R-:W-:Y:S01]  /*14a80*/  HMMA.16816.F32.BF16 R56, R152.reuse, R134, R56 ;  /* 0x000000869838723c */ /* 0x040fe20000041838 */
[----:B------:R-:W1:Y:S03]  /*14a90*/  LDSM.16.MT88.4 R132, [R206+0xa080] ;  /* 0x00a08000ce84783b */ /* 0x000e660000004200 */
[C---:B------:R-:W-:Y:S02]  /*14aa0*/  FMUL.FTZ R75, R2.reuse, R75 ;  /* 0x0000004b024b7220 */ /* 0x040fe40000410000 */
[C---:B------:R-:W-:Y:S02]  /*14ab0*/  FMUL.FTZ R76, R3.reuse, R76 ;  /* 0x0000004c034c7220 */ /* 0x040fe40000410000 */
[C---:B--2---:R-:W-:Y:S04]  /*14ac0*/  HMMA.16816.F32.BF16 R60, R152.reuse, R136, R60 ;  /* 0x00000088983c723c */ /* 0x044fe8000004183c */
[C---:B------:R-:W-:Y:S02]  /*14ad0*/  FMUL.FTZ R77, R3.reuse, R77 ;  /* 0x0000004d034d7220 */ /* 0x040fe40000410000 */
[C---:B------:R-:W-:Y:S02]  /*14ae0*/  FMUL.FTZ R78, R2.reuse, R78 ;  /* 0x0000004e024e7220 */ /* 0x040fe40000410000 */
[C---:B------:R-:W-:Y:S01]  /*14af0*/  HMMA.16816.F32.BF16 R64, R152.reuse, R138, R64 ;  /* 0x0000008a9840723c */ /* 0x040fe20000041840 */
[----:B------:R-:W2:Y:S03]  /*14b00*/  LDSM.16.MT88.4 R136, [R205+0xa080] ;  /* 0x00a08000cd88783b */ /* 0x000ea60000004200 */
[C---:B------:R-:W-:Y:S02]  /*14b10*/  FMUL.FTZ R79, R2.reuse, R79 ;  /* 0x0000004f024f7220 */ /* 0x040fe40000410000 */
[C---:B------:R-:W-:Y:S02]  /*14b20*/  FMUL.FTZ R80, R3.reuse, R80 ;  /* 0x0000005003507220 */ /* 0x040fe40000410000 */
[C---:B-----5:R-:W-:Y:S04]  /*14b30*/  HMMA.16816.F32.BF16 R68, R152.reuse, R140, R68 ;  /* 0x0000008c9844723c */ /* 0x060fe80000041844 */
        /* <DEDUP_REMOVED lines=18> */
[C---:B------:R-:W-:Y:S03]  /*14c60*/  FMUL.FTZ R93, R3.reuse, R93 ;  /* 0x0000005d035d7220 */ /* 0x040fe60000410000 */
[C---:B------:R-:W-:Y:S01]  /*14c70*/  HMMA.16816.F32.BF16 R88, R152.reuse, R138, R88 ;  /* 0x0000008a9858723c */ /* 0x040fe20000041858 */
[----:B------:R-:W2:Y:S02]  /*14c80*/  LDSM.16.MT88.4 R136, [R206+0xb080] ;  /* 0x00b08000ce88783b */ /* 0x000ea40000004200 */
[C---:B------:R-:W-:Y:S02]  /*14c90*/  FMUL.FTZ R94, R2.reuse, R94 ;  /* 0x0000005e025e7220 */ /* 0x040fe40000410000 */
[C---:B------:R-:W-:Y:S02]  /*14ca0*/  FMUL.FTZ R95, R2.reuse, R95 ;  /* 0x0000005f025f7220 */ /* 0x040fe40000410000 */
[C---:B------:R-:W-:Y:S02]  /*14cb0*/  FMUL.FTZ R96, R3.reuse, R96 ;  /* 0x0000006003607220 */ /* 0x040fe40000410000 */
[C---:B------:R-:W-:Y:S03]  /*14cc0*/  FMUL.FTZ R97, R3.reuse, R97 ;  /* 0x0000006103617220 */ /* 0x040fe60000410000 */
[C---:B-----5:R-:W-:Y:S03]  /*14cd0*/  HMMA.16816.F32.BF16 R92, R152.reuse, R140, R92 ;  /* 0x0000008c985c723c */ /* 0x060fe6000004185c */
[C---:B------:R-:W-:Y:S02]  /*14ce0*/  FMUL.FTZ R98, R2.reuse, R98 ;  /* 0x0000006202627220 */ /* 0x040fe40000410000 */
[C---:B------:R-:W-:Y:S02]  /*14cf0*/  FMUL.FTZ R99, R2.reuse, R99 ;  /* 0x0000006302637220 */ /* 0x040fe40000410000 */
[C---:B------:R-:W-:Y:S02]  /*14d00*/  FMUL.FTZ R100, R3.reuse, R100 ;  /* 0x0000006403647220 */ /* 0x040fe40000410000 */
[C---:B------:R-:W-:Y:S03]  /*14d10*/  FMUL.FTZ R101, R3.reuse, R101 ;  /* 0x0000006503657220 */ /* 0x040fe60000410000 */
[C---:B------:R-:W-:Y:S01]  /*14d20*/  HMMA.16816.F32.BF16 R96, R152.reuse, R142, R96 ;  /* 0x0000008e9860723c */ /* 0x040fe20000041860 */
[----:B------:R-:W5:Y:S02]  /*14d30*/  LDSM.16.MT88.4 R140, [R205+0xb080] ;  /* 0x00b08000cd8c783b */ /* 0x000f640000004200 */
[C---:B------:R-:W-:Y:S02]  /*14d40*/  FMUL.FTZ R102, R2.reuse, R102 ;  /* 0x0000006602667220 */ /* 0x040fe40000410000 */
[C---:B------:R-:W-:Y:S02]  /*14d50*/  FMUL.FTZ R103, R2.reuse, R103 ;  /* 0x0000006702677220 */ /* 0x040fe40000410000 */
[C---:B------:R-:W-:Y:S02]  /*14d60*/  FMUL.FTZ R104, R3.reuse, R104 ;  /* 0x0000006803687220 */ /* 0x040fe40000410000 */
[C---:B------:R-:W-:Y:S03]  /*14d70*/  FMUL.FTZ R105, R3.reuse, R105 ;  /* 0x0000006903697220 */ /* 0x040fe60000410000 */
[C---:B-1----:R-:W-:Y:S03]  /*14d80*/  HMMA.16816.F32.BF16 R100, R152.reuse, R132, R100 ;  /* 0x000000849864723c */ /* 0x042fe60000041864 */
[C---:B------:R-:W-:Y:S02]  /*14d90*/  FMUL.FTZ R106, R2.reuse, R106 ;  /* 0x0000006a026a7220 */ /* 0x040fe40000410000 */
[C---:B------:R-:W-:Y:S02]  /*14da0*/  FMUL.FTZ R107, R2.reuse, R107 ;  /* 0x0000006b026b7220 */ /* 0x040fe40000410000 */
[C---:B------:R-:W-:Y:S02]  /*14db0*/  FMUL.FTZ R108, R3.reuse, R108 ;  /* 0x0000006c036c7220 */ /* 0x040fe40000410000 */
[C---:B------:R-:W-:Y:S03]  /*14dc0*/  FMUL.FTZ R109, R3.reuse, R109 ;  /* 0x0000006d036d7220 */ /* 0x040fe60000410000 */
[C---:B------:R-:W-:Y:S01]  /*14dd0*/  HMMA.16816.F32.BF16 R104, R152.reuse, R134, R104 ;  /* 0x000000869868723c */ /* 0x040fe20000041868 */
[----:B------:R-:W1:Y:S02]  /*14de0*/  LDSM.16.MT88.4 R132, [R204+0xb080] ;  /* 0x00b08000cc84783b */ /* 0x000e640000004200 */
[C---:B------:R-:W-:Y:S02]  /*14df0*/  FMUL.FTZ R110, R2.reuse, R110 ;  /* 0x0000006e026e7220 */ /* 0x040fe40000410000 */
[C---:B------:R-:W-:Y:S02]  /*14e00*/  FMUL.FTZ R111, R2.reuse, R111 ;  /* 0x0000006f026f7220 */ /* 0x040fe40000410000 */
[C---:B------:R-:W-:Y:S02]  /*14e10*/  FMUL.FTZ R112, R3.reuse, R112 ;  /* 0x0000007003707220 */ /* 0x040fe40000410000 */
[C---:B------:R-:W-:Y:S03]  /*14e20*/  FMUL.FTZ R113, R3.reuse, R113 ;  /* 0x0000007103717220 */ /* 0x040fe60000410000 */
[C---:B--2---:R-:W-:Y:S03]  /*14e30*/  HMMA.16816.F32.BF16 R108, R152.reuse, R136, R108 ;  /* 0x00000088986c723c */ /* 0x044fe6000004186c */
[C---:B------:R-:W-:Y:S02]  /*14e40*/  FMUL.FTZ R114, R2.reuse, R114 ;  /* 0x0000007202727220 */ /* 0x040fe40000410000 */
        /* <DEDUP_REMOVED lines=23> */
[----:B------:R-:W-:Y:S02]  /*14fc0*/  FFMA.FTZ R232, R3, R224, R232 ;  /* 0x000000e003e87223 */ /* 0x000fe400000100e8 */
[----:B------:R-:W-:Y:S03]  /*14fd0*/  FFMA.FTZ R237, R2, R223, R237 ;  /* 0x000000df02ed7223 */ /* 0x000fe600000100ed */
[----:B------:R-:W-:Y:S03]  /*14fe0*/  HMMA.16816.F32.BF16 R128, R152, R134, R128 ;  /* 0x000000869880723c */ /* 0x000fe60000041880 */
[----:B------:R-:W-:Y:S01]  /*14ff0*/  MOV R2, R148 ;  /* 0x0000009400027202 */ /* 0x000fe20000000f00 */
[----:B------:R-:W-:Y:S02]  /*15000*/  FADD.FTZ R151, R151, R232 ;  /* 0x000000e897977221 */ /* 0x000fe40000010000 */
[----:B------:R-:W-:Y:S01]  /*15010*/  FADD.FTZ R236, R236, R237 ;  /* 0x000000edecec7221 */ /* 0x000fe20000010000 */
[----:B---3--:R-:W-:Y:S01]  /*15020*/  F2FP.BF16.PACK_AB R152, R239, R238 ;  /* 0x000000eeef98723e */ /* 0x008fe200000010ff */
[----:B------:R-:W-:Y:S01]  /*15030*/  FADD.FTZ R150, R150, R151 ;  /* 0x0000009796967221 */ /* 0x000fe20000010000 */
[----:B----4-:R-:W-:Y:S03]  /*15040*/  F2FP.BF16.PACK_AB R154, R241, R240 ;  /* 0x000000f0f19a723e */ /* 0x010fe600000010ff */
[----:B------:R-:W-:Y:S01]  /*15050*/  F2FP.BF16.PACK_AB R153, R243, R242 ;  /* 0x000000f2f399723e */ /* 0x000fe200000010ff */
[----:B------:R-:W-:Y:S01]  /*15060*/  FADD.FTZ R3, R235, R236 ;  /* 0x000000eceb037221 */ /* 0x000fe20000010000 */
[----:B------:R-:W-:Y:S01]  /*15070*/  F2FP.BF16.PACK_AB R155, R149, R244 ;  /* 0x000000f4959b723e */ /* 0x000fe200000010ff */
[----:B------:R-:W-:Y:S02]  /*15080*/  FADD.FTZ R233, R233, R150 ;  /* 0x00000096e9e97221 */ /* 0x000fe40000010000 */
[----:B------:R-:W-:Y:S02]  /*15090*/  FADD.FTZ R3, R234, R3 ;  /* 0x00000003ea037221 */ /* 0x000fe40000010000 */
[----:B------:R-:W-:Y:S02]  /*150a0*/  FADD.FTZ R238, R238, R233 ;  /* 0x000000e9eeee7221 */ /* 0x000fe40000010000 */
[C---:B--2---:R-:W-:Y:S01]  /*150b0*/  HMMA.16816.F32.BF16 R144, R152.reuse, R136, R4 ;  /* 0x000000889890723c */ /* 0x044fe20000041804 */
[----:B------:R-:W1:Y:S02]  /*150c0*/  LDSM.16.MT88.4 R4, [R211+0x9880] ;  /* 0x00988000d304783b */ /* 0x000e640000004200 */
[----:B------:R-:W-:Y:S01]  /*150d0*/  FADD.FTZ R242, R242, R3 ;  /* 0x00000003f2f27221 */ /* 0x000fe20000010000 */
[----:B------:R-:W-:Y:S01]  /*150e0*/  MOV R3, R0 ;  /* 0x0000000000037202 */ /* 0x000fe20000000f00 */
[----:B------:R-:W-:Y:S02]  /*150f0*/  FADD.FTZ R239, R239, R238 ;  /* 0x000000eeefef7221 */ /* 0x000fe40000010000 */
[----:B------:R-:W-:Y:S01]  /*15100*/  FADD.FTZ R243, R243, R242 ;  /* 0x000000f2f3f37221 */ /* 0x000fe20000010000 */
[C---:B------:R-:W-:Y:S01]  /*15110*/  HMMA.16816.F32.BF16 R132, R152.reuse, R138, R8 ;  /* 0x0000008a9884723c */ /* 0x040fe20000041808 */
[----:B------:R-:W2:Y:S03]  /*15120*/  LDSM.16.MT88.4 R8, [R205+0x9880] ;  /* 0x00988000cd08783b */ /* 0x000ea60000004200 */
[----:B------:R-:W-:Y:S02]  /*15130*/  FADD.FTZ R224, R240, R239 ;  /* 0x000000eff0e07221 */ /* 0x000fe40000010000 */
[----:B------:R-:W-:Y:S02]  /*15140*/  FADD.FTZ R244, R244, R243 ;  /* 0x000000f3f4f47221 */ /* 0x000fe40000010000 */
[C---:B-----5:R-:W-:Y:S01]  /*15150*/  HMMA.16816.F32.BF16 R136, R152.reuse, R140, R12 ;  /* 0x0000008c9888723c */ /* 0x060fe2000004180c */
[----:B------:R-:W3:Y:S03]  /*15160*/  LDSM.16.MT88.4 R12, [R205+0xa880] ;  /* 0x00a88000cd0c783b */ /* 0x000ee60000004200 */
[----:B------:R-:W-:Y:S02]  /*15170*/  FADD.FTZ R224, R241, R224 ;  /* 0x000000e0f1e07221 */ /* 0x000fe40000010000 */
[----:B------:R-:W-:Y:S02]  /*15180*/  FADD.FTZ R223, R149, R244 ;  /* 0x000000f495df7221 */ /* 0x000fe40000010000 */
[C---:B------:R-:W-:Y:S01]  /*15190*/  HMMA.16816.F32.BF16 R140, R152.reuse, R142, R16 ;  /* 0x0000008e988c723c */ /* 0x040fe20000041810 */
[----:B------:R-:W4:Y:S07]  /*151a0*/  LDSM.16.MT88.4 R16, [R205+0xb880] ;  /* 0x00b88000cd10783b */ /* 0x000f2e0000004200 */
[C---:B------:R-:W-:Y:S08]  /*151b0*/  HMMA.16816.F32.BF16 R20, R152.reuse, R156, R20 ;  /* 0x0000009c9814723c */ /* 0x040ff00000041814 */
[C---:B------:R-:W-:Y:S01]  /*151c0*/  HMMA.16816.F32.BF16 R24, R152.reuse, R158, R24 ;  /* 0x0000009e9818723c */ /* 0x040fe20000041818 */
[----:B------:R-:W5:Y:S07]  /*151d0*/  LDSM.16.MT88.4 R156, [R204+0xb880] ;  /* 0x00b88000cc9c783b */ /* 0x000f6e0000004200 */
[C---:B------:R-:W-:Y:S08]  /*151e0*/  HMMA.16816.F32.BF16 R28, R152.reuse, R160, R28 ;  /* 0x000000a0981c723c */ /* 0x040ff0000004181c */
[C---:B------:R-:W-:Y:S08]  /*151f0*/  HMMA.16816.F32.BF16 R32, R152.reuse, R162, R32 ;  /* 0x000000a29820723c */ /* 0x040ff00000041820 */
[C---:B-1----:R-:W-:Y:S08]  /*15200*/  HMMA.16816.F32.BF16 R36, R152.reuse, R4, R36 ;  /* 0x000000049824723c */ /* 0x042ff00000041824 */
[C---:B------:R-:W-:Y:S08]  /*15210*/  HMMA.16816.F32.BF16 R40, R152.reuse, R6, R40 ;  /* 0x000000069828723c */ /* 0x040ff00000041828 */
[C---:B------:R-:W-:Y:S08]  /*15220*/  HMMA.16816.F32.BF16 R44, R152.reuse, R164, R44 ;  /* 0x000000a4982c723c */ /* 0x040ff0000004182c */
[C---:B------:R-:W-:Y:S08]  /*15230*/  HMMA.16816.F32.BF16 R48, R152.reuse, R166, R48 ;  /* 0x000000a69830723c */ /* 0x040ff00000041830 */
[C---:B--2---:R-:W-:Y:S07]  /*15240*/  HMMA.16816.F32.BF16 R52, R152.reuse, R8, R52 ;  /* 0x000000089834723c */ /* 0x044fee0000041834 */
[----:B------:R-:W-:Y:S01]  /*15250*/  MOV R8, R148 ;  /* 0x0000009400087202 */ /* 0x000fe20000000f00 */
[C---:B------:R-:W-:Y:S08]  /*15260*/  HMMA.16816.F32.BF16 R56, R152.reuse, R10, R56 ;  /* 0x0000000a9838723c */ /* 0x040ff00000041838 */
[C---:B------:R-:W-:Y:S08]  /*15270*/  HMMA.16816.F32.BF16 R60, R152.reuse, R168, R60 ;  /* 0x000000a8983c723c */ /* 0x040ff0000004183c */
        /* <DEDUP_REMOVED lines=15> */
[C---:B-----5:R-:W-:Y:S08]  /*15370*/  HMMA.16816.F32.BF16 R124, R152.reuse, R156, R124 ;  /* 0x0000009c987c723c */ /* 0x060ff0000004187c */
[----:B------:R-:W-:Y:S01]  /*15380*/  HMMA.16816.F32.BF16 R128, R152, R158, R128 ;  /* 0x0000009e9880723c */ /* 0x000fe20000041880 */
[----:B------:R-:W-:-:S07]  /*15390*/  @P0 BRA `(.L_x_476) ;  /* 0xffffd6d000000947 */ /* 0x000fce000383ffff */
.L_x_465:
[----:B------:R-:W1:Y:S01]  /*153a0*/  S2UR UR9, SR_CTAID.X ;  /* 0x00000000000979c3 */ /* 0x000e620000002500 */
[----:B------:R-:W-:Y:S01]  /*153b0*/  ULDC.64 UR4, c[0x0][0x2c8] ;  /* 0x0000b20000047ab9 */ /* 0x000fe20000000a00 */
[----:B------:R-:W-:Y:S01]  /*153c0*/  PLOP3.LUT P0, PT, PT, PT, UP2, 0x40, 0x0 ;  /* 0x000000000000781c */ /* 0x000fe20003f0e828 */
[----:B-1----:R-:W-:-:S04]  /*153d0*/  ULEA UR9, UR9, 0x7f, 0x7 ;  /* 0x0000007f09097891 */ /* 0x002fc8000f8e383f */
[----:B------:R-:W-:Y:S02]  /*153e0*/  UIMAD.WIDE.U32 UR28, UR9, UR4, URZ ;  /* 0x00000004091c72a5 */ /* 0x000fe4000f8e003f */
[----:B------:R-:W-:Y:S02]  /*153f0*/  UIADD3 UR4, UR11, 0x1, -UR20 ;  /* 0x000000010b047890 */ /* 0x000fe4000fffe814 */
[----:B------:R-:W-:-:S03]  /*15400*/  UMOV UR14, UR9 ;  /* 0x00000009000e7c82 */ /* 0x000fc60008000000 */
[----:B------:R-:W-:Y:S02]  /*15410*/  @UP3 UMOV UR9, UR29 ;  /* 0x0000001d00093c82 */ /* 0x000fe40008000000 */
[----:B------:R-:W-:-:S03]  /*15420*/  @UP3 USHF.R.U32.HI UR14, URZ, UR5, UR9 ;  /* 0x000000053f0e3299 */ /* 0x000fc60008011609 */
[----:B------:R-:W-:Y:S02]  /*15430*/  ULDC UR9, c[0x0][0x324] ;  /* 0x0000c90000097ab9 */ /* 0x000fe40000000800 */
[----:B------:R-:W-:-:S04]  /*15440*/  UIADD3 UR14, UR14, UR4, URZ ;  /* 0x000000040e0e7290 */ /* 0x000fc8000fffe03f */
        /* <DEDUP_REMOVED lines=15> */
.L_x_478:
[----:B------:R-:W-:Y:S02]  /*15540*/  UMOV UR5, 0x1 ;  /* 0x0000000100057882 */ /* 0x000fe40000000000 */
[----:B------:R-:W-:Y:S02]  /*15550*/  ULDC UR4, c[0x0][0x32c] ;  /* 0x0000cb0000047ab9 */ /* 0x000fe40000000800 */
[----:B------:R-:W-:-:S03]  /*15560*/  UISETP.NE.AND UP0, UPT, UR5, UR4, UPT ;  /* 0x000000040500728c */ /* 0x000fc6000bf05270 */
[----:B------:R-:W-:Y:S02]  /*15570*/  ULDC.64 UR4, c[0x0][0x330] ;  /* 0x0000cc0000047ab9 */ /* 0x000fe40000000a00 */
[----:B------:R-:W-:-:S07]  /*15580*/  UIMAD.WIDE.U32 UR28, UR14, UR4, URZ ;  /* 0x000000040e1c72a5 */ /* 0x000fce000f8e003f */
[----:B------:R-:W-:Y:S02]  /*15590*/  @UP0 UMOV UR15, UR29 ;  /* 0x0000001d000f0c82 */ /* 0x000fe40008000000 */
[----:B------:R-:W-:Y:S02]  /*155a0*/  @UP0 USHF.R.U32.HI UR14, URZ, UR5, UR15 ;  /* 0x000000053f0e0299 */ /* 0x000fe4000801160f */
.L_x_479:
[----:B------:R-:W-:Y:S02]  /*155b0*/  ULDC UR4, c[0x0][0x32c] ;  /* 0x0000cb0000047ab9 */ /* 0x000fe40000000800 */
[----:B------:R-:W-:-:S04]  /*155c0*/  UIMAD UR4, UR14, UR4, URZ ;  /* 0x000000040e0472a4 */ /* 0x000fc8000f8e023f */
[----:B------:R-:W-:-:S04]  /*155d0*/  UISETP.LT.AND UP0, UPT, UR9, UR4, UPT ;  /* 0x000000040900728c */ /* 0x000fc8000bf01270 */
[----:B------:R-:W-:-:S04]  /*155e0*/  USEL UR9, UR9, UR4, !UP0 ;  /* 0x0000000409097287 */ /* 0x000fc8000c000000 */
.L_x_477:
[----:B------:R-:W-:-:S04]  /*155f0*/  UIADD3 UR9, UR9, 0x1f, URZ ;  /* 0x0000001f09097890 */ /* 0x000fc8000fffe03f */
        /* <DEDUP_REMOVED lines=14> */
[C---:B------:R-:W-:Y:S01]  /*156e0*/  IMAD.SHL.U32 R231, R228.reuse, 0x2, RZ ;  /* 0x00000002e4e77824 */ /* 0x040fe200078e00ff */
[----:B------:R-:W-:Y:S01]  /*156f0*/  SHF.L.U64.HI R235, R227, 0x1, R2 ;  /* 0x00000001e3eb7819 */ /* 0x000fe20000010202 */
[C---:B------:R-:W-:Y:S01]  /*15700*/  IMAD.SHL.U32 R230, R225.reuse, 0x2, RZ ;  /* 0x00000002e1e67824 */ /* 0x040fe200078e00ff */
[----:B------:R-:W-:Y:S02]  /*15710*/  SHF.L.U64.HI R233, R225, 0x1, R0 ;  /* 0x00000001e1e97819 */ /* 0x000fe40000010200 */
[----:B------:R-:W-:-:S02]  /*15720*/  SHF.L.U64.HI R232, R228, 0x1, R5 ;  /* 0x00000001e4e87819 */ /* 0x000fc40000010205 */
.L_x_483:
        /* <DEDUP_REMOVED lines=24> */
[----:B------:R-:W-:Y:S02]  /*158b0*/  LEA.HI.X R12, R0, c[0x0][0x1fc], R5, 0x1, P0 ;  /* 0x00007f00000c7a11 */ /* 0x000fe400000f0c05 */
        /* <DEDUP_REMOVED lines=15> */
.L_x_481:
[C---:B--234-:R-:W-:Y:S01]  /*159b0*/  HMMA.16816.F32.BF16 R4, R152.reuse, R156, RZ ;  /* 0x0000009c9804723c */ /* 0x05cfe200000418ff */
[----:B------:R-:W-:Y:S01]  /*159c0*/  LDSM.16.M88.4 R172, [R208+0xc880] ;  /* 0x00c88000d0ac783b */ /* 0x000fe20000000200 */
[----:B------:R-:W-:Y:S04]  /*159d0*/  UISETP.GT.AND UP0, UPT, UR10, UR8, UPT ;  /* 0x000000080a00728c */ /* 0x000fe8000bf04270 */
[----:B------:R-:W0:Y:S02]  /*159e0*/  LDGDEPBAR ;  /* 0x00000000000079af */ /* 0x000e240000000000 */
[C---:B------:R-:W-:Y:S01]  /*159f0*/  HMMA.16816.F32.BF16 R8, R152.reuse, R158, RZ ;  /* 0x0000009e9808723c */ /* 0x040fe200000418ff */
[----:B------:R-:W-:Y:S02]  /*15a00*/  PLOP3.LUT P0, PT, PT, PT, UP0, 0x40, 0x0 ;  /* 0x000000000000781c */ /* 0x000fe40003f0e808 */
[----:B------:R-:W-:Y:S05]  /*15a10*/  LDSM.16.M88.4 R156, [R208+0xc080] ;  /* 0x00c08000d09c783b */ /* 0x000fea0000000200 */
[C---:B------:R-:W-:Y:S08]  /*15a20*/  HMMA.16816.F32.BF16 R12, R152.reuse, R16, RZ ;  /* 0x00000010980c723c */ /* 0x040ff000000418ff */
[----:B------:R-:W-:Y:S01]  /*15a30*/  HMMA.16816.F32.BF16 R16, R152, R18, RZ ;  /* 0x000000129810723c */ /* 0x000fe200000418ff */
[----:B------:R-:W2:Y:S07]  /*15a40*/  LDSM.16.M88.4 R152, [R209+0x10080] ;  /* 0x01008000d198783b */ /* 0x000eae0000000200 */
[C---:B-1----:R-:W-:Y:S08]  /*15a50*/  HMMA.16816.F32.BF16 R4, R160.reuse, R164, R4 ;  /* 0x000000a4a004723c */ /* 0x042ff00000041804 */
[C---:B------:R-:W-:Y:S01]  /*15a60*/  HMMA.16816.F32.BF16 R8, R160.reuse, R166, R8 ;  /* 0x000000a6a008723c */ /* 0x040fe20000041808 */
[----:B------:R-:W-:Y:S07]  /*15a70*/  LDSM.16.M88.4 R164, [R202] ;  /* 0x00000000caa4783b */ /* 0x000fee0000000200 */
[C---:B------:R-:W-:Y:S08]  /*15a80*/  HMMA.16816.F32.BF16 R12, R160.reuse, R168, R12 ;  /* 0x000000a8a00c723c */ /* 0x040ff0000004180c */
[----:B------:R-:W-:Y:S01]  /*15a90*/  HMMA.16816.F32.BF16 R16, R160, R170, R16 ;  /* 0x000000aaa010723c */ /* 0x000fe20000041810 */
[----:B------:R-:W1:Y:S05]  /*15aa0*/  LDSM.16.M88.4 R160, [R207+0x10080] ;  /* 0x01008000cfa0783b */ /* 0x000e6a0000000200 */
[----:B------:R-:W3:Y:S02]  /*15ab0*/  LDSM.16.M88.4 R168, [R202+0x800] ;  /* 0x00080000caa8783b */ /* 0x000ee40000000200 */
[C---:B--2---:R-:W-:Y:S08]  /*15ac0*/  HMMA.16816.F32.BF16 R4, R152.reuse, R156, R4 ;  /* 0x0000009c9804723c */ /* 0x044ff00000041804 */
[C---:B------:R-:W-:Y:S01]  /*15ad0*/  HMMA.16816.F32.BF16 R8, R152.reuse, R158, R8 ;  /* 0x0000009e9808723c */ /* 0x040fe20000041808 */
[----:B------:R-:W-:Y:S07]  /*15ae0*/  LDSM.16.M88.4 R156, [R213+0xd080] ;  /* 0x00d08000d59c783b */ /* 0x000fee0000000200 */
[C---:B------:R-:W-:Y:S08]  /*15af0*/  HMMA.16816.F32.BF16 R12, R152.reuse, R172, R12 ;  /* 0x000000ac980c723c */ /* 0x040ff0000004180c */
[----:B------:R-:W-:Y:S01]  /*15b00*/  HMMA.16816.F32.BF16 R16, R152, R174, R16 ;  /* 0x000000ae9810723c */ /* 0x000fe20000041810 */
[----:B------:R-:W2:Y:S05]  /*15b10*/  LDSM.16.M88.4 R152, [R214+0x14080] ;  /* 0x01408000d698783b */ /* 0x000eaa0000000200 */
[----:B------:R-:W4:Y:S02]  /*15b20*/  LDSM.16.M88.4 R172, [R213+0xd880] ;  /* 0x00d88000d5ac783b */ /* 0x000f240000000200 */
[C---:B-1----:R-:W-:Y:S08]  /*15b30*/  HMMA.16816.F32.BF16 R4, R160.reuse, R164, R4 ;  /* 0x000000a4a004723c */ /* 0x042ff00000041804 */
[C---:B------:R-:W-:Y:S01]  /*15b40*/  HMMA.16816.F32.BF16 R8, R160.reuse, R166, R8 ;  /* 0x000000a6a008723c */ /* 0x040fe20000041808 */
[----:B------:R-:W-:Y:S07]  /*15b50*/  LDSM.16.M88.4 R164, [R201] ;  /* 0x00000000c9a4783b */ /* 0x000fee0000000200 */
[C---:B---3--:R-:W-:Y:S08]  /*15b60*/  HMMA.16816.F32.BF16 R12, R160.reuse, R168, R12 ;  /* 0x000000a8a00c723c */ /* 0x048ff0000004180c */
[----:B------:R-:W-:Y:S01]  /*15b70*/  HMMA.16816.F32.BF16 R16, R160, R170, R16 ;  /* 0x000000aaa010723c */ /* 0x000fe20000041810 */
[----:B------:R-:W1:Y:S05]  /*15b80*/  LDSM.16.M88.4 R160, [R210+0x14080] ;  /* 0x01408000d2a0783b */ /* 0x000e6a0000000200 */
[----:B------:R-:W3:Y:S02]  /*15b90*/  LDSM.16.M88.4 R168, [R200] ;  /* 0x00000000c8a8783b */ /* 0x000ee40000000200 */
[C---:B--2---:R-:W-:Y:S08]  /*15ba0*/  HMMA.16816.F32.BF16 R4, R152.reuse, R156, R4 ;  /* 0x0000009c9804723c */ /* 0x044ff00000041804 */
[C---:B------:R-:W-:Y:S01]  /*15bb0*/  HMMA.16816.F32.BF16 R8, R152.reuse, R158, R8 ;  /* 0x0000009e9808723c */ /* 0x040fe20000041808 */
[----:B------:R-:W-:Y:S07]  /*15bc0*/  LDSM.16.M88.4 R156, [R208+0xd080] ;  /* 0x00d08000d09c783b */ /* 0x000fee0000000200 */
[C---:B----4-:R-:W-:Y:S08]  /*15bd0*/  HMMA.16816.F32.BF16 R12, R152.reuse, R172, R12 ;  /* 0x000000ac980c723c */ /* 0x050ff0000004180c */
[----:B------:R-:W-:Y:S01]  /*15be0*/  HMMA.16816.F32.BF16 R16, R152, R174, R16 ;  /* 0x000000ae9810723c */ /* 0x000fe20000041810 */
[----:B------:R-:W2:Y:S05]  /*15bf0*/  LDSM.16.M88.4 R152, [R209+0x14080] ;  /* 0x01408000d198783b */ /* 0x000eaa0000000200 */
[----:B------:R-:W4:Y:S02]  /*15c00*/  LDSM.16.M88.4 R172, [R208+0xd880] ;  /* 0x00d88000d0ac783b */ /* 0x000f240000000200 */
[C---:B-1----:R-:W-:Y:S08]  /*15c10*/  HMMA.16816.F32.BF16 R4, R160.reuse, R164, R4 ;  /* 0x000000a4a004723c */ /* 0x042ff00000041804 */
[C---:B------:R-:W-:Y:S01]  /*15c20*/  HMMA.16816.F32.BF16 R8, R160.reuse, R166, R8 ;  /* 0x000000a6a008723c */ /* 0x040fe20000041808 */
[----:B------:R-:W-:Y:S07]  /*15c30*/  LDSM.16.M88.4 R164, [R202+0x1000] ;  /* 0x00100000caa4783b */ /* 0x000fee0000000200 */
[C---:B---3--:R-:W-:Y:S08]  /*15c40*/  HMMA.16816.F32.BF16 R12, R160.reuse, R168, R12 ;  /* 0x000000a8a00c723c */ /* 0x048ff0000004180c */
[----:B------:R-:W-:Y:S01]  /*15c50*/  HMMA.16816.F32.BF16 R16, R160, R170, R16 ;  /* 0x000000aaa010723c */ /* 0x000fe20000041810 */
[----:B------:R-:W1:Y:S05]  /*15c60*/  LDSM.16.M88.4 R160, [R207+0x14080] ;  /* 0x01408000cfa0783b */ /* 0x000e6a0000000200 */
[----:B------:R-:W3:Y:S02]  /*15c70*/  LDSM.16.M88.4 R168, [R202+0x1800] ;  /* 0x00180000caa8783b */ /* 0x000ee40000000200 */
        /* <DEDUP_REMOVED lines=56> */
[----:B------:R-:W-:Y:S04]  /*16000*/  DEPBAR.LE SB0, 0x0 ;  /* 0x000080000000791a */ /* 0x000fe80000000000 */
[C---:B--2---:R-:W-:Y:S01]  /*16010*/  HMMA.16816.F32.BF16 R4, R152.reuse, R156, R4 ;  /* 0x0000009c9804723c */ /* 0x044fe20000041804 */
[----:B------:R-:W-:Y:S07]  /*16020*/  BAR.SYNC.DEFER_BLOCKING 0x0 ;  /* 0x0000000000007b1d */ /* 0x000fee0000010000 */
[C---:B------:R-:W-:Y:S08]  /*16030*/  HMMA.16816.F32.BF16 R8, R152.reuse, R158, R8 ;  /* 0x0000009e9808723c */ /* 0x040ff00000041808 */
[C---:B----4-:R-:W-:Y:S08]  /*16040*/  HMMA.16816.F32.BF16 R12, R152.reuse, R172, R12 ;  /* 0x000000ac980c723c */ /* 0x050ff0000004180c */
[----:B------:R-:W-:Y:S08]  /*16050*/  HMMA.16816.F32.BF16 R16, R152, R174, R16 ;  /* 0x000000ae9810723c */ /* 0x000ff00000041810 */
[C---:B-1----:R-:W-:Y:S08]  /*16060*/  HMMA.16816.F32.BF16 R4, R160.reuse, R164, R4 ;  /* 0x000000a4a004723c */ /* 0x042ff00000041804 */
[C---:B------:R-:W-:Y:S08]  /*16070*/  HMMA.16816.F32.BF16 R8, R160.reuse, R166, R8 ;  /* 0x000000a6a008723c */ /* 0x040ff00000041808 */
[C---:B---3--:R-:W-:Y:S08]  /*16080*/  HMMA.16816.F32.BF16 R12, R160.reuse, R168, R12 ;  /* 0x000000a8a00c723c */ /* 0x048ff0000004180c */
        /* <DEDUP_REMOVED lines=45> */
.L_x_482:
[----:B------:R-:W-:Y:S01]  /*16360*/  FMNMX.FTZ R0, R4, R3, !PT ;  /* 0x0000000304007209 */ /* 0x000fe20007810000 */
[----:B-1----:R-:W-:Y:S01]  /*16370*/  LDSM.16.MT88.4 R156, [R206+0x8080] ;  /* 0x00808000ce9c783b */ /* 0x002fe20000004200 */
[----:B------:R-:W-:Y:S01]  /*16380*/  FMNMX.FTZ R2, R6, R149, !PT ;  /* 0x0000009506027209 */ /* 0x000fe20007810000 */
[----:B------:R-:W-:Y:S01]  /*16390*/  UISETP.GT.AND UP0, UPT, UR10, UR4, UPT ;  /* 0x000000040a00728c */ /* 0x000fe2000bf04270 */
[----:B------:R-:W-:Y:S01]  /*163a0*/  FMNMX.FTZ R151, R5, R0, !PT ;  /* 0x0000000005977209 */ /* 0x000fe20007810000 */
[----:B------:R-:W-:Y:S01]  /*163b0*/  UIADD3 UR10, UR10, -0x1, URZ ;  /* 0xffffffff0a0a7890 */ /* 0x000fe2000fffe03f */
        /* <DEDUP_REMOVED lines=13> */
[----:B------:R-:W-:Y:S02]  /*16490*/  PLOP3.LUT P0, PT, PT, PT, UP0, 0x80, 0x0 ;  /* 0x000000000000781c */ /* 0x000fe40003f0f008 */
        /* <DEDUP_REMOVED lines=15> */
[----:B-1----:R-:W-:Y:S07]  /*16590*/  FMNMX.FTZ R0, R152, R155, !PT ;  /* 0x0000009b98007209 */ /* 0x002fee0007810000 */
[----:B------:R-:W1:Y:S01]  /*165a0*/  LDSM.16.MT88.4 R152, [R211+0x8080] ;  /* 0x00808000d398783b */ /* 0x000e620000004200 */
[C---:B------:R-:W-:Y:S02]  /*165b0*/  FADD.FTZ R2, -R0.reuse, R3 ;  /* 0x0000000300027221 */ /* 0x040fe40000010100 */
[----:B------:R-:W-:Y:S01]  /*165c0*/  FMUL.FTZ R165, R0, c[0x0][0x2d0] ;  /* 0x0000b40000a57a20 */ /* 0x000fe20000410000 */
[----:B--2---:R-:W-:Y:S01]  /*165d0*/  FMNMX.FTZ R148, R148, R151, !PT ;  /* 0x0000009794947209 */ /* 0x004fe20007810000 */
[----:B------:R-:W-:Y:S02]  /*165e0*/  FMUL.FTZ R3, R2, c[0x0][0x2d0] ;  /* 0x0000b40002037a20 */ /* 0x000fe40000410000 */
[----:B------:R-:W-:Y:S02]  /*165f0*/  FFMA.FTZ R150, R4, c[0x0][0x2d0], -R165 ;  /* 0x0000b40004967a23 */ /* 0x000fe400000108a5 */
[C---:B------:R-:W-:Y:S02]  /*16600*/  FADD.FTZ R2, -R148.reuse, R149 ;  /* 0x0000009594027221 */ /* 0x040fe40000010100 */
[----:B------:R-:W-:Y:S01]  /*16610*/  FMUL.FTZ R164, R148, c[0x0][0x2d0] ;  /* 0x0000b40094a47a20 */ /* 0x000fe20000410000 */
[----:B------:R-:W2:Y:S01]  /*16620*/  MUFU.EX2 R3, R3 ;  /* 0x0000000300037308 */ /* 0x000ea20000000800 */
[----:B------:R-:W-:Y:S02]  /*16630*/  FMUL.FTZ R149, R2, c[0x0][0x2d0] ;  /* 0x0000b40002957a20 */ /* 0x000fe40000410000 */
[--C-:B------:R-:W-:Y:S02]  /*16640*/  FFMA.FTZ R5, R5, c[0x0][0x2d0], -R165.reuse ;  /* 0x0000b40005057a23 */ /* 0x100fe400000108a5 */
[--C-:B------:R-:W-:Y:S02]  /*16650*/  FFMA.FTZ R151, R8, c[0x0][0x2d0], -R165.reuse ;  /* 0x0000b40008977a23 */ /* 0x100fe400000108a5 */
[--C-:B------:R-:W-:Y:S02]  /*16660*/  FFMA.FTZ R236, R9, c[0x0][0x2d0], -R165.reuse ;  /* 0x0000b40009ec7a23 */ /* 0x100fe400000108a5 */
[--C-:B------:R-:W-:Y:S01]  /*16670*/  FFMA.FTZ R6, R6, c[0x0][0x2d0], -R164.reuse ;  /* 0x0000b40006067a23 */ /* 0x100fe200000108a4 */
[----:B------:R3:W4:Y:S01]  /*16680*/  MUFU.EX2 R2, R149 ;  /* 0x0000009500027308 */ /* 0x0007220000000800 */
[--C-:B------:R-:W-:Y:S02]  /*16690*/  FFMA.FTZ R7, R7, c[0x0][0x2d0], -R164.reuse ;  /* 0x0000b40007077a23 */ /* 0x100fe400000108a4 */
[--C-:B------:R-:W-:Y:S02]  /*166a0*/  FFMA.FTZ R238, R11, c[0x0][0x2d0], -R164.reuse ;  /* 0x0000b4000bee7a23 */ /* 0x100fe400000108a4 */
[--C-:B------:R-:W-:Y:S02]  /*166b0*/  FFMA.FTZ R237, R12, c[0x0][0x2d0], -R165.reuse ;  /* 0x0000b4000ced7a23 */ /* 0x100fe400000108a5 */
[--C-:B------:R-:W-:Y:S02]  /*166c0*/  FFMA.FTZ R240, R13, c[0x0][0x2d0], -R165.reuse ;  /* 0x0000b4000df07a23 */ /* 0x100fe400000108a5 */
[--C-:B------:R-:W-:Y:S01]  /*166d0*/  FFMA.FTZ R239, R14, c[0x0][0x2d0], -R164.reuse ;  /* 0x0000b4000eef7a23 */ /* 0x100fe200000108a4 */
[----:B------:R-:W-:Y:S01]  /*166e0*/  MUFU.EX2 R150, R150 ;  /* 0x0000009600967308 */ /* 0x000fe20000000800 */
[--C-:B------:R-:W-:Y:S02]  /*166f0*/  FFMA.FTZ R242, R15, c[0x0][0x2d0], -R164.reuse ;  /* 0x0000b4000ff27a23 */ /* 0x100fe400000108a4 */
[----:B------:R-:W-:Y:S01]  /*16700*/  LDSM.16.MT88.4 R12, [R204+0xb080] ;  /* 0x00b08000cc0c783b */ /* 0x000fe20000004200 */
[C---:B--2---:R-:W-:Y:S02]  /*16710*/  FMUL.FTZ R8, R3.reuse, R144 ;  /* 0x0000009003087220 */ /* 0x044fe40000410000 */
[C---:B------:R-:W-:Y:S02]  /*16720*/  FMUL.FTZ R9, R3.reuse, R145 ;  /* 0x0000009103097220 */ /* 0x040fe40000410000 */
[C---:B------:R-:W-:Y:S02]  /*16730*/  FMUL.FTZ R132, R3.reuse, R132 ;  /* 0x0000008403847220 */ /* 0x040fe40000410000 */
[----:B------:R-:W2:Y:S01]  /*16740*/  MUFU.EX2 R5, R5 ;  /* 0x0000000500057308 */ /* 0x000ea20000000800 */
[C---:B------:R-:W-:Y:S02]  /*16750*/  FMUL.FTZ R133, R3.reuse, R133 ;  /* 0x0000008503857220 */ /* 0x040fe40000410000 */
[C---:B------:R-:W-:Y:S02]  /*16760*/  FMUL.FTZ R136, R3.reuse, R136 ;  /* 0x0000008803887220 */ /* 0x040fe40000410000 */
[--C-:B---3--:R-:W-:Y:S02]  /*16770*/  FFMA.FTZ R149, R10, c[0x0][0x2d0], -R164.reuse ;  /* 0x0000b4000a957a23 */ /* 0x108fe400000108a4 */
[C---:B----4-:R-:W-:Y:S02]  /*16780*/  FMUL.FTZ R10, R2.reuse, R146 ;  /* 0x00000092020a7220 */ /* 0x050fe40000410000 */
[C---:B------:R-:W-:Y:S01]  /*16790*/  FMUL.FTZ R11, R2.reuse, R147 ;  /* 0x00000093020b7220 */ /* 0x040fe20000410000 */
[----:B------:R-:W-:Y:S01]  /*167a0*/  MUFU.EX2 R151, R151 ;  /* 0x0000009700977308 */ /* 0x000fe20000000800 */
[C---:B------:R-:W-:Y:S02]  /*167b0*/  FMUL.FTZ R134, R2.reuse, R134 ;  /* 0x0000008602867220 */ /* 0x040fe40000410000 */
[C---:B------:R-:W-:Y:S02]  /*167c0*/  FMUL.FTZ R135, R2.reuse, R135 ;  /* 0x0000008702877220 */ /* 0x040fe40000410000 */
[C---:B------:R-:W-:Y:S02]  /*167d0*/  FMUL.FTZ R137, R3.reuse, R137 ;  /* 0x0000008903897220 */ /* 0x040fe40000410000 */
[C---:B------:R-:W-:Y:S02]  /*167e0*/  FMUL.FTZ R138, R2.reuse, R138 ;  /* 0x0000008a028a7220 */ /* 0x040fe40000410000 */
[C---:B------:R-:W-:Y:S01]  /*167f0*/  FMUL.FTZ R139, R2.reuse, R139 ;  /* 0x0000008b028b7220 */ /* 0x040fe20000410000 */
[----:B------:R-:W3:Y:S01]  /*16800*/  MUFU.EX2 R236, R236 ;  /* 0x000000ec00ec7308 */ /* 0x000ee20000000800 */
[C---:B------:R-:W-:Y:S02]  /*16810*/  FMUL.FTZ R140, R3.reuse, R140 ;  /* 0x0000008c038c7220 */ /* 0x040fe40000410000 */
[----:B------:R-:W-:Y:S01]  /*16820*/  FMUL.FTZ R141, R3, R141 ;  /* 0x0000008d038d7220 */ /* 0x000fe20000410000 */
[----:B--2---:R-:W-:Y:S01]  /*16830*/  F2FP.BF16.PACK_AB R144, R5, R150 ;  /* 0x000000960590723e */ /* 0x004fe200000010ff */
[C---:B------:R-:W-:Y:S02]  /*16840*/  FMUL.FTZ R142, R2.reuse, R142 ;  /* 0x0000008e028e7220 */ /* 0x040fe40000410000 */
[----:B------:R-:W-:Y:S02]  /*16850*/  FMUL.FTZ R143, R2, R143 ;  /* 0x0000008f028f7220 */ /* 0x000fe40000410000 */
[--C-:B------:R-:W-:Y:S01]  /*16860*/  FFMA.FTZ R241, R16, c[0x0][0x2d0], -R165.reuse ;  /* 0x0000b40010f17a23 */ /* 0x100fe200000108a5 */
[----:B------:R-:W-:Y:S01]  /*16870*/  MUFU.EX2 R6, R6 ;  /* 0x0000000600067308 */ /* 0x000fe20000000800 */
[--C-:B------:R-:W-:Y:S02]  /*16880*/  FFMA.FTZ R243, R18, c[0x0][0x2d0], -R164.reuse ;  /* 0x0000b40012f37a23 */ /* 0x100fe400000108a4 */
[----:B------:R-:W-:Y:S02]  /*16890*/  FFMA.FTZ R165, R17, c[0x0][0x2d0], -R165 ;  /* 0x0000b40011a57a23 */ /* 0x000fe400000108a5 */
[----:B------:R-:W-:Y:S02]  /*168a0*/  FFMA.FTZ R164, R19, c[0x0][0x2d0], -R164 ;  /* 0x0000b40013a47a23 */ /* 0x000fe400000108a4 */
[----:B------:R-:W-:Y:S01]  /*168b0*/  LDSM.16.MT88.4 R16, [R206+0x8880] ;  /* 0x00888000ce10783b */ /* 0x000fe20000004200 */
[C---:B------:R-:W-:Y:S02]  /*168c0*/  FMUL.FTZ R20, R3.reuse, R20 ;  /* 0x0000001403147220 */ /* 0x040fe40000410000 */
[----:B------:R-:W2:Y:S01]  /*168d0*/  MUFU.EX2 R7, R7 ;  /* 0x0000000700077308 */ /* 0x000ea20000000800 */
[C---:B------:R-:W-:Y:S02]  /*168e0*/  FMUL.FTZ R21, R3.reuse, R21 ;  /* 0x0000001503157220 */ /* 0x040fe40000410000 */
[----:B------:R-:W-:Y:S01]  /*168f0*/  FMUL.FTZ R22, R2, R22 ;  /* 0x0000001602167220 */ /* 0x000fe20000410000 */
[----:B---3--:R-:W-:Y:S01]  /*16900*/  F2FP.BF16.PACK_AB R146, R236, R151 ;  /* 0x00000097ec92723e */ /* 0x008fe200000010ff */
        /* <DEDUP_REMOVED lines=22> */
[----:B------:R2:W-:Y:S01]  /*16a70*/  MUFU.EX2 R246, R164 ;  /* 0x000000a400f67308 */ /* 0x0005e20000000800 */
[C---:B------:R-:W-:Y:S02]  /*16a80*/  FMUL.FTZ R41, R3.reuse, R41 ;  /* 0x0000002903297220 */ /* 0x040fe40000410000 */
[----:B------:R-:W-:Y:S01]  /*16a90*/  FMUL.FTZ R42, R2, R42 ;  /* 0x0000002a022a7220 */ /* 0x000fe20000410000 */
[----:B---3--:R-:W-:Y:S01]  /*16aa0*/  F2FP.BF16.PACK_AB R147, R238, R149 ;  /* 0x00000095ee93723e */ /* 0x008fe200000010ff */
[C---:B------:R-:W-:Y:S02]  /*16ab0*/  FMUL.FTZ R43, R2.reuse, R43 ;  /* 0x0000002b022b7220 */ /* 0x040fe40000410000 */
[C---:B------:R-:W-:Y:S02]  /*16ac0*/  FMUL.FTZ R44, R3.reuse, R44 ;  /* 0x0000002c032c7220 */ /* 0x040fe40000410000 */
[C---:B------:R-:W-:Y:S01]  /*16ad0*/  FMUL.FTZ R45, R3.reuse, R45 ;  /* 0x0000002d032d7220 */ /* 0x040fe20000410000 */
[----:B------:R-:W-:Y:S01]  /*16ae0*/  MUFU.EX2 R237, R237 ;  /* 0x000000ed00ed7308 */ /* 0x000fe20000000800 */
[C---:B-1----:R-:W-:Y:S05]  /*16af0*/  HMMA.16816.F32.BF16 R8, R144.reuse, R152, R8 ;  /* 0x000000989008723c */ /* 0x042fea0000041808 */
[C---:B------:R-:W-:Y:S02]  /*16b00*/  FMUL.FTZ R46, R2.reuse, R46 ;  /* 0x0000002e022e7220 */ /* 0x040fe40000410000 */
[C---:B------:R-:W-:Y:S01]  /*16b10*/  FMUL.FTZ R47, R2.reuse, R47 ;  /* 0x0000002f022f7220 */ /* 0x040fe20000410000 */
[C---:B------:R-:W-:Y:S01]  /*16b20*/  HMMA.16816.F32.BF16 R132, R144.reuse, R154, R132 ;  /* 0x0000009a9084723c */ /* 0x040fe20000041884 */
[----:B------:R-:W1:Y:S01]  /*16b30*/  LDSM.16.MT88.4 R152, [R204+0x8080] ;  /* 0x00808000cc98783b */ /* 0x000e620000004200 */
[----:B------:R-:W3:Y:S02]  /*16b40*/  MUFU.EX2 R240, R240 ;  /* 0x000000f000f07308 */ /* 0x000ee40000000800 */
[C---:B------:R-:W-:Y:S02]  /*16b50*/  FMUL.FTZ R48, R3.reuse, R48 ;  /* 0x0000003003307220 */ /* 0x040fe40000410000 */
[C---:B------:R-:W-:Y:S02]  /*16b60*/  FMUL.FTZ R49, R3.reuse, R49 ;  /* 0x0000003103317220 */ /* 0x040fe40000410000 */
[C---:B------:R-:W-:Y:S01]  /*16b70*/  HMMA.16816.F32.BF16 R136, R144.reuse, R156, R136 ;  /* 0x0000009c9088723c */ /* 0x040fe20000041888 */
[----:B--2---:R-:W-:Y:S03]  /*16b80*/  LDSM.16.MT88.4 R164, [R206+0x9880] ;  /* 0x00988000cea4783b */ /* 0x004fe60000004200 */
[C---:B------:R-:W-:Y:S01]  /*16b90*/  FMUL.FTZ R50, R2.reuse, R50 ;  /* 0x0000003202327220 */ /* 0x040fe20000410000 */
[----:B------:R-:W-:Y:S01]  /*16ba0*/  MUFU.EX2 R239, R239 ;  /* 0x000000ef00ef7308 */ /* 0x000fe20000000800 */
[C---:B------:R-:W-:Y:S02]  /*16bb0*/  FMUL.FTZ R51, R2.reuse, R51 ;  /* 0x0000003302337220 */ /* 0x040fe40000410000 */
[C---:B------:R-:W-:Y:S01]  /*16bc0*/  HMMA.16816.F32.BF16 R140, R144.reuse, R158, R140 ;  /* 0x0000009e908c723c */ /* 0x040fe2000004188c */
[----:B------:R-:W2:Y:S03]  /*16bd0*/  LDSM.16.MT88.4 R156, [R211+0x9080] ;  /* 0x00908000d39c783b */ /* 0x000ea60000004200 */
[C---:B------:R-:W-:Y:S02]  /*16be0*/  FMUL.FTZ R52, R3.reuse, R52 ;  /* 0x0000003403347220 */ /* 0x040fe40000410000 */
[C---:B------:R-:W-:Y:S01]  /*16bf0*/  FMUL.FTZ R53, R3.reuse, R53 ;  /* 0x0000003503357220 */ /* 0x040fe20000410000 */
[----:B------:R-:W4:Y:S01]  /*16c00*/  MUFU.EX2 R242, R242 ;  /* 0x000000f200f27308 */ /* 0x000f220000000800 */
[C---:B------:R-:W-:Y:S04]  /*16c10*/  HMMA.16816.F32.BF16 R20, R144.reuse, R160, R20 ;  /* 0x000000a09014723c */ /* 0x040fe80000041814 */
[C---:B------:R-:W-:Y:S02]  /*16c20*/  FMUL.FTZ R54, R2.reuse, R54 ;  /* 0x0000003602367220 */ /* 0x040fe40000410000 */
[C---:B------:R-:W-:Y:S02]  /*16c30*/  FMUL.FTZ R55, R2.reuse, R55 ;  /* 0x0000003702377220 */ /* 0x040fe40000410000 */
[C---:B------:R-:W-:Y:S01]  /*16c40*/  HMMA.16816.F32.BF16 R24, R144.reuse, R162, R24 ;  /* 0x000000a29018723c */ /* 0x040fe20000041818 */
[----:B------:R-:W5:Y:S01]  /*16c50*/  LDSM.16.MT88.4 R160, [R206+0x9080] ;  /* 0x00908000cea0783b */ /* 0x000f620000004200 */
[----:B------:R-:W3:Y:S02]  /*16c60*/  MUFU.EX2 R241, R241 ;  /* 0x000000f100f17308 */ /* 0x000ee40000000800 */
[C---:B------:R-:W-:Y:S02]  /*16c70*/  FMUL.FTZ R56, R3.reuse, R56 ;  /* 0x0000003803387220 */ /* 0x040fe40000410000 */
[C---:B------:R-:W-:Y:S02]  /*16c80*/  FMUL.FTZ R57, R3.reuse, R57 ;  /* 0x0000003903397220 */ /* 0x040fe40000410000 */
[C---:B------:R-:W-:Y:S01]  /*16c90*/  FMUL.FTZ R58, R2.reuse, R58 ;  /* 0x0000003a023a7220 */ /* 0x040fe20000410000 */
[C---:B-1----:R-:W-:Y:S03]  /*16ca0*/  HMMA.16816.F32.BF16 R28, R144.reuse, R152, R28 ;  /* 0x00000098901c723c */ /* 0x042fe6000004181c */
[C---:B------:R-:W-:Y:S01]  /*16cb0*/  FMUL.FTZ R59, R2.reuse, R59 ;  /* 0x0000003b023b7220 */ /* 0x040fe20000410000 */
[----:B------:R-:W1:Y:S01]  /*16cc0*/  MUFU.EX2 R243, R243 ;  /* 0x000000f300f37308 */ /* 0x000e620000000800 */
        /* <DEDUP_REMOVED lines=59> */
[C---:B------:R-:W-:Y:S04]  /*17080*/  FMUL.FTZ R96, R3.reuse, R96 ;  /* 0x0000006003607220 */ /* 0x040fe80000410000 */
[C---:B------:R-:W-:Y:S01]  /*17090*/  FMUL.FTZ R97, R3.reuse, R97 ;  /* 0x0000006103617220 */ /* 0x040fe20000410000 */
        /* <DEDUP_REMOVED lines=44> */
[C---:B------:R-:W-:Y:S03]  /*17360*/  HMMA.16816.F32.BF16 R124, R144.reuse, R12, R124 ;  /* 0x0000000c907c723c */ /* 0x040fe6000004187c */
[C---:B------:R-:W-:Y:S02]  /*17370*/  FMUL.FTZ R130, R2.reuse, R130 ;  /* 0x0000008202827220 */ /* 0x040fe40000410000 */
[----:B------:R-:W-:Y:S02]  /*17380*/  FMUL.FTZ R131, R2, R131 ;  /* 0x0000008302837220 */ /* 0x000fe40000410000 */
[----:B---3--:R-:W-:Y:S01]  /*17390*/  F2FP.BF16.PACK_AB R12, R240, R237 ;  /* 0x000000edf00c723e */ /* 0x008fe200000010ff */
[----:B------:R-:W-:Y:S01]  /*173a0*/  FFMA.FTZ R150, R3, R224, R150 ;  /* 0x000000e003967223 */ /* 0x000fe20000010096 */
[----:B----4-:R-:W-:Y:S03]  /*173b0*/  F2FP.BF16.PACK_AB R13, R242, R239 ;  /* 0x000000eff20d723e */ /* 0x010fe600000010ff */
[----:B------:R-:W-:Y:S03]  /*173c0*/  HMMA.16816.F32.BF16 R128, R144, R14, R128 ;  /* 0x0000000e9080723c */ /* 0x000fe60000041880 */
[----:B------:R-:W-:Y:S01]  /*173d0*/  MOV R3, R0 ;  /* 0x0000000000037202 */ /* 0x000fe20000000f00 */
[----:B------:R-:W-:Y:S02]  /*173e0*/  FFMA.FTZ R6, R2, R223, R6 ;  /* 0x000000df02067223 */ /* 0x000fe40000010006 */
[----:B------:R-:W-:Y:S01]  /*173f0*/  FADD.FTZ R150, R5, R150 ;  /* 0x0000009605967221 */ /* 0x000fe20000010000 */
[----:B------:R-:W-:Y:S01]  /*17400*/  F2FP.BF16.PACK_AB R14, R244, R241 ;  /* 0x000000f1f40e723e */ /* 0x000fe200000010ff */
[----:B------:R-:W-:Y:S01]  /*17410*/  FADD.FTZ R6, R7, R6 ;  /* 0x0000000607067221 */ /* 0x000fe20000010000 */
[----:B------:R-:W-:Y:S03]  /*17420*/  F2FP.BF16.PACK_AB R15, R246, R243 ;  /* 0x000000f3f60f723e */ /* 0x000fe600000010ff */
[----:B------:R-:W-:Y:S02]  /*17430*/  FADD.FTZ R151, R151, R150 ;  /* 0x0000009697977221 */ /* 0x000fe40000010000 */
[----:B------:R-:W-:Y:S02]  /*17440*/  FADD.FTZ R149, R149, R6 ;  /* 0x0000000695957221 */ /* 0x000fe40000010000 */
[C---:B-1----:R-:W-:Y:S01]  /*17450*/  HMMA.16816.F32.BF16 R144, R12.reuse, R152, R8 ;  /* 0x000000980c90723c */ /* 0x042fe20000041808 */
[----:B------:R-:W1:Y:S04]  /*17460*/  LDSM.16.MT88.4 R8, [R211+0x9880] ;  /* 0x00988000d308783b */ /* 0x000e680000004200 */
[----:B------:R-:W-:Y:S02]  /*17470*/  FADD.FTZ R236, R236, R151 ;  /* 0x00000097ecec7221 */ /* 0x000fe40000010000 */
[----:B------:R-:W-:Y:S01]  /*17480*/  FADD.FTZ R238, R238, R149 ;  /* 0x00000095eeee7221 */ /* 0x000fe20000010000 */
[C---:B------:R-:W-:Y:S01]  /*17490*/  HMMA.16816.F32.BF16 R132, R12.reuse, R154, R132 ;  /* 0x0000009a0c84723c */ /* 0x040fe20000041884 */
[----:B------:R-:W3:Y:S03]  /*174a0*/  LDSM.16.MT88.4 R152, [R205+0x9880] ;  /* 0x00988000cd98783b */ /* 0x000ee60000004200 */
[-C--:B------:R-:W-:Y:S01]  /*174b0*/  MOV R149, R148.reuse ;  /* 0x0000009400957202 */ /* 0x080fe20000000f00 */
[----:B------:R-:W-:Y:S02]  /*174c0*/  FADD.FTZ R237, R237, R236 ;  /* 0x000000eceded7221 */ /* 0x000fe40000010000 */
[----:B------:R-:W-:Y:S01]  /*174d0*/  FADD.FTZ R239, R239, R238 ;  /* 0x000000eeefef7221 */ /* 0x000fe20000010000 */
        /* <DEDUP_REMOVED lines=10> */
[C---:B------:R-:W-:Y:S01]  /*17580*/  HMMA.16816.F32.BF16 R24, R12.reuse, R158, R24 ;  /* 0x0000009e0c18723c */ /* 0x040fe20000041818 */
[----:B------:R-:W2:Y:S07]  /*17590*/  LDSM.16.MT88.4 R156, [R204+0xb880] ;  /* 0x00b88000cc9c783b */ /* 0x000eae0000004200 */
[C---:B-----5:R-:W-:Y:S08]  /*175a0*/  HMMA.16816.F32.BF16 R28, R12.reuse, R160, R28 ;  /* 0x000000a00c1c723c */ /* 0x060ff0000004181c */
[C---:B------:R-:W-:Y:S08]  /*175b0*/  HMMA.16816.F32.BF16 R32, R12.reuse, R162, R32 ;  /* 0x000000a20c20723c */ /* 0x040ff00000041820 */
[C---:B-1----:R-:W-:Y:S07]  /*175c0*/  HMMA.16816.F32.BF16 R36, R12.reuse, R8, R36 ;  /* 0x000000080c24723c */ /* 0x042fee0000041824 */
[----:B------:R-:W-:Y:S01]  /*175d0*/  MOV R8, R148 ;  /* 0x0000009400087202 */ /* 0x000fe20000000f00 */
        /* <DEDUP_REMOVED lines=21> */
[C---:B--2---:R-:W-:Y:S08]  /*17730*/  HMMA.16816.F32.BF16 R124, R12.reuse, R156, R124 ;  /* 0x0000009c0c7c723c */ /* 0x044ff0000004187c */
[----:B------:R-:W-:Y:S01]  /*17740*/  HMMA.16816.F32.BF16 R128, R12, R158, R128 ;  /* 0x0000009e0c80723c */ /* 0x000fe20000041880 */
[----:B------:R-:W-:-:S07]  /*17750*/  @P0 BRA `(.L_x_483) ;  /* 0xffffdfd000000947 */ /* 0x000fce000383ffff */
.L_x_480:
[----:B------:R-:W-:-:S06]  /*17760*/  UISETP.GE.AND UP0, UPT, UR10, UR8, UPT ;  /* 0x000000080a00728c */ /* 0x000fcc000bf06270 */
[----:B------:R-:W-:-:S13]  /*17770*/  PLOP3.LUT P0, PT, PT, PT, UP0, 0x40, 0x0 ;  /* 0x000000000000781c */ /* 0x000fda0003f0e808 */
[----:B------:R-:W-:Y:S05]  /*17780*/  @P0 BRA `(.L_x_484) ;  /* 0x000029e000000947 */ /* 0x000fea0003800000 */
[----:B------:R-:W-:Y:S01]  /*17790*/  SHF.R.S32.HI R192, RZ, 0x1f, R225 ;  /* 0x0000001fffc07819 */ /* 0x000fe200000114e1 */
[----:B------:R-:W-:Y:S01]  /*177a0*/  IMAD.MOV.U32 R2, RZ, RZ, R8 ;  /* 0x000000ffff027224 */ /* 0x000fe200078e0008 */
[----:B------:R-:W-:Y:S01]  /*177b0*/  SHF.R.S32.HI R193, RZ, 0x1f, R228 ;  /* 0x0000001fffc17819 */ /* 0x000fe200000114e4 */
[----:B------:R-:W-:Y:S01]  /*177c0*/  IMAD.MOV.U32 R3, RZ, RZ, R0 ;  /* 0x000000ffff037224 */ /* 0x000fe200078e0000 */
[----:B------:R-:W-:Y:S02]  /*177d0*/  SHF.R.S32.HI R194, RZ, 0x1f, R227 ;  /* 0x0000001fffc27819 */ /* 0x000fe400000114e3 */
[C---:B------:R-:W-:Y:S01]  /*177e0*/  SHF.L.U64.HI R192, R225.reuse, 0x1, R192 ;  /* 0x00000001e1c07819 */ /* 0x040fe200000102c0 */
[----:B------:R-:W-:Y:S01]  /*177f0*/  IMAD.SHL.U32 R225, R225, 0x2, RZ ;  /* 0x00000002e1e17824 */ /* 0x000fe200078e00ff */
[C---:B------:R-:W-:Y:S01]  /*17800*/  SHF.L.U64.HI R229, R226.reuse, 0x1, R229 ;  /* 0x00000001e2e57819 */ /* 0x040fe200000102e5 */
[----:B------:R-:W-:Y:S01]  /*17810*/  IMAD.SHL.U32 R226, R226, 0x2, RZ ;  /* 0x00000002e2e27824 */ /* 0x000fe200078e00ff */
[C---:B------:R-:W-:Y:S01]  /*17820*/  SHF.L.U64.HI R193, R228.reuse, 0x1, R193 ;  /* 0x00000001e4c17819 */ /* 0x040fe200000102c1 */
[----:B------:R-:W-:Y:S01]  /*17830*/  IMAD.SHL.U32 R228, R228, 0x2, RZ ;  /* 0x00000002e4e47824 */ /* 0x000fe200078e00ff */
[C---:B------:R-:W-:Y:S01]  /*17840*/  SHF.L.U64.HI R194, R227.reuse, 0x1, R194 ;  /* 0x00000001e3c27819 */ /* 0x040fe200000102c2 */
[----:B------:R-:W-:-:S02]  /*17850*/  IMAD.SHL.U32 R227, R227, 0x2, RZ ;  /* 0x00000002e3e37824 */ /* 0x000fc400078e00ff */
.L_x_494:
[----:B------:R-:W-:Y:S04]  /*17860*/  DEPBAR.LE SB0, 0x0 ;  /* 0x000080000000791a */ /* 0x000fe80000000000 */
[----:B------:R-:W-:Y:S01]  /*17870*/  BAR.SYNC.DEFER_BLOCKING 0x0 ;  /* 0x0000000000007b1d */ /* 0x000fe20000010000 */
[----:B------:R-:W-:Y:S01]  /*17880*/  SHF.R.S32.HI R5, RZ, 0x1f, R218 ;  /* 0x0000001fff057819 */ /* 0x000fe200000114da */
[----:B------:R-:W-:Y:S01]  /*17890*/  IMAD.WIDE.U32 R6, R218, c[0x0][0x208], RZ ;  /* 0x00008200da067a25 */ /* 0x000fe200078e00ff */
[----:B------:R-:W-:Y:S01]  /*178a0*/  SHF.R.S32.HI R4, RZ, 0x1f, R217 ;  /* 0x0000001fff047819 */ /* 0x000fe200000114d9 */
[----:B------:R-:W-:Y:S01]  /*178b0*/  UISETP.GT.AND UP0, UPT, UR10, UR8, UPT ;  /* 0x000000080a00728c */ /* 0x000fe2000bf04270 */
[----:B------:R-:W-:Y:S01]  /*178c0*/  ISETP.GE.AND P1, PT, R219, c[0x0][0x1d4], PT ;  /* 0x00007500db007a0c */ /* 0x000fe20003f26270 */
        /* <DEDUP_REMOVED lines=15> */
[----:B------:R-:W-:Y:S04]  /*179c0*/  LDSM.16.M88.4 R152, [R210+0x10080] ;  /* 0x01008000d298783b */ /* 0x000fe80000000200 */
[----:B------:R-:W4:Y:S04]  /*179d0*/  LDSM.16.M88.4 R156, [R212] ;  /* 0x00000000d49c783b */ /* 0x000f280000000200 */
[----:B------:R-:W5:Y:S01]  /*179e0*/  LDSM.16.M88.4 R160, [R203] ;  /* 0x00000000cba0783b */ /* 0x000f620000000200 */
[C---:B-1----:R-:W-:Y:S03]  /*179f0*/  HMMA.16816.F32.BF16 R4, R16.reuse, R8, RZ ;  /* 0x000000081004723c */ /* 0x042fe600000418ff */
[----:B--2---:R-:W-:Y:S05]  /*17a00*/  IADD3 R174, P0, R164, R225, RZ ;  /* 0x000000e1a4ae7210 */ /* 0x004fea0007f1e0ff */
[C---:B------:R-:W-:Y:S01]  /*17a10*/  HMMA.16816.F32.BF16 R8, R16.reuse, R10, RZ ;  /* 0x0000000a1008723c */ /* 0x040fe200000418ff */
[----:B---3--:R-:W-:Y:S03]  /*17a20*/  IMAD.X R175, R0, 0x1, R192, P0 ;  /* 0x0000000100af7824 */ /* 0x008fe600000e06c0 */
[----:B------:R-:W-:Y:S02]  /*17a30*/  IADD3 R172, P0, R164, R228, RZ ;  /* 0x000000e4a4ac7210 */ /* 0x000fe40007f1e0ff */
[----:B------:R-:W-:Y:S01]  /*17a40*/  @!PT LDS RZ, [RZ] ;  /* 0x00000000fffff984 */ /* 0x000fe20000000800 */
[----:B------:R-:W-:Y:S01]  /*17a50*/  @!PT LDS RZ, [RZ] ;  /* 0x00000000fffff984 */ /* 0x000fe20000000800 */
[----:B------:R-:W-:Y:S01]  /*17a60*/  @!PT LDS RZ, [RZ] ;  /* 0x00000000fffff984 */ /* 0x000fe20000000800 */
[----:B------:R1:W-:Y:S02]  /*17a70*/  LDGSTS.E.BYPASS.LTC128B.128 [R220+0x8080], [R174.64], !P5 ;  /* 0x08080000aedc7fae */ /* 0x0003e4000e901d58 */
[C---:B------:R-:W-:Y:S01]  /*17a80*/  HMMA.16816.F32.BF16 R12, R16.reuse, R148, RZ ;  /* 0x00000094100c723c */ /* 0x040fe200000418ff */
[----:B------:R-:W-:Y:S03]  /*17a90*/  IMAD.X R173, R0, 0x1, R193, P0 ;  /* 0x0000000100ad7824 */ /* 0x000fe600000e06c1 */
[----:B------:R-:W-:Y:S02]  /*17aa0*/  IADD3 R176, P0, R164, R227, RZ ;  /* 0x000000e3a4b07210 */ /* 0x000fe40007f1e0ff */
[----:B------:R1:W-:Y:S02]  /*17ab0*/  LDGSTS.E.BYPASS.LTC128B.128 [R220+0x9080], [R172.64], !P1 ;  /* 0x09080000acdc7fae */ /* 0x0003e4000c901d58 */
[----:B------:R-:W-:Y:S01]  /*17ac0*/  HMMA.16816.F32.BF16 R16, R16, R150, RZ ;  /* 0x000000961010723c */ /* 0x000fe200000418ff */
[----:B------:R-:W-:Y:S03]  /*17ad0*/  IMAD.X R177, R0, 0x1, R194, P0 ;  /* 0x0000000100b17824 */ /* 0x000fe600000e06c2 */
[----:B------:R-:W-:Y:S02]  /*17ae0*/  IADD3 R178, P0, R164, R226, RZ ;  /* 0x000000e2a4b27210 */ /* 0x000fe40007f1e0ff */
[----:B------:R1:W-:Y:S02]  /*17af0*/  LDGSTS.E.BYPASS.LTC128B.128 [R220+0xa080], [R176.64], !P4 ;  /* 0x0a080000b0dc7fae */ /* 0x0003e4000e101d58 */
[C---:B----4-:R-:W-:Y:S05]  /*17b00*/  HMMA.16816.F32.BF16 R4, R152.reuse, R156, R4 ;  /* 0x0000009c9804723c */ /* 0x050fea0000041804 */
[----:B------:R-:W-:Y:S01]  /*17b10*/  IMAD.X R179, R0, 0x1, R229, P0 ;  /* 0x0000000100b37824 */ /* 0x000fe200000e06e5 */
[----:B------:R-:W-:Y:S02]  /*17b20*/  PLOP3.LUT P0, PT, PT, PT, UP0, 0x40, 0x0 ;  /* 0x000000000000781c */ /* 0x000fe40003f0e808 */
[C---:B------:R-:W-:Y:S02]  /*17b30*/  HMMA.16816.F32.BF16 R8, R152.reuse, R158, R8 ;  /* 0x0000009e9808723c */ /* 0x040fe40000041808 */
[----:B------:R1:W-:Y:S04]  /*17b40*/  LDGSTS.E.BYPASS.LTC128B.128 [R220+0xb080], [R178.64], !P3 ;  /* 0x0b080000b2dc7fae */ /* 0x0003e8000d901d58 */
[----:B------:R-:W-:Y:S02]  /*17b50*/  LDSM.16.M88.4 R148, [R209+0x10080] ;  /* 0x01008000d194783b */ /* 0x000fe40000000200 */
[C---:B-----5:R-:W-:Y:S02]  /*17b60*/  HMMA.16816.F32.BF16 R12, R152.reuse, R160, R12 ;  /* 0x000000a0980c723c */ /* 0x060fe4000004180c */
[----:B------:R-:W2:Y:S04]  /*17b70*/  LDSM.16.M88.4 R164, [R208+0xc080] ;  /* 0x00c08000d0a4783b */ /* 0x000ea80000000200 */
[----:B------:R-:W3:Y:S02]  /*17b80*/  LDSM.16.M88.4 R168, [R208+0xc880] ;  /* 0x00c88000d0a8783b */ /* 0x000ee40000000200 */
[----:B------:R-:W-:Y:S02]  /*17b90*/  HMMA.16816.F32.BF16 R16, R152, R162, R16 ;  /* 0x000000a29810723c */ /* 0x000fe40000041810 */
[----:B------:R-:W-:Y:S04]  /*17ba0*/  LDSM.16.M88.4 R152, [R207+0x10080] ;  /* 0x01008000cf98783b */ /* 0x000fe80000000200 */
[----:B------:R-:W4:Y:S04]  /*17bb0*/  LDSM.16.M88.4 R156, [R202] ;  /* 0x00000000ca9c783b */ /* 0x000f280000000200 */
[----:B------:R-:W0:Y:S04]  /*17bc0*/  LDGDEPBAR ;  /* 0x00000000000079af */ /* 0x000e280000000000 */
[----:B------:R-:W5:Y:S01]  /*17bd0*/  LDSM.16.M88.4 R160, [R202+0x800] ;  /* 0x00080000caa0783b */ /* 0x000f620000000200 */
[C---:B--2---:R-:W-:Y:S08]  /*17be0*/  HMMA.16816.F32.BF16 R4, R148.reuse, R164, R4 ;  /* 0x000000a49404723c */ /* 0x044ff00000041804 */
[C---:B------:R-:W-:Y:S01]  /*17bf0*/  HMMA.16816.F32.BF16 R8, R148.reuse, R166, R8 ;  /* 0x000000a69408723c */ /* 0x040fe20000041808 */
[----:B------:R-:W-:Y:S07]  /*17c00*/  LDSM.16.M88.4 R164, [R213+0xd080] ;  /* 0x00d08000d5a4783b */ /* 0x000fee0000000200 */
[C---:B---3--:R-:W-:Y:S08]  /*17c10*/  HMMA.16816.F32.BF16 R12, R148.reuse, R168, R12 ;  /* 0x000000a8940c723c */ /* 0x048ff0000004180c */
[----:B------:R-:W-:Y:S01]  /*17c20*/  HMMA.16816.F32.BF16 R16, R148, R170, R16 ;  /* 0x000000aa9410723c */ /* 0x000fe20000041810 */
[----:B------:R-:W2:Y:S04]  /*17c30*/  LDSM.16.M88.4 R148, [R214+0x14080] ;  /* 0x01408000d694783b */ /* 0x000ea80000000200 */
        /* <DEDUP_REMOVED lines=79> */
[C---:B--2---:R-:W-:Y:S01]  /*18130*/  HMMA.16816.F32.BF16 R4, R148.reuse, R164, R4 ;  /* 0x000000a49404723c */ /* 0x044fe20000041804 */
        /* <DEDUP_REMOVED lines=8> */
[----:B------:R-:W-:-:S07]  /*181c0*/  @P0 BRA `(.L_x_485) ;  /* 0x000002b000000947 */ /* 0x000fce0003800000 */
[----:B-1----:R-:W-:Y:S01]  /*181d0*/  IMAD.MOV.U32 R217, RZ, RZ, RZ ;  /* 0x000000ffffd97224 */ /* 0x002fe200078e00ff */
[----:B------:R-:W-:Y:S01]  /*181e0*/  ULEA UR4, UR10, UR16, 0x5 ;  /* 0x000000100a047291 */ /* 0x000fe2000f8e283f */
[----:B------:R-:W-:Y:S05]  /*181f0*/  ISETP.NE.AND P6, PT, R215, 0x1, PT ;  /* 0x00000001d700780c */ /* 0x000fea0003fc5270 */
        /* <DEDUP_REMOVED lines=27> */
[----:B-1----:R-:W-:Y:S05]  /*183b0*/  IADD3 R154, P0, R0, R225, RZ ;  /* 0x000000e1009a7210 */ /* 0x002fea0007f1e0ff */
[----:B--2---:R-:W-:Y:S01]  /*183c0*/  IMAD.X R155, R148, 0x1, R192, P0 ;  /* 0x00000001949b7824 */ /* 0x004fe200000e06c0 */
[----:B------:R-:W-:Y:S04]  /*183d0*/  IADD3 R152, P0, R0, R228, RZ ;  /* 0x000000e400987210 */ /* 0x000fe80007f1e0ff */
[----:B------:R-:W-:Y:S01]  /*183e0*/  @!PT LDS RZ, [RZ] ;  /* 0x00000000fffff984 */ /* 0x000fe20000000800 */
[----:B------:R1:W-:Y:S01]  /*183f0*/  LDGSTS.E.BYPASS.LTC128B.128 [R220+0xc080], [R154.64], !P5 ;  /* 0x0c0800009adc7fae */ /* 0x0003e2000e901d58 */
[----:B------:R-:W-:Y:S01]  /*18400*/  IMAD.X R153, R148, 0x1, R193, P0 ;  /* 0x0000000194997824 */ /* 0x000fe200000e06c1 */
[----:B------:R-:W-:Y:S04]  /*18410*/  IADD3 R150, P0, R0, R227, RZ ;  /* 0x000000e300967210 */ /* 0x000fe80007f1e0ff */
[----:B------:R1:W-:Y:S01]  /*18420*/  LDGSTS.E.BYPASS.LTC128B.128 [R220+0xd080], [R152.64], !P1 ;  /* 0x0d08000098dc7fae */ /* 0x0003e2000c901d58 */
[----:B------:R-:W-:Y:S01]  /*18430*/  IMAD.X R151, R148, 0x1, R194, P0 ;  /* 0x0000000194977824 */ /* 0x000fe200000e06c2 */
[----:B------:R-:W-:Y:S04]  /*18440*/  IADD3 R156, P0, R0, R226, RZ ;  /* 0x000000e2009c7210 */ /* 0x000fe80007f1e0ff */
[----:B------:R1:W-:Y:S01]  /*18450*/  LDGSTS.E.BYPASS.LTC128B.128 [R220+0xe080], [R150.64], !P4 ;  /* 0x0e08000096dc7fae */ /* 0x0003e2000e101d58 */
[----:B------:R-:W-:Y:S05]  /*18460*/  IMAD.X R157, R148, 0x1, R229, P0 ;  /* 0x00000001949d7824 */ /* 0x000fea00000e06e5 */
[----:B------:R1:W-:Y:S03]  /*18470*/  LDGSTS.E.BYPASS.LTC128B.128 [R220+0xf080], [R156.64], !P3 ;  /* 0x0f0800009cdc7fae */ /* 0x0003e6000d901d58 */
.L_x_485:
[----:B-1----:R-:W-:Y:S01]  /*18480*/  PLOP3.LUT P0, PT, PT, PT, UP3, 0x80, 0x0 ;  /* 0x000000000000781c */ /* 0x002fe20003f0f038 */
[----:B------:R-:W0:Y:S01]  /*18490*/  LDGDEPBAR ;  /* 0x00000000000079af */ /* 0x000e220000000000 */
[----:B------:R-:W-:Y:S01]  /*184a0*/  IMAD.MOV.U32 R155, RZ, RZ, R221 ;  /* 0x000000ffff9b7224 */ /* 0x000fe200078e00dd */
        /* <DEDUP_REMOVED lines=29> */
.L_x_488:
[----:B------:R-:W-:Y:S04]  /*18680*/  MOV R148, c[0x0][0x32c] ;  /* 0x0000cb0000947a02 */ /* 0x000fe80000000f00 */
[----:B------:R-:W-:Y:S11]  /*18690*/  ISETP.NE.AND P0, PT, R148, 0x1, PT ;  /* 0x000000019400780c */ /* 0x000ff60003f05270 */
[----:B------:R-:W-:Y:S02]  /*186a0*/  @!UPT UIADD3 URZ, URZ, URZ, URZ ;  /* 0x0000003f3f3ff290 */ /* 0x000fe4000fffe03f */
[----:B------:R-:W-:Y:S05]  /*186b0*/  @P0 IMAD.HI.U32 R148, R150, c[0x0][0x330], RZ ;  /* 0x0000cc0096940a27 */ /* 0x000fea00078e00ff */
[----:B------:R-:W-:Y:S02]  /*186c0*/  @P0 SHF.R.U32.HI R150, RZ, c[0x0][0x334], R148 ;  /* 0x0000cd00ff960a19 */ /* 0x000fe40000011694 */
.L_x_489:
[----:B------:R-:W-:Y:S05]  /*186d0*/  BSYNC B0 ;  /* 0x0000000000007941 */ /* 0x000fea0003800000 */
.L_x_487:
[----:B------:R-:W-:Y:S04]  /*186e0*/  IMAD R157, R150, c[0x0][0x32c], -R149 ;  /* 0x0000cb00969d7a24 */ /* 0x000fe800078e0a95 */
[----:B------:R-:W-:Y:S05]  /*186f0*/  IMAD.IADD R148, R157, 0x1, -R222 ;  /* 0x000000019d947824 */ /* 0x000fea00078e0ade */
[----:B------:R-:W-:Y:S02]  /*18700*/  IADD3 R157, R148, c[0x0][0x32c], RZ ;  /* 0x0000cb00949d7a10 */ /* 0x000fe40007ffe0ff */
[----:B------:R-:W-:Y:S02]  /*18710*/  IMNMX R153, R153, R148, !PT ;  /* 0x0000009499997217 */ /* 0x000fe40007800200 */
[----:B------:R-:W-:Y:S02]  /*18720*/  IMNMX R154, R154, R157, PT ;  /* 0x0000009d9a9a7217 */ /* 0x000fe40003800200 */
.L_x_486:
[----:B------:R-:W-:Y:S06]  /*18730*/  UISETP.GT.AND UP0, UPT, UR10, -0x1, UPT ;  /* 0xffffffff0a00788c */ /* 0x000fec000bf04270 */
[----:B------:R-:W-:Y:S04]  /*18740*/  PLOP3.LUT P0, PT, PT, PT, UP0, 0x80, 0x0 ;  /* 0x000000000000781c */ /* 0x000fe80003f0f008 */
[C---:B------:R-:W-:Y:S04]  /*18750*/  ISETP.GT.AND P0, PT, R153.reuse, RZ, P0 ;  /* 0x000000ff9900720c */ /* 0x040fe80000704270 */
[----:B------:R-:W-:Y:S04]  /*18760*/  ISETP.LT.OR P0, PT, R154, 0x1, P0 ;  /* 0x000000019a00780c */ /* 0x000fe80000701670 */
[----:B------:R-:W-:Y:S02]  /*18770*/  FSEL R162, R4, -INF , !P0 ;  /* 0xff80000004a27808 */ /* 0x000fe40004000000 */
[----:B------:R-:W-:Y:S04]  /*18780*/  PLOP3.LUT P0, PT, PT, PT, UP0, 0x80, 0x0 ;  /* 0x000000000000781c */ /* 0x000fe80003f0f008 */
[----:B------:R-:W-:Y:S04]  /*18790*/  ISETP.GT.AND P0, PT, R153, 0x1, P0 ;  /* 0x000000019900780c */ /* 0x000fe80000704270 */
[C---:B------:R-:W-:Y:S04]  /*187a0*/  ISETP.LT.OR P0, PT, R154.reuse, 0x2, P0 ;  /* 0x000000029a00780c */ /* 0x040fe80000701670 */
[----:B------:R-:W-:Y:S02]  /*187b0*/  FSEL R152, R5, -INF , !P0 ;  /* 0xff80000005987808 */ /* 0x000fe40004000000 */
[----:B------:R-:W-:Y:S01]  /*187c0*/  PLOP3.LUT P0, PT, PT, PT, UP0, 0x80, 0x0 ;  /* 0x000000000000781c */ /* 0x000fe20003f0f008 */
[----:B------:R-:W1:Y:S03]  /*187d0*/  SHFL.IDX PT, R5, R155, 0x1, 0x1c1f ;  /* 0x003c1f009b057f89 */ /* 0x000e6600000e0000 */
[C---:B------:R-:W-:Y:S04]  /*187e0*/  ISETP.GT.AND P0, PT, R153.reuse, 0x8, P0 ;  /* 0x000000089900780c */ /* 0x040fe80000704270 */
        /* <DEDUP_REMOVED lines=41> */
.L_x_492:
[----:B------:R-:W-:Y:S04]  /*18a80*/  MOV R5, c[0x0][0x32c] ;  /* 0x0000cb0000057a02 */ /* 0x000fe80000000f00 */
[----:B------:R-:W-:Y:S11]  /*18a90*/  ISETP.NE.AND P0, PT, R5, 0x1, PT ;  /* 0x000000010500780c */ /* 0x000ff60003f05270 */
[----:B------:R-:W-:Y:S02]  /*18aa0*/  @!UPT UIADD3 URZ, URZ, URZ, URZ ;  /* 0x0000003f3f3ff290 */ /* 0x000fe4000fffe03f */
[----:B------:R-:W-:Y:S05]  /*18ab0*/  @P0 IMAD.HI.U32 R5, R8, c[0x0][0x330], RZ ;  /* 0x0000cc0008050a27 */ /* 0x000fea00078e00ff */
[----:B------:R-:W-:Y:S02]  /*18ac0*/  @P0 SHF.R.U32.HI R8, RZ, c[0x0][0x334], R5 ;  /* 0x0000cd00ff080a19 */ /* 0x000fe40000011605 */
.L_x_493:
[----:B------:R-:W-:Y:S05]  /*18ad0*/  BSYNC B0 ;  /* 0x0000000000007941 */ /* 0x000fea0003800000 */
.L_x_491:
[----:B------:R-:W-:Y:S04]  /*18ae0*/  IMAD R149, R8, c[0x0][0x32c], -R149 ;  /* 0x0000cb0008957a24 */ /* 0x000fe800078e0a95 */
[----:B------:R-:W-:Y:S05]  /*18af0*/  IMAD.IADD R149, R149, 0x1, -R222 ;  /* 0x0000000195957824 */ /* 0x000fea00078e0ade */
[----:B------:R-:W-:Y:S02]  /*18b00*/  IADD3 R5, R149, c[0x0][0x32c], RZ ;  /* 0x0000cb0095057a10 */ /* 0x000fe40007ffe0ff */
[----:B------:R-:W-:Y:S02]  /*18b10*/  IMNMX R0, R0, R149, !PT ;  /* 0x0000009500007217 */ /* 0x000fe40007800200 */
[----:B------:R-:W-:Y:S02]  /*18b20*/  IMNMX R4, R4, R5, PT ;  /* 0x0000000504047217 */ /* 0x000fe40003800200 */
.L_x_490:
        /* <DEDUP_REMOVED lines=12> */
[----:B------:R-:W-:Y:S04]  /*18bf0*/  ISETP.GT.AND P0, PT, R0, 0x1, P0 ;  /* 0x000000010000780c */ /* 0x000fe80000704270 */
[----:B------:R-:W-:Y:S03]  /*18c00*/  ISETP.LT.OR P0, PT, R4, 0x2, P0 ;  /* 0x000000020400780c */ /* 0x000fe60000701670 */
        /* <DEDUP_REMOVED lines=10> */
[----:B------:R-:W-:Y:S01]  /*18cb0*/  LDSM.16.MT88.4 R184, [R211+0xb880] ;  /* 0x00b88000d3b8783b */ /* 0x000fe20000004200 */
[----:B------:R-:W-:Y:S02]  /*18cc0*/  PLOP3.LUT P0, PT, PT, PT, UP0, 0x80, 0x0 ;  /* 0x000000000000781c */ /* 0x000fe40003f0f008 */
[----:B------:R-:W-:Y:S02]  /*18cd0*/  FMNMX.FTZ R8, R17, R8, !PT ;  /* 0x0000000811087209 */ /* 0x000fe40007810000 */
[----:B------:R-:W-:Y:S02]  /*18ce0*/  ISETP.GT.AND P0, PT, R0, 0x9, P0 ;  /* 0x000000090000780c */ /* 0x000fe40000704270 */
[----:B------:R-:W-:Y:S01]  /*18cf0*/  FMNMX.FTZ R7, R158, R7, !PT ;  /* 0x000000079e077209 */ /* 0x000fe20007810000 */
[----:B------:R-:W-:Y:S01]  /*18d00*/  LDSM.16.MT88.4 R188, [R206+0xb880] ;  /* 0x00b88000cebc783b */ /* 0x000fe20000004200 */
[----:B------:R-:W-:Y:S02]  /*18d10*/  ISETP.LT.OR P0, PT, R4, 0xa, P0 ;  /* 0x0000000a0400780c */ /* 0x000fe40000701670 */
[----:B------:R-:W-:Y:S02]  /*18d20*/  FMNMX.FTZ R7, R156, R7, !PT ;  /* 0x000000079c077209 */ /* 0x000fe40007810000 */
[----:B------:R-:W-:Y:S02]  /*18d30*/  FSEL R13, R11, -INF , !P0 ;  /* 0xff8000000b0d7808 */ /* 0x000fe40004000000 */
[----:B------:R-:W-:Y:S02]  /*18d40*/  PLOP3.LUT P0, PT, PT, PT, UP0, 0x80, 0x0 ;  /* 0x000000000000781c */ /* 0x000fe40003f0f008 */
[----:B------:R-:W-:Y:S02]  /*18d50*/  FMNMX.FTZ R8, R13, R8, !PT ;  /* 0x000000080d087209 */ /* 0x000fe40007810000 */
[----:B------:R-:W-:Y:S02]  /*18d60*/  ISETP.GT.AND P0, PT, R0, 0x10, P0 ;  /* 0x000000100000780c */ /* 0x000fe40000704270 */
[----:B------:R-:W-:Y:S02]  /*18d70*/  FMNMX.FTZ R5, R154, R7, !PT ;  /* 0x000000079a057209 */ /* 0x000fe40007810000 */
[----:B------:R-:W-:Y:S03]  /*18d80*/  ISETP.LT.OR P0, PT, R4, 0x11, P0 ;  /* 0x000000110400780c */ /* 0x000fe60000701670 */
[----:B------:R-:W1:Y:S01]  /*18d90*/  SHFL.BFLY PT, R6, R5, 0x2, 0x1f ;  /* 0x0c401f0005067f89 */ /* 0x000e6200000e0000 */
        /* <DEDUP_REMOVED lines=42> */
[----:B------:R-:W-:Y:S10]  /*19040*/  MUFU.EX2 R10, R10 ;  /* 0x0000000a000a7308 */ /* 0x000ff40000000800 */
[----:B------:R-:W3:Y:S01]  /*19050*/  MUFU.EX2 R3, R3 ;  /* 0x0000000300037308 */ /* 0x000ee20000000800 */
[----:B-1----:R-:W-:Y:S02]  /*19060*/  F2FP.BF16.PACK_AB R12, R11, R230 ;  /* 0x000000e60b0c723e */ /* 0x002fe400000010ff */
[----:B--2---:R-:W-:Y:S04]  /*19070*/  FMNMX.FTZ R8, R8, R5, !PT ;  /* 0x0000000508087209 */ /* 0x004fe80007810000 */
[C---:B------:R-:W-:Y:S01]  /*19080*/  FSETP.NEU.FTZ.AND P0, PT, R8.reuse, -INF , PT ;  /* 0xff8000000800780b */ /* 0x040fe20003f1d000 */
[C---:B------:R-:W-:Y:S02]  /*19090*/  FMUL.FTZ R152, R8.reuse, c[0x0][0x2d0] ;  /* 0x0000b40008987a20 */ /* 0x040fe40000410000 */
[----:B------:R-:W1:Y:S01]  /*190a0*/  MUFU.EX2 R195, R195 ;  /* 0x000000c300c37308 */ /* 0x000e620000000800 */
[----:B------:R-:W-:Y:S02]  /*190b0*/  FSEL R5, R8, RZ, P0 ;  /* 0x000000ff08057208 */ /* 0x000fe40000000000 */
[----:B------:R-:W-:Y:S02]  /*190c0*/  FSEL R152, R152, RZ, P0 ;  /* 0x000000ff98987208 */ /* 0x000fe40000000000 */
[----:B------:R-:W-:Y:S01]  /*190d0*/  PLOP3.LUT P0, PT, PT, PT, UP0, 0x80, 0x0 ;  /* 0x000000000000781c */ /* 0x000fe20003f0f008 */
[----:B------:R-:W-:Y:S02]  /*190e0*/  FADD.FTZ R5, -R5, R2 ;  /* 0x0000000205057221 */ /* 0x000fe40000010100 */
[--C-:B------:R-:W-:Y:S02]  /*190f0*/  FFMA.FTZ R232, R17, c[0x0][0x2d0], -R152.reuse ;  /* 0x0000b40011e87a23 */ /* 0x100fe40000010898 */
[----:B------:R2:W-:Y:S01]  /*19100*/  MUFU.EX2 R238, R159 ;  /* 0x0000009f00ee7308 */ /* 0x0005e20000000800 */
[----:B------:R-:W4:Y:S01]  /*19110*/  LDSM.16.MT88.4 R16, [R211+0x8080] ;  /* 0x00808000d310783b */ /* 0x000f220000004200 */
[----:B------:R-:W-:Y:S02]  /*19120*/  FMUL.FTZ R2, R5, c[0x0][0x2d0] ;  /* 0x0000b40005027a20 */ /* 0x000fe40000410000 */
[--C-:B------:R-:W-:Y:S02]  /*19130*/  FFMA.FTZ R234, R151, c[0x0][0x2d0], -R152.reuse ;  /* 0x0000b40097ea7a23 */ /* 0x100fe40000010898 */
[--C-:B------:R-:W-:Y:S02]  /*19140*/  FFMA.FTZ R233, R149, c[0x0][0x2d0], -R152.reuse ;  /* 0x0000b40095e97a23 */ /* 0x100fe40000010898 */
[--C-:B------:R-:W-:Y:S01]  /*19150*/  FFMA.FTZ R231, R13, c[0x0][0x2d0], -R152.reuse ;  /* 0x0000b4000de77a23 */ /* 0x100fe20000010898 */
[----:B------:R-:W5:Y:S01]  /*19160*/  LDSM.16.MT88.4 R148, [R206+0x8080] ;  /* 0x00808000ce94783b */ /* 0x000f620000004200 */
[----:B------:R-:W2:Y:S01]  /*19170*/  MUFU.EX2 R2, R2 ;  /* 0x0000000200027308 */ /* 0x000ea20000000800 */
[C---:B---3--:R-:W-:Y:S02]  /*19180*/  FMUL.FTZ R4, R3.reuse, R144 ;  /* 0x0000009003047220 */ /* 0x048fe40000410000 */
[----:B------:R-:W-:Y:S01]  /*19190*/  FMUL.FTZ R5, R3, R145 ;  /* 0x0000009103057220 */ /* 0x000fe20000410000 */
[----:B-1----:R-:W-:Y:S01]  /*191a0*/  F2FP.BF16.PACK_AB R14, R195, R10 ;  /* 0x0000000ac30e723e */ /* 0x002fe200000010ff */
[C---:B------:R-:W-:Y:S02]  /*191b0*/  FMUL.FTZ R132, R3.reuse, R132 ;  /* 0x0000008403847220 */ /* 0x040fe40000410000 */
[C---:B------:R-:W-:Y:S02]  /*191c0*/  FMUL.FTZ R133, R3.reuse, R133 ;  /* 0x0000008503857220 */ /* 0x040fe40000410000 */
[C---:B------:R-:W-:Y:S01]  /*191d0*/  FMUL.FTZ R136, R3.reuse, R136 ;  /* 0x0000008803887220 */ /* 0x040fe20000410000 */
[----:B------:R-:W-:Y:S01]  /*191e0*/  MUFU.EX2 R234, R234 ;  /* 0x000000ea00ea7308 */ /* 0x000fe20000000800 */
[C---:B------:R-:W-:Y:S02]  /*191f0*/  FMUL.FTZ R137, R3.reuse, R137 ;  /* 0x0000008903897220 */ /* 0x040fe40000410000 */
[C---:B------:R-:W-:Y:S02]  /*19200*/  FMUL.FTZ R140, R3.reuse, R140 ;  /* 0x0000008c038c7220 */ /* 0x040fe40000410000 */
[----:B------:R-:W-:Y:S02]  /*19210*/  FMUL.FTZ R141, R3, R141 ;  /* 0x0000008d038d7220 */ /* 0x000fe40000410000 */
[--C-:B------:R-:W-:Y:S02]  /*19220*/  FFMA.FTZ R239, R157, c[0x0][0x2d0], -R152.reuse ;  /* 0x0000b4009def7a23 */ /* 0x100fe40000010898 */
[----:B--2---:R-:W-:Y:S01]  /*19230*/  LDSM.16.MT88.4 R156, [R204+0x8880] ;  /* 0x00888000cc9c783b */ /* 0x004fe20000004200 */
[----:B------:R-:W1:Y:S01]  /*19240*/  MUFU.EX2 R233, R233 ;  /* 0x000000e900e97308 */ /* 0x000e620000000800 */
[--C-:B------:R-:W-:Y:S02]  /*19250*/  FFMA.FTZ R240, R155, c[0x0][0x2d0], -R152.reuse ;  /* 0x0000b4009bf07a23 */ /* 0x100fe40000010898 */
[--C-:B------:R-:W-:Y:S02]  /*19260*/  FFMA.FTZ R241, R153, c[0x0][0x2d0], -R152.reuse ;  /* 0x0000b40099f17a23 */ /* 0x100fe40000010898 */
[C---:B------:R-:W-:Y:S02]  /*19270*/  FMUL.FTZ R6, R2.reuse, R146 ;  /* 0x0000009202067220 */ /* 0x040fe40000410000 */
[C---:B------:R-:W-:Y:S02]  /*19280*/  FMUL.FTZ R7, R2.reuse, R147 ;  /* 0x0000009302077220 */ /* 0x040fe40000410000 */
[----:B------:R-:W2:Y:S01]  /*19290*/  LDSM.16.MT88.4 R144, [R205+0x8080] ;  /* 0x00808000cd90783b */ /* 0x000ea20000004200 */
        /* <DEDUP_REMOVED lines=8> */
[----:B------:R-:W-:Y:S01]  /*19320*/  FFMA.FTZ R152, R9, c[0x0][0x2d0], -R152 ;  /* 0x0000b40009987a23 */ /* 0x000fe20000010898 */
[----:B-1----:R-:W-:Y:S01]  /*19330*/  F2FP.BF16.PACK_AB R13, R233, R234 ;  /* 0x000000eae90d723e */ /* 0x002fe200000010ff */
[C---:B------:R-:W-:Y:S02]  /*19340*/  FMUL.FTZ R20, R3.reuse, R20 ;  /* 0x0000001403147220 */ /* 0x040fe40000410000 */
[C---:B------:R-:W-:Y:S02]  /*19350*/  FMUL.FTZ R21, R3.reuse, R21 ;  /* 0x0000001503157220 */ /* 0x040fe40000410000 */
[C---:B------:R-:W-:Y:S01]  /*19360*/  FMUL.FTZ R22, R2.reuse, R22 ;  /* 0x0000001602167220 */ /* 0x040fe20000410000 */
[----:B------:R1:W-:Y:S01]  /*19370*/  MUFU.EX2 R242, R152 ;  /* 0x0000009800f27308 */ /* 0x0003e20000000800 */
[C---:B------:R-:W-:Y:S02]  /*19380*/  FMUL.FTZ R23, R2.reuse, R23 ;  /* 0x0000001702177220 */ /* 0x040fe40000410000 */
[C---:B------:R-:W-:Y:S02]  /*19390*/  FMUL.FTZ R24, R3.reuse, R24 ;  /* 0x0000001803187220 */ /* 0x040fe40000410000 */
[C---:B------:R-:W-:Y:S02]  /*193a0*/  FMUL.FTZ R25, R3.reuse, R25 ;  /* 0x0000001903197220 */ /* 0x040fe40000410000 */
[C---:B------:R-:W-:Y:S02]  /*193b0*/  FMUL.FTZ R26, R2.reuse, R26 ;  /* 0x0000001a021a7220 */ /* 0x040fe40000410000 */
[C---:B------:R-:W-:Y:S01]  /*193c0*/  FMUL.FTZ R27, R2.reuse, R27 ;  /* 0x0000001b021b7220 */ /* 0x040fe20000410000 */
[----:B------:R-:W-:Y:S01]  /*193d0*/  MUFU.EX2 R235, R235 ;  /* 0x000000eb00eb7308 */ /* 0x000fe20000000800 */
[C---:B------:R-:W-:Y:S02]  /*193e0*/  FMUL.FTZ R28, R3.reuse, R28 ;  /* 0x0000001c031c7220 */ /* 0x040fe40000410000 */
[----:B------:R-:W-:Y:S01]  /*193f0*/  FMUL.FTZ R29, R3, R29 ;  /* 0x0000001d031d7220 */ /* 0x000fe20000410000 */
[----:B---3--:R-:W-:Y:S01]  /*19400*/  F2FP.BF16.PACK_AB R15, R231, R232 ;  /* 0x000000e8e70f723e */ /* 0x008fe200000010ff */
[C---:B------:R-:W-:Y:S02]  /*19410*/  FMUL.FTZ R30, R2.reuse, R30 ;  /* 0x0000001e021e7220 */ /* 0x040fe40000410000 */
[C---:B------:R-:W-:Y:S02]  /*19420*/  FMUL.FTZ R31, R2.reuse, R31 ;  /* 0x0000001f021f7220 */ /* 0x040fe40000410000 */
[C---:B------:R-:W-:Y:S01]  /*19430*/  FMUL.FTZ R32, R3.reuse, R32 ;  /* 0x0000002003207220 */ /* 0x040fe20000410000 */
[----:B------:R-:W3:Y:S01]  /*19440*/  MUFU.EX2 R236, R236 ;  /* 0x000000ec00ec7308 */ /* 0x000ee20000000800 */
[C---:B----4-:R-:W-:Y:S01]  /*19450*/  HMMA.16816.F32.BF16 R4, R12.reuse, R16, R4 ;  /* 0x000000100c04723c */ /* 0x050fe20000041804 */
[----:B-1----:R-:W-:Y:S04]  /*19460*/  LDSM.16.MT88.4 R152, [R206+0x8880] ;  /* 0x00888000ce98783b */ /* 0x002fe80000004200 */
[C---:B------:R-:W-:Y:S02]  /*19470*/  FMUL.FTZ R33, R3.reuse, R33 ;  /* 0x0000002103217220 */ /* 0x040fe40000410000 */
[C---:B------:R-:W-:Y:S01]  /*19480*/  FMUL.FTZ R34, R2.reuse, R34 ;  /* 0x0000002202227220 */ /* 0x040fe20000410000 */
[C---:B------:R-:W-:Y:S01]  /*19490*/  HMMA.16816.F32.BF16 R132, R12.reuse, R18, R132 ;  /* 0x000000120c84723c */ /* 0x040fe20000041884 */
[----:B------:R-:W1:Y:S01]  /*194a0*/  MUFU.EX2 R237, R237 ;  /* 0x000000ed00ed7308 */ /* 0x000e620000000800 */
[----:B------:R-:W4:Y:S02]  /*194b0*/  LDSM.16.MT88.4 R16, [R204+0x8080] ;  /* 0x00808000cc10783b */ /* 0x000f240000004200 */
[C---:B------:R-:W-:Y:S02]  /*194c0*/  FMUL.FTZ R35, R2.reuse, R35 ;  /* 0x0000002302237220 */ /* 0x040fe40000410000 */
[C---:B------:R-:W-:Y:S02]  /*194d0*/  FMUL.FTZ R36, R3.reuse, R36 ;  /* 0x0000002403247220 */ /* 0x040fe40000410000 */
[C---:B-----5:R-:W-:Y:S03]  /*194e0*/  HMMA.16816.F32.BF16 R136, R12.reuse, R148, R136 ;  /* 0x000000940c88723c */ /* 0x060fe60000041888 */
[----:B------:R-:W-:Y:S01]  /*194f0*/  MUFU.EX2 R239, R239 ;  /* 0x000000ef00ef7308 */ /* 0x000fe20000000800 */
[C---:B------:R-:W-:Y:S02]  /*19500*/  FMUL.FTZ R37, R3.reuse, R37 ;  /* 0x0000002503257220 */ /* 0x040fe40000410000 */
[C---:B------:R-:W-:Y:S02]  /*19510*/  FMUL.FTZ R38, R2.reuse, R38 ;  /* 0x0000002602267220 */ /* 0x040fe40000410000 */
[C---:B------:R-:W-:Y:S01]  /*19520*/  HMMA.16816.F32.BF16 R140, R12.reuse, R150, R140 ;  /* 0x000000960c8c723c */ /* 0x040fe2000004188c */
[----:B------:R-:W5:Y:S03]  /*19530*/  LDSM.16.MT88.4 R148, [R211+0x9080] ;  /* 0x00908000d394783b */ /* 0x000f660000004200 */
[C---:B------:R-:W-:Y:S01]  /*19540*/  FMUL.FTZ R39, R2.reuse, R39 ;  /* 0x0000002702277220 */ /* 0x040fe20000410000 */
[----:B------:R-:W1:Y:S01]  /*19550*/  MUFU.EX2 R240, R240 ;  /* 0x000000f000f07308 */ /* 0x000e620000000800 */
[C---:B------:R-:W-:Y:S02]  /*19560*/  FMUL.FTZ R40, R3.reuse, R40 ;  /* 0x0000002803287220 */ /* 0x040fe40000410000 */
[C---:B--2---:R-:W-:Y:S04]  /*19570*/  HMMA.16816.F32.BF16 R20, R12.reuse, R144, R20 ;  /* 0x000000900c14723c */ /* 0x044fe80000041814 */
[C---:B------:R-:W-:Y:S02]  /*19580*/  FMUL.FTZ R41, R3.reuse, R41 ;  /* 0x0000002903297220 */ /* 0x040fe40000410000 */
[C---:B------:R-:W-:Y:S01]  /*19590*/  FMUL.FTZ R42, R2.reuse, R42 ;  /* 0x0000002a022a7220 */ /* 0x040fe20000410000 */
[----:B------:R-:W2:Y:S01]  /*195a0*/  MUFU.EX2 R241, R241 ;  /* 0x000000f100f17308 */ /* 0x000ea20000000800 */
[C---:B------:R-:W-:Y:S01]  /*195b0*/  HMMA.16816.F32.BF16 R24, R12.reuse, R146, R24 ;  /* 0x000000920c18723c */ /* 0x040fe20000041818 */
[----:B------:R-:W1:Y:S03]  /*195c0*/  LDSM.16.MT88.4 R144, [R206+0x9080] ;  /* 0x00908000ce90783b */ /* 0x000e660000004200 */
[C---:B------:R-:W-:Y:S02]  /*195d0*/  FMUL.FTZ R43, R2.reuse, R43 ;  /* 0x0000002b022b7220 */ /* 0x040fe40000410000 */
[C---:B------:R-:W-:Y:S02]  /*195e0*/  FMUL.FTZ R44, R3.reuse, R44 ;  /* 0x0000002c032c7220 */ /* 0x040fe40000410000 */
[C---:B------:R-:W-:Y:S01]  /*195f0*/  FMUL.FTZ R45, R3.reuse, R45 ;  /* 0x0000002d032d7220 */ /* 0x040fe20000410000 */
[C---:B----4-:R-:W-:Y:S03]  /*19600*/  HMMA.16816.F32.BF16 R28, R12.reuse, R16, R28 ;  /* 0x000000100c1c723c */ /* 0x050fe6000004181c */
[C---:B------:R-:W-:Y:S02]  /*19610*/  FMUL.FTZ R46, R2.reuse, R46 ;  /* 0x0000002e022e7220 */ /* 0x040fe40000410000 */
[C---:B------:R-:W-:Y:S02]  /*19620*/  FMUL.FTZ R47, R2.reuse, R47 ;  /* 0x0000002f022f7220 */ /* 0x040fe40000410000 */
[C---:B------:R-:W-:Y:S01]  /*19630*/  FMUL.FTZ R48, R3.reuse, R48 ;  /* 0x0000003003307220 */ /* 0x040fe20000410000 */
[C---:B------:R-:W-:Y:S01]  /*19640*/  HMMA.16816.F32.BF16 R32, R12.reuse, R18, R32 ;  /* 0x000000120c20723c */ /* 0x040fe20000041820 */
[----:B------:R-:W4:Y:S03]  /*19650*/  LDSM.16.MT88.4 R16, [R205+0x9080] ;  /* 0x00908000cd10783b */ /* 0x000f260000004200 */
        /* <DEDUP_REMOVED lines=9> */
[C---:B-1----:R-:W-:Y:S04]  /*196f0*/  HMMA.16816.F32.BF16 R44, R12.reuse, R144, R44 ;  /* 0x000000900c2c723c */ /* 0x042fe8000004182c */
[C---:B------:R-:W-:Y:S02]  /*19700*/  FMUL.FTZ R55, R2.reuse, R55 ;  /* 0x0000003702377220 */ /* 0x040fe40000410000 */
[C---:B------:R-:W-:Y:S02]  /*19710*/  FMUL.FTZ R56, R3.reuse, R56 ;  /* 0x0000003803387220 */ /* 0x040fe40000410000 */
        /* <DEDUP_REMOVED lines=36> */
[C---:B----4-:R-:W-:Y:S03]  /*19960*/  HMMA.16816.F32.BF16 R76, R12.reuse, R16, R76 ;  /* 0x000000100c4c723c */ /* 0x050fe6000004184c */
[C---:B------:R-:W-:Y:S02]  /*19970*/  FMUL.FTZ R82, R2.reuse, R82 ;  /* 0x0000005202527220 */ /* 0x040fe40000410000 */
[C---:B------:R-:W-:Y:S02]  /*19980*/  FMUL.FTZ R83, R2.reuse, R83 ;  /* 0x0000005302537220 */ /* 0x040fe40000410000 */
[C---:B------:R-:W-:Y:S02]  /*19990*/  FMUL.FTZ R84, R3.reuse, R84 ;  /* 0x0000005403547220 */ /* 0x040fe40000410000 */
[C---:B------:R-:W-:Y:S03]  /*199a0*/  FMUL.FTZ R85, R3.reuse, R85 ;  /* 0x0000005503557220 */ /* 0x040fe60000410000 */
[C---:B------:R-:W-:Y:S01]  /*199b0*/  HMMA.16816.F32.BF16 R80, R12.reuse, R18, R80 ;  /* 0x000000120c50723c */ /* 0x040fe20000041850 */
[----:B------:R-:W4:Y:S02]  /*199c0*/  LDSM.16.MT88.4 R16, [R211+0xb080] ;  /* 0x00b08000d310783b */ /* 0x000f240000004200 */
        /* <DEDUP_REMOVED lines=48> */
[C---:B------:R-:W-:Y:S02]  /*19cd0*/  FMUL.FTZ R126, R2.reuse, R126 ;  /* 0x0000007e027e7220 */ /* 0x040fe40000410000 */
[C---:B------:R-:W-:Y:S02]  /*19ce0*/  FMUL.FTZ R127, R2.reuse, R127 ;  /* 0x0000007f027f7220 */ /* 0x040fe40000410000 */
        /* <DEDUP_REMOVED lines=10> */
[----:B------:R-:W-:Y:S01]  /*19d90*/  FFMA.FTZ R230, R3, R224, R230 ;  /* 0x000000e003e67223 */ /* 0x000fe200000100e6 */
[C---:B----4-:R-:W-:Y:S04]  /*19da0*/  HMMA.16816.F32.BF16 R124, R12.reuse, R16, R124 ;  /* 0x000000100c7c723c */ /* 0x050fe8000004187c */
[----:B------:R-:W-:Y:S01]  /*19db0*/  MOV R3, R0 ;  /* 0x0000000000037202 */ /* 0x000fe20000000f00 */
[----:B------:R-:W-:Y:S02]  /*19dc0*/  FFMA.FTZ R234, R2, R223, R234 ;  /* 0x000000df02ea7223 */ /* 0x000fe400000100ea */
[----:B------:R-:W-:Y:S01]  /*19dd0*/  FADD.FTZ R11, R11, R230 ;  /* 0x000000e60b0b7221 */ /* 0x000fe20000010000 */
[----:B------:R-:W-:Y:S01]  /*19de0*/  HMMA.16816.F32.BF16 R128, R12, R18, R128 ;  /* 0x000000120c80723c */ /* 0x000fe20000041880 */
[----:B------:R-:W1:Y:S03]  /*19df0*/  LDSM.16.MT88.4 R16, [R205+0x8880] ;  /* 0x00888000cd10783b */ /* 0x000e660000004200 */
[----:B------:R-:W-:Y:S02]  /*19e00*/  FADD.FTZ R233, R233, R234 ;  /* 0x000000eae9e97221 */ /* 0x000fe40000010000 */
[----:B------:R-:W-:Y:S01]  /*19e10*/  FADD.FTZ R10, R10, R11 ;  /* 0x0000000b0a0a7221 */ /* 0x000fe20000010000 */
[----:B---3--:R-:W-:Y:S01]  /*19e20*/  F2FP.BF16.PACK_AB R12, R236, R235 ;  /* 0x000000ebec0c723e */ /* 0x008fe200000010ff */
[----:B------:R-:W-:Y:S01]  /*19e30*/  FADD.FTZ R2, R232, R233 ;  /* 0x000000e9e8027221 */ /* 0x000fe20000010000 */
[----:B------:R-:W-:Y:S03]  /*19e40*/  F2FP.BF16.PACK_AB R14, R238, R237 ;  /* 0x000000edee0e723e */ /* 0x000fe600000010ff */
[----:B------:R-:W-:Y:S01]  /*19e50*/  F2FP.BF16.PACK_AB R13, R240, R239 ;  /* 0x000000eff00d723e */ /* 0x000fe200000010ff */
[----:B------:R-:W-:Y:S01]  /*19e60*/  FADD.FTZ R10, R195, R10 ;  /* 0x0000000ac30a7221 */ /* 0x000fe20000010000 */
[----:B--2---:R-:W-:Y:S01]  /*19e70*/  F2FP.BF16.PACK_AB R15, R242, R241 ;  /* 0x000000f1f20f723e */ /* 0x004fe200000010ff */
[----:B------:R-:W-:Y:S02]  /*19e80*/  FADD.FTZ R2, R231, R2 ;  /* 0x00000002e7027221 */ /* 0x000fe40000010000 */
[----:B------:R-:W-:Y:S02]  /*19e90*/  FADD.FTZ R235, R235, R10 ;  /* 0x0000000aebeb7221 */ /* 0x000fe40000010000 */
[----:B------:R-:W-:Y:S01]  /*19ea0*/  FADD.FTZ R239, R239, R2 ;  /* 0x00000002efef7221 */ /* 0x000fe20000010000 */
[----:B------:R-:W-:Y:S01]  /*19eb0*/  MOV R2, R8 ;  /* 0x0000000800027202 */ /* 0x000fe20000000f00 */
[C---:B-----5:R-:W-:Y:S01]  /*19ec0*/  HMMA.16816.F32.BF16 R144, R12.reuse, R148, R4 ;  /* 0x000000940c90723c */ /* 0x060fe20000041804 */
[----:B------:R-:W2:Y:S02]  /*19ed0*/  LDSM.16.MT88.4 R4, [R211+0x9880] ;  /* 0x00988000d304783b */ /* 0x000ea40000004200 */
[----:B------:R-:W-:Y:S02]  /*19ee0*/  FADD.FTZ R236, R236, R235 ;  /* 0x000000ebecec7221 */ /* 0x000fe40000010000 */
[----:B------:R-:W-:Y:S02]  /*19ef0*/  FADD.FTZ R240, R240, R239 ;  /* 0x000000eff0f07221 */ /* 0x000fe40000010000 */
[----:B------:R-:W-:Y:S01]  /*19f00*/  FADD.FTZ R237, R237, R236 ;  /* 0x000000eceded7221 */ /* 0x000fe20000010000 */
[C---:B------:R-:W-:Y:S01]  /*19f10*/  HMMA.16816.F32.BF16 R132, R12.reuse, R150, R132 ;  /* 0x000000960c84723c */ /* 0x040fe20000041884 */
[----:B------:R-:W3:Y:S03]  /*19f20*/  LDSM.16.MT88.4 R148, [R205+0x9880] ;  /* 0x00988000cd94783b */ /* 0x000ee60000004200 */
[----:B------:R-:W-:Y:S02]  /*19f30*/  FADD.FTZ R223, R241, R240 ;  /* 0x000000f0f1df7221 */ /* 0x000fe40000010000 */
[----:B------:R-:W-:Y:S02]  /*19f40*/  FADD.FTZ R224, R238, R237 ;  /* 0x000000edeee07221 */ /* 0x000fe40000010000 */
[C---:B------:R-:W-:Y:S04]  /*19f50*/  HMMA.16816.F32.BF16 R136, R12.reuse, R152, R136 ;  /* 0x000000980c88723c */ /* 0x040fe80000041888 */
[----:B------:R-:W-:Y:S04]  /*19f60*/  FADD.FTZ R223, R242, R223 ;  /* 0x000000dff2df7221 */ /* 0x000fe80000010000 */
[C---:B------:R-:W-:Y:S01]  /*19f70*/  HMMA.16816.F32.BF16 R140, R12.reuse, R154, R140 ;  /* 0x0000009a0c8c723c */ /* 0x040fe2000004188c */
[----:B------:R-:W4:Y:S07]  /*19f80*/  LDSM.16.MT88.4 R152, [R205+0xb880] ;  /* 0x00b88000cd98783b */ /* 0x000f2e0000004200 */
[C---:B-1----:R-:W-:Y:S08]  /*19f90*/  HMMA.16816.F32.BF16 R20, R12.reuse, R16, R20 ;  /* 0x000000100c14723c */ /* 0x042ff00000041814 */
[C---:B------:R-:W-:Y:S01]  /*19fa0*/  HMMA.16816.F32.BF16 R24, R12.reuse, R18, R24 ;  /* 0x000000120c18723c */ /* 0x040fe20000041818 */
[----:B------:R-:W1:Y:S07]  /*19fb0*/  LDSM.16.MT88.4 R16, [R204+0xb880] ;  /* 0x00b88000cc10783b */ /* 0x000e6e0000004200 */
[C---:B------:R-:W-:Y:S08]  /*19fc0*/  HMMA.16816.F32.BF16 R28, R12.reuse, R156, R28 ;  /* 0x0000009c0c1c723c */ /* 0x040ff0000004181c */
[C---:B------:R-:W-:Y:S08]  /*19fd0*/  HMMA.16816.F32.BF16 R32, R12.reuse, R158, R32 ;  /* 0x0000009e0c20723c */ /* 0x040ff00000041820 */
[C---:B--2---:R-:W-:Y:S08]  /*19fe0*/  HMMA.16816.F32.BF16 R36, R12.reuse, R4, R36 ;  /* 0x000000040c24723c */ /* 0x044ff00000041824 */
        /* <DEDUP_REMOVED lines=21> */
[C---:B-1----:R-:W-:Y:S08]  /*1a140*/  HMMA.16816.F32.BF16 R124, R12.reuse, R16, R124 ;  /* 0x000000100c7c723c */ /* 0x042ff0000004187c */
[----:B------:R-:W-:Y:S01]  /*1a150*/  HMMA.16816.F32.BF16 R128, R12, R18, R128 ;  /* 0x000000120c80723c */ /* 0x000fe20000041880 */
[----:B------:R-:W-:-:S07]  /*1a160*/  @P0 BRA `(.L_x_494) ;  /* 0xffffd6f000000947 */ /* 0x000fce000383ffff */
.L_x_484:
[----:B------:R-:W1:Y:S01]  /*1a170*/  SHFL.BFLY PT, R3, R224, 0x2, 0x1f ;  /* 0x0c401f00e0037f89 */ /* 0x000e6200000e0000 */
[----:B------:R-:W-:-:S02]  /*1a180*/  MOV R4, RZ ;  /* 0x000000ff00047202 */ /* 0x000fc40000000f00 */
[----:B------:R-:W-:Y:S01]  /*1a190*/  MOV R9, 0xff800000 ;  /* 0xff80000000097802 */ /* 0x000fe20000000f00 */
[----:B------:R-:W2:Y:S01]  /*1a1a0*/  SHFL.BFLY PT, R2, R223, 0x2, 0x1f ;  /* 0x0c401f00df027f89 */ /* 0x000ea200000e0000 */
[----:B------:R-:W-:Y:S01]  /*1a1b0*/  PLOP3.LUT P2, PT, PT, PT, PT, 0x8, 0x0 ;  /* 0x000000000000781c */ /* 0x000fe20003f4e170 */
[----:B-1----:R-:W-:Y:S01]  /*1a1c0*/  FADD.FTZ R6, R3, R224 ;  /* 0x000000e003067221 */ /* 0x002fe20000010000 */
[----:B------:R-:W-:Y:S01]  /*1a1d0*/  MOV R3, RZ ;  /* 0x000000ff00037202 */ /* 0x000fe20000000f00 */
        /* <DEDUP_REMOVED lines=148> */
.L_x_382:
        /* <DEDUP_REMOVED lines=52> */
[----:B------:R-:W-:Y:S01]  /*1ae60*/  F2FP.BF16.PACK_AB R42, R43, R42 ;  /* 0x0000002a2b2a723e */ /* 0x000fe200000010ff */
[----:B------:R-:W-:Y:S01]  /*1ae70*/  IMAD.U32 R12, RZ, RZ, UR4 ;  /* 0x00000004ff0c7e24 */ /* 0x000fe2000f8e00ff */
[----:B------:R-:W-:Y:S01]  /*1ae80*/  F2FP.BF16.PACK_AB R44, R45, R44 ;  /* 0x0000002c2d2c723e */ /* 0x000fe200000010ff */
[C---:B------:R-:W-:Y:S01]  /*1ae90*/  IMAD.IADD R17, R13.reuse, 0x1, R8 ;  /* 0x000000010d117824 */ /* 0x040fe200078e0208 */
[----:B------:R-:W-:-:S02]  /*1aea0*/  IADD3 R10, R13, 0x80, RZ ;  /* 0x000000800d0a7810 */ /* 0x000fc40007ffe0ff */
[----:B------:R-:W-:Y:S02]  /*1aeb0*/  IADD3 R15, R13, 0x70, RZ ;  /* 0x000000700d0f7810 */ /* 0x000fe40007ffe0ff */
[----:B------:R-:W-:Y:S01]  /*1aec0*/  @P0 IADD3 R15, R10, 0x10, RZ ;  /* 0x000000100a0f0810 */ /* 0x000fe20007ffe0ff */
[----:B------:R-:W-:Y:S01]  /*1aed0*/  IMAD.MOV.U32 R10, RZ, RZ, 0x40 ;  /* 0x00000040ff0a7424 */ /* 0x000fe200078e00ff */
[----:B------:R-:W-:Y:S02]  /*1aee0*/  F2FP.BF16.PACK_AB R46, R47, R46 ;  /* 0x0000002e2f2e723e */ /* 0x000fe400000010ff */
[----:B------:R-:W-:Y:S01]  /*1aef0*/  F2FP.BF16.PACK_AB R48, R49, R48 ;  /* 0x000000303130723e */ /* 0x000fe200000010ff */
[----:B------:R-:W-:Y:S01]  /*1af00*/  IMAD.IADD R19, R8, 0x1, R15 ;  /* 0x0000000108137824 */ /* 0x000fe200078e020f */
[----:B------:R-:W-:Y:S02]  /*1af10*/  SEL R10, R10, 0xffffffc0, !P2 ;  /* 0xffffffc00a0a7807 */ /* 0x000fe40005000000 */
[----:B------:R-:W-:-:S02]  /*1af20*/  F2FP.BF16.PACK_AB R50, R51, R50 ;  /* 0x000000323332723e */ /* 0x000fc400000010ff */
[----:B------:R-:W-:Y:S01]  /*1af30*/  F2FP.BF16.PACK_AB R52, R53, R52 ;  /* 0x000000343534723e */ /* 0x000fe200000010ff */
[--C-:B------:R-:W-:Y:S01]  /*1af40*/  IMAD.IADD R21, R13, 0x1, R10.reuse ;  /* 0x000000010d157824 */ /* 0x100fe200078e020a */
[----:B------:R-:W-:Y:S01]  /*1af50*/  F2FP.BF16.PACK_AB R54, R55, R54 ;  /* 0x000000363736723e */ /* 0x000fe200000010ff */
[C---:B------:R-:W-:Y:S01]  /*1af60*/  IMAD.IADD R23, R10.reuse, 0x1, R15 ;  /* 0x000000010a177824 */ /* 0x040fe200078e020f */
[----:B------:R-:W-:Y:S01]  /*1af70*/  F2FP.BF16.PACK_AB R56, R57, R56 ;  /* 0x000000383938723e */ /* 0x000fe200000010ff */
[----:B------:R-:W-:Y:S01]  /*1af80*/  STS [R13+0x80], R144 ;  /* 0x000080900d007388 */ /* 0x000fe20000000800 */
[----:B------:R-:W-:Y:S01]  /*1af90*/  IMAD.IADD R25, R10, 0x1, R17 ;  /* 0x000000010a197824 */ /* 0x000fe200078e0211 */
[----:B------:R-:W-:Y:S01]  /*1afa0*/  F2FP.BF16.PACK_AB R58, R59, R58 ;  /* 0x0000003a3b3a723e */ /* 0x000fe200000010ff */
[----:B------:R-:W-:Y:S01]  /*1afb0*/  IMAD.IADD R27, R19, 0x1, R10 ;  /* 0x00000001131b7824 */ /* 0x000fe200078e020a */
        /* <DEDUP_REMOVED lines=53> */
[----:B------:R-:W-:Y:S01]  /*1b310*/  PLOP3.LUT P0, PT, PT, PT, UP1, 0x80, 0x0 ;  /* 0x000000000000781c */ /* 0x000fe20003f0f018 */
        /* <DEDUP_REMOVED lines=33> */
[----:B------:R3:W-:Y:S04]  /*1b530*/  STS [R17+0xc080], R108 ;  /* 0x00c0806c11007388 */ /* 0x0007e80000000800 */
        /* <DEDUP_REMOVED lines=16> */
[----:B------:R-:W4:Y:S02]  /*1b640*/  @P0 LDG.E R8, [R12.64] ;  /* 0x000000180c080981 */ /* 0x000f24000c1e1900 */
[----:B------:R-:W-:-:S03]  /*1b650*/  ULDC.64 UR4, c[0x0][0x508] ;  /* 0x0001420000047ab9 */ /* 0x000fc60000000a00 */
[----:B------:R-:W-:-:S05]  /*1b660*/  PLOP3.LUT P1, PT, PT, PT, UP0, 0x80, 0x0 ;  /* 0x000000000000781c */ /* 0x000fca0003f2f008 */
[----:B------:R-:W-:Y:S01]  /*1b670*/  @UP0 UIMAD.WIDE UR4, UR21, UR6, UR4 ;  /* 0x00000006150402a5 */ /* 0x000fe2000f8e0204 */
[----:B------:R-:W-:-:S05]  /*1b680*/  IMAD.MOV.U32 R4, RZ, RZ, c[0x0][0x388] ;  /* 0x0000e200ff047624 */ /* 0x000fca00078e00ff */
[----:B------:R-:W-:Y:S02]  /*1b690*/  IMAD.U32 R14, RZ, RZ, UR4 ;  /* 0x00000004ff0e7e24 */ /* 0x000fe4000f8e00ff */
[----:B--2---:R-:W-:-:S05]  /*1b6a0*/  IMAD.U32 R15, RZ, RZ, UR5 ;  /* 0x00000005ff0f7e24 */ /* 0x004fca000f8e00ff */
[----:B------:R3:W5:Y:S01]  /*1b6b0*/  @P1 LDG.E R4, [R14.64] ;  /* 0x000000180e041981 */ /* 0x000762000c1e1900 */
[----:B------:R-:W-:Y:S02]  /*1b6c0*/  UMOV UR18, URZ ;  /* 0x0000003f00127c82 */ /* 0x000fe40008000000 */
[----:B------:R-:W-:Y:S01]  /*1b6d0*/  UMOV UR19, URZ ;  /* 0x0000003f00137c82 */ /* 0x000fe20008000000 */
[----:B----4-:R-:W1:Y:S02]  /*1b6e0*/  @P0 R2UR UR5, R8 ;  /* 0x00000000080503c2 */ /* 0x010e6400000e0000 */
[----:B-1----:R-:W-:Y:S02]  /*1b6f0*/  @UP1 USHF.R.S32.HI UR4, URZ, 0x1f, UR5 ;  /* 0x0000001f3f041899 */ /* 0x002fe40008011405 */
[----:B------:R-:W-:-:S05]  /*1b700*/  @UP1 UMOV UR18, UR5 ;  /* 0x0000000500121c82 */ /* 0x000fca0008000000 */
[----:B------:R-:W-:Y:S01]  /*1b710*/  @UP1 UMOV UR19, UR4 ;  /* 0x0000000400131c82 */ /* 0x000fe20008000000 */
[----:B------:R-:W-:Y:S05]  /*1b720*/  @P1 BRA `(.L_x_496) ;  /* 0x0000004000001947 */ /* 0x000fea0003800000 */
[----:B---3--:R-:W-:Y:S05]  /*1b730*/  @!P0 BRA `(.L_x_496) ;  /* 0x0000003000008947 */ /* 0x008fea0003800000 */
[----:B-----5:R-:W2:Y:S04]  /*1b740*/  LDG.E R4, [R12.64] ;  /* 0x000000180c047981 */ /* 0x020ea8000c1e1900 */
[----:B------:R-:W2:Y:S02]  /*1b750*/  LDG.E R3, [R12.64+0x4] ;  /* 0x000004180c037981 */ /* 0x000ea4000c1e1900 */
[----:B--2---:R-:W-:Y:S02]  /*1b760*/  IADD3 R4, -R4, R3, RZ ;  /* 0x0000000304047210 */ /* 0x004fe40007ffe1ff */
.L_x_496:
[----:B---3--:R-:W-:Y:S01]  /*1b770*/  SHF.R.S32.HI R3, RZ, 0x1f, R2 ;  /* 0x0000001fff037819 */ /* 0x008fe20000011402 */
[----:B------:R-:W1:Y:S01]  /*1b780*/  S2R R75, SR_CTAID.X ;  /* 0x00000000004b7919 */ /* 0x000e620000002500 */
[----:B------:R-:W-:Y:S01]  /*1b790*/  LOP3.LUT R13, R7, 0xffffffe0, RZ, 0xc0, !PT ;  /* 0xffffffe0070d7812 */ /* 0x000fe200078ec0ff */
[----:B------:R-:W-:Y:S01]  /*1b7a0*/  IMAD.MOV.U32 R8, RZ, RZ, c[0x0][0x4e8] ;  /* 0x00013a00ff087624 */ /* 0x000fe200078e00ff */
[----:B------:R-:W-:Y:S01]  /*1b7b0*/  LEA.HI R3, R3, R2, RZ, 0x3 ;  /* 0x0000000203037211 */ /* 0x000fe200078f18ff */
[----:B------:R-:W-:Y:S01]  /*1b7c0*/  ULDC.64 UR6, c[0x0][0x490] ;  /* 0x0001240000067ab9 */ /* 0x000fe20000000a00 */
[-C--:B------:R-:W-:Y:S01]  /*1b7d0*/  LEA.HI R16, R5, R0.reuse, RZ, 0x3 ;  /* 0x0000000005107211 */ /* 0x080fe200078f18ff */
[----:B------:R-:W-:Y:S01]  /*1b7e0*/  USHF.R.S32.HI UR12, URZ, 0x1f, UR21 ;  /* 0x0000001f3f0c7899 */ /* 0x000fe20008011415 */
[----:B------:R-:W-:Y:S01]  /*1b7f0*/  LOP3.LUT R7, R3, 0xffffff8, RZ, 0xc0, !PT ;  /* 0x0ffffff803077812 */ /* 0x000fe200078ec0ff */
[----:B------:R-:W-:Y:S01]  /*1b800*/  IMAD.IADD R3, R0, 0x1, -R13 ;  /* 0x0000000100037824 */ /* 0x000fe200078e0a0d */
        /* <DEDUP_REMOVED lines=65> */
[----:B------:R-:W-:Y:S01]  /*1bc20*/  UIMAD.WIDE.U32 UR16, UR21, UR6, UR16 ;  /* 0x00000006151072a5 */ /* 0x000fe2000f8e0010 */
[----:B------:R-:W-:Y:S01]  /*1bc30*/  IMAD.MOV.U32 R7, RZ, RZ, R15 ;  /* 0x000000ffff077224 */ /* 0x000fe200078e000f */
[----:B------:R-:W-:-:S02]  /*1bc40*/  @P1 SHF.R.U32.HI R7, RZ, c[0x0][0x4f0], R12 ;  /* 0x00013c00ff071a19 */ /* 0x000fc4000001160c */
[----:B------:R-:W-:Y:S01]  /*1bc50*/  LEA.HI.X R14, R10, c[0x0][0x454], R14, 0x2, P0 ;  /* 0x000115000a0e7a11 */ /* 0x000fe200000f140e */
[----:B------:R-:W-:Y:S01]  /*1bc60*/  SHFL.IDX PT, R12, R17, RZ, 0x1c1f ;  /* 0x001c1fff110c7589 */ /* 0x000fe200000e0000 */
[----:B------:R-:W-:Y:S01]  /*1bc70*/  UIADD3 UR7, UR17, UR7, URZ ;  /* 0x0000000711077290 */ /* 0x000fe2000fffe03f */
[--C-:B------:R-:W-:Y:S01]  /*1bc80*/  IMAD.MOV R18, RZ, RZ, -R7.reuse ;  /* 0x000000ffff127224 */ /* 0x100fe200078e0a07 */
[----:B------:R-:W-:Y:S01]  /*1bc90*/  LOP3.LUT R3, R8, R3, RZ, 0x3c, !PT ;  /* 0x0000000308037212 */ /* 0x000fe200078e3cff */
[----:B------:R-:W1:Y:S01]  /*1bca0*/  SHFL.IDX PT, R13, R14, RZ, 0x1c1f ;  /* 0x001c1fff0e0d7589 */ /* 0x000e6200000e0000 */
[----:B------:R-:W-:Y:S01]  /*1bcb0*/  SHF.R.S32.HI R8, RZ, 0x1f, R7 ;  /* 0x0000001fff087819 */ /* 0x000fe20000011407 */
[----:B------:R-:W-:Y:S01]  /*1bcc0*/  IMAD R18, R18, c[0x0][0x4e8], R15 ;  /* 0x00013a0012127a24 */ /* 0x000fe200078e020f */
[----:B------:R-:W-:Y:S01]  /*1bcd0*/  MOV R20, UR16 ;  /* 0x0000001000147c02 */ /* 0x000fe20008000f00 */
[----:B------:R-:W-:Y:S01]  /*1bce0*/  SHFL.IDX PT, R10, R17, 0x1, 0x1c1f ;  /* 0x003c1f00110a7f89 */ /* 0x000fe200000e0000 */
[----:B------:R-:W-:-:S02]  /*1bcf0*/  IMAD R15, R75, 0x80, R2 ;  /* 0x000000804b0f7824 */ /* 0x000fc400078e0202 */
[----:B-----5:R-:W-:Y:S01]  /*1bd00*/  IMAD R2, R4, c[0x0][0x4e8], RZ ;  /* 0x00013a0004027a24 */ /* 0x020fe200078e02ff */
[----:B------:R2:W3:Y:S01]  /*1bd10*/  SHFL.IDX PT, R11, R14, 0x1, 0x1c1f ;  /* 0x003c1f000e0b7f89 */ /* 0x0004e200000e0000 */
[----:B------:R-:W-:Y:S01]  /*1bd20*/  IMAD.U32 R21, RZ, RZ, UR17 ;  /* 0x00000011ff157e24 */ /* 0x000fe2000f8e00ff */
[C---:B------:R-:W-:Y:S01]  /*1bd30*/  IADD3 R19, R15.reuse, 0x8, RZ ;  /* 0x000000080f137810 */ /* 0x040fe20007ffe0ff */
[----:B------:R-:W-:Y:S01]  /*1bd40*/  IMAD.U32 R21, RZ, RZ, UR7 ;  /* 0x00000007ff157e24 */ /* 0x000fe2000f8e00ff */
[-C--:B------:R-:W-:Y:S01]  /*1bd50*/  ISETP.GE.OR P1, PT, R15, R2.reuse, P2 ;  /* 0x000000020f00720c */ /* 0x080fe20001726670 */
[----:B------:R-:W-:Y:S01]  /*1bd60*/  IMAD R8, R8, c[0x0][0x3e0], RZ ;  /* 0x0000f80008087a24 */ /* 0x000fe200078e02ff */
[----:B------:R-:W-:Y:S01]  /*1bd70*/  ISETP.GE.OR P0, PT, R19, R2, P2 ;  /* 0x000000021300720c */ /* 0x000fe20001706670 */
[----:B------:R-:W-:Y:S01]  /*1bd80*/  IMAD.WIDE.U32 R20, R7, c[0x0][0x3e0], R20 ;  /* 0x0000f80007147a25 */ /* 0x000fe200078e0014 */
[----:B------:R-:W-:-:S03]  /*1bd90*/  SHF.R.S32.HI R4, RZ, 0x1f, R18 ;  /* 0x0000001fff047819 */ /* 0x000fc60000011412 */
[----:B------:R-:W-:Y:S02]  /*1bda0*/  IMAD R8, R7, c[0x0][0x3e4], R8 ;  /* 0x0000f90007087a24 */ /* 0x000fe400078e0208 */
[----:B------:R-:W-:-:S03]  /*1bdb0*/  IMAD R75, R75, 0x80, R16 ;  /* 0x000000804b4b7824 */ /* 0x000fc600078e0210 */
[----:B------:R-:W-:Y:S01]  /*1bdc0*/  IADD3 R21, R21, R8, RZ ;  /* 0x0000000815157210 */ /* 0x000fe20007ffe0ff */
[----:B-1----:R1:W-:Y:S01]  /*1bdd0*/  @!P1 ST.E [R12.64], R6 ;  /* 0x000000060c009985 */ /* 0x0023e2000c101918 */
[----:B--2---:R-:W-:-:S03]  /*1bde0*/  IMAD.SHL.U32 R14, R5, 0x8, RZ ;  /* 0x00000008050e7824 */ /* 0x004fc600078e00ff */
[----:B---3--:R1:W-:Y:S01]  /*1bdf0*/  @!P0 ST.E [R10.64], R9 ;  /* 0x000000090a008985 */ /* 0x0083e2000c101918 */
[----:B------:R-:W-:Y:S01]  /*1be00*/  IMAD R5, R4, c[0x0][0x3d8], RZ ;  /* 0x0000f60004057a24 */ /* 0x000fe200078e02ff */
[----:B------:R-:W-:-:S03]  /*1be10*/  LOP3.LUT R14, R3, 0x7ffffe00, R14, 0xf8, !PT ;  /* 0x7ffffe00030e7812 */ /* 0x000fc600078ef80e */
[C---:B------:R-:W-:Y:S02]  /*1be20*/  IMAD R3, R18.reuse, c[0x0][0x3dc], R5 ;  /* 0x0000f70012037a24 */ /* 0x040fe400078e0205 */
[----:B------:R-:W-:-:S04]  /*1be30*/  IMAD.WIDE.U32 R18, R18, c[0x0][0x3d8], R20 ;  /* 0x0000f60012127a25 */ /* 0x000fc800078e0014 */
[----:B------:R-:W-:Y:S01]  /*1be40*/  IMAD.SHL.U32 R76, R14, 0x2, RZ ;  /* 0x000000020e4c7824 */ /* 0x000fe200078e00ff */
[----:B------:R-:W-:Y:S01]  /*1be50*/  LEA R74, P0, R18, c[0x0][0x380], 0x1 ;  /* 0x0000e000124a7a11 */ /* 0x000fe200078008ff */
[----:B------:R-:W-:-:S03]  /*1be60*/  IMAD.IADD R3, R19, 0x1, R3 ;  /* 0x0000000113037824 */ /* 0x000fc600078e0203 */
        /* <DEDUP_REMOVED lines=45> */
.L_x_498:
[----:B--234-:R-:W-:Y:S05]  /*1c140*/  BSYNC B0 ;  /* 0x0000000000007941 */ /* 0x01cfea0003800000 */
.L_x_497:
        /* <DEDUP_REMOVED lines=30> */
.L_x_500:
[----:B------:R-:W-:Y:S05]  /*1c330*/  BSYNC B0 ;  /* 0x0000000000007941 */ /* 0x000fea0003800000 */
.L_x_499:
        /* <DEDUP_REMOVED lines=30> */
.L_x_502:
[----:B------:R-:W-:Y:S05]  /*1c520*/  BSYNC B0 ;  /* 0x0000000000007941 */ /* 0x000fea0003800000 */
.L_x_501:
        /* <DEDUP_REMOVED lines=31> */
.L_x_495:
        /* <DEDUP_REMOVED lines=28> */
[----:B-----5:R-:W2:Y:S04]  /*1c8e0*/  LDG.E R4, [R6.64] ;  /* 0x0000001806047981 */ /* 0x020ea8000c1e1900 */
[----:B------:R-:W2:Y:S02]  /*1c8f0*/  LDG.E R3, [R6.64+0x4] ;  /* 0x0000041806037981 */ /* 0x000ea4000c1e1900 */
[----:B--2---:R-:W-:Y:S02]  /*1c900*/  IADD3 R4, -R4, R3, RZ ;  /* 0x0000000304047210 */ /* 0x004fe40007ffe1ff */
.L_x_503:
        /* <DEDUP_REMOVED lines=28> */
[C---:B------:R-:W-:Y:S02]  /*1cad0*/  IADD3 R5, -R6.reuse, RZ, RZ ;  /* 0x000000ff06057210 */ /* 0x040fe40007ffe1ff */
[----:B------:R-:W-:Y:S02]  /*1cae0*/  SHF.R.S32.HI R3, RZ, 0x1f, R6 ;  /* 0x0000001fff037819 */ /* 0x000fe40000011406 */
[----:B------:R-:W-:Y:S01]  /*1caf0*/  IADD3 R6, P0, R6, UR14, RZ ;  /* 0x0000000e06067c10 */ /* 0x000fe2000ff1e0ff */
[----:B------:R-:W-:Y:S02]  /*1cb00*/  IMAD R5, R5, c[0x0][0x4e8], R0 ;  /* 0x00013a0005057a24 */ /* 0x000fe400078e0200 */
[----:B------:R-:W-:-:S03]  /*1cb10*/  IMAD.U32 R0, RZ, RZ, UR5 ;  /* 0x00000005ff007e24 */ /* 0x000fc6000f8e00ff */
[----:B------:R-:W-:Y:S02]  /*1cb20*/  SHF.R.S32.HI R2, RZ, 0x1f, R5 ;  /* 0x0000001fff027819 */ /* 0x000fe40000011405 */
[----:B------:R-:W-:-:S03]  /*1cb30*/  IADD3.X R7, R3, UR15, R0, P0, !PT ;  /* 0x0000000f03077c10 */ /* 0x000fc600087fe400 */
[----:B------:R-:W-:Y:S02]  /*1cb40*/  IMAD R0, R2, c[0x0][0x488], RZ ;  /* 0x0001220002007a24 */ /* 0x000fe400078e02ff */
[----:B------:R-:W-:-:S04]  /*1cb50*/  IMAD.WIDE.U32 R6, R5, c[0x0][0x488], R6 ;  /* 0x0001220005067a25 */ /* 0x000fc800078e0006 */
[----:B------:R-:W-:Y:S01]  /*1cb60*/  IMAD R0, R5, c[0x0][0x48c], R0 ;  /* 0x0001230005007a24 */ /* 0x000fe200078e0200 */
[----:B------:R-:W-:Y:S01]  /*1cb70*/  LEA R2, P0, R6, c[0x0][0x450], 0x2 ;  /* 0x0001140006027a11 */ /* 0x000fe200078010ff */
[----:B------:R-:W-:-:S03]  /*1cb80*/  IMAD.MOV.U32 R5, RZ, RZ, -0x800000 ;  /* 0xff800000ff057424 */ /* 0x000fc600078e00ff */
[----:B------:R-:W-:-:S04]  /*1cb90*/  IADD3 R3, R7, R0, RZ ;  /* 0x0000000007037210 */ /* 0x000fc80007ffe0ff */
[----:B------:R-:W-:-:S05]  /*1cba0*/  LEA.HI.X R3, R6, c[0x0][0x454], R3, 0x2, P0 ;  /* 0x0001150006037a11 */ /* 0x000fca00000f1403 */
[----:B------:R1:W-:Y:S02]  /*1cbb0*/  STG.E [R2.64], R5 ;  /* 0x0000000502007986 */ /* 0x0003e4000c101918 */
.L_x_505:
[----:B------:R-:W-:Y:S05]  /*1cbc0*/  BSYNC B0 ;  /* 0x0000000000007941 */ /* 0x000fea0003800000 */
.L_x_504:
[----:B-1----:R-:W1:Y:S01]  /*1cbd0*/  S2R R5, SR_CTAID.X ;  /* 0x0000000000057919 */ /* 0x002e620000002500 */
[----:B------:R-:W-:Y:S01]  /*1cbe0*/  SHF.R.S32.HI R0, RZ, 0x1f, R9 ;  /* 0x0000001fff007819 */ /* 0x000fe20000011409 */
[----:B------:R-:W-:Y:S01]  /*1cbf0*/  ULDC.64 UR4, c[0x0][0x3a0] ;  /* 0x0000e80000047ab9 */ /* 0x000fe20000000a00 */
[----:B------:R-:W-:Y:S01]  /*1cc00*/  IMAD.MOV.U32 R2, RZ, RZ, c[0x0][0x4e8] ;  /* 0x00013a00ff027624 */ /* 0x000fe200078e00ff */
[----:B------:R-:W-:Y:S01]  /*1cc10*/  UIMAD UR7, UR11, UR4, URZ ;  /* 0x000000040b0772a4 */ /* 0x000fe2000f8e023f */
[----:B------:R-:W-:Y:S01]  /*1cc20*/  LEA.HI R0, R0, R9, RZ, 0x3 ;  /* 0x0000000900007211 */ /* 0x000fe200078f18ff */
[----:B------:R-:W-:Y:S01]  /*1cc30*/  UIMAD.WIDE.U32 UR14, UR10, UR4, URZ ;  /* 0x000000040a0e72a5 */ /* 0x000fe2000f8e003f */
[----:B-----5:R-:W-:Y:S01]  /*1cc40*/  IMAD R4, R4, c[0x0][0x4e8], RZ ;  /* 0x00013a0004047a24 */ /* 0x020fe200078e02ff */
[----:B------:R-:W-:Y:S01]  /*1cc50*/  ISETP.NE.AND P0, PT, R2, 0x1, PT ;  /* 0x000000010200780c */ /* 0x000fe20003f05270 */
[----:B------:R-:W-:Y:S01]  /*1cc60*/  UIMAD UR7, UR10, UR5, UR7 ;  /* 0x000000050a0772a4 */ /* 0x000fe2000f8e0207 */
[----:B------:R-:W-:Y:S01]  /*1cc70*/  LOP3.LUT R6, R0, 0xfffffff8, RZ, 0xc0, !PT ;  /* 0xfffffff800067812 */ /* 0x000fe200078ec0ff */
[----:B------:R-:W-:Y:S01]  /*1cc80*/  BSSY B0, `(.L_x_506) ;  /* 0x0000042000007945 */ /* 0x000fe20003800000 */
[----:B------:R-:W-:Y:S01]  /*1cc90*/  SHF.R.S32.HI R0, RZ, 0x3, R0 ;  /* 0x00000003ff007819 */ /* 0x000fe20000011400 */
[----:B------:R-:W-:-:S02]  /*1cca0*/  ULDC.64 UR4, c[0x0][0x3e8] ;  /* 0x0000fa0000047ab9 */ /* 0x000fc40000000a00 */
[----:B------:R-:W-:Y:S01]  /*1ccb0*/  IMAD.IADD R9, R9, 0x1, -R6 ;  /* 0x0000000109097824 */ /* 0x000fe200078e0a06 */
[----:B------:R-:W-:Y:S02]  /*1ccc0*/  UIADD3 UR15, UR15, UR7, URZ ;  /* 0x000000070f0f7290 */ /* 0x000fe4000fffe03f */
        /* <DEDUP_REMOVED lines=16> */
[C---:B------:R-:W-:Y:S01]  /*1cdd0*/  IADD3 R6, -R7.reuse, RZ, RZ ;  /* 0x000000ff07067210 */ /* 0x040fe20007ffe1ff */
[----:B------:R-:W-:Y:S01]  /*1cde0*/  UIADD3 UR5, UR15, UR5, URZ ;  /* 0x000000050f057290 */ /* 0x000fe2000fffe03f */
[----:B------:R-:W-:Y:S01]  /*1cdf0*/  SHF.R.S32.HI R2, RZ, 0x1f, R7 ;  /* 0x0000001fff027819 */ /* 0x000fe20000011407 */
[----:B------:R-:W-:Y:S02]  /*1ce00*/  IMAD.U32 R11, RZ, RZ, UR15 ;  /* 0x0000000fff0b7e24 */ /* 0x000fe4000f8e00ff */
[----:B------:R-:W-:Y:S02]  /*1ce10*/  IMAD R6, R6, c[0x0][0x4e8], R3 ;  /* 0x00013a0006067a24 */ /* 0x000fe400078e0203 */
[----:B------:R-:W-:Y:S01]  /*1ce20*/  MOV R11, UR5 ;  /* 0x00000005000b7c02 */ /* 0x000fe20008000f00 */
[----:B------:R-:W-:Y:S02]  /*1ce30*/  IMAD R2, R2, c[0x0][0x3e0], RZ ;  /* 0x0000f80002027a24 */ /* 0x000fe400078e02ff */
[----:B------:R-:W-:Y:S01]  /*1ce40*/  IMAD.U32 R10, RZ, RZ, UR14 ;  /* 0x0000000eff0a7e24 */ /* 0x000fe2000f8e00ff */
[----:B------:R-:W-:Y:S01]  /*1ce50*/  SHF.R.S32.HI R3, RZ, 0x1f, R6 ;  /* 0x0000001fff037819 */ /* 0x000fe20000011406 */
[----:B------:R-:W-:-:S02]  /*1ce60*/  IMAD R2, R7, c[0x0][0x3e4], R2 ;  /* 0x0000f90007027a24 */ /* 0x000fc400078e0202 */
[----:B------:R-:W-:Y:S01]  /*1ce70*/  IMAD.WIDE.U32 R10, R7, c[0x0][0x3e0], R10 ;  /* 0x0000f800070a7a25 */ /* 0x000fe200078e000a */
[----:B------:R-:W-:-:S03]  /*1ce80*/  IADD3 R7, R9, 0x80, RZ ;  /* 0x0000008009077810 */ /* 0x000fc60007ffe0ff */
        /* <DEDUP_REMOVED lines=8> */
[----:B------:R1:W2:Y:S01]  /*1cf10*/  SHFL.IDX PT, R12, R11, RZ, 0x181f ;  /* 0x00181fff0b0c7589 */ /* 0x0002a200000e0000 */
[----:B------:R-:W-:-:S03]  /*1cf20*/  ISETP.GE.AND P0, PT, R5, R4, PT ;  /* 0x000000040500720c */ /* 0x000fc60003f06270 */
[----:B------:R1:W3:Y:S10]  /*1cf30*/  SHFL.IDX PT, R13, R10, RZ, 0x181f ;  /* 0x00181fff0a0d7589 */ /* 0x0002f400000e0000 */
        /* <DEDUP_REMOVED lines=22> */
.L_x_507:
[----:B------:R-:W-:Y:S05]  /*1d0a0*/  BSYNC B0 ;  /* 0x0000000000007941 */ /* 0x000fea0003800000 */
.L_x_506:
        /* <DEDUP_REMOVED lines=27> */
.L_x_509:
[----:B------:R-:W-:Y:S05]  /*1d260*/  BSYNC B0 ;  /* 0x0000000000007941 */ /* 0x000fea0003800000 */
.L_x_508:
        /* <DEDUP_REMOVED lines=27> */
.L_x_511:
[----:B------:R-:W-:Y:S05]  /*1d420*/  BSYNC B0 ;  /* 0x0000000000007941 */ /* 0x000fea0003800000 */
.L_x_510:
[----:B------:R-:W-:Y:S01]  /*1d430*/  IADD3 R5, R5, 0x60, RZ ;  /* 0x0000006005057810 */ /* 0x000fe20007ffe0ff */
[----:B-1----:R1:W2:Y:S03]  /*1d440*/  SHFL.IDX PT, R3, R10, 0x3, 0x181f ;  /* 0x00781f000a037f89 */ /* 0x0022a600000e0000 */
[----:B------:R-:W-:Y:S01]  /*1d450*/  ISETP.GE.AND P0, PT, R5, R4, PT ;  /* 0x000000040500720c */ /* 0x000fe20003f06270 */
[----:B------:R1:W3:-:S12]  /*1d460*/  SHFL.IDX PT, R2, R11, 0x3, 0x181f ;  /* 0x00781f000b027f89 */ /* 0x0002d800000e0000 */
[----:B------:R-:W-:Y:S05]  /*1d470*/  @P0 EXIT ;  /* 0x000000000000094d */ /* 0x000fea0003800000 */
[----:B------:R-:W-:Y:S02]  /*1d480*/  ISETP.GE.AND P1, PT, R8, c[0x0][0x3c8], PT ;  /* 0x0000f20008007a0c */ /* 0x000fe40003f26270 */
[----:B------:R-:W-:Y:S02]  /*1d490*/  ISETP.GE.AND P0, PT, R7, c[0x0][0x3c8], PT ;  /* 0x0000f20007007a0c */ /* 0x000fe40003f06270 */
[----:B------:R-:W-:-:S09]  /*1d4a0*/  ISETP.GE.AND P2, PT, R9, c[0x0][0x3c8], PT ;  /* 0x0000f20009007a0c */ /* 0x000fd20003f46270 */
[----:B------:R-:W-:Y:S02]  /*1d4b0*/  @!P1 SHF.R.S32.HI R5, RZ, 0x1f, R8 ;  /* 0x0000001fff059819 */ /* 0x000fe40000011408 */
[----:B------:R-:W-:Y:S02]  /*1d4c0*/  @!P0 SHF.R.S32.HI R0, RZ, 0x1f, R7 ;  /* 0x0000001fff008819 */ /* 0x000fe40000011407 */
[----:B------:R-:W-:Y:S01]  /*1d4d0*/  @!P1 LEA.HI R5, R5, R8, RZ, 0x3 ;  /* 0x0000000805059211 */ /* 0x000fe200078f18ff */
[--C-:B--23--:R-:W-:Y:S01]  /*1d4e0*/  @!P2 IMAD.WIDE R8, R9, 0x2, R2.reuse ;  /* 0x000000020908a825 */ /* 0x10cfe200078e0202 */
[----:B------:R-:W-:Y:S02]  /*1d4f0*/  @!P0 LEA.HI R0, R0, R7, RZ, 0x3 ;  /* 0x0000000700008211 */ /* 0x000fe400078f18ff */
[----:B------:R-:W-:Y:S02]  /*1d500*/  @!P1 LOP3.LUT R5, R5, 0xfffffff8, RZ, 0xc0, !PT ;  /* 0xfffffff805059812 */ /* 0x000fe400078ec0ff */
[----:B------:R-:W-:Y:S01]  /*1d510*/  @!P0 LOP3.LUT R7, R0, 0xfffffff8, RZ, 0xc0, !PT ;  /* 0xfffffff800078812 */ /* 0x000fe200078ec0ff */
[----:B------:R2:W-:Y:S02]  /*1d520*/  @!P2 ST.E.128 [R8.64], RZ ;  /* 0x000000ff0800a985 */ /* 0x0005e4000c101d18 */
[----:B------:R-:W-:-:S04]  /*1d530*/  @!P1 IMAD.WIDE R4, R5, 0x2, R2 ;  /* 0x0000000205049825 */ /* 0x000fc800078e0202 */
[----:B-1----:R-:W-:Y:S01]  /*1d540*/  @!P0 IMAD.WIDE R10, R7, 0x2, R2 ;  /* 0x00000002070a8825 */ /* 0x002fe200078e0202 */
[----:B------:R2:W-:Y:S04]  /*1d550*/  @!P1 ST.E.128 [R4.64], RZ ;  /* 0x000000ff04009985 */ /* 0x0005e8000c101d18 */
[----:B------:R2:W-:Y:S01]  /*1d560*/  @!P0 ST.E.128 [R10.64], RZ ;  /* 0x000000ff0a008985 */ /* 0x0005e2000c101d18 */
[----:B------:R-:W-:-:S13]  /*1d570*/  ISETP.GE.AND P0, PT, R6, c[0x0][0x3c8], PT ;  /* 0x0000f20006007a0c */ /* 0x000fda0003f06270 */
[----:B------:R-:W-:Y:S05]  /*1d580*/  @P0 EXIT ;  /* 0x000000000000094d */ /* 0x000fea0003800000 */
[----:B--2---:R-:W-:-:S04]  /*1d590*/  SHF.R.S32.HI R5, RZ, 0x1f, R6 ;  /* 0x0000001fff057819 */ /* 0x004fc80000011406 */
[----:B------:R-:W-:-:S04]  /*1d5a0*/  LEA.HI R5, R5, R6, RZ, 0x3 ;  /* 0x0000000605057211 */ /* 0x000fc800078f18ff */
[----:B------:R-:W-:-:S05]  /*1d5b0*/  LOP3.LUT R5, R5, 0xfffffff8, RZ, 0xc0, !PT ;  /* 0xfffffff805057812 */ /* 0x000fca00078ec0ff */
[----:B------:R-:W-:-:S05]  /*1d5c0*/  IMAD.WIDE R2, R5, 0x2, R2 ;  /* 0x0000000205027825 */ /* 0x000fca00078e0202 */
[----:B------:R-:W-:Y:S01]  /*1d5d0*/  ST.E.128 [R2.64], RZ ;  /* 0x000000ff02007985 */ /* 0x000fe2000c101d18 */
[----:B------:R-:W-:Y:S05]  /*1d5e0*/  EXIT ;  /* 0x000000000000794d */ /* 0x000fea0003800000 */
.L_x_512:
        /* <DEDUP_REMOVED lines=9> */
.L_x_1773:


//--------------------- .text._ZN7cutlass13device_kernelIN5flash19enable_sm80_to_sm89INS1_16FlashAttnFwdSm80INS1_25CollectiveMainloopFwdSm80ILi8ELi1ELb1EN4cute5tupleIJNS5_1CILi128EEENS7_ILi64EEENS7_ILi256EEEEEELi256ENS_10bfloat16_tEfNS_4arch4Sm80ELb1ELb0ELb0ELb0ELb1ELb0ELb1ELb0EEENS1_21CollectiveEpilogueFwdINS6_IJS8_SA_S9_EEENS6_IJNS7_ILi1EEESI_SI_EEESC_SE_Li256ELb0ELb1ELb0ELb0EEENS1_30DynamicPersistentTileSchedulerILi256ELi256ELb0ELb1ELb0EEEEEEEEEvNT_6ParamsE --------------------------
	.section	.text._ZN7cutlass13device_kernelIN5flash19enable_sm80_to_sm89INS1_16FlashAttnFwdSm80INS1_25CollectiveMainloopFwdSm80ILi8ELi1ELb1EN4cute5tupleIJNS5_1CILi128EEENS7_ILi64EEENS7_ILi256EEEEEELi256ENS_10bfloat16_tEfNS_4arch4Sm80ELb1ELb0ELb0ELb0ELb1ELb0ELb1ELb0EEENS1_21CollectiveEpilogueFwdINS6_IJS8_SA_S9_EEENS6_IJNS7_ILi1EEESI_SI_EEESC_SE_Li256ELb0ELb1ELb0ELb0EEENS1_30DynamicPersistentTileSchedulerILi256ELi256ELb0ELb1ELb0EEEEEEEEEvNT_6ParamsE,"ax",@progbits
	.sectioninfo	@"SHI_REGISTERS=255"
	.align	128
.text._ZN7cutlass13device_kernelIN5flash19enable_sm80_to_sm89INS1_16FlashAttnFwdSm80INS1_25CollectiveMainloopFwdSm80ILi8ELi1ELb1EN4cute5tupleIJNS5_1CILi128EEENS7_ILi64EEENS7_ILi256EEEEEELi256ENS_10bfloat16_tEfNS_4arch4Sm80ELb1ELb0ELb0ELb0ELb1ELb0ELb1ELb0EEENS1_21CollectiveEpilogueFwdINS6_IJS8_SA_S9_EEENS6_IJNS7_ILi1EEESI_SI_EEESC_SE_Li256ELb0ELb1ELb0ELb0EEENS1_30DynamicPersistentTileSchedulerILi256ELi256ELb0ELb1ELb0EEEEEEEEEvNT_6ParamsE:
        .type           _ZN7cutlass13device_kernelIN5flash19enable_sm80_to_sm89INS1_16FlashAttnFwdSm80INS1_25CollectiveMainloopFwdSm80ILi8ELi1ELb1EN4cute5tupleIJNS5_1CILi128EEENS7_ILi64EEENS7_ILi256EEEEEELi256ENS_10bfloat16_tEfNS_4arch4Sm80ELb1ELb0ELb0ELb0ELb1ELb0ELb1ELb0EEENS1_21CollectiveEpilogueFwdINS6_IJS8_SA_S9_EEENS6_IJNS7_ILi1EEESI_SI_EEESC_SE_Li256ELb0ELb1ELb0ELb0EEENS1_30DynamicPersistentTileSchedulerILi256ELi256ELb0ELb1ELb0EEEEEEEEEvNT_6ParamsE,@function
        .size           _ZN7cutlass13device_kernelIN5flash19enable_sm80_to_sm89INS1_16FlashAttnFwdSm80INS1_25CollectiveMainloopFwdSm80ILi8ELi1ELb1EN4cute5tupleIJNS5_1CILi128EEENS7_ILi64EEENS7_ILi256EEEEEELi256ENS_10bfloat16_tEfNS_4arch4Sm80ELb1ELb0ELb0ELb0ELb1ELb0ELb1ELb0EEENS1_21CollectiveEpilogueFwdINS6_IJS8_SA_S9_EEENS6_IJNS7_ILi1EEESI_SI_EEESC_SE_Li256ELb0ELb1ELb0ELb0EEENS1_30DynamicPersistentTileSchedulerILi256ELi256ELb0ELb1ELb0EEEEEEEEEvNT_6ParamsE,(.L_x_1774 - _ZN7cutlass13device_kernelIN5flash19enable_sm80_to_sm89INS1_16FlashAttnFwdSm80INS1_25CollectiveMainloopFwdSm80ILi8ELi1ELb1EN4cute5tupleIJNS5_1CILi128EEENS7_ILi64EEENS7_ILi256EEEEEELi256ENS_10bfloat16_tEfNS_4arch4Sm80ELb1ELb0ELb0ELb0ELb1ELb0ELb1ELb0EEENS1_21CollectiveEpilogueFwdINS6_IJS8_SA_S9_EEENS6_IJNS7_ILi1EEESI_SI_EEESC_SE_Li256ELb0ELb1ELb0ELb0EEENS1_30DynamicPersistentTileSchedulerILi256ELi256ELb0ELb1ELb0EEEEEEEEEvNT_6ParamsE)
        .other          _ZN7cutlass13device_kernelIN5flash19enable_sm80_to_sm89INS1_16FlashAttnFwdSm80INS1_25CollectiveMainloopFwdSm80ILi8ELi1ELb1EN4cute5tupleIJNS5_1CILi128EEENS7_ILi64EEENS7_ILi256EEEEEELi256ENS_10bfloat16_tEfNS_4arch4Sm80ELb1ELb0ELb0ELb0ELb1ELb0ELb1ELb0EEENS1_21CollectiveEpilogueFwdINS6_IJS8_SA_S9_EEENS6_IJNS7_ILi1EEESI_SI_EEESC_SE_Li256ELb0ELb1ELb0ELb0EEENS1_30DynamicPersistentTileSchedulerILi256ELi256ELb0ELb1ELb0EEEEEEEEEvNT_6ParamsE,@"STO_CUDA_ENTRY STV_DEFAULT"
_ZN7cutlass13device_kernelIN5flash19enable_sm80_to_sm89INS1_16FlashAttnFwdSm80INS1_25CollectiveMainloopFwdSm80ILi8ELi1ELb1EN4cute5tupleIJNS5_1CILi128EEENS7_ILi64EEENS7_ILi256EEEEEELi256ENS_10bfloat16_tEfNS_4arch4Sm80ELb1ELb0ELb0ELb0ELb1ELb0ELb1ELb0EEENS1_21CollectiveEpilogueFwdINS6_IJS8_SA_S9_EEENS6_IJNS7_ILi1EEESI_SI_EEESC_SE_Li256ELb0ELb1ELb0ELb0EEENS1_30DynamicPersistentTileSchedulerILi256ELi256ELb0ELb1ELb0EEEEEEEEEvNT_6ParamsE:
[----:B------:R-:W-:-:S03]  /*0000*/  MOV R1, c[0x0][0x28] ;  /* 0x00000a0000017a02 */ /* 0x000fc60000000f00 */
[----:B------:R-:W1:Y:S01]  /*0010*/  S2R R24, SR_TID.X ;  /* 0x0000000000187919 */ /* 0x000e620000002100 */
[----:B------:R-:W-:-:S03]  /*0020*/  IADD3 R1, R1, -0x128, RZ ;  /* 0xfffffed801017810 */ /* 0x000fc60007ffe0ff */
[----:B------:R-:W2:Y:S01]  /*0030*/  S2R R18, SR_CTAID.X ;  /* 0x0000000000127919 */ /* 0x000ea20000002500 */
[----:B-1----:R-:W-:-:S05]  /*0040*/  SHF.R.U32.HI R2, RZ, 0x5, R24 ;  /* 0x00000005ff027819 */ /* 0x002fca0000011618 */
[----:B------:R-:W1:Y:S02]  /*0050*/  SHFL.IDX PT, R0, R2, RZ, 0x1f ;  /* 0x00001fff02007589 */ /* 0x000e6400000e0000 */
[----:B-1----:R-:W-:Y:S02]  /*0060*/  ISETP.GE.AND P0, PT, R0, 0x1, PT ;  /* 0x000000010000780c */ /* 0x002fe40003f06270 */
[----:B------:R1:W-:Y:S11]  /*0070*/  STL [R1+0xfc], R0 ;  /* 0x0000fc0001007387 */ /* 0x0003f60000100800 */
[----:B------:R-:W-:Y:S06]  /*0080*/  @P0 BAR.ARV 0x4, 0x100 ;  /* 0x0104000000000b1d */ /* 0x000fec0000002000 */
[----:B--2---:R-:W-:-:S13]  /*0090*/  ISETP.GE.AND P0, PT, R18, c[0x0][0x538], PT ;  /* 0x00014e0012007a0c */ /* 0x004fda0003f06270 */
[----:B------:R-:W-:Y:S05]  /*00a0*/  @P0 EXIT ;  /* 0x000000000000094d */ /* 0x000fea0003800000 */
[----:B-1----:R-:W-:Y:S01]  /*00b0*/  SHF.R.S32.HI R15, RZ, 0x1f, R24 ;  /* 0x0000001fff0f7819 */ /* 0x002fe20000011418 */
[----:B------:R-:W-:Y:S01]  /*00c0*/  IMAD.MOV.U32 R17, RZ, RZ, 0x10 ;  /* 0x00000010ff117424 */ /* 0x000fe200078e00ff */
[----:B------:R-:W-:Y:S01]  /*00d0*/  ULDC.64 UR6, c[0x0][0x118] ;  /* 0x0000460000067ab9 */ /* 0x000fe20000000a00 */
[----:B------:R-:W-:Y:S01]  /*00e0*/  IMAD.MOV.U32 R16, RZ, RZ, 0x20 ;  /* 0x00000020ff107424 */ /* 0x000fe200078e00ff */
[CC--:B------:R-:W-:Y:S02]  /*00f0*/  LEA.HI R2, R15.reuse, R24.reuse, RZ, 0x4 ;  /* 0x000000180f027211 */ /* 0x0c0fe400078f20ff */
[----:B------:R-:W-:Y:S02]  /*0100*/  LEA.HI R12, R15, R24, RZ, 0x2 ;  /* 0x000000180f0c7211 */ /* 0x000fe400078f10ff */
[----:B------:R-:W-:Y:S02]  /*0110*/  SHF.R.S32.HI R3, RZ, 0x4, R2 ;  /* 0x00000004ff037819 */ /* 0x000fe40000011402 */
[----:B------:R-:W-:-:S02]  /*0120*/  SHF.R.S32.HI R8, RZ, 0x2, R12 ;  /* 0x00000002ff087819 */ /* 0x000fc4000001140c */
[----:B------:R-:W-:Y:S02]  /*0130*/  LEA.HI R0, R2, R3, RZ, 0x1 ;  /* 0x0000000302007211 */ /* 0x000fe400078f08ff */
[----:B------:R-:W-:Y:S02]  /*0140*/  SHF.R.S32.HI R4, RZ, 0x1f, R12 ;  /* 0x0000001fff047819 */ /* 0x000fe4000001140c */
[----:B------:R-:W-:Y:S02]  /*0150*/  LOP3.LUT R0, R0, 0xfffffffe, RZ, 0xc0, !PT ;  /* 0xfffffffe00007812 */ /* 0x000fe400078ec0ff */
[CC--:B------:R-:W-:Y:S02]  /*0160*/  LEA.HI R9, R15.reuse, R24.reuse, RZ, 0x3 ;  /* 0x000000180f097211 */ /* 0x0c0fe400078f18ff */
[----:B------:R-:W-:Y:S01]  /*0170*/  LEA.HI R7, R15, R24, RZ, 0x5 ;  /* 0x000000180f077211 */ /* 0x000fe200078f28ff */
[----:B------:R-:W-:Y:S01]  /*0180*/  IMAD.IADD R13, R3, 0x1, -R0 ;  /* 0x00000001030d7824 */ /* 0x000fe200078e0a00 */
[----:B------:R-:W-:-:S02]  /*0190*/  LOP3.LUT R0, R2, 0xfffffff0, RZ, 0xc0, !PT ;  /* 0xfffffff002007812 */ /* 0x000fc400078ec0ff */
[----:B------:R-:W-:Y:S02]  /*01a0*/  LEA.HI R3, R4, R8, RZ, 0x3 ;  /* 0x0000000804037211 */ /* 0x000fe400078f18ff */
[----:B------:R-:W-:Y:S01]  /*01b0*/  SHF.R.S32.HI R23, RZ, 0x3, R9 ;  /* 0x00000003ff177819 */ /* 0x000fe20000011409 */
[C---:B------:R-:W-:Y:S01]  /*01c0*/  IMAD.IADD R2, R24.reuse, 0x1, -R0 ;  /* 0x0000000118027824 */ /* 0x040fe200078e0a00 */
[----:B------:R-:W-:Y:S02]  /*01d0*/  LOP3.LUT R4, R9, 0xfffffff8, RZ, 0xc0, !PT ;  /* 0xfffffff809047812 */ /* 0x000fe400078ec0ff */
[----:B------:R-:W-:Y:S01]  /*01e0*/  LOP3.LUT R0, R3, 0xfffffff8, RZ, 0xc0, !PT ;  /* 0xfffffff803007812 */ /* 0x000fe200078ec0ff */
[----:B------:R-:W-:Y:S01]  /*01f0*/  IMAD.SHL.U32 R3, R23, 0x40, RZ ;  /* 0x0000004017037824 */ /* 0x000fe200078e00ff */
[----:B------:R-:W-:Y:S01]  /*0200*/  SHF.R.S32.HI R10, RZ, 0x5, R7 ;  /* 0x00000005ff0a7819 */ /* 0x000fe20000011407 */
[----:B------:R-:W-:Y:S01]  /*0210*/  IMAD.IADD R22, R24, 0x1, -R4 ;  /* 0x0000000118167824 */ /* 0x000fe200078e0a04 */
[----:B------:R-:W-:Y:S01]  /*0220*/  SHF.R.S32.HI R4, RZ, 0x1f, R2 ;  /* 0x0000001fff047819 */ /* 0x000fe20000011402 */
[----:B------:R-:W-:Y:S01]  /*0230*/  IMAD.IADD R8, R8, 0x1, -R0 ;  /* 0x0000000108087824 */ /* 0x000fe200078e0a00 */
[----:B------:R-:W-:Y:S01]  /*0240*/  LOP3.LUT R0, R3, 0x1c0, RZ, 0xc0, !PT ;  /* 0x000001c003007812 */ /* 0x000fe200078ec0ff */
[----:B------:R-:W-:Y:S01]  /*0250*/  IMAD.SHL.U32 R21, R22, 0x8, RZ ;  /* 0x0000000816157824 */ /* 0x000fe200078e00ff */
[----:B------:R-:W-:Y:S01]  /*0260*/  LEA.HI R14, R4, R2, RZ, 0x3 ;  /* 0x00000002040e7211 */ /* 0x000fe200078f18ff */
[----:B------:R-:W-:Y:S01]  /*0270*/  IMAD.SHL.U32 R6, R22, 0x40, RZ ;  /* 0x0000004016067824 */ /* 0x000fe200078e00ff */
[----:B------:R-:W-:-:S02]  /*0280*/  SHF.R.U32.HI R5, RZ, 0x3, R0 ;  /* 0x00000003ff057819 */ /* 0x000fc40000011600 */
[----:B------:R-:W-:Y:S01]  /*0290*/  LOP3.LUT R3, R0, 0x38, R21, 0xf8, !PT ;  /* 0x0000003800037812 */ /* 0x000fe200078ef815 */
[----:B------:R-:W-:Y:S01]  /*02a0*/  STL [R1+0x58], R21 ;  /* 0x0000581501007387 */ /* 0x000fe20000100800 */
[----:B------:R-:W-:Y:S02]  /*02b0*/  LOP3.LUT R4, R14, 0xfffffff8, RZ, 0xc0, !PT ;  /* 0xfffffff80e047812 */ /* 0x000fe400078ec0ff */
[----:B------:R-:W-:Y:S02]  /*02c0*/  LOP3.LUT R11, R3, R5, RZ, 0x3c, !PT ;  /* 0x00000005030b7212 */ /* 0x000fe400078e3cff */
[----:B------:R-:W-:Y:S02]  /*02d0*/  LOP3.LUT R3, R7, 0xffffffe0, RZ, 0xc0, !PT ;  /* 0xffffffe007037812 */ /* 0x000fe400078ec0ff */
[----:B------:R-:W-:Y:S01]  /*02e0*/  LOP3.LUT R0, R6, 0x1c0, RZ, 0xc0, !PT ;  /* 0x000001c006007812 */ /* 0x000fe200078ec0ff */
[----:B------:R-:W-:Y:S01]  /*02f0*/  IMAD.IADD R6, R2, 0x1, -R4 ;  /* 0x0000000102067824 */ /* 0x000fe200078e0a04 */
[----:B------:R-:W-:Y:S01]  /*0300*/  LOP3.LUT R5, R8, 0x1, RZ, 0xc0, !PT ;  /* 0x0000000108057812 */ /* 0x000fe200078ec0ff */
[----:B------:R-:W-:Y:S01]  /*0310*/  IMAD.IADD R20, R24, 0x1, -R3 ;  /* 0x0000000118147824 */ /* 0x000fe200078e0a03 */
[----:B------:R-:W-:-:S02]  /*0320*/  LOP3.LUT R4, R0, 0x8, R9, 0xf8, !PT ;  /* 0x0000000800047812 */ /* 0x000fc400078ef809 */
[----:B------:R-:W-:Y:S02]  /*0330*/  SHF.R.U32.HI R2, RZ, 0x3, R0 ;  /* 0x00000003ff027819 */ /* 0x000fe40000011600 */
[----:B------:R-:W-:Y:S02]  /*0340*/  SHF.R.S32.HI R0, RZ, 0x1f, R7 ;  /* 0x0000001fff007819 */ /* 0x000fe40000011407 */
[----:B------:R-:W-:Y:S02]  /*0350*/  LOP3.LUT R9, R4, R2, RZ, 0x3c, !PT ;  /* 0x0000000204097212 */ /* 0x000fe400078e3cff */
[----:B------:R-:W-:Y:S02]  /*0360*/  LEA.HI R0, R0, R10, RZ, 0x3 ;  /* 0x0000000a00007211 */ /* 0x000fe400078f18ff */
[----:B------:R-:W-:Y:S02]  /*0370*/  SHF.R.S32.HI R2, RZ, 0x1f, R20 ;  /* 0x0000001fff027819 */ /* 0x000fe40000011414 */
[----:B------:R-:W-:-:S02]  /*0380*/  LOP3.LUT R3, R12, 0xfffffffc, RZ, 0xc0, !PT ;  /* 0xfffffffc0c037812 */ /* 0x000fc400078ec0ff */
[----:B------:R-:W-:Y:S02]  /*0390*/  LOP3.LUT R0, R0, 0xffffff8, RZ, 0xc0, !PT ;  /* 0x0ffffff800007812 */ /* 0x000fe400078ec0ff */
[----:B------:R-:W-:Y:S01]  /*03a0*/  LEA.HI R12, R2, R20, RZ, 0x2 ;  /* 0x00000014020c7211 */ /* 0x000fe200078f10ff */
[----:B------:R-:W-:Y:S01]  /*03b0*/  IMAD.IADD R3, R24, 0x1, -R3 ;  /* 0x0000000118037824 */ /* 0x000fe200078e0a03 */
[----:B------:R-:W-:Y:S01]  /*03c0*/  LEA.HI R7, R15, R24, RZ, 0x6 ;  /* 0x000000180f077211 */ /* 0x000fe200078f30ff */
[----:B------:R-:W-:Y:S01]  /*03d0*/  IMAD.IADD R4, R10, 0x1, -R0 ;  /* 0x000000010a047824 */ /* 0x000fe200078e0a00 */
[----:B------:R-:W-:Y:S02]  /*03e0*/  SHF.R.S32.HI R2, RZ, 0x2, R12 ;  /* 0x00000002ff027819 */ /* 0x000fe4000001140c */
[----:B------:R-:W-:Y:S01]  /*03f0*/  LEA.HI R0, R3, R3, RZ, 0x1 ;  /* 0x0000000303007211 */ /* 0x000fe200078f08ff */
[----:B------:R-:W-:Y:S01]  /*0400*/  IMAD.SHL.U32 R7, R7, 0x8, RZ ;  /* 0x0000000807077824 */ /* 0x000fe200078e00ff */
[----:B------:R-:W-:Y:S01]  /*0410*/  ISETP.NE.U32.AND P4, PT, R5, 0x1, PT ;  /* 0x000000010500780c */ /* 0x000fe20003f85070 */
[----:B------:R-:W-:Y:S01]  /*0420*/  IMAD R19, R4, 0x10, R2 ;  /* 0x0000001004137824 */ /* 0x000fe200078e0202 */
[----:B------:R-:W-:Y:S01]  /*0430*/  LOP3.LUT R4, R0, 0x1ffffffe, RZ, 0xc0, !PT ;  /* 0x1ffffffe00047812 */ /* 0x000fe200078ec0ff */
[----:B------:R-:W-:Y:S01]  /*0440*/  IMAD.SHL.U32 R2, R6, 0x40, RZ ;  /* 0x0000004006027824 */ /* 0x000fe200078e00ff */
[C---:B------:R-:W-:Y:S01]  /*0450*/  R2P PR, R8.reuse, 0x6 ;  /* 0x0000000608007804 */ /* 0x040fe20000000000 */
[----:B------:R-:W-:Y:S01]  /*0460*/  IMAD.SHL.U32 R5, R8, 0x40, RZ ;  /* 0x0000004008057824 */ /* 0x000fe200078e00ff */
[C---:B------:R-:W-:Y:S01]  /*0470*/  LOP3.LUT P3, RZ, R6.reuse, 0x2, RZ, 0xc0, !PT ;  /* 0x0000000206ff7812 */ /* 0x040fe2000786c0ff */
[----:B------:R-:W-:Y:S01]  /*0480*/  IMAD.IADD R8, R3, 0x1, -R4 ;  /* 0x0000000103087824 */ /* 0x000fe200078e0a04 */
[----:B------:R-:W-:Y:S01]  /*0490*/  LOP3.LUT P0, RZ, R6, 0x4, RZ, 0xc0, !PT ;  /* 0x0000000406ff7812 */ /* 0x000fe2000780c0ff */
[C---:B------:R-:W-:Y:S01]  /*04a0*/  IMAD.SHL.U32 R6, R13.reuse, 0x8, RZ ;  /* 0x000000080d067824 */ /* 0x040fe200078e00ff */
[----:B------:R-:W-:Y:S01]  /*04b0*/  LOP3.LUT R2, R2, 0x1c0, RZ, 0xc0, !PT ;  /* 0x000001c002027812 */ /* 0x000fe200078ec0ff */
[----:B------:R-:W-:Y:S01]  /*04c0*/  IMAD R0, R13, 0x200, R9 ;  /* 0x000002000d007824 */ /* 0x000fe200078e0209 */
[----:B------:R-:W-:Y:S01]  /*04d0*/  LOP3.LUT R4, R5, 0x1c0, RZ, 0xc0, !PT ;  /* 0x000001c005047812 */ /* 0x000fe200078ec0ff */
[----:B------:R-:W-:Y:S01]  /*04e0*/  STL [R1+0x100], R19 ;  /* 0x0001001301007387 */ /* 0x000fe20000100800 */
[----:B------:R-:W-:Y:S01]  /*04f0*/  LOP3.LUT R11, R11, 0x7ffffe00, R7, 0xf8, !PT ;  /* 0x7ffffe000b0b7812 */ /* 0x000fe200078ef807 */
[----:B------:R-:W-:Y:S01]  /*0500*/  IMAD R7, R10, 0x200, R3 ;  /* 0x000002000a077824 */ /* 0x000fe200078e0203 */
[----:B------:R-:W-:Y:S01]  /*0510*/  LOP3.LUT R6, R2, 0x8, R6, 0xf8, !PT ;  /* 0x0000000802067812 */ /* 0x000fe200078ef806 */
[----:B------:R-:W-:Y:S01]  /*0520*/  STL [R1+0xc8], R18 ;  /* 0x0000c81201007387 */ /* 0x000fe20000100800 */
[----:B------:R-:W-:Y:S01]  /*0530*/  SHF.R.U32.HI R3, RZ, 0x3, R2 ;  /* 0x00000003ff037819 */ /* 0x000fe20000011602 */
[----:B------:R-:W-:Y:S01]  /*0540*/  IMAD.MOV.U32 R9, RZ, RZ, 0x40 ;  /* 0x00000040ff097424 */ /* 0x000fe200078e00ff */
[----:B------:R-:W-:-:S02]  /*0550*/  LEA.HI R2, R4, R4, RZ, 0x1d ;  /* 0x0000000404027211 */ /* 0x000fc400078fe8ff */
[----:B------:R-:W-:Y:S02]  /*0560*/  SEL R5, R17, 0xfffffff0, !P3 ;  /* 0xfffffff011057807 */ /* 0x000fe40005800000 */
[----:B------:R-:W-:Y:S01]  /*0570*/  SEL R4, R16, 0xffffffe0, !P0 ;  /* 0xffffffe010047807 */ /* 0x000fe20004000000 */
[----:B------:R-:W-:Y:S01]  /*0580*/  IMAD.U32 R7, R7, 0x2, R2 ;  /* 0x0000000207077824 */ /* 0x000fe200078e0002 */
[----:B------:R-:W-:Y:S02]  /*0590*/  LEA.HI R2, R15, R24, RZ, 0x7 ;  /* 0x000000180f027211 */ /* 0x000fe400078f38ff */
[----:B------:R-:W-:Y:S01]  /*05a0*/  LOP3.LUT R3, R6, R3, RZ, 0x3c, !PT ;  /* 0x0000000306037212 */ /* 0x000fe200078e3cff */
[----:B------:R-:W-:Y:S01]  /*05b0*/  IMAD.SHL.U32 R6, R14, 0x40, RZ ;  /* 0x000000400e067824 */ /* 0x000fe200078e00ff */
[----:B------:R-:W-:Y:S01]  /*05c0*/  IADD3 R13, R21, 0x40, RZ ;  /* 0x00000040150d7810 */ /* 0x000fe20007ffe0ff */
[----:B------:R-:W-:Y:S01]  /*05d0*/  IMAD.IADD R4, R5, 0x1, R4 ;  /* 0x0000000105047824 */ /* 0x000fe200078e0204 */
[----:B------:R-:W-:Y:S01]  /*05e0*/  SHF.R.S32.HI R5, RZ, 0x7, R2 ;  /* 0x00000007ff057819 */ /* 0x000fe20000011402 */
[----:B------:R-:W-:Y:S01]  /*05f0*/  IMAD R2, R22, 0x20, R23 ;  /* 0x0000002016027824 */ /* 0x000fe200078e0217 */
[----:B------:R-:W-:-:S02]  /*0600*/  LOP3.LUT R3, R3, 0x7ffffe00, R6, 0xf8, !PT ;  /* 0x7ffffe0003037812 */ /* 0x000fc400078ef806 */
[C---:B------:R-:W-:Y:S02]  /*0610*/  IADD3 R6, R21.reuse, 0x80, RZ ;  /* 0x0000008015067810 */ /* 0x040fe40007ffe0ff */
[----:B------:R-:W-:Y:S01]  /*0620*/  SHF.R.S32.HI R14, RZ, 0x1f, R21 ;  /* 0x0000001fff0e7819 */ /* 0x000fe20000011415 */
[----:B------:R1:W-:Y:S01]  /*0630*/  STL [R1+0x80], R2 ;  /* 0x0000800201007387 */ /* 0x0003e20000100800 */
[----:B------:R-:W-:Y:S02]  /*0640*/  IADD3 R5, R21, 0xc0, RZ ;  /* 0x000000c015057810 */ /* 0x000fe40007ffe0ff */
[----:B------:R-:W-:Y:S01]  /*0650*/  LEA R7, R7, 0x80, 0x1 ;  /* 0x0000008007077811 */ /* 0x000fe200078e08ff */
[----:B------:R2:W-:Y:S01]  /*0660*/  STL [R1+0x70], R13 ;  /* 0x0000700d01007387 */ /* 0x0005e20000100800 */
[----:B------:R-:W-:-:S03]  /*0670*/  LEA R0, R0, 0x10100, 0x1 ;  /* 0x0001010000007811 */ /* 0x000fc600078e08ff */
[----:B------:R-:W-:Y:S04]  /*0680*/  STL [R1+0xf8], R14 ;  /* 0x0000f80e01007387 */ /* 0x000fe80000100800 */
[----:B------:R3:W-:Y:S04]  /*0690*/  STL [R1+0x6c], R6 ;  /* 0x00006c0601007387 */ /* 0x0007e80000100800 */
[----:B------:R4:W-:Y:S01]  /*06a0*/  STL [R1+0x74], R5 ;  /* 0x0000740501007387 */ /* 0x0009e20000100800 */
[----:B-1----:R-:W-:Y:S02]  /*06b0*/  LOP3.LUT R2, R12, 0x7ffffffc, RZ, 0xc0, !PT ;  /* 0x7ffffffc0c027812 */ /* 0x002fe400078ec0ff */
[----:B------:R-:W-:-:S02]  /*06c0*/  SHF.R.S32.HI R12, RZ, 0x1f, R6 ;  /* 0x0000001fff0c7819 */ /* 0x000fc40000011406 */
[----:B--2---:R-:W-:Y:S01]  /*06d0*/  SHF.R.S32.HI R13, RZ, 0x1f, R13 ;  /* 0x0000001fff0d7819 */ /* 0x004fe2000001140d */
[----:B------:R-:W-:-:S04]  /*06e0*/  IMAD.IADD R2, R20, 0x1, -R2 ;  /* 0x0000000114027824 */ /* 0x000fc800078e0a02 */
[----:B------:R-:W-:Y:S01]  /*06f0*/  STL [R1+0xf4], R13 ;  /* 0x0000f40d01007387 */ /* 0x000fe20000100800 */
[----:B---3--:R-:W-:-:S03]  /*0700*/  SHF.R.S32.HI R6, RZ, 0x1f, R5 ;  /* 0x0000001fff067819 */ /* 0x008fc60000011405 */
[----:B------:R1:W-:Y:S01]  /*0710*/  STL [R1+0xf0], R12 ;  /* 0x0000f00c01007387 */ /* 0x0003e20000100800 */
[----:B----4-:R-:W-:-:S03]  /*0720*/  SEL R5, R16, 0xffffffe0, !P1 ;  /* 0xffffffe010057807 */ /* 0x010fc60004800000 */
[----:B------:R2:W-:Y:S01]  /*0730*/  STL [R1+0xec], R6 ;  /* 0x0000ec0601007387 */ /* 0x0005e20000100800 */
[----:B-1----:R-:W-:Y:S02]  /*0740*/  IMAD.SHL.U32 R12, R11, 0x2, RZ ;  /* 0x000000020b0c7824 */ /* 0x002fe400078e00ff */
[----:B------:R-:W-:Y:S02]  /*0750*/  IMAD.SHL.U32 R11, R2, 0x2, RZ ;  /* 0x00000002020b7824 */ /* 0x000fe400078e00ff */
[----:B------:R-:W-:Y:S01]  /*0760*/  IMAD R2, R8, 0x8, R19 ;  /* 0x0000000808027824 */ /* 0x000fe200078e0213 */
[----:B------:R-:W-:Y:S01]  /*0770*/  STL [R1+0x50], R12 ;  /* 0x0000500c01007387 */ /* 0x000fe20000100800 */
[----:B--2---:R-:W-:Y:S01]  /*0780*/  SEL R6, R9, 0xffffffc0, !P2 ;  /* 0xffffffc009067807 */ /* 0x004fe20005000000 */
[C---:B------:R-:W-:Y:S02]  /*0790*/  IMAD.IADD R8, R7.reuse, 0x1, R5 ;  /* 0x0000000107087824 */ /* 0x040fe400078e0205 */
[----:B------:R1:W-:Y:S04]  /*07a0*/  STL [R1+0xc4], R11 ;  /* 0x0000c40b01007387 */ /* 0x0003e80000100800 */
[----:B------:R-:W-:Y:S04]  /*07b0*/  STL [R1+0xcc], R7 ;  /* 0x0000cc0701007387 */ /* 0x000fe80000100800 */
[----:B------:R2:W-:Y:S04]  /*07c0*/  STL [R1+0xc0], R2 ;  /* 0x0000c00201007387 */ /* 0x0005e80000100800 */
[----:B------:R3:W-:Y:S04]  /*07d0*/  STL [R1+0x20], R0 ;  /* 0x0000200001007387 */ /* 0x0007e80000100800 */
[----:B------:R4:W-:Y:S01]  /*07e0*/  STL [R1+0xd8], R8 ;  /* 0x0000d80801007387 */ /* 0x0009e20000100800 */
[----:B-1----:R-:W-:-:S02]  /*07f0*/  IADD3 R11, R7, -0x10, RZ ;  /* 0xfffffff0070b7810 */ /* 0x002fc40007ffe0ff */
[----:B------:R-:W-:Y:S02]  /*0800*/  @P4 IADD3 R11, R7, 0x10, RZ ;  /* 0x00000010070b4810 */ /* 0x000fe40007ffe0ff */
[----:B--2---:R-:W-:Y:S02]  /*0810*/  SEL R2, R16, 0xffffffe0, !P3 ;  /* 0xffffffe010027807 */ /* 0x004fe40005800000 */
[----:B---3--:R-:W-:Y:S01]  /*0820*/  SEL R0, R9, 0xffffffc0, !P0 ;  /* 0xffffffc009007807 */ /* 0x008fe20004000000 */
[--C-:B------:R-:W-:Y:S01]  /*0830*/  IMAD.IADD R9, R7, 0x1, R6.reuse ;  /* 0x0000000107097824 */ /* 0x100fe200078e0206 */
[----:B------:R-:W-:Y:S01]  /*0840*/  LEA R7, R3, 0x100, 0x1 ;  /* 0x0000010003077811 */ /* 0x000fe200078e08ff */
[----:B------:R-:W-:Y:S02]  /*0850*/  IMAD.IADD R3, R8, 0x1, R6 ;  /* 0x0000000108037824 */ /* 0x000fe400078e0206 */
[----:B----4-:R-:W-:Y:S01]  /*0860*/  IMAD.IADD R8, R5, 0x1, R11 ;  /* 0x0000000105087824 */ /* 0x010fe200078e020b */
[----:B------:R1:W-:Y:S01]  /*0870*/  STL [R1+0xe8], R9 ;  /* 0x0000e80901007387 */ /* 0x0003e20000100800 */
[----:B------:R-:W-:-:S03]  /*0880*/  IMAD R5, R10, 0x800, R7 ;  /* 0x000008000a057824 */ /* 0x000fc600078e0207 */
[----:B------:R-:W-:Y:S04]  /*0890*/  STL [R1+0xd0], R11 ;  /* 0x0000d00b01007387 */ /* 0x000fe80000100800 */
[----:B------:R2:W-:Y:S04]  /*08a0*/  STL [R1+0xe4], R3 ;  /* 0x0000e40301007387 */ /* 0x0005e80000100800 */
[----:B------:R-:W-:Y:S01]  /*08b0*/  STL [R1+0x2c], R7 ;  /* 0x00002c0701007387 */ /* 0x000fe20000100800 */
[----:B-1----:R-:W-:Y:S01]  /*08c0*/  IMAD R9, R4, 0x2, R7 ;  /* 0x0000000204097824 */ /* 0x002fe200078e0207 */
[----:B------:R-:W-:Y:S01]  /*08d0*/  IADD3 R4, R0, R7, R2 ;  /* 0x0000000700047210 */ /* 0x000fe20007ffe002 */
[----:B--2---:R-:W-:-:S02]  /*08e0*/  IMAD.IADD R3, R6, 0x1, R11 ;  /* 0x0000000106037824 */ /* 0x004fc400078e020b */
[----:B------:R-:W-:-:S03]  /*08f0*/  IMAD.IADD R6, R8, 0x1, R6 ;  /* 0x0000000108067824 */ /* 0x000fc600078e0206 */
[----:B------:R1:W-:Y:S04]  /*0900*/  STL [R1+0xe0], R3 ;  /* 0x0000e00301007387 */ /* 0x0003e80000100800 */
[----:B------:R-:W-:Y:S04]  /*0910*/  STL [R1+0xd4], R8 ;  /* 0x0000d40801007387 */ /* 0x000fe80000100800 */
[----:B------:R-:W-:Y:S04]  /*0920*/  STL [R1+0x3c], R9 ;  /* 0x00003c0901007387 */ /* 0x000fe80000100800 */
[----:B------:R-:W-:Y:S01]  /*0930*/  STL [R1+0x40], R5 ;  /* 0x0000400501007387 */ /* 0x000fe20000100800 */
[----:B-1----:R-:W-:-:S05]  /*0940*/  IMAD.IADD R3, R7, 0x1, R2 ;  /* 0x0000000107037824 */ /* 0x002fca00078e0202 */
[----:B------:R1:W-:Y:S04]  /*0950*/  STL [R1+0x34], R3 ;  /* 0x0000340301007387 */ /* 0x0003e80000100800 */
[----:B------:R2:W-:Y:S04]  /*0960*/  STL [R1+0x38], R4 ;  /* 0x0000380401007387 */ /* 0x0005e80000100800 */
[----:B------:R3:W-:Y:S01]  /*0970*/  STL [R1+0xdc], R6 ;  /* 0x0000dc0601007387 */ /* 0x0007e20000100800 */
[--C-:B-1----:R-:W-:Y:S02]  /*0980*/  IMAD.IADD R3, R2, 0x1, R5.reuse ;  /* 0x0000000102037824 */ /* 0x102fe400078e0205 */
[----:B------:R-:W-:-:S02]  /*0990*/  IMAD.IADD R2, R0, 0x1, R5 ;  /* 0x0000000100027824 */ /* 0x000fc400078e0205 */
[----:B--2---:R-:W-:Y:S01]  /*09a0*/  IMAD.IADD R4, R7, 0x1, R0 ;  /* 0x0000000107047824 */ /* 0x004fe200078e0200 */
[----:B------:R3:W-:Y:S01]  /*09b0*/  STL [R1+0x44], R3 ;  /* 0x0000440301007387 */ /* 0x0007e20000100800 */
[----:B------:R-:W-:-:S03]  /*09c0*/  IMAD.IADD R0, R0, 0x1, R3 ;  /* 0x0000000100007824 */ /* 0x000fc600078e0203 */
[----:B------:R3:W-:Y:S04]  /*09d0*/  STL [R1+0x30], R4 ;  /* 0x0000300401007387 */ /* 0x0007e80000100800 */
[----:B------:R3:W-:Y:S04]  /*09e0*/  STL [R1+0x4c], R2 ;  /* 0x00004c0201007387 */ /* 0x0007e80000100800 */
[----:B------:R3:W-:Y:S02]  /*09f0*/  STL [R1+0x48], R0 ;  /* 0x0000480001007387 */ /* 0x0007e40000100800 */
.L_x_574:
[----:B---3--:R-:W2:Y:S01]  /*0a00*/  LDL R4, [R1+0xc8] ;  /* 0x0000c80001047983 */ /* 0x008ea20000100800 */
[----:B------:R-:W-:Y:S01]  /*0a10*/  IMAD.MOV.U32 R0, RZ, RZ, c[0x0][0x560] ;  /* 0x00015800ff007624 */ /* 0x000fe200078e00ff */
[----:B------:R-:W-:Y:S01]  /*0a20*/  YIELD ;  /* 0x0000000000007946 */ /* 0x000fe20003800000 */
[----:B------:R-:W-:Y:S03]  /*0a30*/  BSSY B0, `(.L_x_513) ;  /* 0x0000016000007945 */ /* 0x000fe60003800000 */
[----:B------:R-:W-:-:S13]  /*0a40*/  ISETP.NE.AND P0, PT, R0, 0x1, PT ;  /* 0x000000010000780c */ /* 0x000fda0003f05270 */
[----:B--2---:R-:W-:Y:S01]  /*0a50*/  @P0 IMAD.HI.U32 R0, R4, c[0x0][0x564], RZ ;  /* 0x0001590004000a27 */ /* 0x004fe200078e00ff */
[----:B------:R-:W-:-:S04]  /*0a60*/  MOV R3, R4 ;  /* 0x0000000400037202 */ /* 0x000fc80000000f00 */
[----:B------:R-:W-:-:S04]  /*0a70*/  @P0 SHF.R.U32.HI R3, RZ, c[0x0][0x568], R0 ;  /* 0x00015a00ff030a19 */ /* 0x000fc80000011600 */
[----:B------:R-:W-:Y:S01]  /*0a80*/  ISETP.GE.AND P0, PT, R3, c[0x0][0x578], PT ;  /* 0x00015e0003007a0c */ /* 0x000fe20003f06270 */
[----:B------:R-:W-:-:S04]  /*0a90*/  IMAD.MOV R2, RZ, RZ, -R3 ;  /* 0x000000ffff027224 */ /* 0x000fc800078e0a03 */
[----:B------:R-:W-:-:S08]  /*0aa0*/  IMAD R2, R2, c[0x0][0x560], R4 ;  /* 0x0001580002027a24 */ /* 0x000fd000078e0204 */
[----:B------:R-:W-:Y:S05]  /*0ab0*/  @!P0 BRA `(.L_x_514) ;  /* 0x0000007000008947 */ /* 0x000fea0003800000 */
[----:B------:R-:W-:-:S04]  /*0ac0*/  MOV R0, c[0x0][0x56c] ;  /* 0x00015b0000007a02 */ /* 0x000fc80000000f00 */
[----:B------:R-:W-:Y:S02]  /*0ad0*/  ISETP.NE.AND P0, PT, R0, 0x1, PT ;  /* 0x000000010000780c */ /* 0x000fe40003f05270 */
[----:B------:R-:W-:-:S11]  /*0ae0*/  MOV R0, R2 ;  /* 0x0000000200007202 */ /* 0x000fd60000000f00 */
[----:B------:R-:W-:-:S05]  /*0af0*/  @P0 IMAD.HI.U32 R4, R2, c[0x0][0x570], RZ ;  /* 0x00015c0002040a27 */ /* 0x000fca00078e00ff */
[----:B------:R-:W-:-:S05]  /*0b00*/  @P0 SHF.R.U32.HI R0, RZ, c[0x0][0x574], R4 ;  /* 0x00015d00ff000a19 */ /* 0x000fca0000011604 */
[----:B------:R-:W-:Y:S01]  /*0b10*/  IMAD R4, R0, c[0x0][0x56c], RZ ;  /* 0x00015b0000047a24 */ /* 0x000fe200078e02ff */
[----:B------:R-:W-:Y:S05]  /*0b20*/  BRA `(.L_x_515) ;  /* 0x0000006000007947 */ /* 0x000fea0003800000 */
.L_x_514:
[----:B------:R-:W-:-:S04]  /*0b30*/  MOV R0, c[0x0][0x554] ;  /* 0x0001550000007a02 */ /* 0x000fc80000000f00 */
[----:B------:R-:W-:Y:S02]  /*0b40*/  ISETP.NE.AND P0, PT, R0, 0x1, PT ;  /* 0x000000010000780c */ /* 0x000fe40003f05270 */
[----:B------:R-:W-:-:S11]  /*0b50*/  MOV R0, R2 ;  /* 0x0000000200007202 */ /* 0x000fd60000000f00 */
[----:B------:R-:W-:-:S05]  /*0b60*/  @P0 IMAD.HI.U32 R4, R2, c[0x0][0x558], RZ ;  /* 0x0001560002040a27 */ /* 0x000fca00078e00ff */
[----:B------:R-:W-:-:S05]  /*0b70*/  @P0 SHF.R.U32.HI R0, RZ, c[0x0][0x55c], R4 ;  /* 0x00015700ff000a19 */ /* 0x000fca0000011604 */
[----:B------:R-:W-:Y:S02]  /*0b80*/  IMAD R4, R0, c[0x0][0x554], RZ ;  /* 0x0001550000047a24 */ /* 0x000fe400078e02ff */
.L_x_515:
[----:B------:R-:W-:Y:S05]  /*0b90*/  BSYNC B0 ;  /* 0x0000000000007941 */ /* 0x000fea0003800000 */
.L_x_513:
[----:B------:R-:W-:Y:S01]  /*0ba0*/  IMAD.MOV.U32 R5, RZ, RZ, c[0x0][0x548] ;  /* 0x00015200ff057624 */ /* 0x000fe200078e00ff */
[----:B------:R-:W-:Y:S01]  /*0bb0*/  ISETP.NE.U32.AND P0, PT, RZ, c[0x0][0x370], PT ;  /* 0x0000dc00ff007a0c */ /* 0x000fe20003f05070 */
[----:B------:R-:W-:Y:S01]  /*0bc0*/  IMAD.IADD R4, R2, 0x1, -R4 ;  /* 0x0000000102047824 */ /* 0x000fe200078e0a04 */
[----:B------:R-:W-:Y:S02]  /*0bd0*/  CS2R R106, SRZ ;  /* 0x00000000006a7805 */ /* 0x000fe4000001ff00 */
[----:B------:R-:W-:Y:S01]  /*0be0*/  ISETP.NE.AND P1, PT, R5, 0x1, PT ;  /* 0x000000010500780c */ /* 0x000fe20003f25270 */
[----:B------:R-:W-:Y:S01]  /*0bf0*/  IMAD R4, R3, c[0x0][0x554], R4 ;  /* 0x0001550003047a24 */ /* 0x000fe200078e0204 */
[----:B------:R-:W-:-:S04]  /*0c00*/  ISETP.NE.AND.EX P0, PT, RZ, c[0x0][0x374], PT, P0 ;  /* 0x0000dd00ff007a0c */ /* 0x000fc80003f05300 */
[----:B------:R-:W-:-:S07]  /*0c10*/  MOV R16, R4 ;  /* 0x0000000400107202 */ /* 0x000fce0000000f00 */
[----:B------:R-:W-:-:S04]  /*0c20*/  @P1 IMAD.HI.U32 R2, R4, c[0x0][0x54c], RZ ;  /* 0x0001530004021a27 */ /* 0x000fc800078e00ff */
[----:B------:R-:W-:Y:S01]  /*0c30*/  @P0 IMAD.MOV.U32 R3, RZ, RZ, 0x4 ;  /* 0x00000004ff030424 */ /* 0x000fe200078e00ff */
[----:B------:R-:W-:-:S05]  /*0c40*/  @P1 SHF.R.U32.HI R16, RZ, c[0x0][0x550], R2 ;  /* 0x00015400ff101a19 */ /* 0x000fca0000011602 */
[----:B------:R-:W-:Y:S01]  /*0c50*/  @P0 IMAD.WIDE R2, R16, R3, c[0x0][0x370] ;  /* 0x0000dc0010020625 */ /* 0x000fe200078e0203 */
[----:B------:R-:W-:Y:S01]  /*0c60*/  LOP3.LUT R0, R0, 0x1ffffff, RZ, 0x3c, !PT ;  /* 0x01ffffff00007812 */ /* 0x000fe200078e3cff */
[----:B------:R1:W-:Y:S04]  /*0c70*/  STL [R1+0xb8], R16 ;  /* 0x0000b81001007387 */ /* 0x0003e80000100800 */
[----:B------:R2:W3:Y:S01]  /*0c80*/  @P0 LDG.E R107, [R2.64] ;  /* 0x00000006026b0981 */ /* 0x0004e2000c1e1900 */
[----:B------:R-:W-:Y:S01]  /*0c90*/  IMAD.MOV.U32 R51, RZ, RZ, c[0x0][0x2c4] ;  /* 0x0000b100ff337624 */ /* 0x000fe200078e00ff */
[----:B------:R-:W-:Y:S01]  /*0ca0*/  IADD3 R0, R0, c[0x0][0x53c], RZ ;  /* 0x00014f0000007a10 */ /* 0x000fe20007ffe0ff */
[----:B------:R-:W-:Y:S01]  /*0cb0*/  IMAD.MOV.U32 R48, RZ, RZ, 0x40 ;  /* 0x00000040ff307424 */ /* 0x000fe200078e00ff */
[----:B------:R-:W-:Y:S01]  /*0cc0*/  CS2R R130, SRZ ;  /* 0x0000000000827805 */ /* 0x000fe2000001ff00 */
[----:B------:R-:W-:Y:S01]  /*0cd0*/  CS2R R128, SRZ ;  /* 0x0000000000807805 */ /* 0x000fe2000001ff00 */
[----:B------:R-:W-:Y:S01]  /*0ce0*/  ISETP.NE.AND P2, PT, R51, 0x1, PT ;  /* 0x000000013300780c */ /* 0x000fe20003f45270 */
[----:B------:R-:W-:Y:S01]  /*0cf0*/  CS2R R126, SRZ ;  /* 0x00000000007e7805 */ /* 0x000fe2000001ff00 */
[----:B------:R-:W-:Y:S01]  /*0d00*/  SHF.L.U32 R47, R0, 0x7, RZ ;  /* 0x00000007002f7819 */ /* 0x000fe200000006ff */
[----:B------:R-:W-:Y:S01]  /*0d10*/  CS2R R124, SRZ ;  /* 0x00000000007c7805 */ /* 0x000fe2000001ff00 */
[----:B------:R-:W-:Y:S01]  /*0d20*/  IADD3 R5, R48, -c[0x0][0x168], RZ ;  /* 0x80005a0030057a10 */ /* 0x000fe20007ffe0ff */
[----:B------:R-:W-:Y:S01]  /*0d30*/  IMAD.MOV.U32 R122, RZ, RZ, RZ ;  /* 0x000000ffff7a7224 */ /* 0x000fe200078e00ff */
[----:B------:R-:W-:Y:S01]  /*0d40*/  IADD3 R0, R47, 0x7f, RZ ;  /* 0x0000007f2f007810 */ /* 0x000fe20007ffe0ff */
[----:B------:R1:W-:Y:S01]  /*0d50*/  STL [R1+0xb4], R47 ;  /* 0x0000b42f01007387 */ /* 0x0003e20000100800 */
[----:B------:R-:W-:Y:S01]  /*0d60*/  CS2R R120, SRZ ;  /* 0x0000000000787805 */ /* 0x000fe2000001ff00 */
[----:B------:R-:W-:Y:S01]  /*0d70*/  CS2R R6, SRZ ;  /* 0x0000000000067805 */ /* 0x000fe2000001ff00 */
[----:B------:R-:W-:Y:S01]  /*0d80*/  MOV R118, RZ ;  /* 0x000000ff00767202 */ /* 0x000fe20000000f00 */
[----:B------:R-:W-:Y:S01]  /*0d90*/  CS2R R116, SRZ ;  /* 0x0000000000747805 */ /* 0x000fe2000001ff00 */
[----:B------:R-:W-:Y:S01]  /*0da0*/  CS2R R8, SRZ ;  /* 0x0000000000087805 */ /* 0x000fe2000001ff00 */
[----:B------:R-:W-:Y:S01]  /*0db0*/  IMAD.MOV.U32 R114, RZ, RZ, RZ ;  /* 0x000000ffff727224 */ /* 0x000fe200078e00ff */
[----:B------:R-:W-:Y:S01]  /*0dc0*/  CS2R R112, SRZ ;  /* 0x0000000000707805 */ /* 0x000fe2000001ff00 */
[----:B------:R-:W-:Y:S01]  /*0dd0*/  CS2R R10, SRZ ;  /* 0x00000000000a7805 */ /* 0x000fe2000001ff00 */
[----:B------:R-:W-:Y:S01]  /*0de0*/  IMAD.MOV.U32 R110, RZ, RZ, RZ ;  /* 0x000000ffff6e7224 */ /* 0x000fe200078e00ff */
[----:B------:R-:W-:Y:S01]  /*0df0*/  CS2R R108, SRZ ;  /* 0x00000000006c7805 */ /* 0x000fe2000001ff00 */
[----:B------:R-:W-:Y:S01]  /*0e00*/  CS2R R12, SRZ ;  /* 0x00000000000c7805 */ /* 0x000fe2000001ff00 */
[----:B--2---:R-:W-:Y:S01]  /*0e10*/  IMAD.MOV.U32 R2, RZ, RZ, c[0x0][0x2ac] ;  /* 0x0000ab00ff027624 */ /* 0x004fe200078e00ff */
[----:B------:R-:W-:Y:S01]  /*0e20*/  CS2R R104, SRZ ;  /* 0x0000000000687805 */ /* 0x000fe2000001ff00 */
[----:B------:R-:W-:Y:S01]  /*0e30*/  @P2 IMAD.HI.U32 R3, R0, c[0x0][0x2c8], RZ ;  /* 0x0000b20000032a27 */ /* 0x000fe200078e00ff */
[----:B------:R-:W-:Y:S01]  /*0e40*/  CS2R R14, SRZ ;  /* 0x00000000000e7805 */ /* 0x000fe2000001ff00 */
[----:B------:R-:W-:Y:S01]  /*0e50*/  MOV R102, RZ ;  /* 0x000000ff00667202 */ /* 0x000fe20000000f00 */
[----:B------:R-:W-:Y:S01]  /*0e60*/  CS2R R100, SRZ ;  /* 0x0000000000647805 */ /* 0x000fe2000001ff00 */
[C---:B------:R-:W-:Y:S01]  /*0e70*/  IMAD R249, R2.reuse, c[0x0][0x1d0], RZ ;  /* 0x0000740002f97a24 */ /* 0x040fe200078e02ff */
[----:B------:R-:W-:Y:S01]  /*0e80*/  @P2 SHF.R.U32.HI R0, RZ, c[0x0][0x2cc], R3 ;  /* 0x0000b300ff002a19 */ /* 0x000fe20000011603 */
[----:B------:R-:W-:Y:S01]  /*0e90*/  IMAD R2, R2, c[0x0][0x1d0], R5 ;  /* 0x0000740002027a24 */ /* 0x000fe200078e0205 */
[----:B------:R-:W-:Y:S01]  /*0ea0*/  CS2R R96, SRZ ;  /* 0x0000000000607805 */ /* 0x000fe2000001ff00 */
[----:B------:R-:W-:Y:S01]  /*0eb0*/  IMAD.MOV.U32 R17, RZ, RZ, RZ ;  /* 0x000000ffff117224 */ /* 0x000fe200078e00ff */
[----:B------:R-:W-:Y:S01]  /*0ec0*/  IADD3 R5, R249, 0x3f, RZ ;  /* 0x0000003ff9057810 */ /* 0x000fe20007ffe0ff */
[----:B------:R-:W-:Y:S01]  /*0ed0*/  IMAD.MOV.U32 R98, RZ, RZ, RZ ;  /* 0x000000ffff627224 */ /* 0x000fe200078e00ff */
[----:B------:R-:W-:Y:S01]  /*0ee0*/  IADD3 R0, R2, R0, RZ ;  /* 0x0000000002007210 */ /* 0x000fe20007ffe0ff */
[----:B------:R-:W-:Y:S01]  /*0ef0*/  CS2R R18, SRZ ;  /* 0x0000000000127805 */ /* 0x000fe2000001ff00 */
[----:B------:R-:W-:Y:S01]  /*0f00*/  SHF.R.S32.HI R2, RZ, 0x1f, R5 ;  /* 0x0000001fff027819 */ /* 0x000fe20000011405 */
[----:B------:R-:W-:Y:S01]  /*0f10*/  CS2R R92, SRZ ;  /* 0x00000000005c7805 */ /* 0x000fe2000001ff00 */
[----:B------:R-:W-:Y:S01]  /*0f20*/  SHF.R.S32.HI R3, RZ, 0x1f, R0 ;  /* 0x0000001fff037819 */ /* 0x000fe20000011400 */
[----:B------:R-:W-:Y:S01]  /*0f30*/  CS2R R20, SRZ ;  /* 0x0000000000147805 */ /* 0x000fe2000001ff00 */
[----:B------:R-:W-:Y:S01]  /*0f40*/  LEA.HI R2, R2, R5, RZ, 0x6 ;  /* 0x0000000502027211 */ /* 0x000fe200078f30ff */
[----:B------:R-:W-:Y:S01]  /*0f50*/  IMAD.MOV.U32 R90, RZ, RZ, RZ ;  /* 0x000000ffff5a7224 */ /* 0x000fe200078e00ff */
[----:B------:R-:W-:Y:S01]  /*0f60*/  LEA.HI R3, R3, R0, RZ, 0x6 ;  /* 0x0000000003037211 */ /* 0x000fe200078f30ff */
[----:B------:R-:W-:Y:S01]  /*0f70*/  IMAD.MOV R0, RZ, RZ, -R16 ;  /* 0x000000ffff007224 */ /* 0x000fe200078e0a10 */
[----:B------:R-:W-:Y:S01]  /*0f80*/  SHF.R.S32.HI R2, RZ, 0x6, R2 ;  /* 0x00000006ff027819 */ /* 0x000fe20000011402 */
[----:B------:R-:W-:Y:S01]  /*0f90*/  CS2R R88, SRZ ;  /* 0x0000000000587805 */ /* 0x000fe2000001ff00 */
[----:B------:R-:W-:Y:S01]  /*0fa0*/  SHF.R.S32.HI R3, RZ, 0x6, R3 ;  /* 0x00000006ff037819 */ /* 0x000fe20000011403 */
[----:B------:R-:W-:Y:S01]  /*0fb0*/  IMAD R46, R0, c[0x0][0x548], R4 ;  /* 0x00015200002e7a24 */ /* 0x000fe200078e0204 */
[----:B------:R-:W-:Y:S01]  /*0fc0*/  PRMT R0, RZ, 0x7610, R0 ;  /* 0x00007610ff007816 */ /* 0x000fe20000000000 */
[----:B------:R-:W-:Y:S01]  /*0fd0*/  CS2R R4, SRZ ;  /* 0x0000000000047805 */ /* 0x000fe2000001ff00 */
[----:B------:R-:W-:Y:S01]  /*0fe0*/  IMNMX R248, R2, R3, PT ;  /* 0x0000000302f87217 */ /* 0x000fe20003800200 */
[----:B------:R-:W-:Y:S01]  /*0ff0*/  CS2R R22, SRZ ;  /* 0x0000000000167805 */ /* 0x000fe2000001ff00 */
[----:B------:R1:W-:Y:S01]  /*1000*/  STL [R1+0xbc], R46 ;  /* 0x0000bc2e01007387 */ /* 0x0003e20000100800 */
[----:B------:R-:W-:Y:S01]  /*1010*/  MOV R94, RZ ;  /* 0x000000ff005e7202 */ /* 0x000fe20000000f00 */
[----:B------:R-:W-:Y:S01]  /*1020*/  IMAD.MOV.U32 R86, RZ, RZ, RZ ;  /* 0x000000ffff567224 */ /* 0x000fe200078e00ff */
[----:B------:R-:W-:Y:S01]  /*1030*/  ISETP.GE.AND P0, PT, R248, 0x1, PT ;  /* 0x00000001f800780c */ /* 0x000fe20003f06270 */
[----:B------:R-:W-:Y:S01]  /*1040*/  CS2R R84, SRZ ;  /* 0x0000000000547805 */ /* 0x000fe2000001ff00 */
[----:B------:R-:W-:Y:S01]  /*1050*/  CS2R R24, SRZ ;  /* 0x0000000000187805 */ /* 0x000fe2000001ff00 */
[----:B------:R-:W-:Y:S01]  /*1060*/  MOV R82, RZ ;  /* 0x000000ff00527202 */ /* 0x000fe20000000f00 */
[----:B------:R-:W-:Y:S01]  /*1070*/  CS2R R26, SRZ ;  /* 0x00000000001a7805 */ /* 0x000fe2000001ff00 */
[----:B------:R-:W-:Y:S01]  /*1080*/  IMAD.MOV.U32 R80, RZ, RZ, RZ ;  /* 0x000000ffff507224 */ /* 0x000fe200078e00ff */
[----:B------:R-:W-:Y:S01]  /*1090*/  CS2R R28, SRZ ;  /* 0x00000000001c7805 */ /* 0x000fe2000001ff00 */
[----:B------:R-:W-:Y:S01]  /*10a0*/  IMAD.MOV.U32 R78, RZ, RZ, RZ ;  /* 0x000000ffff4e7224 */ /* 0x000fe200078e00ff */
[----:B------:R-:W-:Y:S01]  /*10b0*/  MOV R76, RZ ;  /* 0x000000ff004c7202 */ /* 0x000fe20000000f00 */
[----:B------:R-:W-:Y:S01]  /*10c0*/  IMAD.MOV.U32 R74, RZ, RZ, RZ ;  /* 0x000000ffff4a7224 */ /* 0x000fe200078e00ff */
[----:B------:R-:W-:Y:S01]  /*10d0*/  CS2R R30, SRZ ;  /* 0x00000000001e7805 */ /* 0x000fe2000001ff00 */
[----:B------:R-:W-:Y:S01]  /*10e0*/  IMAD.MOV.U32 R72, RZ, RZ, RZ ;  /* 0x000000ffff487224 */ /* 0x000fe200078e00ff */
[----:B------:R-:W-:Y:S01]  /*10f0*/  MOV R70, RZ ;  /* 0x000000ff00467202 */ /* 0x000fe20000000f00 */
[----:B------:R-:W-:Y:S01]  /*1100*/  CS2R R32, SRZ ;  /* 0x0000000000207805 */ /* 0x000fe2000001ff00 */
[----:B------:R-:W-:Y:S01]  /*1110*/  IMAD.MOV.U32 R68, RZ, RZ, RZ ;  /* 0x000000ffff447224 */ /* 0x000fe200078e00ff */
        /* <DEDUP_REMOVED lines=14> */
[----:B------:R-:W-:Y:S01]  /*1200*/  IMAD.MOV.U32 R138, RZ, RZ, RZ ;  /* 0x000000ffff8a7224 */ /* 0x000fe200078e00ff */
[----:B------:R-:W-:Y:S01]  /*1210*/  CS2R R142, SRZ ;  /* 0x00000000008e7805 */ /* 0x000fe2000001ff00 */
[----:B------:R-:W-:Y:S01]  /*1220*/  CS2R R140, SRZ ;  /* 0x00000000008c7805 */ /* 0x000fe2000001ff00 */
[----:B------:R-:W-:Y:S01]  /*1230*/  MOV R53, RZ ;  /* 0x000000ff00357202 */ /* 0x000fe20000000f00 */
[----:B------:R-:W-:Y:S01]  /*1240*/  IMAD.MOV.U32 R146, RZ, RZ, RZ ;  /* 0x000000ffff927224 */ /* 0x000fe200078e00ff */
        /* <DEDUP_REMOVED lines=14> */
[----:B---3--:R1:W-:Y:S01]  /*1330*/  STL [R1+0x88], R107 ;  /* 0x0000886b01007387 */ /* 0x0083e20000100800 */
[----:B------:R-:W-:Y:S05]  /*1340*/  @!P0 BRA `(.L_x_516) ;  /* 0x0000cd6000008947 */ /* 0x000fea0003800000 */
[----:B------:R-:W-:-:S04]  /*1350*/  ISETP.NE.U32.AND P0, PT, RZ, c[0x0][0x340], PT ;  /* 0x0000d000ff007a0c */ /* 0x000fc80003f05070 */
[----:B------:R-:W-:-:S13]  /*1360*/  ISETP.NE.AND.EX P0, PT, RZ, c[0x0][0x344], PT, P0 ;  /* 0x0000d100ff007a0c */ /* 0x000fda0003f05300 */
[----:B------:R-:W-:-:S04]  /*1370*/  @P0 IMAD.MOV.U32 R2, RZ, RZ, 0x4 ;  /* 0x00000004ff020424 */ /* 0x000fc800078e00ff */
[----:B------:R-:W-:-:S05]  /*1380*/  @P0 IMAD.WIDE R2, R16, R2, c[0x0][0x340] ;  /* 0x0000d00010020625 */ /* 0x000fca00078e0202 */
[----:B------:R2:W5:Y:S01]  /*1390*/  @P0 LDG.E R0, [R2.64] ;  /* 0x0000000602000981 */ /* 0x000562000c1e1900 */
[----:B------:R-:W-:Y:S01]  /*13a0*/  WARPSYNC 0xffffffff ;  /* 0xffffffff00007948 */ /* 0x000fe20003800000 */
[----:B------:R-:W-:-:S03]  /*13b0*/  @!P0 MOV R0, R16 ;  /* 0x0000001000008202 */ /* 0x000fc60000000f00 */
[----:B--2---:R-:W2:Y:S01]  /*13c0*/  LDL R103, [R1+0x80] ;  /* 0x0000800001677983 */ /* 0x004ea20000100800 */
[----:B-----5:R-:W-:Y:S01]  /*13d0*/  SHF.R.S32.HI R3, RZ, 0x1f, R0 ;  /* 0x0000001fff037819 */ /* 0x020fe20000011400 */
[----:B------:R-:W-:-:S04]  /*13e0*/  IMAD.WIDE.U32 R98, R0, c[0x0][0x2b0], RZ ;  /* 0x0000ac0000627a25 */ /* 0x000fc800078e00ff */
[----:B------:R-:W-:Y:S01]  /*13f0*/  IMAD.MOV.U32 R97, RZ, RZ, c[0x0][0x2b8] ;  /* 0x0000ae00ff617624 */ /* 0x000fe200078e00ff */
[----:B------:R-:W-:Y:S01]  /*1400*/  STL.64 [R1+0x98], R98 ;  /* 0x0000986201007387 */ /* 0x000fe20000100a00 */
[----:B------:R-:W-:-:S03]  /*1410*/  IMAD.MOV.U32 R33, RZ, RZ, RZ ;  /* 0x000000ffff217224 */ /* 0x000fc600078e00ff */
[----:B------:R-:W-:Y:S02]  /*1420*/  ISETP.NE.AND P1, PT, R97, 0x1, PT ;  /* 0x000000016100780c */ /* 0x000fe40003f25270 */
[----:B------:R-:W-:-:S05]  /*1430*/  SHF.R.S32.HI R24, RZ, 0x1f, R46 ;  /* 0x0000001fff187819 */ /* 0x000fca000001142e */
[----:B------:R-:W-:Y:S01]  /*1440*/  IMAD R5, R24, c[0x0][0x1b8], RZ ;  /* 0x00006e0018057a24 */ /* 0x000fe200078e02ff */
[----:B------:R-:W-:-:S03]  /*1450*/  SHF.R.S32.HI R6, RZ, 0x1f, R16 ;  /* 0x0000001fff067819 */ /* 0x000fc60000011410 */
[----:B------:R-:W-:Y:S01]  /*1460*/  IMAD R5, R46, c[0x0][0x1bc], R5 ;  /* 0x00006f002e057a24 */ /* 0x000fe200078e0205 */
[----:B------:R-:W3:Y:S04]  /*1470*/  S2R R54, SR_TID.X ;  /* 0x0000000000367919 */ /* 0x000ee80000002100 */
[----:B------:R-:W-:Y:S01]  /*1480*/  BAR.SYNC.DEFER_BLOCKING 0x0 ;  /* 0x0000000000007b1d */ /* 0x000fe20000010000 */
[----:B--2---:R-:W-:-:S05]  /*1490*/  IMAD R2, R248, 0x40, R103 ;  /* 0x00000040f8027824 */ /* 0x004fca00078e0267 */
[----:B------:R-:W-:-:S04]  /*14a0*/  IADD3 R2, R2, -0x40, RZ ;  /* 0xffffffc002027810 */ /* 0x000fc80007ffe0ff */
[C---:B------:R-:W-:Y:S01]  /*14b0*/  ISETP.GE.AND P0, PT, R2.reuse, R249, PT ;  /* 0x000000f90200720c */ /* 0x040fe20003f06270 */
[----:B------:R-:W-:Y:S02]  /*14c0*/  IMAD.IADD R22, R2, 0x1, R107 ;  /* 0x0000000102167824 */ /* 0x000fe400078e026b */
[----:B------:R-:W-:Y:S01]  /*14d0*/  IMAD R2, R3, c[0x0][0x2b0], RZ ;  /* 0x0000ac0003027a24 */ /* 0x000fe200078e02ff */
[----:B------:R-:W-:Y:S01]  /*14e0*/  ISETP.GT.OR P0, PT, R103, 0x3f, P0 ;  /* 0x0000003f6700780c */ /* 0x000fe20000704670 */
[----:B------:R-:W-:-:S04]  /*14f0*/  @P1 IMAD.HI.U32 R3, R22, c[0x0][0x2bc], RZ ;  /* 0x0000af0016031a27 */ /* 0x000fc800078e00ff */
[----:B------:R-:W-:Y:S02]  /*1500*/  IMAD R2, R0, c[0x0][0x2b4], R2 ;  /* 0x0000ad0000027a24 */ /* 0x000fe400078e0202 */
[----:B------:R-:W-:Y:S01]  /*1510*/  IMAD.MOV.U32 R21, RZ, RZ, R22 ;  /* 0x000000ffff157224 */ /* 0x000fe200078e0016 */
[----:B------:R-:W-:Y:S01]  /*1520*/  @P1 SHF.R.U32.HI R21, RZ, c[0x0][0x2c0], R3 ;  /* 0x0000b000ff151a19 */ /* 0x000fe20000011603 */
[----:B------:R-:W-:-:S04]  /*1530*/  IMAD.IADD R96, R99, 0x1, R2 ;  /* 0x0000000163607824 */ /* 0x000fc800078e0202 */
[C---:B------:R-:W-:Y:S01]  /*1540*/  @!P0 IADD3 R0, P1, R21.reuse, R98, RZ ;  /* 0x0000006215008210 */ /* 0x040fe20007f3e0ff */
[----:B------:R-:W-:Y:S03]  /*1550*/  STL [R1+0xac], R96 ;  /* 0x0000ac6001007387 */ /* 0x000fe60000100800 */
[----:B------:R-:W-:Y:S01]  /*1560*/  @!P0 LEA.HI.X.SX32 R3, R21, R96, 0x1, P1 ;  /* 0x0000006015038211 */ /* 0x000fe200008f0eff */
[----:B------:R-:W2:Y:S01]  /*1570*/  LDL R50, [R1+0x70] ;  /* 0x0000700001327983 */ /* 0x000ea20000100800 */
[----:B------:R-:W-:-:S03]  /*1580*/  @!P0 LEA R2, P1, R0, c[0x0][0x2a0], 0x2 ;  /* 0x0000a80000028a11 */ /* 0x000fc600078210ff */
[----:B------:R-:W4:Y:S01]  /*1590*/  LDL R29, [R1+0xf4] ;  /* 0x0000f400011d7983 */ /* 0x000f220000100800 */
[----:B------:R-:W-:-:S03]  /*15a0*/  @!P0 LEA.HI.X R3, R0, c[0x0][0x2a4], R3, 0x2, P1 ;  /* 0x0000a90000038a11 */ /* 0x000fc600008f1403 */
[----:B------:R-:W4:Y:S04]  /*15b0*/  LDL R53, [R1+0x74] ;  /* 0x0000740001357983 */ /* 0x000f280000100800 */
[----:B------:R-:W4:Y:S04]  /*15c0*/  LDL R32, [R1+0xec] ;  /* 0x0000ec0001207983 */ /* 0x000f280000100800 */
[----:B------:R-:W4:Y:S04]  /*15d0*/  LDL R30, [R1+0x58] ;  /* 0x00005800011e7983 */ /* 0x000f280000100800 */
[----:B------:R-:W4:Y:S04]  /*15e0*/  LDL R49, [R1+0x6c] ;  /* 0x00006c0001317983 */ /* 0x000f280000100800 */
[----:B------:R-:W4:Y:S04]  /*15f0*/  LDL R31, [R1+0xf8] ;  /* 0x0000f800011f7983 */ /* 0x000f280000100800 */
[----:B------:R-:W4:Y:S04]  /*1600*/  LDL R28, [R1+0xf0] ;  /* 0x0000f000011c7983 */ /* 0x000f280000100800 */
[----:B------:R-:W4:Y:S04]  /*1610*/  LDL R52, [R1+0x50] ;  /* 0x0000500001347983 */ /* 0x000f280000100800 */
[----:B------:R1:W4:Y:S01]  /*1620*/  @!P0 LDG.E R33, [R2.64] ;  /* 0x0000000602218981 */ /* 0x000322000c1e1900 */
[----:B------:R-:W-:-:S04]  /*1630*/  IMAD.IADD R4, R103, 0x1, R47 ;  /* 0x0000000167047824 */ /* 0x000fc800078e022f */
[----:B------:R-:W-:-:S04]  /*1640*/  @P2 IMAD.HI.U32 R7, R4, c[0x0][0x2c8], RZ ;  /* 0x0000b20004072a27 */ /* 0x000fc800078e00ff */
[----:B------:R-:W-:Y:S01]  /*1650*/  IMAD.MOV.U32 R0, RZ, RZ, R4 ;  /* 0x000000ffff007224 */ /* 0x000fe200078e0004 */
[----:B------:R-:W-:-:S04]  /*1660*/  @P2 SHF.R.U32.HI R0, RZ, c[0x0][0x2cc], R7 ;  /* 0x0000b300ff002a19 */ /* 0x000fc80000011607 */
[----:B------:R-:W-:Y:S01]  /*1670*/  SHF.R.S32.HI R7, RZ, 0x1f, R0 ;  /* 0x0000001fff077819 */ /* 0x000fe20000011400 */
[----:B-1----:R-:W-:-:S04]  /*1680*/  IMAD.WIDE.U32 R2, R46, c[0x0][0x1b8], RZ ;  /* 0x00006e002e027a25 */ /* 0x002fc800078e00ff */
[----:B------:R-:W-:Y:S02]  /*1690*/  IMAD.IADD R3, R3, 0x1, R5 ;  /* 0x0000000103037824 */ /* 0x000fe400078e0205 */
[----:B------:R-:W-:Y:S02]  /*16a0*/  IMAD R5, R6, c[0x0][0x1c0], RZ ;  /* 0x0000700006057a24 */ /* 0x000fe400078e02ff */
[----:B------:R-:W-:-:S04]  /*16b0*/  IMAD.WIDE.U32 R2, R16, c[0x0][0x1c0], R2 ;  /* 0x0000700010027a25 */ /* 0x000fc800078e0002 */
[----:B------:R-:W-:Y:S02]  /*16c0*/  IMAD R6, R16, c[0x0][0x1c4], R5 ;  /* 0x0000710010067a24 */ /* 0x000fe400078e0205 */
[----:B------:R-:W-:-:S04]  /*16d0*/  IMAD.MOV R5, RZ, RZ, -R0 ;  /* 0x000000ffff057224 */ /* 0x000fc800078e0a00 */
[----:B------:R-:W-:Y:S02]  /*16e0*/  IMAD R4, R5, c[0x0][0x2c4], R4 ;  /* 0x0000b10005047a24 */ /* 0x000fe400078e0204 */
[----:B------:R-:W-:Y:S02]  /*16f0*/  IMAD R5, R7, c[0x0][0x1b0], RZ ;  /* 0x00006c0007057a24 */ /* 0x000fe400078e02ff */
[----:B------:R-:W-:Y:S02]  /*1700*/  IMAD.IADD R3, R3, 0x1, R6 ;  /* 0x0000000103037824 */ /* 0x000fe400078e0206 */
[C---:B------:R-:W-:Y:S01]  /*1710*/  IMAD R6, R0.reuse, c[0x0][0x1b4], R5 ;  /* 0x00006d0000067a24 */ /* 0x040fe200078e0205 */
[----:B------:R-:W-:Y:S01]  /*1720*/  SHF.R.S32.HI R5, RZ, 0x1f, R4 ;  /* 0x0000001fff057819 */ /* 0x000fe20000011404 */
[----:B------:R-:W-:-:S04]  /*1730*/  IMAD.WIDE.U32 R2, R0, c[0x0][0x1b0], R2 ;  /* 0x00006c0000027a25 */ /* 0x000fc800078e0002 */
[----:B------:R-:W-:Y:S02]  /*1740*/  IMAD R0, R5, c[0x0][0x1a8], RZ ;  /* 0x00006a0005007a24 */ /* 0x000fe400078e02ff */
[----:B------:R-:W-:Y:S02]  /*1750*/  IMAD.IADD R3, R3, 0x1, R6 ;  /* 0x0000000103037824 */ /* 0x000fe400078e0206 */
[C---:B------:R-:W-:Y:S02]  /*1760*/  IMAD R0, R4.reuse, c[0x0][0x1ac], R0 ;  /* 0x00006b0004007a24 */ /* 0x040fe400078e0200 */
[----:B------:R-:W-:Y:S01]  /*1770*/  IMAD.WIDE.U32 R2, R4, c[0x0][0x1a8], R2 ;  /* 0x00006a0004027a25 */ /* 0x000fe200078e0002 */
[----:B---3--:R-:W-:-:S03]  /*1780*/  SHF.R.S32.HI R26, RZ, 0x1f, R54 ;  /* 0x0000001fff1a7819 */ /* 0x008fc60000011436 */
[----:B------:R-:W-:Y:S01]  /*1790*/  IMAD.IADD R0, R3, 0x1, R0 ;  /* 0x0000000103007824 */ /* 0x000fe200078e0200 */
[----:B------:R-:W-:Y:S02]  /*17a0*/  LEA R17, P0, R2, c[0x0][0x160], 0x1 ;  /* 0x0000580002117a11 */ /* 0x000fe400078008ff */
[----:B------:R-:W-:Y:S02]  /*17b0*/  LEA.HI R26, R26, R54, RZ, 0x3 ;  /* 0x000000361a1a7211 */ /* 0x000fe400078f18ff */
[----:B------:R-:W-:Y:S01]  /*17c0*/  LEA.HI.X R16, R2, c[0x0][0x164], R0, 0x1, P0 ;  /* 0x0000590002107a11 */ /* 0x000fe200000f0c00 */
[----:B------:R-:W2:Y:S01]  /*17d0*/  SHFL.IDX PT, R3, R17, RZ, 0x181f ;  /* 0x00181fff11037589 */ /* 0x000ea200000e0000 */
[----:B------:R-:W-:Y:S01]  /*17e0*/  SHF.R.S32.HI R26, RZ, 0x3, R26 ;  /* 0x00000003ff1a7819 */ /* 0x000fe2000001141a */
[----:B------:R-:W-:Y:S02]  /*17f0*/  IMAD R23, R51, c[0x0][0x168], RZ ;  /* 0x00005a0033177a24 */ /* 0x000fe400078e02ff */
[----:B------:R-:W4:Y:S02]  /*1800*/  SHFL.IDX PT, R4, R16, RZ, 0x181f ;  /* 0x00181fff10047589 */ /* 0x000f2400000e0000 */
[----:B------:R-:W-:-:S05]  /*1810*/  IMAD.IADD R20, R26, 0x1, R47 ;  /* 0x000000011a147824 */ /* 0x000fca00078e022f */
[C---:B------:R-:W-:Y:S01]  /*1820*/  ISETP.GE.AND P0, PT, R20.reuse, R23, PT ;  /* 0x000000171400720c */ /* 0x040fe20003f06270 */
[----:B------:R-:W1:Y:S01]  /*1830*/  SHFL.IDX PT, R0, R17, 0x1, 0x181f ;  /* 0x00381f0011007f89 */ /* 0x000e6200000e0000 */
[----:B------:R-:W-:-:S03]  /*1840*/  IADD3 R5, R20, 0x20, RZ ;  /* 0x0000002014057810 */ /* 0x000fc60007ffe0ff */
[----:B------:R-:W3:Y:S01]  /*1850*/  SHFL.IDX PT, R2, R16, 0x1, 0x181f ;  /* 0x00381f0010027f89 */ /* 0x000ee200000e0000 */
[----:B------:R-:W-:Y:S01]  /*1860*/  ISETP.GE.AND P1, PT, R5, R23, PT ;  /* 0x000000170500720c */ /* 0x000fe20003f26270 */
[----:B------:R-:W-:-:S06]  /*1870*/  IMAD.WIDE.U32 R94, R46, c[0x0][0x1e8], RZ ;  /* 0x00007a002e5e7a25 */ /* 0x000fcc00078e00ff */
[----:B--2---:R-:W-:-:S04]  /*1880*/  @!P0 LEA R10, P3, R50, R3, 0x1 ;  /* 0x00000003320a8211 */ /* 0x004fc800078608ff */
[CC--:B----4-:R-:W-:Y:S02]  /*1890*/  @!P0 LEA.HI.X R11, R50.reuse, R4.reuse, R29, 0x1, P3 ;  /* 0x00000004320b8211 */ /* 0x0d0fe400018f0c1d */
[CC--:B------:R-:W-:Y:S02]  /*18a0*/  @!P0 LEA R6, P3, R53.reuse, R3.reuse, 0x1 ;  /* 0x0000000335068211 */ /* 0x0c0fe400078608ff */
[----:B------:R-:W-:Y:S02]  /*18b0*/  ISETP.GE.AND P4, PT, R50, c[0x0][0x198], PT ;  /* 0x0000660032007a0c */ /* 0x000fe40003f86270 */
[----:B------:R-:W-:Y:S02]  /*18c0*/  @!P0 LEA.HI.X R7, R53, R4, R32, 0x1, P3 ;  /* 0x0000000435078211 */ /* 0x000fe400018f0c20 */
[C---:B------:R-:W-:Y:S02]  /*18d0*/  ISETP.GE.AND P3, PT, R30.reuse, c[0x0][0x198], PT ;  /* 0x000066001e007a0c */ /* 0x040fe40003f66270 */
[----:B------:R-:W-:-:S02]  /*18e0*/  @!P0 LEA R12, P2, R30, R3, 0x1 ;  /* 0x000000031e0c8211 */ /* 0x000fc400078408ff */
[----:B------:R-:W-:Y:S02]  /*18f0*/  ISETP.GE.AND P5, PT, R49, c[0x0][0x198], PT ;  /* 0x0000660031007a0c */ /* 0x000fe40003fa6270 */
[----:B------:R-:W-:Y:S02]  /*1900*/  ISETP.GE.AND P6, PT, R53, c[0x0][0x198], PT ;  /* 0x0000660035007a0c */ /* 0x000fe40003fc6270 */
[----:B------:R-:W-:Y:S02]  /*1910*/  @!P0 LEA.HI.X R13, R30, R4, R31, 0x1, P2 ;  /* 0x000000041e0d8211 */ /* 0x000fe400010f0c1f */
[----:B------:R-:W-:-:S04]  /*1920*/  @!P0 LEA R8, P2, R49, R3, 0x1 ;  /* 0x0000000331088211 */ /* 0x000fc800078408ff */
[----:B------:R-:W-:Y:S01]  /*1930*/  @!P0 LEA.HI.X R9, R49, R4, R28, 0x1, P2 ;  /* 0x0000000431098211 */ /* 0x000fe200010f0c1c */
[----:B------:R2:W-:Y:S04]  /*1940*/  @!P0 LDGSTS.E.BYPASS.LTC128B.128 [R52+0x100], [R12.64], !P3 ;  /* 0x001000000c348fae */ /* 0x0005e8000d901d46 */
[----:B------:R4:W-:Y:S04]  /*1950*/  @!P0 LDGSTS.E.BYPASS.LTC128B.128 [R52+0x4100], [R10.64], !P4 ;  /* 0x041000000a348fae */ /* 0x0009e8000e101d46 */
[----:B------:R2:W-:Y:S04]  /*1960*/  @!P0 LDGSTS.E.BYPASS.LTC128B.128 [R52+0x8100], [R8.64], !P5 ;  /* 0x0810000008348fae */ /* 0x0005e8000e901d46 */
[----:B------:R4:W-:Y:S01]  /*1970*/  @!P0 LDGSTS.E.BYPASS.LTC128B.128 [R52+0xc100], [R6.64], !P6 ;  /* 0x0c10000006348fae */ /* 0x0009e2000f101d46 */
[----:B-1----:R-:W-:-:S04]  /*1980*/  @!P1 LEA R18, P2, R30, R0, 0x1 ;  /* 0x000000001e129211 */ /* 0x002fc800078408ff */
[----:B---3--:R-:W-:Y:S02]  /*1990*/  @!P1 LEA.HI.X R19, R30, R2, R31, 0x1, P2 ;  /* 0x000000021e139211 */ /* 0x008fe400010f0c1f */
[----:B------:R-:W-:-:S03]  /*19a0*/  IADD3 R3, R20, 0x40, RZ ;  /* 0x0000004014037810 */ /* 0x000fc60007ffe0ff */
[----:B------:R1:W-:Y:S01]  /*19b0*/  @!P1 LDGSTS.E.BYPASS.LTC128B.128 [R52+0x1100], [R18.64], !P3 ;  /* 0x0110000012349fae */ /* 0x0003e2000d901d46 */
[----:B--2---:R-:W-:-:S04]  /*19c0*/  @!P1 LEA R8, P0, R50, R0, 0x1 ;  /* 0x0000000032089211 */ /* 0x004fc800078008ff */
[----:B------:R-:W-:Y:S02]  /*19d0*/  @!P1 LEA.HI.X R9, R50, R2, R29, 0x1, P0 ;  /* 0x0000000232099211 */ /* 0x000fe400000f0c1d */
[----:B----4-:R-:W-:-:S03]  /*19e0*/  @!P1 LEA R6, P0, R49, R0, 0x1 ;  /* 0x0000000031069211 */ /* 0x010fc600078008ff */
[----:B------:R2:W-:Y:S01]  /*19f0*/  @!P1 LDGSTS.E.BYPASS.LTC128B.128 [R52+0x5100], [R8.64], !P4 ;  /* 0x0510000008349fae */ /* 0x0005e2000e101d46 */
[----:B------:R-:W-:Y:S02]  /*1a00*/  @!P1 LEA.HI.X R7, R49, R2, R28, 0x1, P0 ;  /* 0x0000000231079211 */ /* 0x000fe400000f0c1c */
[C---:B------:R-:W-:Y:S02]  /*1a10*/  @!P1 LEA R4, P0, R53.reuse, R0, 0x1 ;  /* 0x0000000035049211 */ /* 0x040fe400078008ff */
[----:B------:R-:W3:Y:S02]  /*1a20*/  SHFL.IDX PT, R0, R17, 0x2, 0x181f ;  /* 0x00581f0011007f89 */ /* 0x000ee400000e0000 */
[----:B------:R-:W-:Y:S02]  /*1a30*/  @!P1 LEA.HI.X R5, R53, R2, R32, 0x1, P0 ;  /* 0x0000000235059211 */ /* 0x000fe400000f0c20 */
[----:B------:R-:W4:Y:S01]  /*1a40*/  SHFL.IDX PT, R2, R16, 0x2, 0x181f ;  /* 0x00581f0010027f89 */ /* 0x000f2200000e0000 */
[----:B------:R-:W-:-:S03]  /*1a50*/  ISETP.GE.AND P0, PT, R3, R23, PT ;  /* 0x000000170300720c */ /* 0x000fc60003f06270 */
[----:B------:R1:W-:Y:S04]  /*1a60*/  @!P1 LDGSTS.E.BYPASS.LTC128B.128 [R52+0x9100], [R6.64], !P5 ;  /* 0x0910000006349fae */ /* 0x0003e8000e901d46 */
[----:B------:R1:W-:Y:S06]  /*1a70*/  @!P1 LDGSTS.E.BYPASS.LTC128B.128 [R52+0xd100], [R4.64], !P6 ;  /* 0x0d10000004349fae */ /* 0x0003ec000f101d46 */
[----:B---3--:R-:W-:-:S04]  /*1a80*/  @!P0 LEA R10, P1, R50, R0, 0x1 ;  /* 0x00000000320a8211 */ /* 0x008fc800078208ff */
[----:B----4-:R-:W-:Y:S02]  /*1a90*/  @!P0 LEA.HI.X R11, R50, R2, R29, 0x1, P1 ;  /* 0x00000002320b8211 */ /* 0x010fe400008f0c1d */
[CC--:B--2---:R-:W-:Y:S02]  /*1aa0*/  @!P0 LEA R8, P1, R49.reuse, R0.reuse, 0x1 ;  /* 0x0000000031088211 */ /* 0x0c4fe400078208ff */
[C---:B------:R-:W-:Y:S02]  /*1ab0*/  @!P0 LEA R14, P2, R30.reuse, R0, 0x1 ;  /* 0x000000001e0e8211 */ /* 0x040fe400078408ff */
[-C--:B------:R-:W-:Y:S02]  /*1ac0*/  @!P0 LEA.HI.X R9, R49, R2.reuse, R28, 0x1, P1 ;  /* 0x0000000231098211 */ /* 0x080fe400008f0c1c */
[----:B------:R-:W-:Y:S02]  /*1ad0*/  @!P0 LEA.HI.X R15, R30, R2, R31, 0x1, P2 ;  /* 0x000000021e0f8211 */ /* 0x000fe400010f0c1f */
[----:B-1----:R-:W-:Y:S01]  /*1ae0*/  @!P0 LEA R4, P1, R53, R0, 0x1 ;  /* 0x0000000035048211 */ /* 0x002fe200078208ff */
[----:B------:R-:W-:-:S02]  /*1af0*/  IMAD.MOV R0, RZ, RZ, -R21 ;  /* 0x000000ffff007224 */ /* 0x000fc400078e0a15 */
[----:B------:R1:W-:Y:S02]  /*1b00*/  @!P0 LDGSTS.E.BYPASS.LTC128B.128 [R52+0x2100], [R14.64], !P3 ;  /* 0x021000000e348fae */ /* 0x0003e4000d901d46 */
[----:B------:R-:W-:Y:S02]  /*1b10*/  IMAD R25, R0, c[0x0][0x2b8], R22 ;  /* 0x0000ae0000197a24 */ /* 0x000fe400078e0216 */
[----:B------:R2:W-:Y:S01]  /*1b20*/  @!P0 LDGSTS.E.BYPASS.LTC128B.128 [R52+0x6100], [R10.64], !P4 ;  /* 0x061000000a348fae */ /* 0x0005e2000e101d46 */
[----:B------:R-:W-:Y:S01]  /*1b30*/  @!P0 LEA.HI.X R5, R53, R2, R32, 0x1, P1 ;  /* 0x0000000235058211 */ /* 0x000fe200008f0c20 */
[----:B------:R-:W-:Y:S02]  /*1b40*/  IMAD.WIDE.U32 R2, R25, c[0x0][0x1e0], RZ ;  /* 0x0000780019027a25 */ /* 0x000fe400078e00ff */
[----:B------:R-:W-:Y:S01]  /*1b50*/  STL [R1+0x5c], R33 ;  /* 0x00005c2101007387 */ /* 0x000fe20000100800 */
[----:B--2---:R-:W-:-:S03]  /*1b60*/  SHF.R.S32.HI R11, RZ, 0x1f, R25 ;  /* 0x0000001fff0b7819 */ /* 0x004fc60000011419 */
[----:B------:R2:W2:Y:S02]  /*1b70*/  SHFL.IDX PT, R12, R17, 0x3, 0x181f ;  /* 0x00781f00110c7f89 */ /* 0x0004a400000e0000 */
[----:B------:R-:W-:Y:S02]  /*1b80*/  IMAD R0, R11, c[0x0][0x1e0], RZ ;  /* 0x000078000b007a24 */ /* 0x000fe400078e02ff */
[----:B------:R4:W1:Y:S02]  /*1b90*/  SHFL.IDX PT, R13, R16, 0x3, 0x181f ;  /* 0x00781f00100d7f89 */ /* 0x00086400000e0000 */
[----:B------:R-:W-:Y:S01]  /*1ba0*/  IMAD R0, R25, c[0x0][0x1e4], R0 ;  /* 0x0000790019007a24 */ /* 0x000fe200078e0200 */
[----:B------:R-:W-:Y:S01]  /*1bb0*/  IADD3 R20, R20, 0x60, RZ ;  /* 0x0000006014147810 */ /* 0x000fe20007ffe0ff */
[----:B------:R1:W-:Y:S02]  /*1bc0*/  @!P0 LDGSTS.E.BYPASS.LTC128B.128 [R52+0xa100], [R8.64], !P5 ;  /* 0x0a10000008348fae */ /* 0x0003e4000e901d46 */
[----:B------:R-:W-:-:S02]  /*1bd0*/  IMAD.IADD R3, R3, 0x1, R0 ;  /* 0x0000000103037824 */ /* 0x000fc400078e0200 */
[----:B------:R-:W-:Y:S01]  /*1be0*/  IMAD R0, R24, c[0x0][0x1e8], RZ ;  /* 0x00007a0018007a24 */ /* 0x000fe200078e02ff */
[----:B------:R-:W-:Y:S03]  /*1bf0*/  STL [R1+0x60], R25 ;  /* 0x0000601901007387 */ /* 0x000fe60000100800 */
[----:B------:R-:W-:Y:S01]  /*1c00*/  IMAD R0, R46, c[0x0][0x1ec], R0 ;  /* 0x00007b002e007a24 */ /* 0x000fe200078e0200 */
[----:B------:R-:W-:Y:S01]  /*1c10*/  ISETP.GE.AND P2, PT, R20, R23, PT ;  /* 0x000000171400720c */ /* 0x000fe20003f46270 */
[----:B------:R2:W-:Y:S02]  /*1c20*/  @!P0 LDGSTS.E.BYPASS.LTC128B.128 [R52+0xe100], [R4.64], !P6 ;  /* 0x0e10000004348fae */ /* 0x0005e4000f101d46 */
[----:B------:R-:W-:Y:S02]  /*1c30*/  IMAD.IADD R93, R95, 0x1, R0 ;  /* 0x000000015f5d7824 */ /* 0x000fe400078e0200 */
[----:B------:R-:W-:Y:S04]  /*1c40*/  STL.64 [R1+0x90], R94 ;  /* 0x0000905e01007387 */ /* 0x000fe80000100a00 */
[----:B------:R-:W-:Y:S04]  /*1c50*/  STL [R1+0xa8], R93 ;  /* 0x0000a85d01007387 */ /* 0x000fe80000100800 */
[----:B------:R-:W3:Y:S04]  /*1c60*/  LDL R18, [R1+0x40] ;  /* 0x0000400001127983 */ /* 0x000ee80000100800 */
[----:B--2---:R-:W2:Y:S04]  /*1c70*/  LDL R17, [R1+0x44] ;  /* 0x0000440001117983 */ /* 0x004ea80000100800 */
[----:B----4-:R-:W4:Y:S04]  /*1c80*/  LDL R16, [R1+0x4c] ;  /* 0x00004c0001107983 */ /* 0x010f280000100800 */
[----:B-1----:R-:W4:Y:S04]  /*1c90*/  LDL R15, [R1+0x48] ;  /* 0x00004800010f7983 */ /* 0x002f280000100800 */
[----:B------:R-:W4:Y:S01]  /*1ca0*/  LDL R101, [R1+0x20] ;  /* 0x0000200001657983 */ /* 0x000f220000100800 */
[----:B------:R-:W-:-:S02]  /*1cb0*/  @!P2 LEA R6, P1, R30, R12, 0x1 ;  /* 0x0000000c1e06a211 */ /* 0x000fc400078208ff */
[----:B------:R-:W-:Y:S02]  /*1cc0*/  SHF.R.S32.HI R14, RZ, 0x1f, R33 ;  /* 0x0000001fff0e7819 */ /* 0x000fe40000011421 */
[----:B------:R-:W-:Y:S01]  /*1cd0*/  @!P2 LEA.HI.X R7, R30, R13, R31, 0x1, P1 ;  /* 0x0000000d1e07a211 */ /* 0x000fe200008f0c1f */
[----:B------:R-:W-:Y:S01]  /*1ce0*/  IMAD.WIDE.U32 R2, R33, c[0x0][0x1f0], R2 ;  /* 0x00007c0021027a25 */ /* 0x000fe200078e0002 */
[----:B------:R-:W-:-:S03]  /*1cf0*/  @!P2 LEA R4, P0, R50, R12, 0x1 ;  /* 0x0000000c3204a211 */ /* 0x000fc600078008ff */
[----:B------:R1:W-:Y:S01]  /*1d00*/  @!P2 LDGSTS.E.BYPASS.LTC128B.128 [R52+0x3100], [R6.64], !P3 ;  /* 0x031000000634afae */ /* 0x0003e2000d901d46 */
[----:B------:R-:W-:Y:S02]  /*1d10*/  @!P2 LEA.HI.X R5, R50, R13, R29, 0x1, P0 ;  /* 0x0000000d3205a211 */ /* 0x000fe400000f0c1d */
[----:B------:R-:W-:-:S03]  /*1d20*/  IADD3 R0, P0, R2, R94, RZ ;  /* 0x0000005e02007210 */ /* 0x000fc60007f1e0ff */
[----:B------:R1:W-:Y:S02]  /*1d30*/  @!P2 LDGSTS.E.BYPASS.LTC128B.128 [R52+0x7100], [R4.64], !P4 ;  /* 0x071000000434afae */ /* 0x0003e4000e101d46 */
[----:B-1----:R-:W-:-:S04]  /*1d40*/  IMAD R6, R14, c[0x0][0x1f0], RZ ;  /* 0x00007c000e067a24 */ /* 0x002fc800078e02ff */
[----:B------:R-:W-:-:S05]  /*1d50*/  IMAD R6, R33, c[0x0][0x1f4], R6 ;  /* 0x00007d0021067a24 */ /* 0x000fca00078e0206 */
[----:B------:R-:W-:Y:S02]  /*1d60*/  IADD3.X R2, R93, R3, R6, P0, !PT ;  /* 0x000000035d027210 */ /* 0x000fe400007fe406 */
[----:B------:R-:W-:Y:S02]  /*1d70*/  LEA R3, R248, 0xffffffc0, 0x6 ;  /* 0xffffffc0f8037811 */ /* 0x000fe400078e30ff */
[----:B------:R-:W-:-:S03]  /*1d80*/  LEA R8, P0, R0, c[0x0][0x1c8], 0x1 ;  /* 0x0000720000087a11 */ /* 0x000fc600078008ff */
[----:B------:R-:W-:Y:S01]  /*1d90*/  IMAD.IADD R88, R249, 0x1, -R3 ;  /* 0x00000001f9587824 */ /* 0x000fe200078e0a03 */
[----:B------:R-:W-:Y:S02]  /*1da0*/  LEA.HI.X R9, R0, c[0x0][0x1cc], R2, 0x1, P0 ;  /* 0x0000730000097a11 */ /* 0x000fe400000f0c02 */
[----:B------:R-:W1:Y:S01]  /*1db0*/  SHFL.IDX PT, R0, R8, RZ, 0x181f ;  /* 0x00181fff08007589 */ /* 0x000e6200000e0000 */
[----:B------:R-:W-:-:S03]  /*1dc0*/  IMAD.IADD R10, R88, 0x1, -R26 ;  /* 0x00000001580a7824 */ /* 0x000fc600078e0a1a */
[----:B------:R-:W1:Y:S02]  /*1dd0*/  SHFL.IDX PT, R6, R9, RZ, 0x181f ;  /* 0x00181fff09067589 */ /* 0x000e6400000e0000 */
[----:B------:R-:W-:Y:S02]  /*1de0*/  ISETP.GE.AND P1, PT, R10, 0x1, PT ;  /* 0x000000010a00780c */ /* 0x000fe40003f26270 */
[----:B------:R-:W-:-:S04]  /*1df0*/  @!P2 LEA R2, P0, R49, R12, 0x1 ;  /* 0x0000000c3102a211 */ /* 0x000fc800078008ff */
[-C--:B------:R-:W-:Y:S02]  /*1e00*/  @!P2 LEA.HI.X R3, R49, R13.reuse, R28, 0x1, P0 ;  /* 0x0000000d3103a211 */ /* 0x080fe400000f0c1c */
[C---:B------:R-:W-:Y:S01]  /*1e10*/  @!P2 LEA R4, P0, R53.reuse, R12, 0x1 ;  /* 0x0000000c3504a211 */ /* 0x040fe200078008ff */
[----:B------:R-:W1:Y:S03]  /*1e20*/  SHFL.IDX PT, R8, R8, 0x1, 0x181f ;  /* 0x00381f0008087f89 */ /* 0x000e6600000e0000 */
[----:B------:R-:W-:Y:S01]  /*1e30*/  @!P2 LEA.HI.X R5, R53, R13, R32, 0x1, P0 ;  /* 0x0000000d3505a211 */ /* 0x000fe200000f0c20 */
[----:B------:R1:W-:Y:S01]  /*1e40*/  @!P2 LDGSTS.E.BYPASS.LTC128B.128 [R52+0xb100], [R2.64], !P5 ;  /* 0x0b1000000234afae */ /* 0x0003e2000e901d46 */
[----:B------:R-:W-:Y:S02]  /*1e50*/  @P1 ISETP.GE.AND P4, PT, R30, c[0x0][0x1d4], PT ;  /* 0x000075001e001a0c */ /* 0x000fe40003f86270 */
[----:B------:R-:W-:Y:S01]  /*1e60*/  @P1 ISETP.GE.AND P3, PT, R50, c[0x0][0x1d4], PT ;  /* 0x0000750032001a0c */ /* 0x000fe20003f66270 */
[----:B------:R1:W-:Y:S04]  /*1e70*/  @!P2 LDGSTS.E.BYPASS.LTC128B.128 [R52+0xf100], [R4.64], !P6 ;  /* 0x0f1000000434afae */ /* 0x0003e8000f101d46 */
[----:B------:R-:W1:Y:S04]  /*1e80*/  SHFL.IDX PT, R9, R9, 0x1, 0x181f ;  /* 0x00381f0009097f89 */ /* 0x000e6800000e0000 */
[----:B------:R-:W0:Y:S01]  /*1e90*/  LDGDEPBAR ;  /* 0x00000000000079af */ /* 0x000e220000000000 */
[----:B-1----:R-:W-:-:S02]  /*1ea0*/  @P1 LEA R2, P0, R30, R0, 0x1 ;  /* 0x000000001e021211 */ /* 0x002fc400078008ff */
[----:B------:R-:W-:Y:S02]  /*1eb0*/  @P1 LEA R4, P2, R50, R0, 0x1 ;  /* 0x0000000032041211 */ /* 0x000fe400078408ff */
[-C--:B------:R-:W-:Y:S02]  /*1ec0*/  @P1 LEA.HI.X R3, R30, R6.reuse, R31, 0x1, P0 ;  /* 0x000000061e031211 */ /* 0x080fe400000f0c1f */
[----:B------:R-:W-:Y:S02]  /*1ed0*/  @P1 LEA.HI.X R5, R50, R6, R29, 0x1, P2 ;  /* 0x0000000632051211 */ /* 0x000fe400010f0c1d */
[----:B------:R-:W-:Y:S01]  /*1ee0*/  ISETP.GE.AND P0, PT, R10, 0x21, PT ;  /* 0x000000210a00780c */ /* 0x000fe20003f06270 */
[----:B------:R1:W-:Y:S01]  /*1ef0*/  @P1 LDGSTS.E.BYPASS.LTC128B.128 [R52+0x10100], [R2.64], !P4 ;  /* 0x1010000002341fae */ /* 0x0003e2000e101d46 */
[----:B------:R-:W-:-:S03]  /*1f00*/  @P1 ISETP.GE.AND P4, PT, R49, c[0x0][0x1d4], PT ;  /* 0x0000750031001a0c */ /* 0x000fc60003f86270 */
[----:B------:R1:W-:Y:S01]  /*1f10*/  @P1 LDGSTS.E.BYPASS.LTC128B.128 [R52+0x12100], [R4.64], !P3 ;  /* 0x1210000004341fae */ /* 0x0003e2000d901d46 */
[----:B------:R-:W-:-:S07]  /*1f20*/  @P1 ISETP.GE.AND P3, PT, R53, c[0x0][0x1d4], PT ;  /* 0x0000750035001a0c */ /* 0x000fce0003f66270 */
[----:B------:R-:W-:Y:S02]  /*1f30*/  @P0 ISETP.GE.AND P5, PT, R30, c[0x0][0x1d4], PT ;  /* 0x000075001e000a0c */ /* 0x000fe40003fa6270 */
[----:B-1----:R-:W-:-:S04]  /*1f40*/  @P1 LEA R2, P2, R49, R0, 0x1 ;  /* 0x0000000031021211 */ /* 0x002fc800078408ff */
[----:B------:R-:W-:Y:S02]  /*1f50*/  @P1 LEA.HI.X R3, R49, R6, R28, 0x1, P2 ;  /* 0x0000000631031211 */ /* 0x000fe400010f0c1c */
[----:B------:R-:W-:-:S03]  /*1f60*/  @P1 LEA R4, P2, R53, R0, 0x1 ;  /* 0x0000000035041211 */ /* 0x000fc600078408ff */
[----:B------:R1:W-:Y:S01]  /*1f70*/  @P1 LDGSTS.E.BYPASS.LTC128B.128 [R52+0x14100], [R2.64], !P4 ;  /* 0x1410000002341fae */ /* 0x0003e2000e101d46 */
[----:B------:R-:W-:-:S05]  /*1f80*/  @P1 LEA.HI.X R5, R53, R6, R32, 0x1, P2 ;  /* 0x0000000635051211 */ /* 0x000fca00010f0c20 */
[----:B------:R1:W-:Y:S01]  /*1f90*/  @P1 LDGSTS.E.BYPASS.LTC128B.128 [R52+0x16100], [R4.64], !P3 ;  /* 0x1610000004341fae */ /* 0x0003e2000d901d46 */
[CC--:B------:R-:W-:Y:S02]  /*1fa0*/  @P0 LEA R6, P1, R50.reuse, R8.reuse, 0x1 ;  /* 0x0000000832060211 */ /* 0x0c0fe400078208ff */
[C---:B------:R-:W-:Y:S02]  /*1fb0*/  @P0 ISETP.GE.AND P4, PT, R50.reuse, c[0x0][0x1d4], PT ;  /* 0x0000750032000a0c */ /* 0x040fe40003f86270 */
[----:B------:R-:W-:Y:S02]  /*1fc0*/  @P0 ISETP.GE.AND P3, PT, R49, c[0x0][0x1d4], PT ;  /* 0x0000750031000a0c */ /* 0x000fe40003f66270 */
[----:B------:R-:W-:Y:S02]  /*1fd0*/  @P0 LEA.HI.X R7, R50, R9, R29, 0x1, P1 ;  /* 0x0000000932070211 */ /* 0x000fe400008f0c1d */
[----:B------:R-:W-:Y:S02]  /*1fe0*/  @P0 ISETP.GE.AND P1, PT, R53, c[0x0][0x1d4], PT ;  /* 0x0000750035000a0c */ /* 0x000fe40003f26270 */
[----:B-1----:R-:W-:-:S04]  /*1ff0*/  @P0 LEA R2, P2, R30, R8, 0x1 ;  /* 0x000000081e020211 */ /* 0x002fc800078408ff */
[----:B------:R-:W-:Y:S02]  /*2000*/  @P0 LEA.HI.X R3, R30, R9, R31, 0x1, P2 ;  /* 0x000000091e030211 */ /* 0x000fe400010f0c1f */
[----:B------:R-:W-:-:S03]  /*2010*/  @P0 LEA R4, P2, R49, R8, 0x1 ;  /* 0x0000000831040211 */ /* 0x000fc600078408ff */
[----:B------:R1:W-:Y:S01]  /*2020*/  @P0 LDGSTS.E.BYPASS.LTC128B.128 [R52+0x11100], [R2.64], !P5 ;  /* 0x1110000002340fae */ /* 0x0003e2000e901d46 */
[----:B------:R-:W-:-:S03]  /*2030*/  @P0 LEA.HI.X R5, R49, R9, R28, 0x1, P2 ;  /* 0x0000000931050211 */ /* 0x000fc600010f0c1c */
[----:B------:R2:W-:Y:S04]  /*2040*/  @P0 LDGSTS.E.BYPASS.LTC128B.128 [R52+0x13100], [R6.64], !P4 ;  /* 0x1310000006340fae */ /* 0x0005e8000e101d46 */
[----:B------:R2:W-:Y:S01]  /*2050*/  @P0 LDGSTS.E.BYPASS.LTC128B.128 [R52+0x15100], [R4.64], !P3 ;  /* 0x1510000004340fae */ /* 0x0005e2000d901d46 */
[----:B-1----:R-:W-:-:S04]  /*2060*/  @P0 LEA R2, P2, R53, R8, 0x1 ;  /* 0x0000000835020211 */ /* 0x002fc800078408ff */
[----:B------:R-:W-:-:S05]  /*2070*/  @P0 LEA.HI.X R3, R53, R9, R32, 0x1, P2 ;  /* 0x0000000935030211 */ /* 0x000fca00010f0c20 */
[----:B------:R1:W-:Y:S04]  /*2080*/  @P0 LDGSTS.E.BYPASS.LTC128B.128 [R52+0x17100], [R2.64], !P1 ;  /* 0x1710000002340fae */ /* 0x0003e8000c901d46 */
[----:B------:R-:W0:Y:S01]  /*2090*/  LDGDEPBAR ;  /* 0x00000000000079af */ /* 0x000e220000000000 */
[----:B------:R-:W-:-:S04]  /*20a0*/  DEPBAR.LE SB0, 0x1 ;  /* 0x000080400000791a */ /* 0x000fc80000000000 */
[----:B------:R-:W-:Y:S06]  /*20b0*/  BAR.SYNC.DEFER_BLOCKING 0x0 ;  /* 0x0000000000007b1d */ /* 0x000fec0000010000 */
[----:B---3--:R-:W-:Y:S04]  /*20c0*/  LDSM.16.M88.4 R168, [R18] ;  /* 0x0000000012a8783b */ /* 0x008fe80000000200 */
[----:B--2---:R-:W-:Y:S04]  /*20d0*/  LDSM.16.M88.4 R172, [R17] ;  /* 0x0000000011ac783b */ /* 0x004fe80000000200 */
[----:B----4-:R-:W-:Y:S04]  /*20e0*/  LDSM.16.M88.4 R192, [R16] ;  /* 0x0000000010c0783b */ /* 0x010fe80000000200 */
[----:B------:R-:W-:Y:S04]  /*20f0*/  LDSM.16.M88.4 R196, [R15] ;  /* 0x000000000fc4783b */ /* 0x000fe80000000200 */
[----:B------:R-:W-:Y:S04]  /*2100*/  LDSM.16.M88.4 R200, [R18+0x4000] ;  /* 0x0040000012c8783b */ /* 0x000fe80000000200 */
        /* <DEDUP_REMOVED lines=10> */
[----:B------:R2:W-:Y:S04]  /*21b0*/  LDSM.16.M88.4 R244, [R15+0xc000] ;  /* 0x00c000000ff4783b */ /* 0x0005e80000000200 */
[----:B------:R-:W-:Y:S06]  /*21c0*/  BAR.SYNC.DEFER_BLOCKING 0x0 ;  /* 0x0000000000007b1d */ /* 0x000fec0000010000 */
[----:B------:R-:W2:Y:S01]  /*21d0*/  S2R R47, SR_TID.X ;  /* 0x00000000002f7919 */ /* 0x000ea20000002100 */
[----:B------:R-:W-:-:S04]  /*21e0*/  DEPBAR.LE SB0, 0x0 ;  /* 0x000080000000791a */ /* 0x000fc80000000000 */
[----:B------:R-:W-:Y:S01]  /*21f0*/  BAR.SYNC.DEFER_BLOCKING 0x0 ;  /* 0x0000000000007b1d */ /* 0x000fe20000010000 */
[----:B--2---:R-:W-:-:S04]  /*2200*/  SHF.R.S32.HI R15, RZ, 0x1f, R47 ;  /* 0x0000001fff0f7819 */ /* 0x004fc8000001142f */
[----:B------:R-:W-:Y:S01]  /*2210*/  LEA.HI R15, R15, R47, RZ, 0x3 ;  /* 0x0000002f0f0f7211 */ /* 0x000fe200078f18ff */
[----:B------:R-:W2:Y:S03]  /*2220*/  LDSM.16.M88.4 R4, [R101] ;  /* 0x000000006504783b */ /* 0x000ea60000000200 */
[----:B------:R-:W-:Y:S01]  /*2230*/  LOP3.LUT R15, R15, 0xfffffff8, RZ, 0xc0, !PT ;  /* 0xfffffff80f0f7812 */ /* 0x000fe200078ec0ff */
[----:B------:R-:W-:Y:S01]  /*2240*/  IMAD R0, R11, c[0x0][0x208], RZ ;  /* 0x000082000b007a24 */ /* 0x000fe200078e02ff */
[----:B------:R-:W-:Y:S01]  /*2250*/  IADD3 R252, R101, 0x20, RZ ;  /* 0x0000002065fc7810 */ /* 0x000fe20007ffe0ff */
[----:B-1----:R-:W-:Y:S01]  /*2260*/  IMAD.WIDE.U32 R2, R25, c[0x0][0x208], RZ ;  /* 0x0000820019027a25 */ /* 0x002fe200078e00ff */
[----:B------:R-:W-:Y:S03]  /*2270*/  LDSM.16.M88.4 R40, [R101+0x1000] ;  /* 0x001000006528783b */ /* 0x000fe60000000200 */
[----:B------:R-:W-:-:S05]  /*2280*/  IMAD.IADD R15, R47, 0x1, -R15 ;  /* 0x000000012f0f7824 */ /* 0x000fca00078e0a0f */
[----:B------:R-:W-:Y:S01]  /*2290*/  R2P PR, R15, 0x6 ;  /* 0x000000060f007804 */ /* 0x000fe20000000000 */
[----:B------:R-:W-:-:S04]  /*22a0*/  IMAD R0, R25, c[0x0][0x20c], R0 ;  /* 0x0000830019007a24 */ /* 0x000fc800078e0200 */
[----:B------:R-:W-:Y:S02]  /*22b0*/  IMAD.IADD R3, R3, 0x1, R0 ;  /* 0x0000000103037824 */ /* 0x000fe400078e0200 */
[----:B------:R-:W-:-:S06]  /*22c0*/  IMAD.WIDE.U32 R8, R46, c[0x0][0x210], RZ ;  /* 0x000084002e087a25 */ /* 0x000fcc00078e00ff */
[----:B------:R-:W-:Y:S01]  /*22d0*/  @P1 IADD3 R252, R101, -0x20, RZ ;  /* 0xffffffe065fc1810 */ /* 0x000fe20007ffe0ff */
[----:B------:R-:W-:Y:S02]  /*22e0*/  IMAD R0, R14, c[0x0][0x218], RZ ;  /* 0x000086000e007a24 */ /* 0x000fe400078e02ff */
[----:B------:R-:W-:Y:S02]  /*22f0*/  IMAD.WIDE.U32 R2, R33, c[0x0][0x218], R2 ;  /* 0x0000860021027a25 */ /* 0x000fe400078e0002 */
[----:B------:R-:W1:Y:S01]  /*2300*/  LDSM.16.M88.4 R20, [R252] ;  /* 0x00000000fc14783b */ /* 0x000e620000000200 */
[----:B--2---:R-:W-:Y:S03]  /*2310*/  HMMA.16816.F32.BF16 R16, R168, R4, RZ ;  /* 0x00000004a810723c */ /* 0x004fe600000418ff */
[----:B------:R-:W-:Y:S01]  /*2320*/  STL.64 [R1+0xa0], R8 ;  /* 0x0000a00801007387 */ /* 0x000fe20000100a00 */
[----:B------:R-:W-:-:S02]  /*2330*/  IMAD.SHL.U32 R90, R50, 0x2, RZ ;  /* 0x00000002325a7824 */ /* 0x000fc400078e00ff */
[C---:B------:R-:W-:Y:S01]  /*2340*/  IMAD.SHL.U32 R91, R49.reuse, 0x2, RZ ;  /* 0x00000002315b7824 */ /* 0x040fe200078e00ff */
[----:B------:R-:W-:Y:S01]  /*2350*/  SHF.L.U64.HI R85, R50, 0x1, R29 ;  /* 0x0000000132557819 */ /* 0x000fe2000001021d */
[----:B------:R-:W-:Y:S01]  /*2360*/  IMAD.SHL.U32 R89, R30, 0x2, RZ ;  /* 0x000000021e597824 */ /* 0x000fe200078e00ff */
[----:B------:R-:W-:Y:S01]  /*2370*/  SHF.L.U64.HI R86, R49, 0x1, R28 ;  /* 0x0000000131567819 */ /* 0x000fe2000001021c */
[----:B------:R-:W-:Y:S01]  /*2380*/  IMAD R4, R24, c[0x0][0x210], RZ ;  /* 0x0000840018047a24 */ /* 0x000fe200078e02ff */
[----:B------:R-:W-:Y:S01]  /*2390*/  HMMA.16816.F32.BF16 R12, R168, R6, RZ ;  /* 0x00000006a80c723c */ /* 0x000fe200000418ff */
[----:B------:R-:W-:Y:S02]  /*23a0*/  LDSM.16.M88.4 R24, [R101+0x800] ;  /* 0x000800006518783b */ /* 0x000fe40000000200 */
[----:B------:R-:W-:Y:S01]  /*23b0*/  IMAD R4, R46, c[0x0][0x214], R4 ;  /* 0x000085002e047a24 */ /* 0x000fe200078e0204 */
[----:B------:R-:W-:Y:S01]  /*23c0*/  SHF.L.U64.HI R84, R30, 0x1, R31 ;  /* 0x000000011e547819 */ /* 0x000fe2000001021f */
[C---:B------:R-:W-:Y:S01]  /*23d0*/  IMAD.SHL.U32 R92, R53.reuse, 0x2, RZ ;  /* 0x00000002355c7824 */ /* 0x040fe200078e00ff */
[----:B------:R-:W-:Y:S01]  /*23e0*/  SHF.L.U64.HI R87, R53, 0x1, R32 ;  /* 0x0000000135577819 */ /* 0x000fe20000010220 */
[----:B------:R-:W-:Y:S01]  /*23f0*/  IMAD.IADD R5, R9, 0x1, R4 ;  /* 0x0000000109057824 */ /* 0x000fe200078e0204 */
[----:B------:R-:W-:Y:S01]  /*2400*/  LDSM.16.M88.4 R44, [R252+0x1000] ;  /* 0x00100000fc2c783b */ /* 0x000fe20000000200 */
[----:B------:R-:W-:Y:S01]  /*2410*/  IMAD R4, R33, c[0x0][0x21c], R0 ;  /* 0x0000870021047a24 */ /* 0x000fe200078e0200 */
[----:B------:R-:W-:-:S02]  /*2420*/  IADD3 R0, P0, R2, R8, RZ ;  /* 0x0000000802007210 */ /* 0x000fc40007f1e0ff */
[----:B------:R-:W-:Y:S02]  /*2430*/  STL [R1+0xb0], R5 ;  /* 0x0000b00501007387 */ /* 0x000fe40000100800 */
[----:B------:R-:W-:Y:S02]  /*2440*/  IADD3.X R3, R5, R3, R4, P0, !PT ;  /* 0x0000000305037210 */ /* 0x000fe400007fe404 */
[C---:B------:R-:W-:Y:S01]  /*2450*/  LEA R2, P0, R0.reuse, c[0x0][0x1f8], 0x1 ;  /* 0x00007e0000027a11 */ /* 0x040fe200078008ff */
[----:B------:R-:W-:Y:S03]  /*2460*/  LDSM.16.M88.4 R32, [R101+0x1800] ;  /* 0x001800006520783b */ /* 0x000fe60000000200 */
[----:B------:R-:W-:Y:S01]  /*2470*/  LEA.HI.X R3, R0, c[0x0][0x1fc], R3, 0x1, P0 ;  /* 0x00007f0000037a11 */ /* 0x000fe200000f0c03 */
[----:B------:R-:W2:Y:S04]  /*2480*/  SHFL.IDX PT, R4, R2, RZ, 0x181f ;  /* 0x00181fff02047589 */ /* 0x000ea800000e0000 */
[----:B------:R-:W3:Y:S04]  /*2490*/  SHFL.IDX PT, R5, R3, RZ, 0x181f ;  /* 0x00181fff03057589 */ /* 0x000ee800000e0000 */
[----:B------:R-:W4:Y:S04]  /*24a0*/  SHFL.IDX PT, R2, R2, 0x1, 0x181f ;  /* 0x00381f0002027f89 */ /* 0x000f2800000e0000 */
[----:B------:R-:W4:Y:S01]  /*24b0*/  SHFL.IDX PT, R3, R3, 0x1, 0x181f ;  /* 0x00381f0003037f89 */ /* 0x000f2200000e0000 */
[----:B-1----:R-:W-:Y:S01]  /*24c0*/  HMMA.16816.F32.BF16 R80, R172, R20, R16 ;  /* 0x00000014ac50723c */ /* 0x002fe20000041810 */
[----:B------:R-:W-:-:S02]  /*24d0*/  ISETP.GE.AND P5, PT, R30, c[0x0][0x1d4], PT ;  /* 0x000075001e007a0c */ /* 0x000fc40003fa6270 */
[----:B------:R-:W1:Y:S05]  /*24e0*/  LDSM.16.M88.4 R36, [R252+0x800] ;  /* 0x00080000fc24783b */ /* 0x000e6a0000000200 */
[----:B------:R-:W-:Y:S01]  /*24f0*/  HMMA.16816.F32.BF16 R76, R172, R22, R12 ;  /* 0x00000016ac4c723c */ /* 0x000fe2000004180c */
[C---:B--2---:R-:W-:Y:S02]  /*2500*/  IADD3 R16, P0, R4.reuse, R90, RZ ;  /* 0x0000005a04107210 */ /* 0x044fe40007f1e0ff */
[----:B------:R-:W-:-:S04]  /*2510*/  IADD3 R18, P1, R4, R89, RZ ;  /* 0x0000005904127210 */ /* 0x000fc80007f3e0ff */
[----:B------:R-:W-:Y:S01]  /*2520*/  IADD3 R14, P3, R4, R91, RZ ;  /* 0x0000005b040e7210 */ /* 0x000fe20007f7e0ff */
[C-C-:B---3--:R-:W-:Y:S01]  /*2530*/  IMAD.X R17, R5.reuse, 0x1, R85.reuse, P0 ;  /* 0x0000000105117824 */ /* 0x148fe200000e0655 */
[----:B------:R-:W-:Y:S02]  /*2540*/  SEL R0, R48, 0xffffffc0, !P2 ;  /* 0xffffffc030007807 */ /* 0x000fe40005000000 */
[----:B----4-:R-:W-:Y:S01]  /*2550*/  IADD3 R8, P0, R2, R90, RZ ;  /* 0x0000005a02087210 */ /* 0x010fe20007f1e0ff */
[C---:B------:R-:W-:Y:S01]  /*2560*/  IMAD.X R15, R5.reuse, 0x1, R86, P3 ;  /* 0x00000001050f7824 */ /* 0x040fe200018e0656 */
[----:B------:R-:W-:Y:S01]  /*2570*/  IADD3 R4, P2, R4, R92, RZ ;  /* 0x0000005c04047210 */ /* 0x000fe20007f5e0ff */
[----:B------:R-:W-:Y:S01]  /*2580*/  IMAD.X R19, R5, 0x1, R84, P1 ;  /* 0x0000000105137824 */ /* 0x000fe200008e0654 */
[----:B------:R-:W-:Y:S01]  /*2590*/  ISETP.GE.AND P3, PT, R50, c[0x0][0x1d4], PT ;  /* 0x0000750032007a0c */ /* 0x000fe20003f66270 */
[----:B------:R-:W-:Y:S01]  /*25a0*/  IMAD.X R9, R3, 0x1, R85, P0 ;  /* 0x0000000103097824 */ /* 0x000fe200000e0655 */
[----:B------:R-:W-:-:S02]  /*25b0*/  IADD3 R12, P1, R2, R89, RZ ;  /* 0x00000059020c7210 */ /* 0x000fc40007f3e0ff */
[C---:B------:R-:W-:Y:S01]  /*25c0*/  ISETP.LT.OR P4, PT, R10.reuse, 0x1, P5 ;  /* 0x000000010a00780c */ /* 0x040fe20002f81670 */
[----:B------:R-:W-:Y:S01]  /*25d0*/  IMAD.X R5, R5, 0x1, R87, P2 ;  /* 0x0000000105057824 */ /* 0x000fe200010e0657 */
[----:B------:R-:W-:Y:S01]  /*25e0*/  ISETP.LT.OR P0, PT, R10, 0x1, P3 ;  /* 0x000000010a00780c */ /* 0x000fe20001f01670 */
[----:B------:R-:W-:Y:S01]  /*25f0*/  IMAD.X R13, R3, 0x1, R84, P1 ;  /* 0x00000001030d7824 */ /* 0x000fe200008e0654 */
[----:B------:R-:W-:Y:S02]  /*2600*/  IADD3 R6, P2, R2, R91, RZ ;  /* 0x0000005b02067210 */ /* 0x000fe40007f5e0ff */
[----:B------:R-:W-:Y:S01]  /*2610*/  ISETP.GE.AND P1, PT, R49, c[0x0][0x1d4], PT ;  /* 0x0000750031007a0c */ /* 0x000fe20003f26270 */
[----:B------:R-:W-:Y:S01]  /*2620*/  HMMA.16816.F32.BF16 R20, R168, R40, RZ ;  /* 0x00000028a814723c */ /* 0x000fe200000418ff */
[----:B------:R-:W2:Y:S01]  /*2630*/  LDSM.16.M88.4 R48, [R252+0x1800] ;  /* 0x00180000fc30783b */ /* 0x000ea20000000200 */
[----:B------:R-:W-:Y:S01]  /*2640*/  IMAD.X R7, R3, 0x1, R86, P2 ;  /* 0x0000000103077824 */ /* 0x000fe200010e0656 */
[----:B------:R-:W-:-:S03]  /*2650*/  ISETP.LT.OR P2, PT, R10, 0x1, P1 ;  /* 0x000000010a00780c */ /* 0x000fc60000f41670 */
[----:B------:R-:W-:Y:S01]  /*2660*/  @!PT LDS RZ, [RZ] ;  /* 0x00000000fffff984 */ /* 0x000fe20000000800 */
[----:B------:R-:W-:Y:S01]  /*2670*/  @!PT LDS RZ, [RZ] ;  /* 0x00000000fffff984 */ /* 0x000fe20000000800 */
[----:B------:R-:W-:Y:S01]  /*2680*/  @!PT LDS RZ, [RZ] ;  /* 0x00000000fffff984 */ /* 0x000fe20000000800 */
[----:B------:R3:W-:Y:S02]  /*2690*/  LDGSTS.E.BYPASS.LTC128B.128 [R52+0x100], [R18.64], !P4 ;  /* 0x0010000012347fae */ /* 0x0007e4000e101d46 */
[----:B------:R-:W-:Y:S02]  /*26a0*/  HMMA.16816.F32.BF16 R28, R168, R24, RZ ;  /* 0x00000018a81c723c */ /* 0x000fe400000418ff */
[----:B------:R3:W-:Y:S01]  /*26b0*/  LDGSTS.E.BYPASS.LTC128B.128 [R52+0x2100], [R16.64], !P0 ;  /* 0x0210000010347fae */ /* 0x0007e2000c101d46 */
[----:B------:R-:W-:-:S05]  /*26c0*/  ISETP.GE.AND P0, PT, R53, c[0x0][0x1d4], PT ;  /* 0x0000750035007a0c */ /* 0x000fca0003f06270 */
[----:B------:R-:W-:Y:S01]  /*26d0*/  HMMA.16816.F32.BF16 R24, R168, R26, RZ ;  /* 0x0000001aa818723c */ /* 0x000fe200000418ff */
[C---:B------:R-:W-:Y:S01]  /*26e0*/  ISETP.LT.OR P4, PT, R10.reuse, 0x1, P0 ;  /* 0x000000010a00780c */ /* 0x040fe20000781670 */
[----:B------:R4:W-:Y:S01]  /*26f0*/  LDGSTS.E.BYPASS.LTC128B.128 [R52+0x4100], [R14.64], !P2 ;  /* 0x041000000e347fae */ /* 0x0009e2000d101d46 */
[C---:B------:R-:W-:Y:S02]  /*2700*/  ISETP.LT.OR P5, PT, R10.reuse, 0x21, P5 ;  /* 0x000000210a00780c */ /* 0x040fe40002fa1670 */
[C---:B------:R-:W-:Y:S02]  /*2710*/  ISETP.LT.OR P3, PT, R10.reuse, 0x21, P3 ;  /* 0x000000210a00780c */ /* 0x040fe40001f61670 */
[C---:B------:R-:W-:Y:S02]  /*2720*/  ISETP.LT.OR P2, PT, R10.reuse, 0x21, P1 ;  /* 0x000000210a00780c */ /* 0x040fe40000f41670 */
[----:B------:R-:W-:Y:S02]  /*2730*/  ISETP.LT.OR P1, PT, R10, 0x21, P0 ;  /* 0x000000210a00780c */ /* 0x000fe40000721670 */
[----:B------:R-:W-:Y:S01]  /*2740*/  IADD3 R2, P0, R2, R92, RZ ;  /* 0x0000005c02027210 */ /* 0x000fe20007f1e0ff */
[----:B------:R-:W-:-:S02]  /*2750*/  IMAD.IADD R100, R101, 0x1, R0 ;  /* 0x0000000165647824 */ /* 0x000fc400078e0200 */
[----:B------:R1:W-:Y:S02]  /*2760*/  LDGSTS.E.BYPASS.LTC128B.128 [R52+0x6100], [R4.64], !P4 ;  /* 0x0610000004347fae */ /* 0x0003e4000e101d46 */
[----:B------:R-:W-:Y:S01]  /*2770*/  IMAD.X R3, R3, 0x1, R87, P0 ;  /* 0x0000000103037824 */ /* 0x000fe200000e0657 */
[----:B------:R-:W-:Y:S01]  /*2780*/  HMMA.16816.F32.BF16 R56, R172, R44, R20 ;  /* 0x0000002cac38723c */ /* 0x000fe20000041814 */
[----:B------:R4:W-:Y:S04]  /*2790*/  LDGSTS.E.BYPASS.LTC128B.128 [R52+0x1100], [R12.64], !P5 ;  /* 0x011000000c347fae */ /* 0x0009e8000e901d46 */
[----:B------:R2:W-:Y:S03]  /*27a0*/  LDGSTS.E.BYPASS.LTC128B.128 [R52+0x3100], [R8.64], !P3 ;  /* 0x0310000008347fae */ /* 0x0005e6000d901d46 */
[C---:B---3--:R-:W-:Y:S01]  /*27b0*/  HMMA.16816.F32.BF16 R16, R168.reuse, R32, RZ ;  /* 0x00000020a810723c */ /* 0x048fe200000418ff */
[----:B------:R3:W-:Y:S04]  /*27c0*/  LDGSTS.E.BYPASS.LTC128B.128 [R52+0x5100], [R6.64], !P2 ;  /* 0x0510000006347fae */ /* 0x0007e8000d101d46 */
[----:B------:R3:W-:Y:S03]  /*27d0*/  LDGSTS.E.BYPASS.LTC128B.128 [R52+0x7100], [R2.64], !P1 ;  /* 0x0710000002347fae */ /* 0x0007e6000c901d46 */
[----:B------:R-:W-:Y:S01]  /*27e0*/  HMMA.16816.F32.BF16 R20, R168, R42, RZ ;  /* 0x0000002aa814723c */ /* 0x000fe200000418ff */
[----:B------:R-:W-:Y:S04]  /*27f0*/  LDSM.16.M88.4 R40, [R100+0x1000] ;  /* 0x001000006428783b */ /* 0x000fe80000000200 */
[----:B------:R-:W0:Y:S03]  /*2800*/  LDGDEPBAR ;  /* 0x00000000000079af */ /* 0x000e260000000000 */
[----:B-1----:R-:W-:Y:S01]  /*2810*/  HMMA.16816.F32.BF16 R64, R172, R38, R24 ;  /* 0x00000026ac40723c */ /* 0x002fe20000041818 */
[----:B------:R-:W1:Y:S07]  /*2820*/  LDSM.16.M88.4 R24, [R100] ;  /* 0x000000006418783b */ /* 0x000e6e0000000200 */
[----:B--2---:R-:W-:Y:S01]  /*2830*/  HMMA.16816.F32.BF16 R8, R168, R34, RZ ;  /* 0x00000022a808723c */ /* 0x004fe200000418ff */
[----:B------:R-:W2:Y:S07]  /*2840*/  LDSM.16.M88.4 R32, [R100+0x800] ;  /* 0x000800006420783b */ /* 0x000eae0000000200 */
[----:B------:R-:W-:Y:S01]  /*2850*/  HMMA.16816.F32.BF16 R68, R172, R36, R28 ;  /* 0x00000024ac44723c */ /* 0x000fe2000004181c */
[----:B------:R-:W2:Y:S01]  /*2860*/  LDSM.16.M88.4 R36, [R100+0x1800] ;  /* 0x001800006424783b */ /* 0x000ea20000000200 */
[----:B---3--:R-:W-:-:S05]  /*2870*/  IADD3 R2, R252, 0x6000, RZ ;  /* 0x00006000fc027810 */ /* 0x008fca0007ffe0ff */
[----:B------:R-:W-:Y:S01]  /*2880*/  IMAD.IADD R0, R2, 0x1, R0 ;  /* 0x0000000102007824 */ /* 0x000fe200078e0200 */
[C---:B------:R-:W-:Y:S04]  /*2890*/  HMMA.16816.F32.BF16 R16, R172.reuse, R48, R16 ;  /* 0x00000030ac10723c */ /* 0x040fe80000041810 */
[----:B----4-:R-:W3:Y:S04]  /*28a0*/  LDSM.16.M88.4 R12, [R0+-0x6000] ;  /* 0xffa00000000c783b */ /* 0x010ee80000000200 */
[C---:B------:R-:W-:Y:S01]  /*28b0*/  HMMA.16816.F32.BF16 R28, R172.reuse, R46, R20 ;  /* 0x0000002eac1c723c */ /* 0x040fe20000041814 */
[----:B------:R-:W4:Y:S04]  /*28c0*/  LDSM.16.M88.4 R52, [R0+-0x5800] ;  /* 0xffa800000034783b */ /* 0x000f280000000200 */
[----:B------:R-:W3:Y:S03]  /*28d0*/  LDSM.16.M88.4 R60, [R0+-0x5000] ;  /* 0xffb00000003c783b */ /* 0x000ee60000000200 */
[----:B------:R-:W-:Y:S01]  /*28e0*/  HMMA.16816.F32.BF16 R8, R172, R50, R8 ;  /* 0x00000032ac08723c */ /* 0x000fe20000041808 */
[----:B------:R-:W3:Y:S07]  /*28f0*/  LDSM.16.M88.4 R72, [R0+-0x4800] ;  /* 0xffb800000048783b */ /* 0x000eee0000000200 */
[C---:B-1----:R-:W-:Y:S01]  /*2900*/  HMMA.16816.F32.BF16 R4, R192.reuse, R24, R80 ;  /* 0x00000018c004723c */ /* 0x042fe20000041850 */
[----:B------:R-:W-:Y:S07]  /*2910*/  LDSM.16.M88.4 R80, [R100+0x7800] ;  /* 0x007800006450783b */ /* 0x000fee0000000200 */
[C---:B------:R-:W-:Y:S01]  /*2920*/  HMMA.16816.F32.BF16 R20, R192.reuse, R26, R76 ;  /* 0x0000001ac014723c */ /* 0x040fe2000004184c */
[----:B------:R-:W-:Y:S07]  /*2930*/  LDSM.16.M88.4 R76, [R101+0x3800] ;  /* 0x00380000654c783b */ /* 0x000fee0000000200 */
[C---:B--2---:R-:W-:Y:S01]  /*2940*/  HMMA.16816.F32.BF16 R24, R192.reuse, R32, R68 ;  /* 0x00000020c018723c */ /* 0x044fe20000041844 */
[----:B------:R-:W-:Y:S07]  /*2950*/  LDSM.16.M88.4 R68, [R252+0x3800] ;  /* 0x00380000fc44783b */ /* 0x000fee0000000200 */
[C---:B------:R-:W-:Y:S01]  /*2960*/  HMMA.16816.F32.BF16 R32, R192.reuse, R34, R64 ;  /* 0x00000022c020723c */ /* 0x040fe20000041840 */
[----:B------:R-:W-:Y:S07]  /*2970*/  LDSM.16.M88.4 R64, [R101+0x3000] ;  /* 0x003000006540783b */ /* 0x000fee0000000200 */
[C---:B------:R-:W-:Y:S01]  /*2980*/  HMMA.16816.F32.BF16 R48, R192.reuse, R40, R56 ;  /* 0x00000028c030723c */ /* 0x040fe20000041838 */
[----:B------:R-:W-:Y:S07]  /*2990*/  LDSM.16.M88.4 R56, [R101+0x2800] ;  /* 0x002800006538783b */ /* 0x000fee0000000200 */
[C---:B------:R-:W-:Y:S08]  /*29a0*/  HMMA.16816.F32.BF16 R16, R192.reuse, R36, R16 ;  /* 0x00000024c010723c */ /* 0x040ff00000041810 */
[C---:B------:R-:W-:Y:S01]  /*29b0*/  HMMA.16816.F32.BF16 R44, R192.reuse, R42, R28 ;  /* 0x0000002ac02c723c */ /* 0x040fe2000004181c */
[----:B------:R-:W-:Y:S07]  /*29c0*/  LDSM.16.M88.4 R40, [R252+0x2800] ;  /* 0x00280000fc28783b */ /* 0x000fee0000000200 */
[----:B------:R-:W-:Y:S01]  /*29d0*/  HMMA.16816.F32.BF16 R8, R192, R38, R8 ;  /* 0x00000026c008723c */ /* 0x000fe20000041808 */
[----:B------:R-:W1:Y:S07]  /*29e0*/  LDSM.16.M88.4 R36, [R101+0x2000] ;  /* 0x002000006524783b */ /* 0x000e6e0000000200 */
[C---:B---3--:R-:W-:Y:S08]  /*29f0*/  HMMA.16816.F32.BF16 R4, R196.reuse, R12, R4 ;  /* 0x0000000cc404723c */ /* 0x048ff00000041804 */
[C---:B------:R-:W-:Y:S08]  /*2a00*/  HMMA.16816.F32.BF16 R12, R196.reuse, R14, R20 ;  /* 0x0000000ec40c723c */ /* 0x040ff00000041814 */
[C---:B----4-:R-:W-:Y:S08]  /*2a10*/  HMMA.16816.F32.BF16 R20, R196.reuse, R52, R24 ;  /* 0x00000034c414723c */ /* 0x050ff00000041818 */
        /* <DEDUP_REMOVED lines=8> */
[----:B------:R-:W2:Y:S04]  /*2aa0*/  LDSM.16.M88.4 R8, [R252+0x2000] ;  /* 0x00200000fc08783b */ /* 0x000ea80000000200 */
[----:B------:R-:W-:Y:S03]  /*2ab0*/  LDSM.16.M88.4 R72, [R100+0x3800] ;  /* 0x003800006448783b */ /* 0x000fe60000000200 */
[C---:B-1----:R-:W-:Y:S08]  /*2ac0*/  HMMA.16816.F32.BF16 R4, R200.reuse, R36, R4 ;  /* 0x00000024c804723c */ /* 0x042ff00000041804 */
[C---:B------:R-:W-:Y:S01]  /*2ad0*/  HMMA.16816.F32.BF16 R12, R200.reuse, R38, R12 ;  /* 0x00000026c80c723c */ /* 0x040fe2000004180c */
[----:B------:R-:W1:Y:S07]  /*2ae0*/  LDSM.16.M88.4 R36, [R100+0x2000] ;  /* 0x002000006424783b */ /* 0x000e6e0000000200 */
[C---:B------:R-:W-:Y:S08]  /*2af0*/  HMMA.16816.F32.BF16 R20, R200.reuse, R56, R20 ;  /* 0x00000038c814723c */ /* 0x040ff00000041814 */
[C---:B------:R-:W-:Y:S01]  /*2b00*/  HMMA.16816.F32.BF16 R28, R200.reuse, R58, R28 ;  /* 0x0000003ac81c723c */ /* 0x040fe2000004181c */
[----:B------:R-:W-:Y:S07]  /*2b10*/  LDSM.16.M88.4 R56, [R0+-0x3000] ;  /* 0xffd000000038783b */ /* 0x000fee0000000200 */
[C---:B------:R-:W-:Y:S08]  /*2b20*/  HMMA.16816.F32.BF16 R32, R200.reuse, R64, R32 ;  /* 0x00000040c820723c */ /* 0x040ff00000041820 */
[C---:B------:R-:W-:Y:S08]  /*2b30*/  HMMA.16816.F32.BF16 R24, R200.reuse, R76, R24 ;  /* 0x0000004cc818723c */ /* 0x040ff00000041818 */
[C---:B------:R-:W-:Y:S01]  /*2b40*/  HMMA.16816.F32.BF16 R44, R200.reuse, R66, R44 ;  /* 0x00000042c82c723c */ /* 0x040fe2000004182c */
[----:B------:R-:W-:Y:S07]  /*2b50*/  LDSM.16.M88.4 R64, [R0+-0x2800] ;  /* 0xffd800000040783b */ /* 0x000fee0000000200 */
[----:B------:R-:W-:Y:S01]  /*2b60*/  HMMA.16816.F32.BF16 R16, R200, R78, R16 ;  /* 0x0000004ec810723c */ /* 0x000fe20000041810 */
[----:B------:R-:W-:Y:S07]  /*2b70*/  LDSM.16.M88.4 R76, [R252+0x7800] ;  /* 0x00780000fc4c783b */ /* 0x000fee0000000200 */
[C---:B--2---:R-:W-:Y:S08]  /*2b80*/  HMMA.16816.F32.BF16 R4, R204.reuse, R8, R4 ;  /* 0x00000008cc04723c */ /* 0x044ff00000041804 */
[C---:B------:R-:W-:Y:S01]  /*2b90*/  HMMA.16816.F32.BF16 R12, R204.reuse, R10, R12 ;  /* 0x0000000acc0c723c */ /* 0x040fe2000004180c */
[----:B------:R-:W2:Y:S07]  /*2ba0*/  LDSM.16.M88.4 R8, [R0+-0x4000] ;  /* 0xffc000000008783b */ /* 0x000eae0000000200 */
[C---:B------:R-:W-:Y:S08]  /*2bb0*/  HMMA.16816.F32.BF16 R20, R204.reuse, R40, R20 ;  /* 0x00000028cc14723c */ /* 0x040ff00000041814 */
[C---:B------:R-:W-:Y:S01]  /*2bc0*/  HMMA.16816.F32.BF16 R28, R204.reuse, R42, R28 ;  /* 0x0000002acc1c723c */ /* 0x040fe2000004181c */
[----:B------:R-:W3:Y:S07]  /*2bd0*/  LDSM.16.M88.4 R40, [R0+-0x3800] ;  /* 0xffc800000028783b */ /* 0x000eee0000000200 */
[C---:B------:R-:W-:Y:S08]  /*2be0*/  HMMA.16816.F32.BF16 R32, R204.reuse, R52, R32 ;  /* 0x00000034cc20723c */ /* 0x040ff00000041820 */
[C---:B------:R-:W-:Y:S08]  /*2bf0*/  HMMA.16816.F32.BF16 R24, R204.reuse, R68, R24 ;  /* 0x00000044cc18723c */ /* 0x040ff00000041818 */
[C---:B------:R-:W-:Y:S01]  /*2c00*/  HMMA.16816.F32.BF16 R44, R204.reuse, R54, R44 ;  /* 0x00000036cc2c723c */ /* 0x040fe2000004182c */
[----:B------:R-:W-:Y:S07]  /*2c10*/  LDSM.16.M88.4 R52, [R101+0x4800] ;  /* 0x004800006534783b */ /* 0x000fee0000000200 */
[----:B------:R-:W-:Y:S01]  /*2c20*/  HMMA.16816.F32.BF16 R16, R204, R70, R16 ;  /* 0x00000046cc10723c */ /* 0x000fe20000041810 */
[----:B------:R-:W-:Y:S07]  /*2c30*/  LDSM.16.M88.4 R68, [R101+0x5800] ;  /* 0x005800006544783b */ /* 0x000fee0000000200 */
[C---:B-1----:R-:W-:Y:S08]  /*2c40*/  HMMA.16816.F32.BF16 R4, R208.reuse, R36, R4 ;  /* 0x00000024d004723c */ /* 0x042ff00000041804 */
[C---:B------:R-:W-:Y:S01]  /*2c50*/  HMMA.16816.F32.BF16 R12, R208.reuse, R38, R12 ;  /* 0x00000026d00c723c */ /* 0x040fe2000004180c */
[----:B------:R-:W1:Y:S07]  /*2c60*/  LDSM.16.M88.4 R36, [R101+0x4000] ;  /* 0x004000006524783b */ /* 0x000e6e0000000200 */
[C---:B------:R-:W-:Y:S08]  /*2c70*/  HMMA.16816.F32.BF16 R20, R208.reuse, R48, R20 ;  /* 0x00000030d014723c */ /* 0x040ff00000041814 */
[C---:B------:R-:W-:Y:S01]  /*2c80*/  HMMA.16816.F32.BF16 R28, R208.reuse, R50, R28 ;  /* 0x00000032d01c723c */ /* 0x040fe2000004181c */
[----:B------:R-:W-:Y:S07]  /*2c90*/  LDSM.16.M88.4 R48, [R252+0x4800] ;  /* 0x00480000fc30783b */ /* 0x000fee0000000200 */
[C---:B------:R-:W-:Y:S08]  /*2ca0*/  HMMA.16816.F32.BF16 R32, R208.reuse, R60, R32 ;  /* 0x0000003cd020723c */ /* 0x040ff00000041820 */
[C---:B------:R-:W-:Y:S08]  /*2cb0*/  HMMA.16816.F32.BF16 R24, R208.reuse, R72, R24 ;  /* 0x00000048d018723c */ /* 0x040ff00000041818 */
[C---:B------:R-:W-:Y:S01]  /*2cc0*/  HMMA.16816.F32.BF16 R44, R208.reuse, R62, R44 ;  /* 0x0000003ed02c723c */ /* 0x040fe2000004182c */
[----:B------:R-:W4:Y:S07]  /*2cd0*/  LDSM.16.M88.4 R60, [R101+0x5000] ;  /* 0x00500000653c783b */ /* 0x000f2e0000000200 */
[----:B------:R-:W-:Y:S01]  /*2ce0*/  HMMA.16816.F32.BF16 R16, R208, R74, R16 ;  /* 0x0000004ad010723c */ /* 0x000fe20000041810 */
[----:B------:R-:W-:Y:S07]  /*2cf0*/  LDSM.16.M88.4 R72, [R100+0x7000] ;  /* 0x007000006448783b */ /* 0x000fee0000000200 */
[C---:B--2---:R-:W-:Y:S08]  /*2d00*/  HMMA.16816.F32.BF16 R4, R212.reuse, R8, R4 ;  /* 0x00000008d404723c */ /* 0x044ff00000041804 */
[C---:B------:R-:W-:Y:S01]  /*2d10*/  HMMA.16816.F32.BF16 R12, R212.reuse, R10, R12 ;  /* 0x0000000ad40c723c */ /* 0x040fe2000004180c */
[----:B------:R-:W2:Y:S07]  /*2d20*/  LDSM.16.M88.4 R8, [R252+0x4000] ;  /* 0x00400000fc08783b */ /* 0x000eae0000000200 */
[C---:B---3--:R-:W-:Y:S08]  /*2d30*/  HMMA.16816.F32.BF16 R20, R212.reuse, R40, R20 ;  /* 0x00000028d414723c */ /* 0x048ff00000041814 */
[C---:B------:R-:W-:Y:S01]  /*2d40*/  HMMA.16816.F32.BF16 R28, R212.reuse, R42, R28 ;  /* 0x0000002ad41c723c */ /* 0x040fe2000004181c */
[----:B------:R-:W-:Y:S07]  /*2d50*/  LDSM.16.M88.4 R40, [R100+0x4000] ;  /* 0x004000006428783b */ /* 0x000fee0000000200 */
[C---:B------:R-:W-:Y:S08]  /*2d60*/  HMMA.16816.F32.BF16 R32, R212.reuse, R56, R32 ;  /* 0x00000038d420723c */ /* 0x040ff00000041820 */
[C---:B------:R-:W-:Y:S08]  /*2d70*/  HMMA.16816.F32.BF16 R24, R212.reuse, R64, R24 ;  /* 0x00000040d418723c */ /* 0x040ff00000041818 */
[C---:B------:R-:W-:Y:S01]  /*2d80*/  HMMA.16816.F32.BF16 R44, R212.reuse, R58, R44 ;  /* 0x0000003ad42c723c */ /* 0x040fe2000004182c */
[----:B------:R-:W3:Y:S07]  /*2d90*/  LDSM.16.M88.4 R56, [R252+0x5000] ;  /* 0x00500000fc38783b */ /* 0x000eee0000000200 */
[----:B------:R-:W-:Y:S01]  /*2da0*/  HMMA.16816.F32.BF16 R16, R212, R66, R16 ;  /* 0x00000042d410723c */ /* 0x000fe20000041810 */
[----:B------:R-:W2:Y:S07]  /*2db0*/  LDSM.16.M88.4 R64, [R252+0x5800] ;  /* 0x00580000fc40783b */ /* 0x000eae0000000200 */
[C---:B-1----:R-:W-:Y:S08]  /*2dc0*/  HMMA.16816.F32.BF16 R4, R216.reuse, R36, R4 ;  /* 0x00000024d804723c */ /* 0x042ff00000041804 */
[C---:B------:R-:W-:Y:S01]  /*2dd0*/  HMMA.16816.F32.BF16 R12, R216.reuse, R38, R12 ;  /* 0x00000026d80c723c */ /* 0x040fe2000004180c */
[----:B------:R-:W-:Y:S07]  /*2de0*/  LDSM.16.M88.4 R36, [R0+-0x2000] ;  /* 0xffe000000024783b */ /* 0x000fee0000000200 */
[C---:B------:R-:W-:Y:S08]  /*2df0*/  HMMA.16816.F32.BF16 R20, R216.reuse, R52, R20 ;  /* 0x00000034d814723c */ /* 0x040ff00000041814 */
[C---:B------:R-:W-:Y:S01]  /*2e00*/  HMMA.16816.F32.BF16 R28, R216.reuse, R54, R28 ;  /* 0x00000036d81c723c */ /* 0x040fe2000004181c */
[----:B------:R-:W1:Y:S07]  /*2e10*/  LDSM.16.M88.4 R52, [R100+0x4800] ;  /* 0x004800006434783b */ /* 0x000e6e0000000200 */
[C---:B----4-:R-:W-:Y:S08]  /*2e20*/  HMMA.16816.F32.BF16 R32, R216.reuse, R60, R32 ;  /* 0x0000003cd820723c */ /* 0x050ff00000041820 */
[C---:B------:R-:W-:Y:S08]  /*2e30*/  HMMA.16816.F32.BF16 R24, R216.reuse, R68, R24 ;  /* 0x00000044d818723c */ /* 0x040ff00000041818 */
[C---:B------:R-:W-:Y:S01]  /*2e40*/  HMMA.16816.F32.BF16 R44, R216.reuse, R62, R44 ;  /* 0x0000003ed82c723c */ /* 0x040fe2000004182c */
[----:B------:R-:W4:Y:S07]  /*2e50*/  LDSM.16.M88.4 R60, [R100+0x5000] ;  /* 0x00500000643c783b */ /* 0x000f2e0000000200 */
[----:B------:R-:W-:Y:S01]  /*2e60*/  HMMA.16816.F32.BF16 R16, R216, R70, R16 ;  /* 0x00000046d810723c */ /* 0x000fe20000041810 */
[----:B------:R-:W1:Y:S07]  /*2e70*/  LDSM.16.M88.4 R68, [R100+0x5800] ;  /* 0x005800006444783b */ /* 0x000e6e0000000200 */
[C---:B--2---:R-:W-:Y:S08]  /*2e80*/  HMMA.16816.F32.BF16 R4, R220.reuse, R8, R4 ;  /* 0x00000008dc04723c */ /* 0x044ff00000041804 */
[C---:B------:R-:W-:Y:S08]  /*2e90*/  HMMA.16816.F32.BF16 R12, R220.reuse, R10, R12 ;  /* 0x0000000adc0c723c */ /* 0x040ff0000004180c */
[C---:B------:R-:W-:Y:S08]  /*2ea0*/  HMMA.16816.F32.BF16 R20, R220.reuse, R48, R20 ;  /* 0x00000030dc14723c */ /* 0x040ff00000041814 */
[C---:B------:R-:W-:Y:S01]  /*2eb0*/  HMMA.16816.F32.BF16 R28, R220.reuse, R50, R28 ;  /* 0x00000032dc1c723c */ /* 0x040fe2000004181c */
[----:B------:R-:W2:Y:S07]  /*2ec0*/  LDSM.16.M88.4 R48, [R0+-0x1800] ;  /* 0xffe800000030783b */ /* 0x000eae0000000200 */
[C---:B---3--:R-:W-:Y:S08]  /*2ed0*/  HMMA.16816.F32.BF16 R32, R220.reuse, R56, R32 ;  /* 0x00000038dc20723c */ /* 0x048ff00000041820 */
[C---:B------:R-:W-:Y:S08]  /*2ee0*/  HMMA.16816.F32.BF16 R24, R220.reuse, R64, R24 ;  /* 0x00000040dc18723c */ /* 0x040ff00000041818 */
[C---:B------:R-:W-:Y:S01]  /*2ef0*/  HMMA.16816.F32.BF16 R44, R220.reuse, R58, R44 ;  /* 0x0000003adc2c723c */ /* 0x040fe2000004182c */
[----:B------:R-:W3:Y:S07]  /*2f00*/  LDSM.16.M88.4 R56, [R0+-0x1000] ;  /* 0xfff000000038783b */ /* 0x000eee0000000200 */
[----:B------:R-:W-:Y:S01]  /*2f10*/  HMMA.16816.F32.BF16 R16, R220, R66, R16 ;  /* 0x00000042dc10723c */ /* 0x000fe20000041810 */
[----:B------:R-:W2:Y:S07]  /*2f20*/  LDSM.16.M88.4 R64, [R0+-0x800] ;  /* 0xfff800000040783b */ /* 0x000eae0000000200 */
[C---:B------:R-:W-:Y:S08]  /*2f30*/  HMMA.16816.F32.BF16 R8, R224.reuse, R40, R4 ;  /* 0x00000028e008723c */ /* 0x040ff00000041804 */
[C---:B------:R-:W-:Y:S01]  /*2f40*/  HMMA.16816.F32.BF16 R4, R224.reuse, R42, R12 ;  /* 0x0000002ae004723c */ /* 0x040fe2000004180c */
[----:B------:R-:W2:Y:S07]  /*2f50*/  LDSM.16.M88.4 R40, [R101+0x6000] ;  /* 0x006000006528783b */ /* 0x000eae0000000200 */
[C---:B-1----:R-:W-:Y:S08]  /*2f60*/  HMMA.16816.F32.BF16 R20, R224.reuse, R52, R20 ;  /* 0x00000034e014723c */ /* 0x042ff00000041814 */
        /* <DEDUP_REMOVED lines=8> */
[C---:B------:R-:W-:Y:S08]  /*2ff0*/  HMMA.16816.F32.BF16 R12, R228.reuse, R36, R8 ;  /* 0x00000024e40c723c */ /* 0x040ff00000041808 */
[C---:B------:R-:W-:Y:S01]  /*3000*/  HMMA.16816.F32.BF16 R8, R228.reuse, R38, R4 ;  /* 0x00000026e408723c */ /* 0x040fe20000041804 */
[----:B------:R-:W1:Y:S07]  /*3010*/  LDSM.16.M88.4 R36, [R252+0x6000] ;  /* 0x00600000fc24783b */ /* 0x000e6e0000000200 */
[C---:B--2---:R-:W-:Y:S08]  /*3020*/  HMMA.16816.F32.BF16 R4, R228.reuse, R48, R20 ;  /* 0x00000030e404723c */ /* 0x044ff00000041814 */
[C---:B------:R-:W-:Y:S01]  /*3030*/  HMMA.16816.F32.BF16 R28, R228.reuse, R50, R28 ;  /* 0x00000032e41c723c */ /* 0x040fe2000004181c */
[----:B------:R-:W2:Y:S07]  /*3040*/  LDSM.16.M88.4 R48, [R252+0x6800] ;  /* 0x00680000fc30783b */ /* 0x000eae0000000200 */
[C---:B---3--:R-:W-:Y:S08]  /*3050*/  HMMA.16816.F32.BF16 R32, R228.reuse, R56, R32 ;  /* 0x00000038e420723c */ /* 0x048ff00000041820 */
[C---:B------:R-:W-:Y:S08]  /*3060*/  HMMA.16816.F32.BF16 R24, R228.reuse, R64, R24 ;  /* 0x00000040e418723c */ /* 0x040ff00000041818 */
[C---:B------:R-:W-:Y:S01]  /*3070*/  HMMA.16816.F32.BF16 R44, R228.reuse, R58, R44 ;  /* 0x0000003ae42c723c */ /* 0x040fe2000004182c */
[----:B------:R-:W3:Y:S07]  /*3080*/  LDSM.16.M88.4 R56, [R252+0x7000] ;  /* 0x00700000fc38783b */ /* 0x000eee0000000200 */
[----:B------:R-:W-:Y:S01]  /*3090*/  HMMA.16816.F32.BF16 R20, R228, R66, R16 ;  /* 0x00000042e414723c */ /* 0x000fe20000041810 */
[----:B------:R-:W2:Y:S07]  /*30a0*/  LDSM.16.M88.4 R64, [R100+0x6000] ;  /* 0x006000006440783b */ /* 0x000eae0000000200 */
[C---:B------:R-:W-:Y:S08]  /*30b0*/  HMMA.16816.F32.BF16 R16, R232.reuse, R40, R12 ;  /* 0x00000028e810723c */ /* 0x040ff0000004180c */
[C---:B------:R-:W-:Y:S08]  /*30c0*/  HMMA.16816.F32.BF16 R12, R232.reuse, R42, R8 ;  /* 0x0000002ae80c723c */ /* 0x040ff00000041808 */
[C---:B-1----:R-:W-:Y:S08]  /*30d0*/  HMMA.16816.F32.BF16 R8, R232.reuse, R52, R4 ;  /* 0x00000034e808723c */ /* 0x042ff00000041804 */
[C---:B------:R-:W-:Y:S01]  /*30e0*/  HMMA.16816.F32.BF16 R4, R232.reuse, R54, R28 ;  /* 0x00000036e804723c */ /* 0x040fe2000004181c */
[----:B------:R-:W-:Y:S07]  /*30f0*/  LDSM.16.M88.4 R52, [R0+0x1000] ;  /* 0x001000000034783b */ /* 0x000fee0000000200 */
[C---:B----4-:R-:W-:Y:S08]  /*3100*/  HMMA.16816.F32.BF16 R32, R232.reuse, R60, R32 ;  /* 0x0000003ce820723c */ /* 0x050ff00000041820 */
[C---:B------:R-:W-:Y:S08]  /*3110*/  HMMA.16816.F32.BF16 R28, R232.reuse, R68, R24 ;  /* 0x00000044e81c723c */ /* 0x040ff00000041818 */
[C---:B------:R-:W-:Y:S01]  /*3120*/  HMMA.16816.F32.BF16 R44, R232.reuse, R62, R44 ;  /* 0x0000003ee82c723c */ /* 0x040fe2000004182c */
[----:B------:R-:W-:Y:S07]  /*3130*/  LDSM.16.M88.4 R60, [R0] ;  /* 0x00000000003c783b */ /* 0x000fee0000000200 */
[----:B------:R-:W-:Y:S01]  /*3140*/  HMMA.16816.F32.BF16 R24, R232, R70, R20 ;  /* 0x00000046e818723c */ /* 0x000fe20000041814 */
[----:B------:R-:W1:Y:S07]  /*3150*/  LDSM.16.M88.4 R68, [R100+0x6800] ;  /* 0x006800006444783b */ /* 0x000e6e0000000200 */
[C---:B------:R-:W-:Y:S08]  /*3160*/  HMMA.16816.F32.BF16 R20, R236.reuse, R36, R16 ;  /* 0x00000024ec14723c */ /* 0x040ff00000041810 */
[C---:B------:R-:W-:Y:S08]  /*3170*/  HMMA.16816.F32.BF16 R16, R236.reuse, R38, R12 ;  /* 0x00000026ec10723c */ /* 0x040ff0000004180c */
[C---:B--2---:R-:W-:Y:S08]  /*3180*/  HMMA.16816.F32.BF16 R12, R236.reuse, R48, R8 ;  /* 0x00000030ec0c723c */ /* 0x044ff00000041808 */
[C---:B------:R-:W-:Y:S01]  /*3190*/  HMMA.16816.F32.BF16 R8, R236.reuse, R50, R4 ;  /* 0x00000032ec08723c */ /* 0x040fe20000041804 */
[----:B------:R-:W-:Y:S07]  /*31a0*/  LDSM.16.M88.4 R48, [R0+0x1800] ;  /* 0x001800000030783b */ /* 0x000fee0000000200 */
[C---:B---3--:R-:W-:Y:S08]  /*31b0*/  HMMA.16816.F32.BF16 R4, R236.reuse, R56, R32 ;  /* 0x00000038ec04723c */ /* 0x048ff00000041820 */
[C---:B------:R-:W-:Y:S08]  /*31c0*/  HMMA.16816.F32.BF16 R40, R236.reuse, R76, R28 ;  /* 0x0000004cec28723c */ /* 0x040ff0000004181c */
[----:B------:R-:W-:Y:S01]  /*31d0*/  HMMA.16816.F32.BF16 R44, R236, R58, R44 ;  /* 0x0000003aec2c723c */ /* 0x000fe2000004182c */
[----:B------:R-:W2:Y:S04]  /*31e0*/  LDSM.16.M88.4 R56, [R0+0x800] ;  /* 0x000800000038783b */ /* 0x000ea80000000200 */
[----:B------:R3:W-:Y:S01]  /*31f0*/  STL [R1+0x28], R100 ;  /* 0x0000286401007387 */ /* 0x0007e20000100800 */
[----:B------:R-:W-:Y:S01]  /*3200*/  ISETP.GE.AND P0, PT, R248, 0x2, PT ;  /* 0x00000002f800780c */ /* 0x000fe20003f06270 */
[----:B------:R-:W-:-:S04]  /*3210*/  DEPBAR.LE SB0, 0x0 ;  /* 0x000080000000791a */ /* 0x000fc80000000000 */
[----:B------:R-:W-:Y:S08]  /*3220*/  HMMA.16816.F32.BF16 R36, R236, R78, R24 ;  /* 0x0000004eec24723c */ /* 0x000ff00000041818 */
[C---:B------:R-:W-:Y:S08]  /*3230*/  HMMA.16816.F32.BF16 R32, R240.reuse, R64, R20 ;  /* 0x00000040f020723c */ /* 0x040ff00000041814 */
[C---:B------:R-:W-:Y:S08]  /*3240*/  HMMA.16816.F32.BF16 R28, R240.reuse, R66, R16 ;  /* 0x00000042f01c723c */ /* 0x040ff00000041810 */
[C---:B-1----:R-:W-:Y:S08]  /*3250*/  HMMA.16816.F32.BF16 R24, R240.reuse, R68, R12 ;  /* 0x00000044f018723c */ /* 0x042ff0000004180c */
[C---:B------:R-:W-:Y:S08]  /*3260*/  HMMA.16816.F32.BF16 R20, R240.reuse, R70, R8 ;  /* 0x00000046f014723c */ /* 0x040ff00000041808 */
[C---:B------:R-:W-:Y:S08]  /*3270*/  HMMA.16816.F32.BF16 R16, R240.reuse, R72, R4 ;  /* 0x00000048f010723c */ /* 0x040ff00000041804 */
[C---:B------:R-:W-:Y:S01]  /*3280*/  HMMA.16816.F32.BF16 R8, R240.reuse, R80, R40 ;  /* 0x00000050f008723c */ /* 0x040fe20000041828 */
[----:B------:R3:W-:Y:S07]  /*3290*/  STL [R1+0x24], R0 ;  /* 0x0000240001007387 */ /* 0x0007ee0000100800 */
[C---:B------:R-:W-:Y:S08]  /*32a0*/  HMMA.16816.F32.BF16 R12, R240.reuse, R74, R44 ;  /* 0x0000004af00c723c */ /* 0x040ff0000004182c */
[----:B------:R-:W-:Y:S01]  /*32b0*/  HMMA.16816.F32.BF16 R4, R240, R82, R36 ;  /* 0x00000052f004723c */ /* 0x000fe20000041824 */
[----:B------:R-:W-:Y:S01]  /*32c0*/  BSSY B0, `(.L_x_517) ;  /* 0x0000067000007945 */ /* 0x000fe20003800000 */
[----:B------:R-:W-:Y:S06]  /*32d0*/  BAR.SYNC.DEFER_BLOCKING 0x0 ;  /* 0x0000000000007b1d */ /* 0x000fec0000010000 */
[----:B------:R-:W-:Y:S01]  /*32e0*/  HMMA.16816.F32.BF16 R36, R244, R60, R32 ;  /* 0x0000003cf424723c */ /* 0x000fe20000041820 */
[----:B------:R-:W-:-:S07]  /*32f0*/  ISETP.GT.AND P6, PT, R103, 0x3f, PT ;  /* 0x0000003f6700780c */ /* 0x000fce0003fc4270 */
[C---:B------:R-:W-:Y:S08]  /*3300*/  HMMA.16816.F32.BF16 R60, R244.reuse, R62, R28 ;  /* 0x0000003ef43c723c */ /* 0x040ff0000004181c */
[C---:B--2---:R-:W-:Y:S08]  /*3310*/  HMMA.16816.F32.BF16 R32, R244.reuse, R56, R24 ;  /* 0x00000038f420723c */ /* 0x044ff00000041818 */
[C---:B------:R-:W-:Y:S08]  /*3320*/  HMMA.16816.F32.BF16 R28, R244.reuse, R52, R16 ;  /* 0x00000034f41c723c */ /* 0x040ff00000041810 */
[C---:B------:R-:W-:Y:S08]  /*3330*/  HMMA.16816.F32.BF16 R24, R244.reuse, R48, R8 ;  /* 0x00000030f418723c */ /* 0x040ff00000041808 */
[C---:B------:R-:W-:Y:S08]  /*3340*/  HMMA.16816.F32.BF16 R20, R244.reuse, R58, R20 ;  /* 0x0000003af414723c */ /* 0x040ff00000041814 */
[C---:B------:R-:W-:Y:S08]  /*3350*/  HMMA.16816.F32.BF16 R52, R244.reuse, R54, R12 ;  /* 0x00000036f434723c */ /* 0x040ff0000004180c */
[----:B------:R-:W-:Y:S01]  /*3360*/  HMMA.16816.F32.BF16 R48, R244, R50, R4 ;  /* 0x00000032f430723c */ /* 0x000fe20000041804 */
[----:B------:R-:W-:Y:S07]  /*3370*/  @!UPT UIADD3 URZ, URZ, URZ, URZ ;  /* 0x0000003f3f3ff290 */ /* 0x000fee000fffe03f */
[----:B------:R-:W-:Y:S11]  /*3380*/  @!P0 BRA `(.L_x_518) ;  /* 0x000005a000008947 */ /* 0x000ff60003800000 */
[----:B---3--:R-:W-:Y:S01]  /*3390*/  ISETP.NE.AND P4, PT, R97, 0x1, PT ;  /* 0x000000016100780c */ /* 0x008fe20003f85270 */
[----:B------:R-:W-:-:S02]  /*33a0*/  IMAD R2, R248, 0x40, R107 ;  /* 0x00000040f8027824 */ /* 0x000fc400078e026b */
[----:B------:R-:W-:-:S03]  /*33b0*/  IMAD.MOV.U32 R6, RZ, RZ, RZ ;  /* 0x000000ffff067224 */ /* 0x000fc600078e00ff */
[----:B------:R-:W-:-:S05]  /*33c0*/  IADD3 R2, R2, -0x80, R103 ;  /* 0xffffff8002027810 */ /* 0x000fca0007ffe067 */
[----:B------:R-:W-:Y:S02]  /*33d0*/  IMAD.MOV.U32 R0, RZ, RZ, R2 ;  /* 0x000000ffff007224 */ /* 0x000fe400078e0002 */
[----:B------:R-:W-:-:S05]  /*33e0*/  @P4 IMAD.HI.U32 R3, R2, c[0x0][0x2bc], RZ ;  /* 0x0000af0002034a27 */ /* 0x000fca00078e00ff */
[----:B------:R-:W-:-:S04]  /*33f0*/  @P4 SHF.R.U32.HI R0, RZ, c[0x0][0x2c0], R3 ;  /* 0x0000b000ff004a19 */ /* 0x000fc80000011603 */
[----:B------:R-:W-:-:S04]  /*3400*/  @!P6 IADD3 R3, P0, R0, R98, RZ ;  /* 0x000000620003e210 */ /* 0x000fc80007f1e0ff */
[----:B------:R-:W-:Y:S02]  /*3410*/  @!P6 LEA.HI.X.SX32 R5, R0, R96, 0x1, P0 ;  /* 0x000000600005e211 */ /* 0x000fe400000f0eff */
[----:B------:R-:W-:-:S04]  /*3420*/  @!P6 LEA R4, P0, R3, c[0x0][0x2a0], 0x2 ;  /* 0x0000a8000304ea11 */ /* 0x000fc800078010ff */
[----:B------:R-:W-:-:S05]  /*3430*/  @!P6 LEA.HI.X R5, R3, c[0x0][0x2a4], R5, 0x2, P0 ;  /* 0x0000a9000305ea11 */ /* 0x000fca00000f1405 */
[----:B------:R-:W2:Y:S01]  /*3440*/  @!P6 LDG.E R6, [R4.64] ;  /* 0x000000060406e981 */ /* 0x000ea2000c1e1900 */
[----:B------:R-:W-:-:S04]  /*3450*/  IMAD.MOV R0, RZ, RZ, -R0 ;  /* 0x000000ffff007224 */ /* 0x000fc800078e0a00 */
[----:B------:R-:W-:-:S04]  /*3460*/  IMAD R7, R0, c[0x0][0x2b8], R2 ;  /* 0x0000ae0000077a24 */ /* 0x000fc800078e0202 */
[----:B------:R-:W-:Y:S01]  /*3470*/  IMAD.WIDE.U32 R2, R7, c[0x0][0x1e0], RZ ;  /* 0x0000780007027a25 */ /* 0x000fe200078e00ff */
[----:B------:R-:W-:Y:S01]  /*3480*/  SHF.R.S32.HI R0, RZ, 0x1f, R7 ;  /* 0x0000001fff007819 */ /* 0x000fe20000011407 */
[----:B------:R1:W-:Y:S04]  /*3490*/  STL [R1+0x60], R7 ;  /* 0x0000600701007387 */ /* 0x0003e80000100800 */
[----:B------:R-:W-:-:S04]  /*34a0*/  IMAD R0, R0, c[0x0][0x1e0], RZ ;  /* 0x0000780000007a24 */ /* 0x000fc800078e02ff */
[----:B------:R-:W-:-:S04]  /*34b0*/  IMAD R0, R7, c[0x0][0x1e4], R0 ;  /* 0x0000790007007a24 */ /* 0x000fc800078e0200 */
[----:B------:R-:W-:Y:S01]  /*34c0*/  IMAD.IADD R3, R3, 0x1, R0 ;  /* 0x0000000103037824 */ /* 0x000fe200078e0200 */
[----:B--2---:R1:W-:Y:S01]  /*34d0*/  STL [R1+0x5c], R6 ;  /* 0x00005c0601007387 */ /* 0x0043e20000100800 */
[----:B------:R-:W-:Y:S02]  /*34e0*/  SHF.R.S32.HI R0, RZ, 0x1f, R6 ;  /* 0x0000001fff007819 */ /* 0x000fe40000011406 */
[----:B------:R-:W-:-:S04]  /*34f0*/  IMAD.WIDE.U32 R2, R6, c[0x0][0x1f0], R2 ;  /* 0x00007c0006027a25 */ /* 0x000fc800078e0002 */
[----:B------:R-:W-:Y:S01]  /*3500*/  IMAD R4, R0, c[0x0][0x1f0], RZ ;  /* 0x00007c0000047a24 */ /* 0x000fe200078e02ff */
[----:B------:R-:W-:-:S03]  /*3510*/  IADD3 R0, P1, R94, R2, RZ ;  /* 0x000000025e007210 */ /* 0x000fc60007f3e0ff */
[----:B------:R-:W-:Y:S01]  /*3520*/  IMAD R2, R6, c[0x0][0x1f4], R4 ;  /* 0x00007d0006027a24 */ /* 0x000fe200078e0204 */
[----:B------:R-:W-:-:S04]  /*3530*/  LEA R15, P0, R0, c[0x0][0x1c8], 0x1 ;  /* 0x00007200000f7a11 */ /* 0x000fc800078008ff */
[----:B------:R-:W-:-:S04]  /*3540*/  IADD3.X R2, R93, R3, R2, P1, !PT ;  /* 0x000000035d027210 */ /* 0x000fc80000ffe402 */
[----:B------:R-:W-:Y:S01]  /*3550*/  LEA.HI.X R5, R0, c[0x0][0x1cc], R2, 0x1, P0 ;  /* 0x0000730000057a11 */ /* 0x000fe200000f0c02 */
[----:B------:R-:W-:Y:S05]  /*3560*/  BRA.DIV ~URZ, `(.L_x_519) ;  /* 0x0000d0f27f007947 */ /* 0x000fea000b800000 */
[----:B------:R2:W3:Y:S02]  /*3570*/  SHFL.IDX PT, R4, R5, RZ, 0x181f ;  /* 0x00181fff05047589 */ /* 0x0004e400000e0000 */
.L_x_575:
[----:B------:R-:W-:Y:S05]  /*3580*/  BRA.DIV ~URZ, `(.L_x_520) ;  /* 0x0000d1427f007947 */ /* 0x000fea000b800000 */
[----:B------:R-:W4:Y:S04]  /*3590*/  LDL R10, [R1+0x70] ;  /* 0x00007000010a7983 */ /* 0x000f280000100800 */
[----:B------:R-:W5:Y:S04]  /*35a0*/  LDL R2, [R1+0x58] ;  /* 0x0000580001027983 */ /* 0x000f680000100800 */
[----:B--2---:R-:W2:Y:S04]  /*35b0*/  LDL R18, [R1+0x6c] ;  /* 0x00006c0001127983 */ /* 0x004ea80000100800 */
[----:B---3--:R-:W3:Y:S04]  /*35c0*/  LDL R17, [R1+0x74] ;  /* 0x0000740001117983 */ /* 0x008ee80000100800 */
[----:B------:R-:W3:Y:S04]  /*35d0*/  LDL R16, [R1+0x50] ;  /* 0x0000500001107983 */ /* 0x000ee80000100800 */
[----:B------:R-:W1:Y:S02]  /*35e0*/  SHFL.IDX PT, R0, R15, RZ, 0x181f ;  /* 0x00181fff0f007589 */ /* 0x000e6400000e0000 */
[----:B-1----:R-:W-:-:S02]  /*35f0*/  IADD3 R6, P0, R0, R90, RZ ;  /* 0x0000005a00067210 */ /* 0x002fc40007f1e0ff */
[----:B------:R-:W-:-:S03]  /*3600*/  IADD3 R8, P1, R0, R89, RZ ;  /* 0x0000005900087210 */ /* 0x000fc60007f3e0ff */
[C---:B------:R-:W-:Y:S02]  /*3610*/  IMAD.X R7, R4.reuse, 0x1, R85, P0 ;  /* 0x0000000104077824 */ /* 0x040fe400000e0655 */
[----:B------:R-:W-:Y:S01]  /*3620*/  IMAD.X R9, R4, 0x1, R84, P1 ;  /* 0x0000000104097824 */ /* 0x000fe200008e0654 */
[----:B----4-:R-:W-:Y:S02]  /*3630*/  ISETP.GE.AND P2, PT, R10, c[0x0][0x1d4], PT ;  /* 0x000075000a007a0c */ /* 0x010fe40003f46270 */
[----:B------:R-:W-:Y:S02]  /*3640*/  IADD3 R10, P0, R0, R92, RZ ;  /* 0x0000005c000a7210 */ /* 0x000fe40007f1e0ff */
[----:B-----5:R-:W-:-:S03]  /*3650*/  ISETP.GE.AND P3, PT, R2, c[0x0][0x1d4], PT ;  /* 0x0000750002007a0c */ /* 0x020fc60003f66270 */
[----:B------:R-:W-:Y:S01]  /*3660*/  IMAD.X R11, R4, 0x1, R87, P0 ;  /* 0x00000001040b7824 */ /* 0x000fe200000e0657 */
[----:B--2---:R-:W-:Y:S02]  /*3670*/  ISETP.GE.AND P1, PT, R18, c[0x0][0x1d4], PT ;  /* 0x0000750012007a0c */ /* 0x004fe40003f26270 */
[----:B------:R-:W-:Y:S02]  /*3680*/  IADD3 R2, P4, R0, R91, RZ ;  /* 0x0000005b00027210 */ /* 0x000fe40007f9e0ff */
[----:B---3--:R-:W-:-:S03]  /*3690*/  ISETP.GE.AND P0, PT, R17, c[0x0][0x1d4], PT ;  /* 0x0000750011007a0c */ /* 0x008fc60003f06270 */
[----:B------:R-:W-:Y:S02]  /*36a0*/  IMAD.X R3, R4, 0x1, R86, P4 ;  /* 0x0000000104037824 */ /* 0x000fe400020e0656 */
[----:B------:R-:W-:Y:S01]  /*36b0*/  @!PT LDS RZ, [RZ] ;  /* 0x00000000fffff984 */ /* 0x000fe20000000800 */
[----:B------:R-:W-:Y:S01]  /*36c0*/  @!PT LDS RZ, [RZ] ;  /* 0x00000000fffff984 */ /* 0x000fe20000000800 */
[----:B------:R1:W-:Y:S04]  /*36d0*/  LDGSTS.E.BYPASS.LTC128B.128 [R16+0x10100], [R8.64], !P3 ;  /* 0x1010000008107fae */ /* 0x0003e8000d901d46 */
[----:B------:R1:W-:Y:S04]  /*36e0*/  LDGSTS.E.BYPASS.LTC128B.128 [R16+0x12100], [R6.64], !P2 ;  /* 0x1210000006107fae */ /* 0x0003e8000d101d46 */
[----:B------:R1:W-:Y:S04]  /*36f0*/  LDGSTS.E.BYPASS.LTC128B.128 [R16+0x14100], [R2.64], !P1 ;  /* 0x1410000002107fae */ /* 0x0003e8000c901d46 */
[----:B------:R-:W2:Y:S04]  /*3700*/  SHFL.IDX PT, R0, R15, 0x1, 0x181f ;  /* 0x00381f000f007f89 */ /* 0x000ea800000e0000 */
[----:B------:R1:W-:Y:S01]  /*3710*/  LDGSTS.E.BYPASS.LTC128B.128 [R16+0x16100], [R10.64], !P0 ;  /* 0x161000000a107fae */ /* 0x0003e2000c101d46 */
[----:B------:R-:W-:-:S02]  /*3720*/  SEL R14, RZ, 0x10, P2 ;  /* 0x00000010ff0e7807 */ /* 0x000fc40001000000 */
[----:B------:R-:W-:Y:S01]  /*3730*/  SEL R13, RZ, 0x10, P1 ;  /* 0x00000010ff0d7807 */ /* 0x000fe20000800000 */
[----:B------:R3:W4:Y:S01]  /*3740*/  SHFL.IDX PT, R4, R5, 0x1, 0x181f ;  /* 0x00381f0005047f89 */ /* 0x00072200000e0000 */
[----:B------:R-:W-:Y:S02]  /*3750*/  SEL R12, RZ, 0x10, P0 ;  /* 0x00000010ff0c7807 */ /* 0x000fe40000000000 */
[----:B---3--:R-:W-:-:S03]  /*3760*/  SEL R5, RZ, 0x10, P3 ;  /* 0x00000010ff057807 */ /* 0x008fc60001800000 */
.L_x_576:
[----:B-12---:R-:W2:Y:S01]  /*3770*/  LDL R15, [R1+0x50] ;  /* 0x00005000010f7983 */ /* 0x006ea20000100800 */
[----:B------:R-:W-:Y:S02]  /*3780*/  IADD3 R2, -R5, 0x10, RZ ;  /* 0x0000001005027810 */ /* 0x000fe40007ffe1ff */
[----:B------:R-:W-:Y:S02]  /*3790*/  IADD3 R6, -R13, 0x10, RZ ;  /* 0x000000100d067810 */ /* 0x000fe40007ffe1ff */
[----:B------:R-:W-:Y:S02]  /*37a0*/  LOP3.LUT R2, R2, 0xf, RZ, 0xc0, !PT ;  /* 0x0000000f02027812 */ /* 0x000fe400078ec0ff */
[----:B------:R-:W-:-:S02]  /*37b0*/  IADD3 R3, -R14, 0x10, RZ ;  /* 0x000000100e037810 */ /* 0x000fc40007ffe1ff */
[----:B------:R-:W-:Y:S02]  /*37c0*/  IADD3 R10, P1, P0, R2, R0, R89 ;  /* 0x00000000020a7210 */ /* 0x000fe4000783e059 */
[----:B------:R-:W-:Y:S02]  /*37d0*/  LOP3.LUT R2, R6, 0xf, RZ, 0xc0, !PT ;  /* 0x0000000f06027812 */ /* 0x000fe400078ec0ff */
[----:B------:R-:W-:Y:S02]  /*37e0*/  IADD3 R7, -R12, 0x10, RZ ;  /* 0x000000100c077810 */ /* 0x000fe40007ffe1ff */
[----:B------:R-:W-:Y:S02]  /*37f0*/  LOP3.LUT R3, R3, 0xf, RZ, 0xc0, !PT ;  /* 0x0000000f03037812 */ /* 0x000fe400078ec0ff */
[----:B----4-:R-:W-:Y:S02]  /*3800*/  IADD3.X R11, RZ, R4, R84, P1, P0 ;  /* 0x00000004ff0b7210 */ /* 0x010fe40000fe0454 */
[----:B------:R-:W-:-:S02]  /*3810*/  IADD3 R6, P1, P0, R2, R0, R91 ;  /* 0x0000000002067210 */ /* 0x000fc4000783e05b */
[----:B------:R-:W-:Y:S02]  /*3820*/  LOP3.LUT R2, R7, 0xf, RZ, 0xc0, !PT ;  /* 0x0000000f07027812 */ /* 0x000fe400078ec0ff */
[----:B------:R-:W-:Y:S02]  /*3830*/  IADD3 R8, P3, P2, R3, R0, R90 ;  /* 0x0000000003087210 */ /* 0x000fe40007a7e05a */
[----:B------:R-:W-:Y:S02]  /*3840*/  IADD3.X R7, RZ, R4, R86, P1, P0 ;  /* 0x00000004ff077210 */ /* 0x000fe40000fe0456 */
[----:B------:R-:W-:Y:S02]  /*3850*/  IADD3 R2, P1, P0, R2, R0, R92 ;  /* 0x0000000002027210 */ /* 0x000fe4000783e05c */
[----:B------:R-:W-:Y:S02]  /*3860*/  IADD3.X R9, RZ, R4, R85, P3, P2 ;  /* 0x00000004ff097210 */ /* 0x000fe40001fe4455 */
[----:B------:R-:W-:-:S02]  /*3870*/  ISETP.NE.U32.AND P3, PT, R5, RZ, PT ;  /* 0x000000ff0500720c */ /* 0x000fc40003f65070 */
[----:B------:R-:W-:Y:S02]  /*3880*/  ISETP.NE.U32.AND P2, PT, R14, RZ, PT ;  /* 0x000000ff0e00720c */ /* 0x000fe40003f45070 */
[----:B------:R-:W-:Y:S02]  /*3890*/  IADD3.X R3, RZ, R4, R87, P1, P0 ;  /* 0x00000004ff037210 */ /* 0x000fe40000fe0457 */
[----:B------:R-:W-:Y:S02]  /*38a0*/  ISETP.NE.U32.AND P1, PT, R13, RZ, PT ;  /* 0x000000ff0d00720c */ /* 0x000fe40003f25070 */
[----:B------:R-:W-:-:S05]  /*38b0*/  ISETP.NE.U32.AND P0, PT, R12, RZ, PT ;  /* 0x000000ff0c00720c */ /* 0x000fca0003f05070 */
[----:B------:R-:W-:Y:S01]  /*38c0*/  @!PT LDS RZ, [RZ] ;  /* 0x00000000fffff984 */ /* 0x000fe20000000800 */
[----:B------:R-:W-:Y:S01]  /*38d0*/  @!PT LDS RZ, [RZ] ;  /* 0x00000000fffff984 */ /* 0x000fe20000000800 */
[----:B------:R-:W-:Y:S01]  /*38e0*/  @!PT LDS RZ, [RZ] ;  /* 0x00000000fffff984 */ /* 0x000fe20000000800 */
[----:B--2---:R1:W-:Y:S04]  /*38f0*/  LDGSTS.E.BYPASS.LTC128B.128.ZFILL [R15+0x11100], [R10.64], P3 ;  /* 0x111000000a0f7fae */ /* 0x0043e80009941d46 */
[----:B------:R1:W-:Y:S04]  /*3900*/  LDGSTS.E.BYPASS.LTC128B.128.ZFILL [R15+0x13100], [R8.64], P2 ;  /* 0x13100000080f7fae */ /* 0x0003e80009141d46 */
[----:B------:R1:W-:Y:S04]  /*3910*/  LDGSTS.E.BYPASS.LTC128B.128.ZFILL [R15+0x15100], [R6.64], P1 ;  /* 0x15100000060f7fae */ /* 0x0003e80008941d46 */
[----:B------:R1:W-:Y:S02]  /*3920*/  LDGSTS.E.BYPASS.LTC128B.128.ZFILL [R15+0x17100], [R2.64], P0 ;  /* 0x17100000020f7fae */ /* 0x0003e40008141d46 */
.L_x_518:
[----:B---3--:R-:W-:Y:S05]  /*3930*/  BSYNC B0 ;  /* 0x0000000000007941 */ /* 0x008fea0003800000 */
.L_x_517:
[----:B-1----:R-:W2:Y:S04]  /*3940*/  LDL R3, [R1+0xb4] ;  /* 0x0000b40001037983 */ /* 0x002ea80000100800 */
[----:B------:R-:W2:Y:S01]  /*3950*/  LDL R0, [R1+0xc0] ;  /* 0x0000c00001007983 */ /* 0x000ea20000100800 */
[----:B------:R-:W-:-:S03]  /*3960*/  IMAD.MOV.U32 R4, RZ, RZ, c[0x0][0x2c4] ;  /* 0x0000b100ff047624 */ /* 0x000fc600078e00ff */
[----:B------:R-:W3:Y:S01]  /*3970*/  LDL R7, [R1+0xc4] ;  /* 0x0000c40001077983 */ /* 0x000ee20000100800 */
[----:B------:R-:W-:Y:S01]  /*3980*/  IMAD.MOV.U32 R2, RZ, RZ, -0x40 ;  /* 0xffffffc0ff027424 */ /* 0x000fe200078e00ff */
[----:B------:R-:W-:Y:S01]  /*3990*/  ISETP.NE.AND P0, PT, R4, 0x1, PT ;  /* 0x000000010400780c */ /* 0x000fe20003f05270 */
[----:B------:R-:W-:Y:S01]  /*39a0*/  IMAD.MOV.U32 R5, RZ, RZ, c[0x0][0x2ac] ;  /* 0x0000ab00ff057624 */ /* 0x000fe200078e00ff */
[----:B------:R-:W0:Y:S01]  /*39b0*/  LDGDEPBAR ;  /* 0x00000000000079af */ /* 0x000e220000000000 */
[----:B------:R-:W-:-:S04]  /*39c0*/  IMAD R2, R248, R2, 0x41 ;  /* 0x00000041f8027424 */ /* 0x000fc800078e0202 */
[----:B------:R-:W-:Y:S01]  /*39d0*/  IMAD R2, R5, c[0x0][0x1d0], R2 ;  /* 0x0000740005027a24 */ /* 0x000fe200078e0202 */
[----:B--2---:R-:W-:-:S04]  /*39e0*/  IADD3 R0, R0, R3, RZ ;  /* 0x0000000300007210 */ /* 0x004fc80007ffe0ff */
[----:B------:R-:W-:Y:S01]  /*39f0*/  MOV R4, R0 ;  /* 0x0000000000047202 */ /* 0x000fe20000000f00 */
[----:B------:R-:W-:Y:S01]  /*3a00*/  @P0 IMAD.HI.U32 R3, R0, c[0x0][0x2c8], RZ ;  /* 0x0000b20000030a27 */ /* 0x000fe200078e00ff */
[----:B---3--:R-:W-:Y:S02]  /*3a10*/  IADD3 R6, -R7, R88, RZ ;  /* 0x0000005807067210 */ /* 0x008fe40007ffe1ff */
[----:B------:R-:W-:Y:S02]  /*3a20*/  IADD3 R5, R2, -c[0x0][0x168], -R7 ;  /* 0x80005a0002057a10 */ /* 0x000fe40007ffe807 */
[----:B------:R-:W-:Y:S01]  /*3a30*/  @P0 SHF.R.U32.HI R4, RZ, c[0x0][0x2cc], R3 ;  /* 0x0000b300ff040a19 */ /* 0x000fe20000011603 */
[----:B------:R-:W-:Y:S05]  /*3a40*/  BRA.DIV ~URZ, `(.L_x_521) ;  /* 0x0000cf827f007947 */ /* 0x000fea000b800000 */
[----:B------:R1:W2:Y:S02]  /*3a50*/  SHFL.IDX PT, R0, R4, RZ, 0x1c1f ;  /* 0x001c1fff04007589 */ /* 0x0002a400000e0000 */
.L_x_577:
[----:B--2---:R-:W-:-:S05]  /*3a60*/  IMAD.IADD R0, R5, 0x1, R0 ;  /* 0x0000000105007824 */ /* 0x004fca00078e0200 */
[----:B------:R-:W-:-:S04]  /*3a70*/  IMNMX R0, R6, R0, PT ;  /* 0x0000000006007217 */ /* 0x000fc80003800200 */
[C---:B------:R-:W-:Y:S02]  /*3a80*/  ISETP.GT.AND P0, PT, R0.reuse, RZ, PT ;  /* 0x000000ff0000720c */ /* 0x040fe40003f04270 */
[----:B------:R-:W-:Y:S02]  /*3a90*/  ISETP.GT.AND P3, PT, R0, 0x8, PT ;  /* 0x000000080000780c */ /* 0x000fe40003f64270 */
[----:B------:R-:W-:Y:S02]  /*3aa0*/  FSEL R9, R36, -INF , P0 ;  /* 0xff80000024097808 */ /* 0x000fe40000000000 */
[C---:B------:R-:W-:Y:S02]  /*3ab0*/  ISETP.GT.AND P2, PT, R0.reuse, 0x1, PT ;  /* 0x000000010000780c */ /* 0x040fe40003f44270 */
[C---:B------:R-:W-:Y:S02]  /*3ac0*/  ISETP.GT.AND P4, PT, R0.reuse, 0x9, PT ;  /* 0x000000090000780c */ /* 0x040fe40003f84270 */
[----:B------:R-:W-:-:S02]  /*3ad0*/  ISETP.GT.AND P1, PT, R0, 0x10, PT ;  /* 0x000000100000780c */ /* 0x000fc40003f24270 */
[----:B------:R-:W-:Y:S02]  /*3ae0*/  ISETP.GT.AND P0, PT, R0, 0x11, PT ;  /* 0x000000110000780c */ /* 0x000fe40003f04270 */
[----:B------:R-:W-:Y:S02]  /*3af0*/  FSEL R14, R60, -INF , P3 ;  /* 0xff8000003c0e7808 */ /* 0x000fe40001800000 */
[----:B------:R-:W-:Y:S02]  /*3b00*/  FSEL R13, R37, -INF , P2 ;  /* 0xff800000250d7808 */ /* 0x000fe40001000000 */
[----:B------:R-:W-:Y:S02]  /*3b10*/  ISETP.GT.AND P3, PT, R0, 0x18, PT ;  /* 0x000000180000780c */ /* 0x000fe40003f64270 */
[----:B------:R-:W-:Y:S02]  /*3b20*/  FSEL R15, R61, -INF , P4 ;  /* 0xff8000003d0f7808 */ /* 0x000fe40002000000 */
[----:B------:R-:W-:-:S02]  /*3b30*/  FSEL R17, R32, -INF , P1 ;  /* 0xff80000020117808 */ /* 0x000fc40000800000 */
[----:B------:R-:W-:Y:S02]  /*3b40*/  FSEL R18, R33, -INF , P0 ;  /* 0xff80000021127808 */ /* 0x000fe40000000000 */
[C---:B------:R-:W-:Y:S02]  /*3b50*/  ISETP.GT.AND P4, PT, R0.reuse, 0x19, PT ;  /* 0x000000190000780c */ /* 0x040fe40003f84270 */
[C---:B------:R-:W-:Y:S02]  /*3b60*/  ISETP.GT.AND P2, PT, R0.reuse, 0x20, PT ;  /* 0x000000200000780c */ /* 0x040fe40003f44270 */
[C---:B------:R-:W-:Y:S02]  /*3b70*/  ISETP.GT.AND P1, PT, R0.reuse, 0x21, PT ;  /* 0x000000210000780c */ /* 0x040fe40003f24270 */
[----:B------:R-:W-:Y:S02]  /*3b80*/  ISETP.GT.AND P0, PT, R0, 0x28, PT ;  /* 0x000000280000780c */ /* 0x000fe40003f04270 */
[----:B------:R-:W-:-:S02]  /*3b90*/  FSEL R19, R20, -INF , P3 ;  /* 0xff80000014137808 */ /* 0x000fc40001800000 */
[----:B------:R-:W-:Y:S02]  /*3ba0*/  FSEL R20, R21, -INF , P4 ;  /* 0xff80000015147808 */ /* 0x000fe40002000000 */
[----:B------:R-:W-:Y:S02]  /*3bb0*/  FSEL R99, R28, -INF , P2 ;  /* 0xff8000001c637808 */ /* 0x000fe40001000000 */
[----:B------:R-:W-:Y:S02]  /*3bc0*/  FSEL R98, R29, -INF , P1 ;  /* 0xff8000001d627808 */ /* 0x000fe40000800000 */
[----:B------:R-:W-:Y:S02]  /*3bd0*/  FSEL R97, R52, -INF , P0 ;  /* 0xff80000034617808 */ /* 0x000fe40000000000 */
[C---:B------:R-:W-:Y:S02]  /*3be0*/  ISETP.GT.AND P4, PT, R0.reuse, 0x29, PT ;  /* 0x000000290000780c */ /* 0x040fe40003f84270 */
[----:B------:R-:W-:-:S02]  /*3bf0*/  ISETP.GT.AND P3, PT, R0, 0x30, PT ;  /* 0x000000300000780c */ /* 0x000fc40003f64270 */
[C---:B------:R-:W-:Y:S02]  /*3c00*/  ISETP.GT.AND P2, PT, R0.reuse, 0x31, PT ;  /* 0x000000310000780c */ /* 0x040fe40003f44270 */
[C---:B------:R-:W-:Y:S02]  /*3c10*/  ISETP.GT.AND P1, PT, R0.reuse, 0x38, PT ;  /* 0x000000380000780c */ /* 0x040fe40003f24270 */
[----:B------:R-:W-:Y:S02]  /*3c20*/  ISETP.GT.AND P0, PT, R0, 0x39, PT ;  /* 0x000000390000780c */ /* 0x000fe40003f04270 */
[----:B------:R-:W-:Y:S02]  /*3c30*/  FSEL R96, R53, -INF , P4 ;  /* 0xff80000035607808 */ /* 0x000fe40002000000 */
[----:B------:R-:W-:Y:S02]  /*3c40*/  FSEL R95, R24, -INF , P3 ;  /* 0xff800000185f7808 */ /* 0x000fe40001800000 */
[----:B------:R-:W-:-:S02]  /*3c50*/  FSEL R94, R25, -INF , P2 ;  /* 0xff800000195e7808 */ /* 0x000fc40001000000 */
[----:B------:R-:W-:Y:S02]  /*3c60*/  FSEL R93, R48, -INF , P1 ;  /* 0xff800000305d7808 */ /* 0x000fe40000800000 */
[----:B------:R-:W-:Y:S01]  /*3c70*/  FSEL R92, R49, -INF , P0 ;  /* 0xff800000315c7808 */ /* 0x000fe20000000000 */
[----:B------:R-:W-:Y:S05]  /*3c80*/  BRA.DIV ~URZ, `(.L_x_522) ;  /* 0x0000cdb27f007947 */ /* 0x000fea000b800000 */
[----:B------:R-:W2:Y:S01]  /*3c90*/  SHFL.IDX PT, R0, R4, 0x1, 0x1c1f ;  /* 0x003c1f0004007f89 */ /* 0x000ea200000e0000 */
[----:B------:R-:W-:-:S04]  /*3ca0*/  FMNMX.FTZ R2, R9, R13, !PT ;  /* 0x0000000d09027209 */ /* 0x000fc80007810000 */
[----:B------:R-:W-:-:S04]  /*3cb0*/  FMNMX.FTZ R2, R14, R2, !PT ;  /* 0x000000020e027209 */ /* 0x000fc80007810000 */
[----:B------:R-:W-:-:S04]  /*3cc0*/  FMNMX.FTZ R2, R15, R2, !PT ;  /* 0x000000020f027209 */ /* 0x000fc80007810000 */
[----:B------:R-:W-:-:S04]  /*3cd0*/  FMNMX.FTZ R2, R17, R2, !PT ;  /* 0x0000000211027209 */ /* 0x000fc80007810000 */
[----:B------:R-:W-:-:S04]  /*3ce0*/  FMNMX.FTZ R2, R18, R2, !PT ;  /* 0x0000000212027209 */ /* 0x000fc80007810000 */
[----:B------:R-:W-:Y:S01]  /*3cf0*/  FMNMX.FTZ R2, R19, R2, !PT ;  /* 0x0000000213027209 */ /* 0x000fe20007810000 */
[----:B--2---:R-:W-:-:S03]  /*3d00*/  IMAD.IADD R0, R5, 0x1, R0 ;  /* 0x0000000105007824 */ /* 0x004fc600078e0200 */
[----:B------:R-:W-:Y:S02]  /*3d10*/  FMNMX.FTZ R2, R20, R2, !PT ;  /* 0x0000000214027209 */ /* 0x000fe40007810000 */
[----:B------:R-:W-:Y:S02]  /*3d20*/  IMNMX R0, R6, R0, PT ;  /* 0x0000000006007217 */ /* 0x000fe40003800200 */
[----:B------:R-:W-:Y:S02]  /*3d30*/  FMNMX.FTZ R2, R99, R2, !PT ;  /* 0x0000000263027209 */ /* 0x000fe40007810000 */
[C---:B------:R-:W-:Y:S02]  /*3d40*/  ISETP.GT.AND P1, PT, R0.reuse, RZ, PT ;  /* 0x000000ff0000720c */ /* 0x040fe40003f24270 */
[C---:B------:R-:W-:Y:S02]  /*3d50*/  ISETP.GT.AND P0, PT, R0.reuse, 0x1, PT ;  /* 0x000000010000780c */ /* 0x040fe40003f04270 */
[----:B------:R-:W-:-:S02]  /*3d60*/  ISETP.GT.AND P2, PT, R0, 0x8, PT ;  /* 0x000000080000780c */ /* 0x000fc40003f44270 */
[----:B-1----:R-:W-:Y:S02]  /*3d70*/  FSEL R4, R38, -INF , P1 ;  /* 0xff80000026047808 */ /* 0x002fe40000800000 */
[----:B------:R-:W-:Y:S02]  /*3d80*/  FSEL R5, R39, -INF , P0 ;  /* 0xff80000027057808 */ /* 0x000fe40000000000 */
[----:B------:R-:W-:Y:S02]  /*3d90*/  ISETP.GT.AND P0, PT, R0, 0x9, PT ;  /* 0x000000090000780c */ /* 0x000fe40003f04270 */
[----:B------:R-:W-:Y:S02]  /*3da0*/  FSEL R12, R62, -INF , P2 ;  /* 0xff8000003e0c7808 */ /* 0x000fe40001000000 */
[----:B------:R-:W-:Y:S02]  /*3db0*/  FMNMX.FTZ R3, R4, R5, !PT ;  /* 0x0000000504037209 */ /* 0x000fe40007810000 */
[----:B------:R-:W-:-:S02]  /*3dc0*/  FSEL R11, R63, -INF , P0 ;  /* 0xff8000003f0b7808 */ /* 0x000fc40000000000 */
[----:B------:R-:W-:Y:S02]  /*3dd0*/  ISETP.GT.AND P1, PT, R0, 0x10, PT ;  /* 0x000000100000780c */ /* 0x000fe40003f24270 */
[----:B------:R-:W-:Y:S02]  /*3de0*/  FMNMX.FTZ R3, R12, R3, !PT ;  /* 0x000000030c037209 */ /* 0x000fe40007810000 */
        /* <DEDUP_REMOVED lines=15> */
[----:B------:R-:W-:-:S02]  /*3ee0*/  FMNMX.FTZ R2, R98, R2, !PT ;  /* 0x0000000262027209 */ /* 0x000fc40007810000 */
[----:B------:R-:W-:Y:S02]  /*3ef0*/  FSEL R90, R31, -INF , P0 ;  /* 0xff8000001f5a7808 */ /* 0x000fe40000000000 */
[C---:B------:R-:W-:Y:S02]  /*3f00*/  ISETP.GT.AND P1, PT, R0.reuse, 0x28, PT ;  /* 0x000000280000780c */ /* 0x040fe40003f24270 */
[----:B------:R-:W-:Y:S02]  /*3f10*/  FMNMX.FTZ R3, R91, R3, !PT ;  /* 0x000000035b037209 */ /* 0x000fe40007810000 */
[----:B------:R-:W-:Y:S02]  /*3f20*/  FMNMX.FTZ R2, R97, R2, !PT ;  /* 0x0000000261027209 */ /* 0x000fe40007810000 */
[----:B------:R-:W-:Y:S02]  /*3f30*/  ISETP.GT.AND P0, PT, R0, 0x29, PT ;  /* 0x000000290000780c */ /* 0x000fe40003f04270 */
[----:B------:R-:W-:-:S02]  /*3f40*/  FSEL R89, R54, -INF , P1 ;  /* 0xff80000036597808 */ /* 0x000fc40000800000 */
[----:B------:R-:W-:Y:S02]  /*3f50*/  FMNMX.FTZ R3, R90, R3, !PT ;  /* 0x000000035a037209 */ /* 0x000fe40007810000 */
[----:B------:R-:W-:Y:S02]  /*3f60*/  FMNMX.FTZ R2, R96, R2, !PT ;  /* 0x0000000260027209 */ /* 0x000fe40007810000 */
[----:B------:R-:W-:Y:S02]  /*3f70*/  FSEL R88, R55, -INF , P0 ;  /* 0xff80000037587808 */ /* 0x000fe40000000000 */
[----:B------:R-:W-:Y:S02]  /*3f80*/  ISETP.GT.AND P1, PT, R0, 0x30, PT ;  /* 0x000000300000780c */ /* 0x000fe40003f24270 */
[----:B------:R-:W-:Y:S02]  /*3f90*/  FMNMX.FTZ R3, R89, R3, !PT ;  /* 0x0000000359037209 */ /* 0x000fe40007810000 */
[----:B------:R-:W-:-:S02]  /*3fa0*/  FMNMX.FTZ R2, R95, R2, !PT ;  /* 0x000000025f027209 */ /* 0x000fc40007810000 */
[----:B------:R-:W-:Y:S02]  /*3fb0*/  ISETP.GT.AND P0, PT, R0, 0x31, PT ;  /* 0x000000310000780c */ /* 0x000fe40003f04270 */
[----:B------:R-:W-:Y:S02]  /*3fc0*/  FSEL R87, R26, -INF , P1 ;  /* 0xff8000001a577808 */ /* 0x000fe40000800000 */
[----:B------:R-:W-:Y:S02]  /*3fd0*/  FMNMX.FTZ R3, R88, R3, !PT ;  /* 0x0000000358037209 */ /* 0x000fe40007810000 */
[----:B------:R-:W-:Y:S02]  /*3fe0*/  FMNMX.FTZ R2, R94, R2, !PT ;  /* 0x000000025e027209 */ /* 0x000fe40007810000 */
[----:B------:R-:W-:Y:S02]  /*3ff0*/  FSEL R86, R27, -INF , P0 ;  /* 0xff8000001b567808 */ /* 0x000fe40000000000 */
[----:B------:R-:W-:-:S02]  /*4000*/  ISETP.GT.AND P1, PT, R0, 0x38, PT ;  /* 0x000000380000780c */ /* 0x000fc40003f24270 */
[----:B------:R-:W-:Y:S02]  /*4010*/  FMNMX.FTZ R3, R87, R3, !PT ;  /* 0x0000000357037209 */ /* 0x000fe40007810000 */
[----:B------:R-:W-:Y:S02]  /*4020*/  FMNMX.FTZ R2, R93, R2, !PT ;  /* 0x000000025d027209 */ /* 0x000fe40007810000 */
[----:B------:R-:W-:Y:S02]  /*4030*/  ISETP.GT.AND P0, PT, R0, 0x39, PT ;  /* 0x000000390000780c */ /* 0x000fe40003f04270 */
[----:B------:R-:W-:Y:S02]  /*4040*/  FSEL R85, R50, -INF , P1 ;  /* 0xff80000032557808 */ /* 0x000fe40000800000 */
[----:B------:R-:W-:Y:S02]  /*4050*/  FMNMX.FTZ R3, R86, R3, !PT ;  /* 0x0000000356037209 */ /* 0x000fe40007810000 */
[----:B------:R-:W-:-:S02]  /*4060*/  FMNMX.FTZ R0, R92, R2, !PT ;  /* 0x000000025c007209 */ /* 0x000fc40007810000 */
[----:B------:R-:W-:Y:S02]  /*4070*/  FSEL R84, R51, -INF , P0 ;  /* 0xff80000033547808 */ /* 0x000fe40000000000 */
[----:B------:R-:W-:Y:S02]  /*4080*/  FMNMX.FTZ R2, R85, R3, !PT ;  /* 0x0000000355027209 */ /* 0x000fe40007810000 */
[----:B------:R-:W1:Y:S02]  /*4090*/  SHFL.BFLY PT, R3, R0, 0x2, 0x1f ;  /* 0x0c401f0000037f89 */ /* 0x000e6400000e0000 */
[----:B------:R-:W-:-:S05]  /*40a0*/  FMNMX.FTZ R2, R84, R2, !PT ;  /* 0x0000000254027209 */ /* 0x000fca0007810000 */
[----:B------:R-:W2:Y:S01]  /*40b0*/  SHFL.BFLY PT, R16, R2, 0x2, 0x1f ;  /* 0x0c401f0002107f89 */ /* 0x000ea200000e0000 */
[----:B-1----:R-:W-:-:S05]  /*40c0*/  FMNMX.FTZ R0, R3, R0, !PT ;  /* 0x0000000003007209 */ /* 0x002fca0007810000 */
[----:B------:R-:W1:Y:S01]  /*40d0*/  SHFL.BFLY PT, R133, R0, 0x1, 0x1f ;  /* 0x0c201f0000857f89 */ /* 0x000e6200000e0000 */
[----:B--2---:R-:W-:-:S05]  /*40e0*/  FMNMX.FTZ R16, R2, R16, !PT ;  /* 0x0000001002107209 */ /* 0x004fca0007810000 */
[----:B------:R2:W3:Y:S01]  /*40f0*/  SHFL.BFLY PT, R3, R16, 0x1, 0x1f ;  /* 0x0c201f0010037f89 */ /* 0x0004e200000e0000 */
[----:B-1----:R-:W-:-:S03]  /*4100*/  FMNMX.FTZ R133, R0, R133, !PT ;  /* 0x0000008500857209 */ /* 0x002fc60007810000 */
.L_x_578:
[----:B------:R-:W4:Y:S04]  /*4110*/  LDL R100, [R1+0x2c] ;  /* 0x00002c0001647983 */ /* 0x000f280000100800 */
[----:B------:R-:W5:Y:S04]  /*4120*/  LDL R251, [R1+0x30] ;  /* 0x0000300001fb7983 */ /* 0x000f680000100800 */
[----:B--2---:R-:W2:Y:S04]  /*4130*/  LDL R101, [R1+0x34] ;  /* 0x0000340001657983 */ /* 0x004ea80000100800 */
[----:B---3--:R-:W3:Y:S04]  /*4140*/  LDL R28, [R1+0x3c] ;  /* 0x00003c00011c7983 */ /* 0x008ee80000100800 */
[----:B------:R-:W3:Y:S01]  /*4150*/  LDL R250, [R1+0x38] ;  /* 0x0000380001fa7983 */ /* 0x000ee20000100800 */
[C---:B------:R-:W-:Y:S01]  /*4160*/  FMUL.FTZ R2, R133.reuse, c[0x0][0x2d0] ;  /* 0x0000b40085027a20 */ /* 0x040fe20000410000 */
[----:B------:R-:W-:-:S04]  /*4170*/  FSETP.NEU.FTZ.AND P0, PT, R133, -INF , PT ;  /* 0xff8000008500780b */ /* 0x000fc80003f1d000 */
[----:B------:R-:W-:-:S05]  /*4180*/  FSEL R2, R2, RZ, P0 ;  /* 0x000000ff02027208 */ /* 0x000fca0000000000 */
[----:B------:R-:W-:-:S04]  /*4190*/  FFMA.FTZ R0, R9, c[0x0][0x2d0], -R2 ;  /* 0x0000b40009007a23 */ /* 0x000fc80000010802 */
[----:B------:R1:W-:Y:S02]  /*41a0*/  MUFU.EX2 R113, R0 ;  /* 0x0000000000717308 */ /* 0x0003e40000000800 */
[----:B-1----:R-:W-:-:S06]  /*41b0*/  FFMA.FTZ R0, R13, c[0x0][0x2d0], -R2 ;  /* 0x0000b4000d007a23 */ /* 0x002fcc0000010802 */
[----:B------:R1:W1:Y:S01]  /*41c0*/  MUFU.EX2 R112, R0 ;  /* 0x0000000000707308 */ /* 0x0002620000000800 */
[----:B------:R-:W-:Y:S01]  /*41d0*/  FMNMX.FTZ R16, R3, R16, !PT ;  /* 0x0000001003107209 */ /* 0x000fe20007810000 */
[----:B-1----:R-:W-:-:S06]  /*41e0*/  FFMA.FTZ R0, R14, c[0x0][0x2d0], -R2 ;  /* 0x0000b4000e007a23 */ /* 0x002fcc0000010802 */
[----:B------:R1:W-:Y:S01]  /*41f0*/  MUFU.EX2 R116, R0 ;  /* 0x0000000000747308 */ /* 0x0003e20000000800 */
[--C-:B------:R-:W-:Y:S02]  /*4200*/  FFMA.FTZ R3, R19, c[0x0][0x2d0], -R2.reuse ;  /* 0x0000b40013037a23 */ /* 0x100fe40000010802 */
[----:B-1----:R-:W-:-:S05]  /*4210*/  FFMA.FTZ R0, R15, c[0x0][0x2d0], -R2 ;  /* 0x0000b4000f007a23 */ /* 0x002fca0000010802 */
[----:B------:R1:W1:Y:S01]  /*4220*/  MUFU.EX2 R118, R0 ;  /* 0x0000000000767308 */ /* 0x0002620000000800 */
[----:B------:R-:W-:Y:S01]  /*4230*/  FSETP.NEU.FTZ.AND P0, PT, R16, -INF , PT ;  /* 0xff8000001000780b */ /* 0x000fe20003f1d000 */
[----:B-1----:R-:W-:-:S06]  /*4240*/  FFMA.FTZ R0, R17, c[0x0][0x2d0], -R2 ;  /* 0x0000b40011007a23 */ /* 0x002fcc0000010802 */
[----:B------:R1:W-:Y:S02]  /*4250*/  MUFU.EX2 R128, R0 ;  /* 0x0000000000807308 */ /* 0x0003e40000000800 */
[----:B-1----:R-:W-:-:S06]  /*4260*/  FFMA.FTZ R0, R18, c[0x0][0x2d0], -R2 ;  /* 0x0000b40012007a23 */ /* 0x002fcc0000010802 */
[----:B------:R1:W-:Y:S01]  /*4270*/  MUFU.EX2 R129, R0 ;  /* 0x0000000000817308 */ /* 0x0003e20000000800 */
[----:B------:R-:W-:Y:S07]  /*4280*/  WARPSYNC 0xffffffff ;  /* 0xffffffff00007948 */ /* 0x000fee0003800000 */
[----:B------:R1:W-:Y:S02]  /*4290*/  MUFU.EX2 R130, R3 ;  /* 0x0000000300827308 */ /* 0x0003e40000000800 */
[----:B-1----:R-:W-:-:S05]  /*42a0*/  FMUL.FTZ R0, R16, c[0x0][0x2d0] ;  /* 0x0000b40010007a20 */ /* 0x002fca0000410000 */
[----:B------:R-:W-:Y:S01]  /*42b0*/  FSEL R0, R0, RZ, P0 ;  /* 0x000000ff00007208 */ /* 0x000fe20000000000 */
[----:B------:R-:W-:-:S04]  /*42c0*/  FFMA.FTZ R3, R20, c[0x0][0x2d0], -R2 ;  /* 0x0000b40014037a23 */ /* 0x000fc80000010802 */
[----:B------:R1:W-:Y:S02]  /*42d0*/  MUFU.EX2 R134, R3 ;  /* 0x0000000300867308 */ /* 0x0003e40000000800 */
[----:B-1----:R-:W-:-:S06]  /*42e0*/  FFMA.FTZ R3, R4, c[0x0][0x2d0], -R0 ;  /* 0x0000b40004037a23 */ /* 0x002fcc0000010800 */
[----:B------:R1:W-:Y:S02]  /*42f0*/  MUFU.EX2 R18, R3 ;  /* 0x0000000300127308 */ /* 0x0003e40000000800 */
[----:B-1----:R-:W-:-:S06]  /*4300*/  FFMA.FTZ R3, R5, c[0x0][0x2d0], -R0 ;  /* 0x0000b40005037a23 */ /* 0x002fcc0000010800 */
[----:B------:R1:W1:Y:S02]  /*4310*/  MUFU.EX2 R17, R3 ;  /* 0x0000000300117308 */ /* 0x0002640000000800 */
[----:B-1----:R-:W-:-:S06]  /*4320*/  FFMA.FTZ R3, R12, c[0x0][0x2d0], -R0 ;  /* 0x0000b4000c037a23 */ /* 0x002fcc0000010800 */
[----:B------:R1:W-:Y:S02]  /*4330*/  MUFU.EX2 R19, R3 ;  /* 0x0000000300137308 */ /* 0x0003e40000000800 */
[----:B-1----:R-:W-:-:S06]  /*4340*/  FFMA.FTZ R3, R11, c[0x0][0x2d0], -R0 ;  /* 0x0000b4000b037a23 */ /* 0x002fcc0000010800 */
[----:B------:R1:W1:Y:S01]  /*4350*/  MUFU.EX2 R117, R3 ;  /* 0x0000000300757308 */ /* 0x0002620000000800 */
[----:B------:R-:W-:Y:S02]  /*4360*/  F2FP.BF16.PACK_AB R12, R112, R113 ;  /* 0x00000071700c723e */ /* 0x000fe400000010ff */
[----:B------:R-:W-:Y:S02]  /*4370*/  F2FP.BF16.PACK_AB R14, R118, R116 ;  /* 0x00000074760e723e */ /* 0x000fe400000010ff */
[----:B------:R-:W-:Y:S01]  /*4380*/  F2FP.BF16.PACK_AB R13, R17, R18 ;  /* 0x00000012110d723e */ /* 0x000fe200000010ff */
[----:B-1----:R-:W-:-:S04]  /*4390*/  FFMA.FTZ R3, R8, c[0x0][0x2d0], -R0 ;  /* 0x0000b40008037a23 */ /* 0x002fc80000010800 */
[----:B------:R1:W-:Y:S01]  /*43a0*/  MUFU.EX2 R119, R3 ;  /* 0x0000000300777308 */ /* 0x0003e20000000800 */
[----:B------:R-:W-:Y:S01]  /*43b0*/  F2FP.BF16.PACK_AB R15, R117, R19 ;  /* 0x00000013750f723e */ /* 0x000fe200000010ff */
[----:B----4-:R-:W4:Y:S01]  /*43c0*/  LDSM.16.MT88.4 R24, [R100] ;  /* 0x000000006418783b */ /* 0x010f220000004200 */
[----:B-1----:R-:W-:-:S03]  /*43d0*/  FFMA.FTZ R3, R7, c[0x0][0x2d0], -R0 ;  /* 0x0000b40007037a23 */ /* 0x002fc60000010800 */
[----:B------:R-:W1:Y:S02]  /*43e0*/  LDSM.16.MT88.4 R36, [R100+0x800] ;  /* 0x000800006424783b */ /* 0x000e640000004200 */
[----:B------:R3:W1:Y:S02]  /*43f0*/  MUFU.EX2 R131, R3 ;  /* 0x0000000300837308 */ /* 0x0006640000000800 */
[----:B-----5:R-:W5:Y:S04]  /*4400*/  LDSM.16.MT88.4 R44, [R251] ;  /* 0x00000000fb2c783b */ /* 0x020f680000004200 */
[----:B--2---:R-:W2:Y:S04]  /*4410*/  LDSM.16.MT88.4 R20, [R101] ;  /* 0x000000006514783b */ /* 0x004ea80000004200 */
[----:B------:R-:W2:Y:S04]  /*4420*/  LDSM.16.MT88.4 R60, [R251+0x800] ;  /* 0x00080000fb3c783b */ /* 0x000ea80000004200 */
[----:B------:R-:W2:Y:S01]  /*4430*/  LDSM.16.MT88.4 R40, [R101+0x800] ;  /* 0x000800006528783b */ /* 0x000ea20000004200 */
[----:B---3--:R-:W-:-:S03]  /*4440*/  FFMA.FTZ R3, R6, c[0x0][0x2d0], -R0 ;  /* 0x0000b40006037a23 */ /* 0x008fc60000010800 */
[----:B------:R-:W3:Y:S01]  /*4450*/  LDSM.16.MT88.4 R28, [R28] ;  /* 0x000000001c1c783b */ /* 0x000ee20000004200 */
[----:B------:R4:W-:Y:S03]  /*4460*/  MUFU.EX2 R132, R3 ;  /* 0x0000000300847308 */ /* 0x0009e60000000800 */
[----:B------:R-:W-:Y:S04]  /*4470*/  LDSM.16.MT88.4 R68, [R101+0x2000] ;  /* 0x002000006544783b */ /* 0x000fe80000004200 */
[----:B------:R-:W-:Y:S04]  /*4480*/  LDSM.16.MT88.4 R64, [R250+0x800] ;  /* 0x00080000fa40783b */ /* 0x000fe80000004200 */
[----:B------:R-:W-:Y:S04]  /*4490*/  LDSM.16.MT88.4 R48, [R100+0x2800] ;  /* 0x002800006430783b */ /* 0x000fe80000004200 */
[----:B------:R-:W-:Y:S01]  /*44a0*/  LDSM.16.MT88.4 R72, [R251+0x2000] ;  /* 0x00200000fb48783b */ /* 0x000fe20000004200 */
[----:B----4-:R-:W-:Y:S01]  /*44b0*/  FFMA.FTZ R3, R10, c[0x0][0x2d0], -R0 ;  /* 0x0000b4000a037a23 */ /* 0x010fe20000010800 */
[C---:B------:R-:W-:Y:S02]  /*44c0*/  HMMA.16816.F32.BF16 R4, R12.reuse, R24, RZ ;  /* 0x000000180c04723c */ /* 0x040fe400000418ff */
[----:B------:R-:W-:Y:S01]  /*44d0*/  LDSM.16.MT88.4 R56, [R250+0x2000] ;  /* 0x00200000fa38783b */ /* 0x000fe20000004200 */
[----:B------:R-:W4:Y:S03]  /*44e0*/  MUFU.EX2 R135, R3 ;  /* 0x0000000300877308 */ /* 0x000f260000000800 */
[----:B------:R-:W-:Y:S02]  /*44f0*/  LDSM.16.MT88.4 R76, [R251+0x2800] ;  /* 0x00280000fb4c783b */ /* 0x000fe40000004200 */
[----:B------:R-:W-:Y:S01]  /*4500*/  HMMA.16816.F32.BF16 R24, R12, R26, RZ ;  /* 0x0000001a0c18723c */ /* 0x000fe200000418ff */
[----:B------:R-:W-:Y:S01]  /*4510*/  F2FP.BF16.PACK_AB R8, R129, R128 ;  /* 0x000000808108723e */ /* 0x000fe200000010ff */
[----:B------:R-:W-:Y:S01]  /*4520*/  LDSM.16.MT88.4 R80, [R100+0x4000] ;  /* 0x004000006450783b */ /* 0x000fe20000004200 */
[----:B------:R-:W-:-:S02]  /*4530*/  F2FP.BF16.PACK_AB R10, R134, R130 ;  /* 0x00000082860a723e */ /* 0x000fc400000010ff */
[----:B-1----:R-:W-:Y:S02]  /*4540*/  F2FP.BF16.PACK_AB R9, R131, R119 ;  /* 0x000000778309723e */ /* 0x002fe400000010ff */
[----:B----4-:R-:W-:-:S09]  /*4550*/  F2FP.BF16.PACK_AB R11, R135, R132 ;  /* 0x00000084870b723e */ /* 0x010fd200000010ff */
[C---:B------:R-:W-:Y:S08]  /*4560*/  HMMA.16816.F32.BF16 R164, R8.reuse, R36, R4 ;  /* 0x0000002408a4723c */ /* 0x040ff00000041804 */
[----:B------:R-:W-:Y:S01]  /*4570*/  HMMA.16816.F32.BF16 R4, R8, R38, R24 ;  /* 0x000000260804723c */ /* 0x000fe20000041818 */
[----:B------:R-:W1:Y:S11]  /*4580*/  LDSM.16.MT88.4 R24, [R100+0x2000] ;  /* 0x002000006418783b */ /* 0x000e760000004200 */
[----:B------:R-:W-:Y:S11]  /*4590*/  @!UPT UIADD3 URZ, URZ, URZ, URZ ;  /* 0x0000003f3f3ff290 */ /* 0x000ff6000fffe03f */
[----:B------:R-:W-:Y:S01]  /*45a0*/  @!UPT UIADD3 URZ, URZ, URZ, URZ ;  /* 0x0000003f3f3ff290 */ /* 0x000fe2000fffe03f */
[----:B------:R-:W-:Y:S02]  /*45b0*/  MOV R115, R7 ;  /* 0x0000000700737202 */ /* 0x000fe40000000f00 */
[----:B------:R-:W-:Y:S02]  /*45c0*/  MOV R114, R4 ;  /* 0x0000000400727202 */ /* 0x000fe40000000f00 */
[----:B------:R-:W-:Y:S02]  /*45d0*/  MOV R111, R6 ;  /* 0x00000006006f7202 */ /* 0x000fe40000000f00 */
[----:B------:R-:W-:Y:S02]  /*45e0*/  MOV R110, R5 ;  /* 0x00000005006e7202 */ /* 0x000fe40000000f00 */
[C---:B-----5:R-:W-:Y:S08]  /*45f0*/  HMMA.16816.F32.BF16 R4, R12.reuse, R44, RZ ;  /* 0x0000002c0c04723c */ /* 0x060ff000000418ff */
[C---:B--2---:R-:W-:Y:S08]  /*4600*/  HMMA.16816.F32.BF16 R32, R12.reuse, R20, RZ ;  /* 0x000000140c20723c */ /* 0x044ff000000418ff */
[----:B------:R-:W-:Y:S08]  /*4610*/  HMMA.16816.F32.BF16 R20, R12, R22, RZ ;  /* 0x000000160c14723c */ /* 0x000ff000000418ff */
[----:B------:R-:W-:Y:S08]  /*4620*/  HMMA.16816.F32.BF16 R36, R8, R60, R4 ;  /* 0x0000003c0824723c */ /* 0x000ff00000041804 */
[----:B------:R-:W-:Y:S01]  /*4630*/  HMMA.16816.F32.BF16 R52, R12, R46, RZ ;  /* 0x0000002e0c34723c */ /* 0x000fe200000418ff */
[----:B------:R-:W2:Y:S07]  /*4640*/  LDSM.16.MT88.4 R44, [R101+0x2800] ;  /* 0x00280000652c783b */ /* 0x000eae0000004200 */
[C---:B------:R-:W-:Y:S08]  /*4650*/  HMMA.16816.F32.BF16 R156, R8.reuse, R40, R32 ;  /* 0x00000028089c723c */ /* 0x040ff00000041820 */
[----:B------:R-:W-:Y:S01]  /*4660*/  HMMA.16816.F32.BF16 R148, R8, R42, R20 ;  /* 0x0000002a0894723c */ /* 0x000fe20000041814 */
[----:B------:R-:W-:Y:S01]  /*4670*/  IMAD.MOV.U32 R109, RZ, RZ, R36 ;  /* 0x000000ffff6d7224 */ /* 0x000fe200078e0024 */
[----:B------:R-:W-:-:S02]  /*4680*/  MOV R108, R38 ;  /* 0x00000026006c7202 */ /* 0x000fc40000000f00 */
[----:B------:R-:W-:Y:S02]  /*4690*/  MOV R107, R39 ;  /* 0x00000027006b7202 */ /* 0x000fe40000000f00 */
[----:B------:R-:W-:Y:S02]  /*46a0*/  MOV R106, R37 ;  /* 0x00000025006a7202 */ /* 0x000fe40000000f00 */
[C---:B---3--:R-:W-:Y:S08]  /*46b0*/  HMMA.16816.F32.BF16 R40, R12.reuse, R28, RZ ;  /* 0x0000001c0c28723c */ /* 0x048ff000000418ff */
[C---:B------:R-:W-:Y:S08]  /*46c0*/  HMMA.16816.F32.BF16 R36, R12.reuse, R30, RZ ;  /* 0x0000001e0c24723c */ /* 0x040ff000000418ff */
[C---:B-1----:R-:W-:Y:S08]  /*46d0*/  HMMA.16816.F32.BF16 R32, R12.reuse, R24, RZ ;  /* 0x000000180c20723c */ /* 0x042ff000000418ff */
[C---:B------:R-:W-:Y:S08]  /*46e0*/  HMMA.16816.F32.BF16 R28, R12.reuse, R26, RZ ;  /* 0x0000001a0c1c723c */ /* 0x040ff000000418ff */
[C---:B------:R-:W-:Y:S08]  /*46f0*/  HMMA.16816.F32.BF16 R24, R12.reuse, R68, RZ ;  /* 0x000000440c18723c */ /* 0x040ff000000418ff */
[----:B------:R-:W-:Y:S08]  /*4700*/  HMMA.16816.F32.BF16 R20, R12, R70, RZ ;  /* 0x000000460c14723c */ /* 0x000ff000000418ff */
[C---:B------:R-:W-:Y:S01]  /*4710*/  HMMA.16816.F32.BF16 R140, R8.reuse, R62, R52 ;  /* 0x0000003e088c723c */ /* 0x040fe20000041834 */
[----:B------:R-:W1:Y:S04]  /*4720*/  LDSM.16.MT88.4 R52, [R250+0x2800] ;  /* 0x00280000fa34783b */ /* 0x000e680000004200 */
[----:B------:R-:W-:Y:S03]  /*4730*/  LDSM.16.MT88.4 R60, [R100+0x4800] ;  /* 0x00480000643c783b */ /* 0x000fe60000004200 */
[C---:B--2---:R-:W-:Y:S08]  /*4740*/  HMMA.16816.F32.BF16 R24, R8.reuse, R44, R24 ;  /* 0x0000002c0818723c */ /* 0x044ff00000041818 */
[C---:B------:R-:W-:Y:S01]  /*4750*/  HMMA.16816.F32.BF16 R120, R8.reuse, R64, R40 ;  /* 0x000000400878723c */ /* 0x040fe20000041828 */
[----:B------:R-:W2:Y:S07]  /*4760*/  LDSM.16.MT88.4 R40, [R101+0x4000] ;  /* 0x004000006528783b */ /* 0x000eae0000004200 */
[----:B------:R-:W-:Y:S08]  /*4770*/  HMMA.16816.F32.BF16 R32, R8, R48, R32 ;  /* 0x000000300820723c */ /* 0x000ff00000041820 */
[----:B------:R-:W-:Y:S01]  /*4780*/  HMMA.16816.F32.BF16 R4, R12, R72, RZ ;  /* 0x000000480c04723c */ /* 0x000fe200000418ff */
[----:B------:R-:W-:Y:S01]  /*4790*/  MOV R49, R27 ;  /* 0x0000001b00317202 */ /* 0x000fe20000000f00 */
[----:B------:R-:W-:-:S06]  /*47a0*/  IMAD.MOV.U32 R48, RZ, RZ, R24 ;  /* 0x000000ffff307224 */ /* 0x000fcc00078e0018 */
[C---:B------:R-:W-:Y:S07]  /*47b0*/  HMMA.16816.F32.BF16 R180, R8.reuse, R50, R28 ;  /* 0x0000003208b4723c */ /* 0x040fee000004181c */
[----:B------:R-:W-:Y:S01]  /*47c0*/  MOV R51, R25 ;  /* 0x0000001900337202 */ /* 0x000fe20000000f00 */
[----:B------:R-:W-:Y:S01]  /*47d0*/  HMMA.16816.F32.BF16 R68, R8, R46, R20 ;  /* 0x0000002e0844723c */ /* 0x000fe20000041814 */
[----:B------:R-:W-:Y:S01]  /*47e0*/  MOV R50, R26 ;  /* 0x0000001a00327202 */ /* 0x000fe20000000f00 */
[----:B------:R-:W3:Y:S06]  /*47f0*/  LDSM.16.MT88.4 R44, [R251+0x4000] ;  /* 0x00400000fb2c783b */ /* 0x000eec0000004200 */
[C---:B------:R-:W-:Y:S08]  /*4800*/  HMMA.16816.F32.BF16 R28, R12.reuse, R74, RZ ;  /* 0x0000004a0c1c723c */ /* 0x040ff000000418ff */
[C---:B------:R-:W-:Y:S08]  /*4810*/  HMMA.16816.F32.BF16 R24, R12.reuse, R56, RZ ;  /* 0x000000380c18723c */ /* 0x040ff000000418ff */
[----:B------:R-:W-:Y:S01]  /*4820*/  HMMA.16816.F32.BF16 R20, R12, R58, RZ ;  /* 0x0000003a0c14723c */ /* 0x000fe200000418ff */
[----:B------:R-:W-:Y:S01]  /*4830*/  MOV R65, R35 ;  /* 0x0000002300417202 */ /* 0x000fe20000000f00 */
[----:B------:R-:W-:Y:S01]  /*4840*/  IMAD.MOV.U32 R64, RZ, RZ, R32 ;  /* 0x000000ffff407224 */ /* 0x000fe200078e0020 */
[----:B------:R-:W-:-:S05]  /*4850*/  MOV R3, R33 ;  /* 0x0000002100037202 */ /* 0x000fca0000000f00 */
[C---:B------:R-:W-:Y:S01]  /*4860*/  HMMA.16816.F32.BF16 R184, R8.reuse, R66, R36 ;  /* 0x0000004208b8723c */ /* 0x040fe20000041824 */
[----:B------:R-:W-:Y:S06]  /*4870*/  LDSM.16.MT88.4 R36, [R251+0x4800] ;  /* 0x00480000fb24783b */ /* 0x000fec0000004200 */
[----:B------:R-:W-:Y:S02]  /*4880*/  MOV R66, R34 ;  /* 0x0000002200427202 */ /* 0x000fe40000000f00 */
[----:B------:R-:W4:Y:S01]  /*4890*/  LDSM.16.MT88.4 R32, [R101+0x4800] ;  /* 0x004800006520783b */ /* 0x000f220000004200 */
[----:B------:R-:W-:Y:S08]  /*48a0*/  HMMA.16816.F32.BF16 R188, R8, R76, R4 ;  /* 0x0000004c08bc723c */ /* 0x000ff00000041804 */
[----:B------:R-:W-:Y:S08]  /*48b0*/  HMMA.16816.F32.BF16 R4, R12, R80, RZ ;  /* 0x000000500c04723c */ /* 0x000ff000000418ff */
[C---:B------:R-:W-:Y:S08]  /*48c0*/  HMMA.16816.F32.BF16 R72, R8.reuse, R78, R28 ;  /* 0x0000004e0848723c */ /* 0x040ff0000004181c */
[C---:B-1----:R-:W-:Y:S08]  /*48d0*/  HMMA.16816.F32.BF16 R76, R8.reuse, R52, R24 ;  /* 0x00000034084c723c */ /* 0x042ff00000041818 */
[----:B------:R-:W-:Y:S08]  /*48e0*/  HMMA.16816.F32.BF16 R160, R8, R54, R20 ;  /* 0x0000003608a0723c */ /* 0x000ff00000041814 */
[C---:B--2---:R-:W-:Y:S08]  /*48f0*/  HMMA.16816.F32.BF16 R24, R12.reuse, R40, RZ ;  /* 0x000000280c18723c */ /* 0x044ff000000418ff */
[----:B------:R-:W-:Y:S01]  /*4900*/  HMMA.16816.F32.BF16 R20, R12, R42, RZ ;  /* 0x0000002a0c14723c */ /* 0x000fe200000418ff */
[----:B------:R-:W1:Y:S07]  /*4910*/  LDSM.16.MT88.4 R40, [R250+0x4000] ;  /* 0x00400000fa28783b */ /* 0x000e6e0000004200 */
[----:B------:R-:W-:Y:S08]  /*4920*/  HMMA.16816.F32.BF16 R176, R8, R60, R4 ;  /* 0x0000003c08b0723c */ /* 0x000ff00000041804 */
[C---:B---3--:R-:W-:Y:S08]  /*4930*/  HMMA.16816.F32.BF16 R4, R12.reuse, R44, RZ ;  /* 0x0000002c0c04723c */ /* 0x048ff000000418ff */
[----:B------:R-:W-:Y:S08]  /*4940*/  HMMA.16816.F32.BF16 R28, R12, R82, RZ ;  /* 0x000000520c1c723c */ /* 0x000ff000000418ff */
[----:B----4-:R-:W-:Y:S01]  /*4950*/  HMMA.16816.F32.BF16 R152, R8, R32, R24 ;  /* 0x000000200898723c */ /* 0x010fe20000041818 */
[----:B------:R-:W2:Y:S01]  /*4960*/  LDSM.16.MT88.4 R24, [R250+0x4800] ;  /* 0x00480000fa18783b */ /* 0x000ea20000004200 */
[----:B------:R-:W-:-:S02]  /*4970*/  MOV R103, R120 ;  /* 0x0000007800677202 */ /* 0x000fc40000000f00 */
[----:B------:R-:W-:-:S04]  /*4980*/  MOV R102, R121 ;  /* 0x0000007900667202 */ /* 0x000fc80000000f00 */
[----:B------:R-:W-:Y:S01]  /*4990*/  HMMA.16816.F32.BF16 R144, R8, R36, R4 ;  /* 0x000000240890723c */ /* 0x000fe20000041804 */
[----:B------:R-:W-:-:S07]  /*49a0*/  MOV R80, R103 ;  /* 0x0000006700507202 */ /* 0x000fce0000000f00 */
[----:B-1----:R-:W-:Y:S01]  /*49b0*/  HMMA.16816.F32.BF16 R4, R12, R40, RZ ;  /* 0x000000280c04723c */ /* 0x002fe200000418ff */
[----:B------:R-:W-:-:S07]  /*49c0*/  MOV R81, R102 ;  /* 0x0000006600517202 */ /* 0x000fce0000000f00 */
[C---:B------:R-:W-:Y:S07]  /*49d0*/  HMMA.16816.F32.BF16 R136, R8.reuse, R62, R28 ;  /* 0x0000003e0888723c */ /* 0x040fee000004181c */
[----:B------:R-:W-:Y:S02]  /*49e0*/  MOV R63, R100 ;  /* 0x00000064003f7202 */ /* 0x000fe40000000f00 */
[----:B------:R-:W-:Y:S02]  /*49f0*/  MOV R62, R101 ;  /* 0x00000065003e7202 */ /* 0x000fe40000000f00 */
[----:B------:R-:W-:Y:S01]  /*4a00*/  HMMA.16816.F32.BF16 R100, R8, R34, R20 ;  /* 0x000000220864723c */ /* 0x000fe20000041814 */
[----:B------:R-:W1:Y:S07]  /*4a10*/  LDSM.16.MT88.4 R28, [R63+0x6000] ;  /* 0x006000003f1c783b */ /* 0x000e6e0000004200 */
[----:B------:R-:W-:Y:S01]  /*4a20*/  HMMA.16816.F32.BF16 R20, R12, R46, RZ ;  /* 0x0000002e0c14723c */ /* 0x000fe200000418ff */
[----:B------:R-:W-:Y:S01]  /*4a30*/  MOV R59, R111 ;  /* 0x0000006f003b7202 */ /* 0x000fe20000000f00 */
[----:B------:R-:W-:Y:S01]  /*4a40*/  IMAD.MOV.U32 R60, RZ, RZ, R109 ;  /* 0x000000ffff3c7224 */ /* 0x000fe200078e006d */
[----:B------:R-:W-:-:S02]  /*4a50*/  MOV R58, R110 ;  /* 0x0000006e003a7202 */ /* 0x000fc40000000f00 */
[----:B------:R-:W-:-:S03]  /*4a60*/  MOV R44, R108 ;  /* 0x0000006c002c7202 */ /* 0x000fc60000000f00 */
[----:B--2---:R-:W-:Y:S01]  /*4a70*/  HMMA.16816.F32.BF16 R108, R8, R24, R4 ;  /* 0x00000018086c723c */ /* 0x004fe20000041804 */
[----:B------:R-:W-:Y:S01]  /*4a80*/  MOV R105, R122 ;  /* 0x0000007a00697202 */ /* 0x000fe20000000f00 */
[----:B------:R-:W-:-:S06]  /*4a90*/  IMAD.MOV.U32 R104, RZ, RZ, R123 ;  /* 0x000000ffff687224 */ /* 0x000fcc00078e007b */
[----:B------:R-:W-:Y:S01]  /*4aa0*/  HMMA.16816.F32.BF16 R4, R12, R42, RZ ;  /* 0x0000002a0c04723c */ /* 0x000fe200000418ff */
[----:B------:R-:W-:Y:S01]  /*4ab0*/  MOV R45, R107 ;  /* 0x0000006b002d7202 */ /* 0x000fe20000000f00 */
[----:B------:R-:W-:Y:S01]  /*4ac0*/  IMAD.MOV.U32 R83, RZ, RZ, R104 ;  /* 0x000000ffff537224 */ /* 0x000fe200078e0068 */
[----:B------:R-:W-:Y:S02]  /*4ad0*/  MOV R61, R106 ;  /* 0x0000006a003d7202 */ /* 0x000fe40000000f00 */
[----:B------:R-:W-:-:S03]  /*4ae0*/  MOV R82, R105 ;  /* 0x0000006900527202 */ /* 0x000fc60000000f00 */
[----:B------:R-:W-:Y:S01]  /*4af0*/  HMMA.16816.F32.BF16 R104, R8, R38, R20 ;  /* 0x000000260868723c */ /* 0x000fe20000041814 */
[----:B------:R-:W2:Y:S01]  /*4b00*/  LDSM.16.MT88.4 R20, [R63+0x6800] ;  /* 0x006800003f14783b */ /* 0x000ea20000004200 */
[----:B------:R-:W-:Y:S01]  /*4b10*/  IMAD.MOV.U32 R53, RZ, RZ, R3 ;  /* 0x000000ffff357224 */ /* 0x000fe200078e0003 */
[----:B------:R-:W-:Y:S01]  /*4b20*/  MOV R56, R115 ;  /* 0x0000007300387202 */ /* 0x000fe20000000f00 */
[----:B------:R-:W-:Y:S01]  /*4b30*/  FADD.FTZ R3, R113, R112 ;  /* 0x0000007071037221 */ /* 0x000fe20000010000 */
[----:B------:R-:W-:-:S11]  /*4b40*/  MOV R57, R114 ;  /* 0x0000007200397202 */ /* 0x000fd60000000f00 */
[----:B------:R-:W-:Y:S01]  /*4b50*/  HMMA.16816.F32.BF16 R112, R8, R26, R4 ;  /* 0x0000001a0870723c */ /* 0x000fe20000041804 */
[----:B------:R-:W-:Y:S07]  /*4b60*/  LDSM.16.MT88.4 R24, [R62+0x6800] ;  /* 0x006800003e18783b */ /* 0x000fee0000004200 */
        /* <DEDUP_REMOVED lines=8> */
[----:B------:R-:W1:Y:S01]  /*4bf0*/  LDSM.16.MT88.4 R20, [R62+0x6000] ;  /* 0x006000003e14783b */ /* 0x000e620000004200 */
[----:B------:R-:W-:-:S04]  /*4c00*/  FADD.FTZ R17, R18, R17 ;  /* 0x0000001112117221 */ /* 0x000fc80000010000 */
[----:B------:R-:W-:-:S04]  /*4c10*/  FADD.FTZ R17, R19, R17 ;  /* 0x0000001113117221 */ /* 0x000fc80000010000 */
[----:B------:R-:W-:-:S04]  /*4c20*/  FADD.FTZ R4, R117, R17 ;  /* 0x0000001175047221 */ /* 0x000fc80000010000 */
[----:B------:R-:W-:Y:S02]  /*4c30*/  FADD.FTZ R30, R119, R4 ;  /* 0x00000004771e7221 */ /* 0x000fe40000010000 */
[----:B------:R-:W-:Y:S01]  /*4c40*/  FADD.FTZ R3, R116, R3 ;  /* 0x0000000374037221 */ /* 0x000fe20000010000 */
[----:B-1----:R-:W-:Y:S03]  /*4c50*/  HMMA.16816.F32.BF16 R4, R12, R20, RZ ;  /* 0x000000140c04723c */ /* 0x002fe600000418ff */
[----:B------:R-:W-:-:S04]  /*4c60*/  FADD.FTZ R3, R118, R3 ;  /* 0x0000000376037221 */ /* 0x000fc80000010000 */
[----:B------:R-:W-:Y:S02]  /*4c70*/  FADD.FTZ R3, R128, R3 ;  /* 0x0000000380037221 */ /* 0x000fe40000010000 */
[--C-:B------:R-:W-:Y:S02]  /*4c80*/  FFMA.FTZ R28, R99, c[0x0][0x2d0], -R2.reuse ;  /* 0x0000b400631c7a23 */ /* 0x100fe40000010802 */
[----:B------:R-:W-:Y:S02]  /*4c90*/  FADD.FTZ R3, R129, R3 ;  /* 0x0000000381037221 */ /* 0x000fe40000010000 */
[--C-:B------:R-:W-:Y:S02]  /*4ca0*/  FFMA.FTZ R29, R95, c[0x0][0x2d0], -R2.reuse ;  /* 0x0000b4005f1d7a23 */ /* 0x100fe40000010802 */
[--C-:B------:R-:W-:Y:S02]  /*4cb0*/  FFMA.FTZ R31, R94, c[0x0][0x2d0], -R2.reuse ;  /* 0x0000b4005e1f7a23 */ /* 0x100fe40000010802 */
[----:B------:R-:W-:-:S07]  /*4cc0*/  FFMA.FTZ R19, R98, c[0x0][0x2d0], -R2 ;  /* 0x0000b40062137a23 */ /* 0x000fce0000010802 */
[----:B------:R-:W-:Y:S08]  /*4cd0*/  HMMA.16816.F32.BF16 R116, R8, R24, R4 ;  /* 0x000000180874723c */ /* 0x000ff00000041804 */
[----:B------:R-:W-:Y:S01]  /*4ce0*/  HMMA.16816.F32.BF16 R4, R12, R22, RZ ;  /* 0x000000160c04723c */ /* 0x000fe200000418ff */
[--C-:B------:R-:W-:Y:S02]  /*4cf0*/  FFMA.FTZ R18, R97, c[0x0][0x2d0], -R2.reuse ;  /* 0x0000b40061127a23 */ /* 0x100fe40000010802 */
[----:B------:R-:W-:-:S02]  /*4d00*/  FFMA.FTZ R17, R96, c[0x0][0x2d0], -R2 ;  /* 0x0000b40060117a23 */ /* 0x000fc40000010802 */
[--C-:B------:R-:W-:Y:S02]  /*4d10*/  FFMA.FTZ R36, R93, c[0x0][0x2d0], -R2.reuse ;  /* 0x0000b4005d247a23 */ /* 0x100fe40000010802 */
[----:B------:R-:W-:Y:S01]  /*4d20*/  FFMA.FTZ R35, R92, c[0x0][0x2d0], -R2 ;  /* 0x0000b4005c237a23 */ /* 0x000fe20000010802 */
[----:B------:R-:W1:Y:S01]  /*4d30*/  MUFU.EX2 R25, R28 ;  /* 0x0000001c00197308 */ /* 0x000e620000000800 */
[----:B------:R-:W-:Y:S02]  /*4d40*/  FADD.FTZ R2, R130, R3 ;  /* 0x0000000382027221 */ /* 0x000fe40000010000 */
[----:B------:R-:W-:-:S05]  /*4d50*/  FADD.FTZ R3, R131, R30 ;  /* 0x0000001e83037221 */ /* 0x000fca0000010000 */
[----:B------:R-:W-:Y:S08]  /*4d60*/  MUFU.EX2 R21, R29 ;  /* 0x0000001d00157308 */ /* 0x000ff00000000800 */
[----:B------:R2:W-:Y:S08]  /*4d70*/  MUFU.EX2 R20, R31 ;  /* 0x0000001f00147308 */ /* 0x0005f00000000800 */
[----:B------:R3:W4:Y:S01]  /*4d80*/  MUFU.EX2 R23, R19 ;  /* 0x0000001300177308 */ /* 0x0007220000000800 */
[----:B--2---:R-:W2:Y:S07]  /*4d90*/  LDSM.16.MT88.4 R28, [R251+0x6000] ;  /* 0x00600000fb1c783b */ /* 0x004eae0000004200 */
[----:B------:R5:W-:Y:S01]  /*4da0*/  MUFU.EX2 R24, R18 ;  /* 0x0000001200187308 */ /* 0x000be20000000800 */
[----:B------:R-:W-:Y:S01]  /*4db0*/  FADD.FTZ R2, R134, R2 ;  /* 0x0000000286027221 */ /* 0x000fe20000010000 */
[----:B------:R-:W-:-:S06]  /*4dc0*/  MOV R54, R66 ;  /* 0x0000004200367202 */ /* 0x000fcc0000000f00 */
[----:B------:R1:W1:Y:S01]  /*4dd0*/  MUFU.EX2 R22, R17 ;  /* 0x0000001100167308 */ /* 0x0002620000000800 */
[----:B------:R-:W-:Y:S02]  /*4de0*/  MOV R55, R65 ;  /* 0x0000004100377202 */ /* 0x000fe40000000f00 */
[----:B------:R-:W-:Y:S01]  /*4df0*/  MOV R52, R64 ;  /* 0x0000004000347202 */ /* 0x000fe20000000f00 */
[--C-:B---3--:R-:W-:Y:S01]  /*4e00*/  FFMA.FTZ R19, R91, c[0x0][0x2d0], -R0.reuse ;  /* 0x0000b4005b137a23 */ /* 0x108fe20000010800 */
[----:B------:R-:W-:Y:S01]  /*4e10*/  HMMA.16816.F32.BF16 R64, R8, R26, R4 ;  /* 0x0000001a0840723c */ /* 0x000fe20000041804 */
[--C-:B------:R-:W-:Y:S02]  /*4e20*/  FFMA.FTZ R32, R86, c[0x0][0x2d0], -R0.reuse ;  /* 0x0000b40056207a23 */ /* 0x100fe40000010800 */
[--C-:B-----5:R-:W-:Y:S02]  /*4e30*/  FFMA.FTZ R18, R90, c[0x0][0x2d0], -R0.reuse ;  /* 0x0000b4005a127a23 */ /* 0x120fe40000010800 */
[----:B------:R-:W-:-:S02]  /*4e40*/  FFMA.FTZ R34, R85, c[0x0][0x2d0], -R0 ;  /* 0x0000b40055227a23 */ /* 0x000fc40000010800 */
[--C-:B------:R-:W-:Y:S02]  /*4e50*/  FFMA.FTZ R7, R88, c[0x0][0x2d0], -R0.reuse ;  /* 0x0000b40058077a23 */ /* 0x100fe40000010800 */
[--C-:B------:R-:W-:Y:S02]  /*4e60*/  FFMA.FTZ R5, R87, c[0x0][0x2d0], -R0.reuse ;  /* 0x0000b40057057a23 */ /* 0x100fe40000010800 */
[--C-:B-1----:R-:W-:Y:S02]  /*4e70*/  FFMA.FTZ R17, R89, c[0x0][0x2d0], -R0.reuse ;  /* 0x0000b40059117a23 */ /* 0x102fe40000010800 */
[----:B------:R-:W-:Y:S02]  /*4e80*/  FFMA.FTZ R33, R84, c[0x0][0x2d0], -R0 ;  /* 0x0000b40054217a23 */ /* 0x000fe40000010800 */
[----:B------:R-:W-:-:S04]  /*4e90*/  FADD.FTZ R0, R25, R2 ;  /* 0x0000000219007221 */ /* 0x000fc80000010000 */
[C---:B----4-:R-:W-:Y:S01]  /*4ea0*/  FADD.FTZ R0, R23.reuse, R0 ;  /* 0x0000000017007221 */ /* 0x050fe20000010000 */
[----:B------:R-:W-:Y:S02]  /*4eb0*/  F2FP.BF16.PACK_AB R4, R23, R25 ;  /* 0x000000191704723e */ /* 0x000fe400000010ff */
[----:B------:R-:W-:Y:S01]  /*4ec0*/  F2FP.BF16.PACK_AB R6, R22, R24 ;  /* 0x000000181606723e */ /* 0x000fe200000010ff */
[----:B------:R-:W-:Y:S02]  /*4ed0*/  FADD.FTZ R0, R24, R0 ;  /* 0x0000000018007221 */ /* 0x000fe40000010000 */
[----:B------:R-:W1:Y:S02]  /*4ee0*/  LDSM.16.MT88.4 R24, [R251+0x6800] ;  /* 0x00680000fb18783b */ /* 0x000e640000004200 */
[----:B------:R-:W-:Y:S02]  /*4ef0*/  FADD.FTZ R0, R22, R0 ;  /* 0x0000000016007221 */ /* 0x000fe40000010000 */
[----:B------:R-:W-:-:S02]  /*4f00*/  FADD.FTZ R3, R132, R3 ;  /* 0x0000000384037221 */ /* 0x000fc40000010000 */
[----:B------:R-:W-:Y:S01]  /*4f10*/  FADD.FTZ R0, R21, R0 ;  /* 0x0000000015007221 */ /* 0x000fe20000010000 */
[C---:B------:R-:W-:Y:S01]  /*4f20*/  F2FP.BF16.PACK_AB R128, R20.reuse, R21 ;  /* 0x000000151480723e */ /* 0x040fe200000010ff */
[----:B------:R-:W-:Y:S02]  /*4f30*/  FADD.FTZ R2, R135, R3 ;  /* 0x0000000387027221 */ /* 0x000fe40000010000 */
[----:B------:R-:W-:Y:S02]  /*4f40*/  FADD.FTZ R3, R20, R0 ;  /* 0x0000000014037221 */ /* 0x000fe40000010000 */
[----:B--2---:R-:W-:Y:S01]  /*4f50*/  HMMA.16816.F32.BF16 R20, R12, R28, RZ ;  /* 0x0000001c0c14723c */ /* 0x004fe200000418ff */
[----:B------:R-:W-:Y:S02]  /*4f60*/  MOV R134, R62 ;  /* 0x0000003e00867202 */ /* 0x000fe40000000f00 */
[----:B------:R-:W-:Y:S01]  /*4f70*/  MOV R132, R63 ;  /* 0x0000003f00847202 */ /* 0x000fe20000000f00 */
[----:B------:R-:W-:Y:S01]  /*4f80*/  IMAD.MOV.U32 R63, RZ, RZ, R45 ;  /* 0x000000ffff3f7224 */ /* 0x000fe200078e002d */
[----:B------:R-:W-:-:S02]  /*4f90*/  MOV R62, R44 ;  /* 0x0000002c003e7202 */ /* 0x000fc40000000f00 */
[----:B------:R-:W-:Y:S01]  /*4fa0*/  MOV R45, R58 ;  /* 0x0000003a002d7202 */ /* 0x000fe20000000f00 */
[----:B------:R-:W-:Y:S01]  /*4fb0*/  IMAD.MOV.U32 R58, RZ, RZ, R50 ;  /* 0x000000ffff3a7224 */ /* 0x000fe200078e0032 */
[----:B------:R-:W-:Y:S02]  /*4fc0*/  MOV R47, R59 ;  /* 0x0000003b002f7202 */ /* 0x000fe40000000f00 */
[----:B------:R-:W-:Y:S02]  /*4fd0*/  MOV R37, R56 ;  /* 0x0000003800257202 */ /* 0x000fe40000000f00 */
[----:B------:R-:W-:Y:S02]  /*4fe0*/  MOV R44, R57 ;  /* 0x00000039002c7202 */ /* 0x000fe40000000f00 */
[----:B------:R-:W-:Y:S02]  /*4ff0*/  MOV R57, R51 ;  /* 0x0000003300397202 */ /* 0x000fe40000000f00 */
[----:B------:R-:W-:-:S02]  /*5000*/  MOV R59, R49 ;  /* 0x00000031003b7202 */ /* 0x000fc40000000f00 */
[----:B------:R-:W-:-:S05]  /*5010*/  MOV R56, R48 ;  /* 0x0000003000387202 */ /* 0x000fca0000000f00 */
[----:B-1----:R-:W-:Y:S08]  /*5020*/  HMMA.16816.F32.BF16 R48, R8, R24, R20 ;  /* 0x000000180830723c */ /* 0x002ff00000041814 */
[----:B------:R-:W-:Y:S01]  /*5030*/  HMMA.16816.F32.BF16 R20, R12, R30, RZ ;  /* 0x0000001e0c14723c */ /* 0x000fe200000418ff */
[----:B------:R-:W1:Y:S08]  /*5040*/  MUFU.EX2 R25, R19 ;  /* 0x0000001300197308 */ /* 0x000e700000000800 */
[----:B------:R-:W2:Y:S11]  /*5050*/  MUFU.EX2 R18, R18 ;  /* 0x0000001200127308 */ /* 0x000eb60000000800 */
[----:B------:R-:W-:Y:S04]  /*5060*/  @!UPT UIADD3 URZ, URZ, URZ, URZ ;  /* 0x0000003f3f3ff290 */ /* 0x000fe8000fffe03f */
[----:B------:R-:W-:Y:S01]  /*5070*/  HMMA.16816.F32.BF16 R40, R8, R26, R20 ;  /* 0x0000001a0828723c */ /* 0x000fe20000041814 */
[----:B------:R-:W3:Y:S01]  /*5080*/  LDSM.16.MT88.4 R20, [R250+0x6000] ;  /* 0x00600000fa14783b */ /* 0x000ee20000004200 */
[----:B------:R-:W4:Y:S01]  /*5090*/  MUFU.EX2 R29, R36 ;  /* 0x00000024001d7308 */ /* 0x000f220000000800 */
[----:B-1----:R-:W-:-:S07]  /*50a0*/  FADD.FTZ R0, R25, R2 ;  /* 0x0000000219007221 */ /* 0x002fce0000010000 */
[----:B------:R-:W1:Y:S08]  /*50b0*/  MUFU.EX2 R28, R35 ;  /* 0x00000023001c7308 */ /* 0x000e700000000800 */
[----:B------:R-:W5:Y:S01]  /*50c0*/  MUFU.EX2 R24, R17 ;  /* 0x0000001100187308 */ /* 0x000f620000000800 */
[----:B--2---:R-:W-:-:S07]  /*50d0*/  FADD.FTZ R2, R18, R0 ;  /* 0x0000000012027221 */ /* 0x004fce0000010000 */
[----:B------:R-:W2:Y:S01]  /*50e0*/  MUFU.EX2 R7, R7 ;  /* 0x0000000700077308 */ /* 0x000ea20000000800 */
[----:B----4-:R-:W-:-:S04]  /*50f0*/  FADD.FTZ R0, R29, R3 ;  /* 0x000000031d007221 */ /* 0x010fc80000010000 */
[----:B-1----:R-:W-:Y:S02]  /*5100*/  FADD.FTZ R0, R28, R0 ;  /* 0x000000001c007221 */ /* 0x002fe40000010000 */
[----:B-----5:R-:W-:Y:S01]  /*5110*/  FADD.FTZ R2, R24, R2 ;  /* 0x0000000218027221 */ /* 0x020fe20000010000 */
[----:B------:R1:W4:Y:S02]  /*5120*/  MUFU.EX2 R19, R5 ;  /* 0x0000000500137308 */ /* 0x0003240000000800 */
[----:B------:R2:W-:Y:S01]  /*5130*/  STL [R1+0x7c], R0 ;  /* 0x00007c0001007387 */ /* 0x0005e20000100800 */
[----:B-1----:R-:W-:Y:S01]  /*5140*/  F2FP.BF16.PACK_AB R5, R18, R25 ;  /* 0x000000191205723e */ /* 0x002fe200000010ff */
[C---:B--2---:R-:W-:Y:S01]  /*5150*/  FADD.FTZ R0, R7.reuse, R2 ;  /* 0x0000000207007221 */ /* 0x044fe20000010000 */
[----:B------:R-:W-:Y:S02]  /*5160*/  F2FP.BF16.PACK_AB R7, R7, R24 ;  /* 0x000000180707723e */ /* 0x000fe400000010ff */
[C---:B---3--:R-:W-:Y:S08]  /*5170*/  HMMA.16816.F32.BF16 R24, R12.reuse, R20, RZ ;  /* 0x000000140c18723c */ /* 0x048ff000000418ff */
[----:B------:R-:W-:Y:S01]  /*5180*/  HMMA.16816.F32.BF16 R12, R12, R22, RZ ;  /* 0x000000160c0c723c */ /* 0x000fe200000418ff */
[----:B------:R-:W1:Y:S01]  /*5190*/  LDSM.16.MT88.4 R20, [R250+0x6800] ;  /* 0x00680000fa14783b */ /* 0x000e620000004200 */
[----:B------:R-:W-:-:S02]  /*51a0*/  MOV R46, R47 ;  /* 0x0000002f002e7202 */ /* 0x000fc40000000f00 */
[----:B------:R-:W-:Y:S11]  /*51b0*/  MOV R47, R37 ;  /* 0x00000025002f7202 */ /* 0x000ff60000000f00 */
[----:B------:R-:W-:Y:S01]  /*51c0*/  @!UPT UIADD3 URZ, URZ, URZ, URZ ;  /* 0x0000003f3f3ff290 */ /* 0x000fe2000fffe03f */
[C---:B-1----:R-:W-:Y:S08]  /*51d0*/  HMMA.16816.F32.BF16 R24, R8.reuse, R20, R24 ;  /* 0x000000140818723c */ /* 0x042ff00000041818 */
[----:B------:R-:W-:Y:S01]  /*51e0*/  HMMA.16816.F32.BF16 R12, R8, R22, R12 ;  /* 0x00000016080c723c */ /* 0x000fe2000004180c */
[----:B------:R-:W1:Y:S07]  /*51f0*/  LDSM.16.MT88.4 R8, [R132+0x1000] ;  /* 0x001000008408783b */ /* 0x000e6e0000004200 */
[C---:B-1----:R-:W-:Y:S08]  /*5200*/  HMMA.16816.F32.BF16 R164, R4.reuse, R8, R164 ;  /* 0x0000000804a4723c */ /* 0x042ff000000418a4 */
[----:B------:R-:W-:Y:S01]  /*5210*/  HMMA.16816.F32.BF16 R20, R4, R10, R44 ;  /* 0x0000000a0414723c */ /* 0x000fe2000004182c */
[----:B------:R-:W1:Y:S01]  /*5220*/  LDSM.16.MT88.4 R8, [R134+0x1000] ;  /* 0x001000008608783b */ /* 0x000e620000004200 */
[----:B------:R-:W-:-:S06]  /*5230*/  F2FP.BF16.PACK_AB R130, R28, R29 ;  /* 0x0000001d1c82723e */ /* 0x000fcc00000010ff */
[C---:B-1----:R-:W-:Y:S08]  /*5240*/  HMMA.16816.F32.BF16 R156, R4.reuse, R8, R156 ;  /* 0x00000008049c723c */ /* 0x042ff0000004189c */
[C---:B------:R-:W-:Y:S01]  /*5250*/  HMMA.16816.F32.BF16 R28, R4.reuse, R10, R148 ;  /* 0x0000000a041c723c */ /* 0x040fe20000041894 */
[----:B------:R-:W1:Y:S01]  /*5260*/  LDSM.16.MT88.4 R8, [R251+0x1000] ;  /* 0x00100000fb08783b */ /* 0x000e620000004200 */
[----:B------:R-:W2:Y:S08]  /*5270*/  MUFU.EX2 R17, R32 ;  /* 0x0000002000117308 */ /* 0x000eb00000000800 */
[----:B------:R-:W-:Y:S08]  /*5280*/  MUFU.EX2 R3, R34 ;  /* 0x0000002200037308 */ /* 0x000ff00000000800 */
[----:B------:R3:W5:Y:S01]  /*5290*/  MUFU.EX2 R2, R33 ;  /* 0x0000002100027308 */ /* 0x0007620000000800 */
[C---:B-1----:R-:W-:Y:S08]  /*52a0*/  HMMA.16816.F32.BF16 R148, R4.reuse, R8, R60 ;  /* 0x000000080494723c */ /* 0x042ff0000004183c */
[C---:B---3--:R-:W-:Y:S01]  /*52b0*/  HMMA.16816.F32.BF16 R32, R4.reuse, R10, R140 ;  /* 0x0000000a0420723c */ /* 0x048fe2000004188c */
        /* <DEDUP_REMOVED lines=14> */
[----:B------:R-:W-:Y:S01]  /*53a0*/  HMMA.16816.F32.BF16 R80, R4, R10, R160 ;  /* 0x0000000a0450723c */ /* 0x000fe200000418a0 */
[----:B------:R-:W1:Y:S01]  /*53b0*/  LDSM.16.MT88.4 R8, [R132+0x5000] ;  /* 0x005000008408783b */ /* 0x000e620000004200 */
[----:B----4-:R-:W-:Y:S01]  /*53c0*/  FADD.FTZ R0, R19, R0 ;  /* 0x0000000013007221 */ /* 0x010fe20000010000 */
[----:B--2---:R-:W-:-:S02]  /*53d0*/  F2FP.BF16.PACK_AB R129, R17, R19 ;  /* 0x000000131181723e */ /* 0x004fc400000010ff */
[----:B-----5:R-:W-:Y:S01]  /*53e0*/  F2FP.BF16.PACK_AB R131, R2, R3 ;  /* 0x000000030283723e */ /* 0x020fe200000010ff */
[----:B------:R-:W-:Y:S02]  /*53f0*/  LDSM.16.MT88.4 R160, [R132+0x1800] ;  /* 0x0018000084a0783b */ /* 0x000fe40000004200 */
[C---:B-1----:R-:W-:Y:S08]  /*5400*/  HMMA.16816.F32.BF16 R84, R4.reuse, R8, R176 ;  /* 0x000000080454723c */ /* 0x042ff000000418b0 */
[----:B------:R-:W-:Y:S01]  /*5410*/  HMMA.16816.F32.BF16 R88, R4, R10, R136 ;  /* 0x0000000a0458723c */ /* 0x000fe20000041888 */
[----:B------:R-:W1:Y:S01]  /*5420*/  LDSM.16.MT88.4 R8, [R134+0x5000] ;  /* 0x005000008608783b */ /* 0x000e620000004200 */
[----:B------:R-:W-:-:S03]  /*5430*/  FADD.FTZ R0, R17, R0 ;  /* 0x0000000011007221 */ /* 0x000fc60000010000 */
[----:B------:R-:W-:Y:S03]  /*5440*/  LDSM.16.MT88.4 R136, [R250+0x1800] ;  /* 0x00180000fa88783b */ /* 0x000fe60000004200 */
        /* <DEDUP_REMOVED lines=9> */
[----:B------:R-:W-:Y:S04]  /*54e0*/  LDSM.16.MT88.4 R144, [R251+0x1800] ;  /* 0x00180000fb90783b */ /* 0x000fe80000004200 */
[----:B------:R2:W-:Y:S04]  /*54f0*/  STL [R1+0x78], R0 ;  /* 0x0000780001007387 */ /* 0x0005e80000100800 */
[----:B--2---:R-:W2:Y:S01]  /*5500*/  LDL R0, [R1+0xb4] ;  /* 0x0000b40001007983 */ /* 0x004ea20000100800 */
        /* <DEDUP_REMOVED lines=10> */
[C---:B-1----:R-:W-:Y:S01]  /*55b0*/  HMMA.16816.F32.BF16 R124, R4.reuse, R10, R40 ;  /* 0x0000000a047c723c */ /* 0x042fe20000041828 */
[----:B------:R-:W1:Y:S07]  /*55c0*/  LDSM.16.MT88.4 R40, [R132+0x3800] ;  /* 0x003800008428783b */ /* 0x000e6e0000004200 */
[----:B------:R-:W-:Y:S01]  /*55d0*/  HMMA.16816.F32.BF16 R180, R4, R8, R48 ;  /* 0x0000000804b4723c */ /* 0x000fe20000041830 */
[----:B------:R-:W3:Y:S04]  /*55e0*/  LDSM.16.MT88.4 R48, [R134+0x3800] ;  /* 0x003800008630783b */ /* 0x000ee80000004200 */
[----:B------:R-:W-:Y:S03]  /*55f0*/  LDSM.16.MT88.4 R8, [R250+0x7000] ;  /* 0x00700000fa08783b */ /* 0x000fe60000004200 */
[C---:B------:R-:W-:Y:S08]  /*5600*/  HMMA.16816.F32.BF16 R140, R128.reuse, R136, R140 ;  /* 0x00000088808c723c */ /* 0x040ff0000004188c */
[C---:B------:R-:W-:Y:S08]  /*5610*/  HMMA.16816.F32.BF16 R136, R128.reuse, R138, R36 ;  /* 0x0000008a8088723c */ /* 0x040ff00000041824 */
[C---:B-1----:R-:W-:Y:S08]  /*5620*/  HMMA.16816.F32.BF16 R36, R128.reuse, R40, R44 ;  /* 0x000000288024723c */ /* 0x042ff0000004182c */
[C---:B---3--:R-:W-:Y:S01]  /*5630*/  HMMA.16816.F32.BF16 R44, R128.reuse, R48, R56 ;  /* 0x00000030802c723c */ /* 0x048fe20000041838 */
[----:B------:R-:W1:Y:S07]  /*5640*/  LDSM.16.MT88.4 R56, [R251+0x3800] ;  /* 0x00380000fb38783b */ /* 0x000e6e0000004200 */
[C---:B------:R-:W-:Y:S08]  /*5650*/  HMMA.16816.F32.BF16 R48, R128.reuse, R50, R60 ;  /* 0x000000328030723c */ /* 0x040ff0000004183c */
[C---:B------:R-:W-:Y:S08]  /*5660*/  HMMA.16816.F32.BF16 R60, R128.reuse, R64, R76 ;  /* 0x00000040803c723c */ /* 0x040ff0000004184c */
[C---:B------:R-:W-:Y:S01]  /*5670*/  HMMA.16816.F32.BF16 R64, R128.reuse, R66, R80 ;  /* 0x000000428040723c */ /* 0x040fe20000041850 */
[----:B------:R-:W3:Y:S07]  /*5680*/  LDSM.16.MT88.4 R80, [R134+0x5800] ;  /* 0x005800008650783b */ /* 0x000eee0000004200 */
[C---:B------:R-:W-:Y:S08]  /*5690*/  HMMA.16816.F32.BF16 R40, R128.reuse, R42, R52 ;  /* 0x0000002a8028723c */ /* 0x040ff00000041834 */
[C---:B-1----:R-:W-:Y:S08]  /*56a0*/  HMMA.16816.F32.BF16 R52, R128.reuse, R56, R68 ;  /* 0x000000388034723c */ /* 0x042ff00000041844 */
[C---:B---3--:R-:W-:Y:S08]  /*56b0*/  HMMA.16816.F32.BF16 R76, R128.reuse, R80, R92 ;  /* 0x00000050804c723c */ /* 0x048ff0000004185c */
[C---:B------:R-:W-:Y:S01]  /*56c0*/  HMMA.16816.F32.BF16 R80, R128.reuse, R82, R96 ;  /* 0x000000528050723c */ /* 0x040fe20000041860 */
[----:B------:R-:W1:Y:S07]  /*56d0*/  LDSM.16.MT88.4 R96, [R250+0x5800] ;  /* 0x00580000fa60783b */ /* 0x000e6e0000004200 */
[C---:B------:R-:W-:Y:S01]  /*56e0*/  HMMA.16816.F32.BF16 R56, R128.reuse, R58, R72 ;  /* 0x0000003a8038723c */ /* 0x040fe20000041848 */
[----:B------:R-:W3:Y:S07]  /*56f0*/  LDSM.16.MT88.4 R72, [R132+0x5800] ;  /* 0x005800008448783b */ /* 0x000eee0000004200 */
[C---:B-1----:R-:W-:Y:S08]  /*5700*/  HMMA.16816.F32.BF16 R92, R128.reuse, R96, R108 ;  /* 0x00000060805c723c */ /* 0x042ff0000004186c */
[C---:B------:R-:W-:Y:S01]  /*5710*/  HMMA.16816.F32.BF16 R96, R128.reuse, R98, R112 ;  /* 0x000000628060723c */ /* 0x040fe20000041870 */
[----:B------:R-:W1:Y:S07]  /*5720*/  LDSM.16.MT88.4 R112, [R134+0x7800] ;  /* 0x007800008670783b */ /* 0x000e6e0000004200 */
[C---:B---3--:R-:W-:Y:S08]  /*5730*/  HMMA.16816.F32.BF16 R68, R128.reuse, R72, R84 ;  /* 0x000000488044723c */ /* 0x048ff00000041854 */
[----:B------:R-:W-:Y:S01]  /*5740*/  HMMA.16816.F32.BF16 R72, R128, R74, R88 ;  /* 0x0000004a8048723c */ /* 0x000fe20000041858 */
[----:B------:R-:W3:Y:S01]  /*5750*/  LDSM.16.MT88.4 R88, [R251+0x5800] ;  /* 0x00580000fb58783b */ /* 0x000ee20000004200 */
[----:B------:R-:W-:-:S06]  /*5760*/  MOV R2, c[0x0][0x2c4] ;  /* 0x0000b10000027a02 */ /* 0x000fcc0000000f00 */
[----:B------:R-:W-:Y:S01]  /*5770*/  HMMA.16816.F32.BF16 R24, R4, R8, R24 ;  /* 0x000000080418723c */ /* 0x000fe20000041818 */
[----:B------:R-:W-:-:S07]  /*5780*/  ISETP.NE.AND P1, PT, R2, 0x1, PT ;  /* 0x000000010200780c */ /* 0x000fce0003f25270 */
[----:B------:R-:W-:Y:S01]  /*5790*/  HMMA.16816.F32.BF16 R12, R4, R10, R12 ;  /* 0x0000000a040c723c */ /* 0x000fe2000004180c */
[----:B------:R-:W-:Y:S07]  /*57a0*/  LDSM.16.MT88.4 R4, [R250+0x7800] ;  /* 0x00780000fa04783b */ /* 0x000fee0000004200 */
[----:B-1----:R-:W-:Y:S01]  /*57b0*/  HMMA.16816.F32.BF16 R108, R128, R112, R120 ;  /* 0x00000070806c723c */ /* 0x002fe20000041878 */
[----:B------:R-:W1:Y:S01]  /*57c0*/  LDSM.16.MT88.4 R120, [R251+0x7800] ;  /* 0x00780000fb78783b */ /* 0x000e620000004200 */
[----:B--2---:R-:W-:-:S05]  /*57d0*/  @P1 IMAD.HI.U32 R2, R0, c[0x0][0x2c8], RZ ;  /* 0x0000b20000021a27 */ /* 0x004fca00078e00ff */
[----:B------:R-:W-:Y:S01]  /*57e0*/  @P1 SHF.R.U32.HI R0, RZ, c[0x0][0x2cc], R2 ;  /* 0x0000b300ff001a19 */ /* 0x000fe20000011602 */
[----:B---3--:R-:W-:Y:S03]  /*57f0*/  HMMA.16816.F32.BF16 R84, R128, R88, R100 ;  /* 0x000000588054723c */ /* 0x008fe60000041864 */
[----:B------:R-:W-:-:S05]  /*5800*/  IADD3 R0, R0, -c[0x0][0x168], R249 ;  /* 0x80005a0000007a10 */ /* 0x000fca0007ffe0f9 */
[----:B------:R-:W-:Y:S01]  /*5810*/  HMMA.16816.F32.BF16 R88, R128, R90, R104 ;  /* 0x0000005a8058723c */ /* 0x000fe20000041868 */
[----:B------:R-:W2:Y:S01]  /*5820*/  LDSM.16.MT88.4 R104, [R132+0x7800] ;  /* 0x007800008468783b */ /* 0x000ea20000004200 */
[----:B------:R-:W-:-:S04]  /*5830*/  SHF.R.S32.HI R2, RZ, 0x1f, R0 ;  /* 0x0000001fff027819 */ /* 0x000fc80000011400 */
[----:B------:R-:W-:Y:S02]  /*5840*/  LEA.HI R0, R2, R0, RZ, 0x6 ;  /* 0x0000000002007211 */ /* 0x000fe400078f30ff */
[----:B------:R-:W-:Y:S02]  /*5850*/  HMMA.16816.F32.BF16 R112, R128, R114, R116 ;  /* 0x000000728070723c */ /* 0x000fe40000041874 */
[----:B------:R-:W-:Y:S02]  /*5860*/  SHF.R.S32.HI R0, RZ, 0x6, R0 ;  /* 0x00000006ff007819 */ /* 0x000fe40000011400 */
[----:B------:R-:W-:-:S04]  /*5870*/  IADD3 R3, R248, -0x2, RZ ;  /* 0xfffffffef8037810 */ /* 0x000fc80007ffe0ff */
[C---:B-1----:R-:W-:Y:S01]  /*5880*/  HMMA.16816.F32.BF16 R116, R128.reuse, R120, R180 ;  /* 0x000000788074723c */ /* 0x042fe200000418b4 */
[----:B------:R1:W-:Y:S07]  /*5890*/  STL [R1+0x64], R3 ;  /* 0x0000640301007387 */ /* 0x0003ee0000100800 */
[C---:B------:R-:W-:Y:S08]  /*58a0*/  HMMA.16816.F32.BF16 R120, R128.reuse, R122, R124 ;  /* 0x0000007a8078723c */ /* 0x040ff0000004187c */
[----:B------:R-:W-:Y:S07]  /*58b0*/  HMMA.16816.F32.BF16 R124, R128, R4, R24 ;  /* 0x00000004807c723c */ /* 0x000fee0000041818 */
[----:B------:R-:W-:-:S05]  /*58c0*/  IMNMX R4, RZ, R0, !PT ;  /* 0x00000000ff047217 */ /* 0x000fca0007800200 */
[----:B------:R1:W-:Y:S01]  /*58d0*/  STL [R1+0x84], R4 ;  /* 0x0000840401007387 */ /* 0x0003e20000100800 */
[----:B------:R-:W-:Y:S01]  /*58e0*/  ISETP.GE.AND P0, PT, R3, R4, PT ;  /* 0x000000040300720c */ /* 0x000fe20003f06270 */
[C---:B------:R-:W-:Y:S08]  /*58f0*/  HMMA.16816.F32.BF16 R164, R128.reuse, R160, R164 ;  /* 0x000000a080a4723c */ /* 0x040ff000000418a4 */
[C---:B------:R-:W-:Y:S08]  /*5900*/  HMMA.16816.F32.BF16 R156, R128.reuse, R152, R156 ;  /* 0x00000098809c723c */ /* 0x040ff0000004189c */
[C---:B------:R-:W-:Y:S08]  /*5910*/  HMMA.16816.F32.BF16 R148, R128.reuse, R144, R148 ;  /* 0x000000908094723c */ /* 0x040ff00000041894 */
[C---:B--2---:R-:W-:Y:S08]  /*5920*/  HMMA.16816.F32.BF16 R100, R128.reuse, R104, R184 ;  /* 0x000000688064723c */ /* 0x044ff000000418b8 */
[C---:B------:R-:W-:Y:S08]  /*5930*/  HMMA.16816.F32.BF16 R160, R128.reuse, R162, R20 ;  /* 0x000000a280a0723c */ /* 0x040ff00000041814 */
[C---:B------:R-:W-:Y:S08]  /*5940*/  HMMA.16816.F32.BF16 R152, R128.reuse, R154, R28 ;  /* 0x0000009a8098723c */ /* 0x040ff0000004181c */
[C---:B------:R-:W-:Y:S08]  /*5950*/  HMMA.16816.F32.BF16 R144, R128.reuse, R146, R32 ;  /* 0x000000928090723c */ /* 0x040ff00000041820 */
[C---:B------:R-:W-:Y:S08]  /*5960*/  HMMA.16816.F32.BF16 R104, R128.reuse, R106, R176 ;  /* 0x0000006a8068723c */ /* 0x040ff000000418b0 */
[----:B------:R-:W-:Y:S01]  /*5970*/  HMMA.16816.F32.BF16 R128, R128, R6, R12 ;  /* 0x000000068080723c */ /* 0x000fe2000004180c */
[----:B------:R-:W-:Y:S01]  /*5980*/  @!UPT UIADD3 URZ, URZ, URZ, URZ ;  /* 0x0000003f3f3ff290 */ /* 0x000fe2000fffe03f */
[----:B------:R-:W-:Y:S11]  /*5990*/  @!P0 BRA `(.L_x_523) ;  /* 0x000040d000008947 */ /* 0x000ff60003800000 */
[----:B-1----:R-:W-:Y:S02]  /*59a0*/  MOV R135, R16 ;  /* 0x0000001000877202 */ /* 0x002fe40000000f00 */
[----:B------:R-:W-:-:S02]  /*59b0*/  MOV R134, R133 ;  /* 0x0000008500867202 */ /* 0x000fc40000000f00 */
[----:B------:R-:W-:-:S07]  /*59c0*/  MOV R248, R3 ;  /* 0x0000000300f87202 */ /* 0x000fce0000000f00 */
.L_x_534:
[----:B------:R-:W2:Y:S01]  /*59d0*/  LDL R0, [R1+0x20] ;  /* 0x0000200001007983 */ /* 0x000ea20000100800 */
[----:B------:R-:W-:Y:S04]  /*59e0*/  DEPBAR.LE SB0, 0x0 ;  /* 0x000080000000791a */ /* 0x000fe80000000000 */
[----:B------:R-:W-:Y:S01]  /*59f0*/  WARPSYNC 0xffffffff ;  /* 0xffffffff00007948 */ /* 0x000fe20003800000 */
[----:B------:R-:W-:Y:S01]  /*5a00*/  BAR.SYNC.DEFER_BLOCKING 0x0 ;  /* 0x0000000000007b1d */ /* 0x000fe20000010000 */
[----:B------:R-:W-:Y:S05]  /*5a10*/  ISETP.GE.AND P0, PT, R248, RZ, PT ;  /* 0x000000fff800720c */ /* 0x000fea0003f06270 */
[----:B------:R1:W3:Y:S01]  /*5a20*/  LDSM.16.M88.4 R176, [R252] ;  /* 0x00000000fcb0783b */ /* 0x0002e20000000200 */
[----:B------:R-:W-:Y:S03]  /*5a30*/  BSSY B0, `(.L_x_524) ;  /* 0x0000068000007945 */ /* 0x000fe60003800000 */
[----:B------:R1:W4:Y:S04]  /*5a40*/  LDSM.16.M88.4 R180, [R252+0x800] ;  /* 0x00080000fcb4783b */ /* 0x0003280000000200 */
[----:B------:R1:W1:Y:S04]  /*5a50*/  LDSM.16.M88.4 R184, [R252+0x1000] ;  /* 0x00100000fcb8783b */ /* 0x0002680000000200 */
[----:B------:R1:W1:Y:S04]  /*5a60*/  LDSM.16.M88.4 R188, [R252+0x1800] ;  /* 0x00180000fcbc783b */ /* 0x0002680000000200 */
[----:B--2---:R2:W1:Y:S04]  /*5a70*/  LDSM.16.M88.4 R8, [R0] ;  /* 0x000000000008783b */ /* 0x0044680000000200 */
[----:B------:R2:W1:Y:S04]  /*5a80*/  LDSM.16.M88.4 R16, [R0+0x800] ;  /* 0x000800000010783b */ /* 0x0004680000000200 */
[----:B------:R2:W1:Y:S04]  /*5a90*/  LDSM.16.M88.4 R24, [R0+0x1000] ;  /* 0x001000000018783b */ /* 0x0004680000000200 */
[----:B------:R2:W1:Y:S01]  /*5aa0*/  LDSM.16.M88.4 R32, [R0+0x1800] ;  /* 0x001800000020783b */ /* 0x0004620000000200 */
[----:B------:R-:W-:-:S05]  /*5ab0*/  @!P0 BRA `(.L_x_525) ;  /* 0x000005f000008947 */ /* 0x000fca0003800000 */
[----:B---34-:R-:W3:Y:S04]  /*5ac0*/  LDL R4, [R1+0x60] ;  /* 0x0000600001047983 */ /* 0x018ee80000100800 */
[----:B------:R-:W4:Y:S04]  /*5ad0*/  LDL R28, [R1+0x5c] ;  /* 0x00005c00011c7983 */ /* 0x000f280000100800 */
[----:B------:R-:W5:Y:S04]  /*5ae0*/  LDL.64 R22, [R1+0xa0] ;  /* 0x0000a00001167983 */ /* 0x000f680000100a00 */
        /* <DEDUP_REMOVED lines=9> */
[----:B---3--:R-:W-:Y:S01]  /*5b80*/  SHF.R.S32.HI R0, RZ, 0x1f, R4 ;  /* 0x0000001fff007819 */ /* 0x008fe20000011404 */
[----:B------:R-:W-:Y:S04]  /*5b90*/  IMAD.WIDE.U32 R2, R4, c[0x0][0x208], RZ ;  /* 0x0000820004027a25 */ /* 0x000fe800078e00ff */
[----:B------:R-:W-:Y:S04]  /*5ba0*/  IMAD R0, R0, c[0x0][0x208], RZ ;  /* 0x0000820000007a24 */ /* 0x000fe800078e02ff */
[----:B------:R-:W-:Y:S01]  /*5bb0*/  IMAD R0, R4, c[0x0][0x20c], R0 ;  /* 0x0000830004007a24 */ /* 0x000fe200078e0200 */
[----:B----4-:R-:W-:Y:S03]  /*5bc0*/  SHF.R.S32.HI R4, RZ, 0x1f, R28 ;  /* 0x0000001fff047819 */ /* 0x010fe6000001141c */
[----:B------:R-:W-:Y:S02]  /*5bd0*/  IMAD.IADD R3, R3, 0x1, R0 ;  /* 0x0000000103037824 */ /* 0x000fe400078e0200 */
[----:B------:R-:W-:Y:S02]  /*5be0*/  IMAD R4, R4, c[0x0][0x218], RZ ;  /* 0x0000860004047a24 */ /* 0x000fe400078e02ff */
[C---:B------:R-:W-:Y:S04]  /*5bf0*/  IMAD.WIDE.U32 R2, R28.reuse, c[0x0][0x218], R2 ;  /* 0x000086001c027a25 */ /* 0x040fe800078e0002 */
[----:B------:R-:W-:Y:S01]  /*5c00*/  IMAD R4, R28, c[0x0][0x21c], R4 ;  /* 0x000087001c047a24 */ /* 0x000fe200078e0204 */
[----:B-----5:R-:W-:Y:S01]  /*5c10*/  IADD3 R0, P0, R22, R2, RZ ;  /* 0x0000000216007210 */ /* 0x020fe20007f1e0ff */
[C---:B--2---:R-:W-:Y:S01]  /*5c20*/  IMAD.SHL.U32 R30, R5.reuse, 0x2, RZ ;  /* 0x00000002051e7824 */ /* 0x044fe200078e00ff */
[----:B------:R-:W-:Y:S02]  /*5c30*/  SHF.L.U64.HI R22, R5, 0x1, R21 ;  /* 0x0000000105167819 */ /* 0x000fe40000010215 */
[----:B------:R-:W-:Y:S02]  /*5c40*/  IADD3.X R4, R12, R3, R4, P0, !PT ;  /* 0x000000030c047210 */ /* 0x000fe400007fe404 */
[C---:B------:R-:W-:Y:S02]  /*5c50*/  LEA R12, P0, R0.reuse, c[0x0][0x1f8], 0x1 ;  /* 0x00007e00000c7a11 */ /* 0x040fe400078008ff */
[C---:B------:R-:W-:Y:S02]  /*5c60*/  SHF.L.U64.HI R21, R15.reuse, 0x1, R20 ;  /* 0x000000010f157819 */ /* 0x040fe40000010214 */
[----:B------:R-:W-:Y:S02]  /*5c70*/  LEA.HI.X R5, R0, c[0x0][0x1fc], R4, 0x1, P0 ;  /* 0x00007f0000057a11 */ /* 0x000fe400000f0c04 */
[----:B------:R-:W-:Y:S02]  /*5c80*/  SHF.L.U32 R29, R15, 0x1, RZ ;  /* 0x000000010f1d7819 */ /* 0x000fe400000006ff */
[C---:B------:R-:W-:Y:S01]  /*5c90*/  SHF.L.U64.HI R20, R13.reuse, 0x1, R14 ;  /* 0x000000010d147819 */ /* 0x040fe2000001020e */
[----:B------:R-:W-:Y:S01]  /*5ca0*/  IMAD.SHL.U32 R28, R13, 0x2, RZ ;  /* 0x000000020d1c7824 */ /* 0x000fe200078e00ff */
[C---:B------:R-:W-:Y:S02]  /*5cb0*/  SHF.L.U64.HI R13, R6.reuse, 0x1, R7 ;  /* 0x00000001060d7819 */ /* 0x040fe40000010207 */
[----:B------:R-:W-:Y:S01]  /*5cc0*/  SHF.L.U32 R23, R6, 0x1, RZ ;  /* 0x0000000106177819 */ /* 0x000fe200000006ff */
[----:B------:R-:W-:-:S05]  /*5cd0*/  BRA.DIV ~URZ, `(.L_x_526) ;  /* 0x0000b3127f007947 */ /* 0x000fca000b800000 */
[----:B------:R2:W3:Y:S02]  /*5ce0*/  SHFL.IDX PT, R4, R5, RZ, 0x181f ;  /* 0x00181fff05047589 */ /* 0x0004e400000e0000 */
.L_x_579:
[----:B------:R-:W-:-:S05]  /*5cf0*/  BRA.DIV ~URZ, `(.L_x_527) ;  /* 0x0000b3627f007947 */ /* 0x000fca000b800000 */
[----:B------:R-:W4:Y:S04]  /*5d00*/  LDL R2, [R1+0x58] ;  /* 0x0000580001027983 */ /* 0x000f280000100800 */
[----:B------:R-:W5:Y:S04]  /*5d10*/  LDL R31, [R1+0x50] ;  /* 0x00005000011f7983 */ /* 0x000f680000100800 */
[----:B--2---:R-:W2:Y:S04]  /*5d20*/  LDL R7, [R1+0x70] ;  /* 0x0000700001077983 */ /* 0x004ea80000100800 */
[----:B---3--:R-:W3:Y:S04]  /*5d30*/  LDL R133, [R1+0x6c] ;  /* 0x00006c0001857983 */ /* 0x008ee80000100800 */
[----:B------:R-:W5:Y:S04]  /*5d40*/  LDL R132, [R1+0x74] ;  /* 0x0000740001847983 */ /* 0x000f680000100800 */
[----:B------:R-:W1:Y:S02]  /*5d50*/  SHFL.IDX PT, R0, R12, RZ, 0x181f ;  /* 0x00181fff0c007589 */ /* 0x000e6400000e0000 */
[----:B-1----:R-:W-:Y:S02]  /*5d60*/  IADD3 R6, P2, R0, R30, RZ ;  /* 0x0000001e00067210 */ /* 0x002fe40007f5e0ff */
[----:B----4-:R-:W-:Y:S02]  /*5d70*/  ISETP.GE.AND P4, PT, R2, c[0x0][0x1d4], PT ;  /* 0x0000750002007a0c */ /* 0x010fe40003f86270 */
[----:B------:R-:W-:Y:S05]  /*5d80*/  IADD3 R2, P0, R0, R23, RZ ;  /* 0x0000001700027210 */ /* 0x000fea0007f1e0ff */
[C---:B------:R-:W-:Y:S01]  /*5d90*/  IMAD.X R3, R4.reuse, 0x1, R13, P0 ;  /* 0x0000000104037824 */ /* 0x040fe200000e060d */
[----:B--2---:R-:W-:Y:S01]  /*5da0*/  ISETP.GE.AND P3, PT, R7, c[0x0][0x1d4], PT ;  /* 0x0000750007007a0c */ /* 0x004fe20003f66270 */
[----:B------:R-:W-:Y:S01]  /*5db0*/  IMAD.X R7, R4, 0x1, R22, P2 ;  /* 0x0000000104077824 */ /* 0x000fe200010e0616 */
[----:B---3--:R-:W-:Y:S03]  /*5dc0*/  ISETP.GE.AND P1, PT, R133, c[0x0][0x1d4], PT ;  /* 0x0000750085007a0c */ /* 0x008fe60003f26270 */
[----:B------:R-:W-:Y:S01]  /*5dd0*/  @!PT LDS RZ, [RZ] ;  /* 0x00000000fffff984 */ /* 0x000fe20000000800 */
[----:B------:R-:W-:Y:S01]  /*5de0*/  @!PT LDS RZ, [RZ] ;  /* 0x00000000fffff984 */ /* 0x000fe20000000800 */
[----:B-----5:R1:W-:Y:S01]  /*5df0*/  LDGSTS.E.BYPASS.LTC128B.128 [R31+0x100], [R2.64], !P4 ;  /* 0x00100000021f7fae */ /* 0x0203e2000e101d46 */
[----:B------:R-:W-:Y:S02]  /*5e00*/  SEL R15, RZ, 0x10, P1 ;  /* 0x00000010ff0f7807 */ /* 0x000fe40000800000 */
[----:B-1----:R-:W-:Y:S05]  /*5e10*/  IADD3 R2, P0, R0, R28, RZ ;  /* 0x0000001c00027210 */ /* 0x002fea0007f1e0ff */
[----:B------:R-:W-:Y:S05]  /*5e20*/  IMAD.X R3, R4, 0x1, R20, P0 ;  /* 0x0000000104037824 */ /* 0x000fea00000e0614 */
[----:B------:R1:W-:Y:S02]  /*5e30*/  LDGSTS.E.BYPASS.LTC128B.128 [R31+0x2100], [R2.64], !P3 ;  /* 0x02100000021f7fae */ /* 0x0003e4000d901d46 */
[----:B-1----:R-:W-:Y:S02]  /*5e40*/  IADD3 R2, P0, R0, R29, RZ ;  /* 0x0000001d00027210 */ /* 0x002fe40007f1e0ff */
[----:B------:R-:W1:Y:S03]  /*5e50*/  SHFL.IDX PT, R0, R12, 0x1, 0x181f ;  /* 0x00381f000c007f89 */ /* 0x000e6600000e0000 */
[----:B------:R-:W-:Y:S01]  /*5e60*/  IMAD.X R3, R4, 0x1, R21, P0 ;  /* 0x0000000104037824 */ /* 0x000fe200000e0615 */
[----:B------:R-:W-:Y:S01]  /*5e70*/  ISETP.GE.AND P0, PT, R132, c[0x0][0x1d4], PT ;  /* 0x0000750084007a0c */ /* 0x000fe20003f06270 */
[----:B------:R2:W3:Y:S03]  /*5e80*/  SHFL.IDX PT, R4, R5, 0x1, 0x181f ;  /* 0x00381f0005047f89 */ /* 0x0004e600000e0000 */
[----:B------:R-:W-:Y:S01]  /*5e90*/  SEL R14, RZ, 0x10, P0 ;  /* 0x00000010ff0e7807 */ /* 0x000fe20000000000 */
[----:B------:R4:W-:Y:S08]  /*5ea0*/  LDGSTS.E.BYPASS.LTC128B.128 [R31+0x4100], [R2.64], !P1 ;  /* 0x04100000021f7fae */ /* 0x0009f0000c901d46 */
[----:B------:R5:W-:Y:S01]  /*5eb0*/  LDGSTS.E.BYPASS.LTC128B.128 [R31+0x6100], [R6.64], !P0 ;  /* 0x06100000061f7fae */ /* 0x000be2000c101d46 */
[----:B--2---:R-:W-:Y:S02]  /*5ec0*/  SEL R5, RZ, 0x10, P4 ;  /* 0x00000010ff057807 */ /* 0x004fe40002000000 */
[----:B-----5:R-:W-:Y:S02]  /*5ed0*/  SEL R6, RZ, 0x10, P3 ;  /* 0x00000010ff067807 */ /* 0x020fe40001800000 */
.L_x_580:
[C---:B-1-34-:R-:W-:Y:S01]  /*5ee0*/  ISETP.NE.U32.AND P2, PT, R5.reuse, RZ, PT ;  /* 0x000000ff0500720c */ /* 0x05afe20003f45070 */
[----:B------:R-:W2:Y:S01]  /*5ef0*/  LDL R31, [R1+0x50] ;  /* 0x00005000011f7983 */ /* 0x000ea20000100800 */
[----:B------:R-:W-:Y:S02]  /*5f00*/  IADD3 R5, -R5, 0x10, RZ ;  /* 0x0000001005057810 */ /* 0x000fe40007ffe1ff */
[C---:B------:R-:W-:Y:S02]  /*5f10*/  ISETP.NE.U32.AND P3, PT, R6.reuse, RZ, PT ;  /* 0x000000ff0600720c */ /* 0x040fe40003f65070 */
[----:B------:R-:W-:Y:S02]  /*5f20*/  LOP3.LUT R5, R5, 0xf, RZ, 0xc0, !PT ;  /* 0x0000000f05057812 */ /* 0x000fe400078ec0ff */
[----:B------:R-:W-:Y:S02]  /*5f30*/  IADD3 R6, -R6, 0x10, RZ ;  /* 0x0000001006067810 */ /* 0x000fe40007ffe1ff */
[----:B------:R-:W-:Y:S02]  /*5f40*/  IADD3 R2, P1, P0, R5, R0, R23 ;  /* 0x0000000005027210 */ /* 0x000fe4000783e017 */
[----:B------:R-:W-:Y:S02]  /*5f50*/  LOP3.LUT R6, R6, 0xf, RZ, 0xc0, !PT ;  /* 0x0000000f06067812 */ /* 0x000fe400078ec0ff */
[----:B------:R-:W-:Y:S02]  /*5f60*/  IADD3.X R3, RZ, R4, R13, P1, P0 ;  /* 0x00000004ff037210 */ /* 0x000fe40000fe040d */
[----:B------:R-:W-:Y:S02]  /*5f70*/  IADD3 R12, P1, P0, R6, R0, R28 ;  /* 0x00000000060c7210 */ /* 0x000fe4000783e01c */
[C---:B------:R-:W-:Y:S02]  /*5f80*/  IADD3 R6, -R15.reuse, 0x10, RZ ;  /* 0x000000100f067810 */ /* 0x040fe40007ffe1ff */
[----:B------:R-:W-:Y:S02]  /*5f90*/  IADD3.X R13, RZ, R4, R20, P1, P0 ;  /* 0x00000004ff0d7210 */ /* 0x000fe40000fe0414 */
[----:B------:R-:W-:Y:S04]  /*5fa0*/  LOP3.LUT R6, R6, 0xf, RZ, 0xc0, !PT ;  /* 0x0000000f06067812 */ /* 0x000fe800078ec0ff */
[----:B------:R-:W-:Y:S04]  /*5fb0*/  IADD3 R6, P1, P0, R6, R0, R29 ;  /* 0x0000000006067210 */ /* 0x000fe8000783e01d */
[----:B------:R-:W-:Y:S01]  /*5fc0*/  IADD3.X R7, RZ, R4, R21, P1, P0 ;  /* 0x00000004ff077210 */ /* 0x000fe20000fe0415 */
[----:B------:R-:W-:Y:S01]  /*5fd0*/  @!PT LDS RZ, [RZ] ;  /* 0x00000000fffff984 */ /* 0x000fe20000000800 */
[----:B------:R-:W-:Y:S01]  /*5fe0*/  @!PT LDS RZ, [RZ] ;  /* 0x00000000fffff984 */ /* 0x000fe20000000800 */
[----:B------:R-:W-:Y:S01]  /*5ff0*/  @!PT LDS RZ, [RZ] ;  /* 0x00000000fffff984 */ /* 0x000fe20000000800 */
[----:B--2---:R1:W-:Y:S01]  /*6000*/  LDGSTS.E.BYPASS.LTC128B.128.ZFILL [R31+0x1100], [R2.64], P2 ;  /* 0x01100000021f7fae */ /* 0x0043e20009141d46 */
[----:B------:R-:W-:Y:S03]  /*6010*/  ISETP.NE.U32.AND P2, PT, R15, RZ, PT ;  /* 0x000000ff0f00720c */ /* 0x000fe60003f45070 */
[----:B------:R2:W-:Y:S10]  /*6020*/  LDGSTS.E.BYPASS.LTC128B.128.ZFILL [R31+0x3100], [R12.64], P3 ;  /* 0x031000000c1f7fae */ /* 0x0005f40009941d46 */
[----:B------:R2:W-:Y:S01]  /*6030*/  LDGSTS.E.BYPASS.LTC128B.128.ZFILL [R31+0x5100], [R6.64], P2 ;  /* 0x05100000061f7fae */ /* 0x0005e20009141d46 */
[----:B-1----:R-:W-:Y:S04]  /*6040*/  IADD3 R2, -R14, 0x10, RZ ;  /* 0x000000100e027810 */ /* 0x002fe80007ffe1ff */
[----:B------:R-:W-:Y:S04]  /*6050*/  LOP3.LUT R2, R2, 0xf, RZ, 0xc0, !PT ;  /* 0x0000000f02027812 */ /* 0x000fe800078ec0ff */
[----:B------:R-:W-:Y:S04]  /*6060*/  IADD3 R2, P1, P0, R2, R0, R30 ;  /* 0x0000000002027210 */ /* 0x000fe8000783e01e */
[----:B------:R-:W-:Y:S02]  /*6070*/  IADD3.X R3, RZ, R4, R22, P1, P0 ;  /* 0x00000004ff037210 */ /* 0x000fe40000fe0416 */
[----:B------:R-:W-:Y:S11]  /*6080*/  ISETP.NE.U32.AND P0, PT, R14, RZ, PT ;  /* 0x000000ff0e00720c */ /* 0x000ff60003f05070 */
[----:B------:R-:W-:Y:S02]  /*6090*/  @!UPT UIADD3 URZ, URZ, URZ, URZ ;  /* 0x0000003f3f3ff290 */ /* 0x000fe4000fffe03f */
[----:B------:R2:W-:Y:S02]  /*60a0*/  LDGSTS.E.BYPASS.LTC128B.128.ZFILL [R31+0x7100], [R2.64], P0 ;  /* 0x07100000021f7fae */ /* 0x0005e40008141d46 */
.L_x_525:
[----:B---34-:R-:W-:Y:S05]  /*60b0*/  BSYNC B0 ;  /* 0x0000000000007941 */ /* 0x018fea0003800000 */
.L_x_524:
[----:B--2---:R-:W2:Y:S01]  /*60c0*/  LDL R2, [R1+0x28] ;  /* 0x0000280001027983 */ /* 0x004ea20000100800 */
[----:B------:R-:W-:Y:S05]  /*60d0*/  ISETP.GE.AND P0, PT, R248, 0x1, PT ;  /* 0x00000001f800780c */ /* 0x000fea0003f06270 */
[----:B------:R-:W3:Y:S06]  /*60e0*/  LDL R0, [R1+0x24] ;  /* 0x0000240001007983 */ /* 0x000eec0000100800 */
[----:B------:R-:W4:Y:S06]  /*60f0*/  LDL R3, [R1+0x20] ;  /* 0x0000200001037983 */ /* 0x000f2c0000100800 */
[----:B------:R-:W0:Y:S01]  /*6100*/  LDGDEPBAR ;  /* 0x00000000000079af */ /* 0x000e220000000000 */
[----:B------:R-:W-:Y:S01]  /*6110*/  WARPSYNC 0xffffffff ;  /* 0xffffffff00007948 */ /* 0x000fe20003800000 */
[C---:B-1----:R-:W-:Y:S01]  /*6120*/  HMMA.16816.F32.BF16 R4, R168.reuse, R8, RZ ;  /* 0x00000008a804723c */ /* 0x042fe200000418ff */
[----:B------:R-:W-:Y:S07]  /*6130*/  BSSY B0, `(.L_x_528) ;  /* 0x000012e000007945 */ /* 0x000fee0003800000 */
[C---:B------:R-:W-:Y:S08]  /*6140*/  HMMA.16816.F32.BF16 R8, R168.reuse, R10, RZ ;  /* 0x0000000aa808723c */ /* 0x040ff000000418ff */
[C---:B------:R-:W-:Y:S08]  /*6150*/  HMMA.16816.F32.BF16 R12, R168.reuse, R16, RZ ;  /* 0x00000010a80c723c */ /* 0x040ff000000418ff */
[C---:B------:R-:W-:Y:S08]  /*6160*/  HMMA.16816.F32.BF16 R16, R168.reuse, R18, RZ ;  /* 0x00000012a810723c */ /* 0x040ff000000418ff */
[C---:B------:R-:W-:Y:S08]  /*6170*/  HMMA.16816.F32.BF16 R20, R168.reuse, R24, RZ ;  /* 0x00000018a814723c */ /* 0x040ff000000418ff */
[C---:B------:R-:W-:Y:S08]  /*6180*/  HMMA.16816.F32.BF16 R24, R168.reuse, R26, RZ ;  /* 0x0000001aa818723c */ /* 0x040ff000000418ff */
[C---:B------:R-:W-:Y:S08]  /*6190*/  HMMA.16816.F32.BF16 R28, R168.reuse, R32, RZ ;  /* 0x00000020a81c723c */ /* 0x040ff000000418ff */
[----:B------:R-:W-:Y:S08]  /*61a0*/  HMMA.16816.F32.BF16 R32, R168, R34, RZ ;  /* 0x00000022a820723c */ /* 0x000ff000000418ff */
[C---:B------:R-:W-:Y:S08]  /*61b0*/  HMMA.16816.F32.BF16 R4, R172.reuse, R176, R4 ;  /* 0x000000b0ac04723c */ /* 0x040ff00000041804 */
[C---:B------:R-:W-:Y:S08]  /*61c0*/  HMMA.16816.F32.BF16 R8, R172.reuse, R178, R8 ;  /* 0x000000b2ac08723c */ /* 0x040ff00000041808 */
[C---:B------:R-:W-:Y:S08]  /*61d0*/  HMMA.16816.F32.BF16 R12, R172.reuse, R180, R12 ;  /* 0x000000b4ac0c723c */ /* 0x040ff0000004180c */
[C---:B------:R-:W-:Y:S08]  /*61e0*/  HMMA.16816.F32.BF16 R16, R172.reuse, R182, R16 ;  /* 0x000000b6ac10723c */ /* 0x040ff00000041810 */
[C---:B------:R-:W-:Y:S08]  /*61f0*/  HMMA.16816.F32.BF16 R20, R172.reuse, R184, R20 ;  /* 0x000000b8ac14723c */ /* 0x040ff00000041814 */
[C---:B------:R-:W-:Y:S08]  /*6200*/  HMMA.16816.F32.BF16 R24, R172.reuse, R186, R24 ;  /* 0x000000baac18723c */ /* 0x040ff00000041818 */
[C---:B------:R-:W-:Y:S08]  /*6210*/  HMMA.16816.F32.BF16 R28, R172.reuse, R188, R28 ;  /* 0x000000bcac1c723c */ /* 0x040ff0000004181c */
[----:B------:R-:W-:Y:S01]  /*6220*/  HMMA.16816.F32.BF16 R32, R172, R190, R32 ;  /* 0x000000beac20723c */ /* 0x000fe20000041820 */
[----:B--2---:R-:W1:Y:S06]  /*6230*/  LDSM.16.M88.4 R176, [R2] ;  /* 0x0000000002b0783b */ /* 0x004e6c0000000200 */
[----:B------:R-:W2:Y:S06]  /*6240*/  LDSM.16.M88.4 R180, [R2+0x800] ;  /* 0x0008000002b4783b */ /* 0x000eac0000000200 */
[----:B------:R-:W-:Y:S01]  /*6250*/  LDSM.16.M88.4 R184, [R2+0x1800] ;  /* 0x0018000002b8783b */ /* 0x000fe20000000200 */
[C---:B-1----:R-:W-:Y:S08]  /*6260*/  HMMA.16816.F32.BF16 R4, R192.reuse, R176, R4 ;  /* 0x000000b0c004723c */ /* 0x042ff00000041804 */
[C---:B------:R-:W-:Y:S01]  /*6270*/  HMMA.16816.F32.BF16 R8, R192.reuse, R178, R8 ;  /* 0x000000b2c008723c */ /* 0x040fe20000041808 */
[----:B------:R-:W1:Y:S07]  /*6280*/  LDSM.16.M88.4 R176, [R2+0x1000] ;  /* 0x0010000002b0783b */ /* 0x000e6e0000000200 */
[C---:B--2---:R-:W-:Y:S08]  /*6290*/  HMMA.16816.F32.BF16 R12, R192.reuse, R180, R12 ;  /* 0x000000b4c00c723c */ /* 0x044ff0000004180c */
[C---:B------:R-:W-:Y:S01]  /*62a0*/  HMMA.16816.F32.BF16 R16, R192.reuse, R182, R16 ;  /* 0x000000b6c010723c */ /* 0x040fe20000041810 */
[----:B---3--:R-:W2:Y:S07]  /*62b0*/  LDSM.16.M88.4 R180, [R0+-0x6000] ;  /* 0xffa0000000b4783b */ /* 0x008eae0000000200 */
[C---:B-1----:R-:W-:Y:S08]  /*62c0*/  HMMA.16816.F32.BF16 R20, R192.reuse, R176, R20 ;  /* 0x000000b0c014723c */ /* 0x042ff00000041814 */
[C---:B------:R-:W-:Y:S01]  /*62d0*/  HMMA.16816.F32.BF16 R24, R192.reuse, R178, R24 ;  /* 0x000000b2c018723c */ /* 0x040fe20000041818 */
[----:B------:R-:W1:Y:S07]  /*62e0*/  LDSM.16.M88.4 R176, [R0+-0x5800] ;  /* 0xffa8000000b0783b */ /* 0x000e6e0000000200 */
[C---:B------:R-:W-:Y:S08]  /*62f0*/  HMMA.16816.F32.BF16 R28, R192.reuse, R184, R28 ;  /* 0x000000b8c01c723c */ /* 0x040ff0000004181c */
[----:B------:R-:W-:Y:S01]  /*6300*/  HMMA.16816.F32.BF16 R32, R192, R186, R32 ;  /* 0x000000bac020723c */ /* 0x000fe20000041820 */
[----:B------:R-:W3:Y:S07]  /*6310*/  LDSM.16.M88.4 R184, [R0+-0x5000] ;  /* 0xffb0000000b8783b */ /* 0x000eee0000000200 */
[C---:B--2---:R-:W-:Y:S08]  /*6320*/  HMMA.16816.F32.BF16 R4, R196.reuse, R180, R4 ;  /* 0x000000b4c404723c */ /* 0x044ff00000041804 */
[C---:B------:R-:W-:Y:S01]  /*6330*/  HMMA.16816.F32.BF16 R8, R196.reuse, R182, R8 ;  /* 0x000000b6c408723c */ /* 0x040fe20000041808 */
[----:B------:R-:W2:Y:S07]  /*6340*/  LDSM.16.M88.4 R180, [R0+-0x4800] ;  /* 0xffb8000000b4783b */ /* 0x000eae0000000200 */
[C---:B-1----:R-:W-:Y:S08]  /*6350*/  HMMA.16816.F32.BF16 R12, R196.reuse, R176, R12 ;  /* 0x000000b0c40c723c */ /* 0x042ff0000004180c */
[C---:B------:R-:W-:Y:S01]  /*6360*/  HMMA.16816.F32.BF16 R16, R196.reuse, R178, R16 ;  /* 0x000000b2c410723c */ /* 0x040fe20000041810 */
[----:B----4-:R-:W1:Y:S07]  /*6370*/  LDSM.16.M88.4 R176, [R3+0x2000] ;  /* 0x0020000003b0783b */ /* 0x010e6e0000000200 */
[C---:B---3--:R-:W-:Y:S08]  /*6380*/  HMMA.16816.F32.BF16 R20, R196.reuse, R184, R20 ;  /* 0x000000b8c414723c */ /* 0x048ff00000041814 */
[C---:B------:R-:W-:Y:S01]  /*6390*/  HMMA.16816.F32.BF16 R24, R196.reuse, R186, R24 ;  /* 0x000000bac418723c */ /* 0x040fe20000041818 */
[----:B------:R-:W3:Y:S07]  /*63a0*/  LDSM.16.M88.4 R184, [R3+0x2800] ;  /* 0x0028000003b8783b */ /* 0x000eee0000000200 */
[C---:B--2---:R-:W-:Y:S08]  /*63b0*/  HMMA.16816.F32.BF16 R28, R196.reuse, R180, R28 ;  /* 0x000000b4c41c723c */ /* 0x044ff0000004181c */
[----:B------:R-:W-:Y:S01]  /*63c0*/  HMMA.16816.F32.BF16 R32, R196, R182, R32 ;  /* 0x000000b6c420723c */ /* 0x000fe20000041820 */
[----:B------:R-:W2:Y:S07]  /*63d0*/  LDSM.16.M88.4 R180, [R3+0x3000] ;  /* 0x0030000003b4783b */ /* 0x000eae0000000200 */
[C---:B-1----:R-:W-:Y:S08]  /*63e0*/  HMMA.16816.F32.BF16 R4, R200.reuse, R176, R4 ;  /* 0x000000b0c804723c */ /* 0x042ff00000041804 */
[C---:B------:R-:W-:Y:S01]  /*63f0*/  HMMA.16816.F32.BF16 R8, R200.reuse, R178, R8 ;  /* 0x000000b2c808723c */ /* 0x040fe20000041808 */
[----:B------:R-:W1:Y:S07]  /*6400*/  LDSM.16.M88.4 R176, [R3+0x3800] ;  /* 0x0038000003b0783b */ /* 0x000e6e0000000200 */
[C---:B---3--:R-:W-:Y:S08]  /*6410*/  HMMA.16816.F32.BF16 R12, R200.reuse, R184, R12 ;  /* 0x000000b8c80c723c */ /* 0x048ff0000004180c */
[C---:B------:R-:W-:Y:S01]  /*6420*/  HMMA.16816.F32.BF16 R16, R200.reuse, R186, R16 ;  /* 0x000000bac810723c */ /* 0x040fe20000041810 */
[----:B------:R-:W3:Y:S07]  /*6430*/  LDSM.16.M88.4 R184, [R252+0x2000] ;  /* 0x00200000fcb8783b */ /* 0x000eee0000000200 */
[C---:B--2---:R-:W-:Y:S08]  /*6440*/  HMMA.16816.F32.BF16 R20, R200.reuse, R180, R20 ;  /* 0x000000b4c814723c */ /* 0x044ff00000041814 */
[C---:B------:R-:W-:Y:S01]  /*6450*/  HMMA.16816.F32.BF16 R24, R200.reuse, R182, R24 ;  /* 0x000000b6c818723c */ /* 0x040fe20000041818 */
[----:B------:R-:W2:Y:S07]  /*6460*/  LDSM.16.M88.4 R180, [R252+0x2800] ;  /* 0x00280000fcb4783b */ /* 0x000eae0000000200 */
[C---:B-1----:R-:W-:Y:S08]  /*6470*/  HMMA.16816.F32.BF16 R28, R200.reuse, R176, R28 ;  /* 0x000000b0c81c723c */ /* 0x042ff0000004181c */
[----:B------:R-:W-:Y:S01]  /*6480*/  HMMA.16816.F32.BF16 R32, R200, R178, R32 ;  /* 0x000000b2c820723c */ /* 0x000fe20000041820 */
        /* <DEDUP_REMOVED lines=8> */
[C---:B------:R-:W-:Y:S01]  /*6510*/  HMMA.16816.F32.BF16 R24, R204.reuse, R178, R24 ;  /* 0x000000b2cc18723c */ /* 0x040fe20000041818 */
[----:B------:R-:W1:Y:S07]  /*6520*/  LDSM.16.M88.4 R176, [R2+0x2800] ;  /* 0x0028000002b0783b */ /* 0x000e6e0000000200 */
[C---:B---3--:R-:W-:Y:S08]  /*6530*/  HMMA.16816.F32.BF16 R28, R204.reuse, R184, R28 ;  /* 0x000000b8cc1c723c */ /* 0x048ff0000004181c */
[----:B------:R-:W-:Y:S01]  /*6540*/  HMMA.16816.F32.BF16 R32, R204, R186, R32 ;  /* 0x000000bacc20723c */ /* 0x000fe20000041820 */
[----:B------:R-:W3:Y:S07]  /*6550*/  LDSM.16.M88.4 R184, [R2+0x3000] ;  /* 0x0030000002b8783b */ /* 0x000eee0000000200 */
[C---:B--2---:R-:W-:Y:S08]  /*6560*/  HMMA.16816.F32.BF16 R4, R208.reuse, R180, R4 ;  /* 0x000000b4d004723c */ /* 0x044ff00000041804 */
[C---:B------:R-:W-:Y:S01]  /*6570*/  HMMA.16816.F32.BF16 R8, R208.reuse, R182, R8 ;  /* 0x000000b6d008723c */ /* 0x040fe20000041808 */
[----:B------:R-:W2:Y:S07]  /*6580*/  LDSM.16.M88.4 R180, [R2+0x3800] ;  /* 0x0038000002b4783b */ /* 0x000eae0000000200 */
[C---:B-1----:R-:W-:Y:S08]  /*6590*/  HMMA.16816.F32.BF16 R12, R208.reuse, R176, R12 ;  /* 0x000000b0d00c723c */ /* 0x042ff0000004180c */
[C---:B------:R-:W-:Y:S01]  /*65a0*/  HMMA.16816.F32.BF16 R16, R208.reuse, R178, R16 ;  /* 0x000000b2d010723c */ /* 0x040fe20000041810 */
[----:B------:R-:W1:Y:S07]  /*65b0*/  LDSM.16.M88.4 R176, [R0+-0x4000] ;  /* 0xffc0000000b0783b */ /* 0x000e6e0000000200 */
[C---:B---3--:R-:W-:Y:S08]  /*65c0*/  HMMA.16816.F32.BF16 R20, R208.reuse, R184, R20 ;  /* 0x000000b8d014723c */ /* 0x048ff00000041814 */
[C---:B------:R-:W-:Y:S01]  /*65d0*/  HMMA.16816.F32.BF16 R24, R208.reuse, R186, R24 ;  /* 0x000000bad018723c */ /* 0x040fe20000041818 */
[----:B------:R-:W3:Y:S07]  /*65e0*/  LDSM.16.M88.4 R184, [R0+-0x3800] ;  /* 0xffc8000000b8783b */ /* 0x000eee0000000200 */
[C---:B--2---:R-:W-:Y:S08]  /*65f0*/  HMMA.16816.F32.BF16 R28, R208.reuse, R180, R28 ;  /* 0x000000b4d01c723c */ /* 0x044ff0000004181c */
[----:B------:R-:W-:Y:S01]  /*6600*/  HMMA.16816.F32.BF16 R32, R208, R182, R32 ;  /* 0x000000b6d020723c */ /* 0x000fe20000041820 */
[----:B------:R-:W2:Y:S07]  /*6610*/  LDSM.16.M88.4 R180, [R0+-0x3000] ;  /* 0xffd0000000b4783b */ /* 0x000eae0000000200 */
[C---:B-1----:R-:W-:Y:S08]  /*6620*/  HMMA.16816.F32.BF16 R4, R212.reuse, R176, R4 ;  /* 0x000000b0d404723c */ /* 0x042ff00000041804 */
[C---:B------:R-:W-:Y:S01]  /*6630*/  HMMA.16816.F32.BF16 R8, R212.reuse, R178, R8 ;  /* 0x000000b2d408723c */ /* 0x040fe20000041808 */
[----:B------:R-:W1:Y:S07]  /*6640*/  LDSM.16.M88.4 R176, [R0+-0x2800] ;  /* 0xffd8000000b0783b */ /* 0x000e6e0000000200 */
        /* <DEDUP_REMOVED lines=38> */
[----:B------:R-:W3:Y:S07]  /*68b0*/  LDSM.16.M88.4 R184, [R0+-0x2000] ;  /* 0xffe0000000b8783b */ /* 0x000eee0000000200 */
[C---:B--2---:R-:W-:Y:S08]  /*68c0*/  HMMA.16816.F32.BF16 R20, R224.reuse, R180, R20 ;  /* 0x000000b4e014723c */ /* 0x044ff00000041814 */
[C---:B------:R-:W-:Y:S01]  /*68d0*/  HMMA.16816.F32.BF16 R24, R224.reuse, R182, R24 ;  /* 0x000000b6e018723c */ /* 0x040fe20000041818 */
[----:B------:R-:W2:Y:S07]  /*68e0*/  LDSM.16.M88.4 R180, [R0+-0x1800] ;  /* 0xffe8000000b4783b */ /* 0x000eae0000000200 */
[C---:B-1----:R-:W-:Y:S08]  /*68f0*/  HMMA.16816.F32.BF16 R28, R224.reuse, R176, R28 ;  /* 0x000000b0e01c723c */ /* 0x042ff0000004181c */
[----:B------:R-:W-:Y:S01]  /*6900*/  HMMA.16816.F32.BF16 R32, R224, R178, R32 ;  /* 0x000000b2e020723c */ /* 0x000fe20000041820 */
[----:B------:R-:W1:Y:S07]  /*6910*/  LDSM.16.M88.4 R176, [R0+-0x1000] ;  /* 0xfff0000000b0783b */ /* 0x000e6e0000000200 */
[C---:B---3--:R-:W-:Y:S08]  /*6920*/  HMMA.16816.F32.BF16 R4, R228.reuse, R184, R4 ;  /* 0x000000b8e404723c */ /* 0x048ff00000041804 */
[C---:B------:R-:W-:Y:S01]  /*6930*/  HMMA.16816.F32.BF16 R8, R228.reuse, R186, R8 ;  /* 0x000000bae408723c */ /* 0x040fe20000041808 */
[----:B------:R-:W3:Y:S07]  /*6940*/  LDSM.16.M88.4 R184, [R0+-0x800] ;  /* 0xfff8000000b8783b */ /* 0x000eee0000000200 */
        /* <DEDUP_REMOVED lines=38> */
[----:B------:R-:W2:Y:S07]  /*6bb0*/  LDSM.16.M88.4 R180, [R0] ;  /* 0x0000000000b4783b */ /* 0x000eae0000000200 */
        /* <DEDUP_REMOVED lines=8> */
[----:B------:R-:W2:Y:S01]  /*6c40*/  LDSM.16.M88.4 R180, [R0+0x1800] ;  /* 0x0018000000b4783b */ /* 0x000ea20000000200 */
[----:B------:R-:W-:Y:S05]  /*6c50*/  DEPBAR.LE SB0, 0x0 ;  /* 0x000080000000791a */ /* 0x000fea0000000000 */
[----:B------:R-:W-:Y:S01]  /*6c60*/  BAR.SYNC.DEFER_BLOCKING 0x0 ;  /* 0x0000000000007b1d */ /* 0x000fe20000010000 */
[C---:B-1----:R-:W-:Y:S08]  /*6c70*/  HMMA.16816.F32.BF16 R12, R244.reuse, R176, R12 ;  /* 0x000000b0f40c723c */ /* 0x042ff0000004180c */
[C---:B------:R-:W-:Y:S08]  /*6c80*/  HMMA.16816.F32.BF16 R16, R244.reuse, R178, R16 ;  /* 0x000000b2f410723c */ /* 0x040ff00000041810 */
[C---:B---3--:R-:W-:Y:S08]  /*6c90*/  HMMA.16816.F32.BF16 R20, R244.reuse, R184, R20 ;  /* 0x000000b8f414723c */ /* 0x048ff00000041814 */
[C---:B------:R-:W-:Y:S08]  /*6ca0*/  HMMA.16816.F32.BF16 R24, R244.reuse, R186, R24 ;  /* 0x000000baf418723c */ /* 0x040ff00000041818 */
[C---:B--2---:R-:W-:Y:S08]  /*6cb0*/  HMMA.16816.F32.BF16 R28, R244.reuse, R180, R28 ;  /* 0x000000b4f41c723c */ /* 0x044ff0000004181c */
[----:B------:R-:W-:Y:S01]  /*6cc0*/  HMMA.16816.F32.BF16 R32, R244, R182, R32 ;  /* 0x000000b6f420723c */ /* 0x000fe20000041820 */
[----:B------:R-:W-:Y:S07]  /*6cd0*/  @!UPT UIADD3 URZ, URZ, URZ, URZ ;  /* 0x0000003f3f3ff290 */ /* 0x000fee000fffe03f */
[----:B------:R-:W-:-:S11]  /*6ce0*/  @!P0 BRA `(.L_x_529) ;  /* 0x0000072000008947 */ /* 0x000fd60003800000 */
[----:B------:R-:W2:Y:S01]  /*6cf0*/  LDL R2, [R1+0x88] ;  /* 0x0000880001027983 */ /* 0x000ea20000100800 */
[----:B------:R-:W-:Y:S02]  /*6d00*/  IMAD.MOV.U32 R181, RZ, RZ, RZ ;  /* 0x000000ffffb57224 */ /* 0x000fe400078e00ff */
[----:B------:R-:W-:Y:S01]  /*6d10*/  IMAD.MOV.U32 R3, RZ, RZ, c[0x0][0x2b8] ;  /* 0x0000ae00ff037624 */ /* 0x000fe200078e00ff */
[----:B------:R-:W3:Y:S04]  /*6d20*/  LDL R0, [R1+0x80] ;  /* 0x0000800001007983 */ /* 0x000ee80000100800 */
[----:B------:R-:W4:Y:S01]  /*6d30*/  LDL.64 R190, [R1+0x98] ;  /* 0x0000980001be7983 */ /* 0x000f220000100a00 */
[----:B------:R-:W-:Y:S03]  /*6d40*/  ISETP.NE.AND P1, PT, R3, 0x1, PT ;  /* 0x000000010300780c */ /* 0x000fe60003f25270 */
[----:B------:R-:W5:Y:S04]  /*6d50*/  LDL R132, [R1+0xac] ;  /* 0x0000ac0001847983 */ /* 0x000f680000100800 */
[----:B------:R-:W2:Y:S04]  /*6d60*/  LDL.64 R182, [R1+0x90] ;  /* 0x0000900001b67983 */ /* 0x000ea80000100a00 */
[----:B------:R-:W2:Y:S04]  /*6d70*/  LDL R178, [R1+0xa8] ;  /* 0x0000a80001b27983 */ /* 0x000ea80000100800 */
[----:B------:R-:W2:Y:S04]  /*6d80*/  LDL R180, [R1+0xec] ;  /* 0x0000ec0001b47983 */ /* 0x000ea80000100800 */
[----:B------:R-:W2:Y:S04]  /*6d90*/  LDL R189, [R1+0x74] ;  /* 0x0000740001bd7983 */ /* 0x000ea80000100800 */
[----:B------:R-:W2:Y:S04]  /*6da0*/  LDL R179, [R1+0xf0] ;  /* 0x0000f00001b37983 */ /* 0x000ea80000100800 */
[----:B------:R-:W2:Y:S04]  /*6db0*/  LDL R251, [R1+0x6c] ;  /* 0x00006c0001fb7983 */ /* 0x000ea80000100800 */
[----:B------:R-:W3:Y:S04]  /*6dc0*/  LDL R250, [R1+0x70] ;  /* 0x0000700001fa7983 */ /* 0x000ee80000100800 */
[----:B------:R-:W4:Y:S04]  /*6dd0*/  LDL R249, [R1+0x58] ;  /* 0x0000580001f97983 */ /* 0x000f280000100800 */
[----:B------:R-:W5:Y:S04]  /*6de0*/  LDL R177, [R1+0xf4] ;  /* 0x0000f40001b17983 */ /* 0x000f680000100800 */
[----:B------:R-:W5:Y:S01]  /*6df0*/  LDL R176, [R1+0xf8] ;  /* 0x0000f80001b07983 */ /* 0x000f620000100800 */
[----:B--2---:R-:W-:Y:S01]  /*6e00*/  SHF.L.U64.HI R183, R251, 0x1, R179 ;  /* 0x00000001fbb77819 */ /* 0x004fe200000102b3 */
[----:B------:R-:W-:Y:S02]  /*6e10*/  IMAD R2, R248, 0x40, R2 ;  /* 0x00000040f8027824 */ /* 0x000fe400078e0202 */
[----:B------:R-:W-:Y:S01]  /*6e20*/  IMAD.SHL.U32 R188, R189, 0x2, RZ ;  /* 0x00000002bdbc7824 */ /* 0x000fe200078e00ff */
[----:B---3--:R-:W-:Y:S01]  /*6e30*/  SHF.L.U32 R186, R250, 0x1, RZ ;  /* 0x00000001faba7819 */ /* 0x008fe200000006ff */
[----:B------:R-:W-:Y:S01]  /*6e40*/  IMAD.SHL.U32 R187, R251, 0x2, RZ ;  /* 0x00000002fbbb7824 */ /* 0x000fe200078e00ff */
[----:B------:R-:W-:Y:S01]  /*6e50*/  IADD3 R2, R2, -0x40, R0 ;  /* 0xffffffc002027810 */ /* 0x000fe20007ffe000 */
[C---:B----4-:R-:W-:Y:S04]  /*6e60*/  IMAD.SHL.U32 R185, R249.reuse, 0x2, RZ ;  /* 0x00000002f9b97824 */ /* 0x050fe800078e00ff */
[----:B------:R-:W-:Y:S04]  /*6e70*/  @P1 IMAD.HI.U32 R3, R2, c[0x0][0x2bc], RZ ;  /* 0x0000af0002031a27 */ /* 0x000fe800078e00ff */
[----:B------:R-:W-:Y:S01]  /*6e80*/  IMAD.MOV.U32 R0, RZ, RZ, R2 ;  /* 0x000000ffff007224 */ /* 0x000fe200078e0002 */
[----:B------:R-:W-:Y:S02]  /*6e90*/  @P1 SHF.R.U32.HI R0, RZ, c[0x0][0x2c0], R3 ;  /* 0x0000b000ff001a19 */ /* 0x000fe40000011603 */
[----:B-----5:R-:W-:Y:S02]  /*6ea0*/  SHF.L.U64.HI R179, R249, 0x1, R176 ;  /* 0x00000001f9b37819 */ /* 0x020fe400000102b0 */
[C---:B------:R-:W-:Y:S04]  /*6eb0*/  @!P6 IADD3 R3, P0, R0.reuse, R190, RZ ;  /* 0x000000be0003e210 */ /* 0x040fe80007f1e0ff */
[----:B------:R-:W-:Y:S01]  /*6ec0*/  @!P6 LEA.HI.X.SX32 R133, R0, R132, 0x1, P0 ;  /* 0x000000840085e211 */ /* 0x000fe200000f0eff */
[----:B------:R-:W-:Y:S01]  /*6ed0*/  IMAD.MOV R0, RZ, RZ, -R0 ;  /* 0x000000ffff007224 */ /* 0x000fe200078e0a00 */
[C---:B------:R-:W-:Y:S03]  /*6ee0*/  @!P6 LEA R132, P0, R3.reuse, c[0x0][0x2a0], 0x2 ;  /* 0x0000a8000384ea11 */ /* 0x040fe600078010ff */
[----:B------:R-:W-:Y:S01]  /*6ef0*/  IMAD R184, R0, c[0x0][0x2b8], R2 ;  /* 0x0000ae0000b87a24 */ /* 0x000fe200078e0202 */
[----:B------:R-:W-:Y:S03]  /*6f00*/  @!P6 LEA.HI.X R133, R3, c[0x0][0x2a4], R133, 0x2, P0 ;  /* 0x0000a9000385ea11 */ /* 0x000fe600000f1485 */
[----:B------:R-:W-:Y:S01]  /*6f10*/  IMAD.WIDE.U32 R2, R184, c[0x0][0x1e0], RZ ;  /* 0x00007800b8027a25 */ /* 0x000fe200078e00ff */
[----:B------:R-:W-:Y:S01]  /*6f20*/  SHF.R.S32.HI R0, RZ, 0x1f, R184 ;  /* 0x0000001fff007819 */ /* 0x000fe200000114b8 */
[----:B------:R-:W2:Y:S04]  /*6f30*/  @!P6 LDG.E R181, [R132.64] ;  /* 0x0000000684b5e981 */ /* 0x000ea8000c1e1900 */
[----:B------:R-:W-:Y:S01]  /*6f40*/  IMAD R0, R0, c[0x0][0x1e0], RZ ;  /* 0x0000780000007a24 */ /* 0x000fe200078e02ff */
[----:B------:R1:W-:Y:S03]  /*6f50*/  STL [R1+0x60], R184 ;  /* 0x000060b801007387 */ /* 0x0003e60000100800 */
[----:B------:R-:W-:Y:S05]  /*6f60*/  IMAD R0, R184, c[0x0][0x1e4], R0 ;  /* 0x00007900b8007a24 */ /* 0x000fea00078e0200 */
[----:B------:R-:W-:Y:S02]  /*6f70*/  IADD3 R3, R3, R0, RZ ;  /* 0x0000000003037210 */ /* 0x000fe40007ffe0ff */
[----:B-1----:R-:W-:Y:S02]  /*6f80*/  SHF.L.U64.HI R184, R189, 0x1, R180 ;  /* 0x00000001bdb87819 */ /* 0x002fe400000102b4 */
[----:B--2---:R-:W-:Y:S01]  /*6f90*/  SHF.R.S32.HI R133, RZ, 0x1f, R181 ;  /* 0x0000001fff857819 */ /* 0x004fe200000114b5 */
[----:B------:R1:W-:Y:S01]  /*6fa0*/  STL [R1+0x5c], R181 ;  /* 0x00005cb501007387 */ /* 0x0003e20000100800 */
[----:B------:R-:W-:Y:S04]  /*6fb0*/  IMAD.WIDE.U32 R2, R181, c[0x0][0x1f0], R2 ;  /* 0x00007c00b5027a25 */ /* 0x000fe800078e0002 */
[----:B------:R-:W-:Y:S01]  /*6fc0*/  IMAD R133, R133, c[0x0][0x1f0], RZ ;  /* 0x00007c0085857a24 */ /* 0x000fe200078e02ff */
[----:B------:R-:W-:Y:S02]  /*6fd0*/  IADD3 R0, P0, R182, R2, RZ ;  /* 0x00000002b6007210 */ /* 0x000fe40007f1e0ff */
[----:B------:R-:W-:Y:S01]  /*6fe0*/  SHF.L.U64.HI R182, R250, 0x1, R177 ;  /* 0x00000001fab67819 */ /* 0x000fe200000102b1 */
[----:B------:R-:W-:Y:S05]  /*6ff0*/  IMAD R133, R181, c[0x0][0x1f4], R133 ;  /* 0x00007d00b5857a24 */ /* 0x000fea00078e0285 */
[----:B------:R-:W-:Y:S02]  /*7000*/  IADD3.X R133, R178, R3, R133, P0, !PT ;  /* 0x00000003b2857210 */ /* 0x000fe400007fe485 */
[C---:B------:R-:W-:Y:S04]  /*7010*/  LEA R178, P0, R0.reuse, c[0x0][0x1c8], 0x1 ;  /* 0x0000720000b27a11 */ /* 0x040fe800078008ff */
[----:B------:R-:W-:Y:S01]  /*7020*/  LEA.HI.X R133, R0, c[0x0][0x1cc], R133, 0x1, P0 ;  /* 0x0000730000857a11 */ /* 0x000fe200000f0c85 */
[----:B------:R-:W-:-:S06]  /*7030*/  BRA.DIV ~URZ, `(.L_x_530) ;  /* 0x0000a3227f007947 */ /* 0x000fcc000b800000 */
[----:B------:R2:W3:Y:S02]  /*7040*/  SHFL.IDX PT, R132, R133, RZ, 0x181f ;  /* 0x00181fff85847589 */ /* 0x0004e400000e0000 */
.L_x_581:
        /* <DEDUP_REMOVED lines=31> */
.L_x_582:
        /* <DEDUP_REMOVED lines=29> */
.L_x_529:
[----:B------:R-:W-:Y:S05]  /*7410*/  BSYNC B0 ;  /* 0x0000000000007941 */ /* 0x000fea0003800000 */
.L_x_528:
[----:B--2---:R-:W2:Y:S01]  /*7420*/  LDL R3, [R1+0xb4] ;  /* 0x0000b40001037983 */ /* 0x004ea20000100800 */
[----:B------:R-:W-:Y:S01]  /*7430*/  MOV R132, c[0x0][0x2c4] ;  /* 0x0000b10000847a02 */ /* 0x000fe20000000f00 */
[----:B------:R-:W-:Y:S02]  /*7440*/  IMAD.MOV.U32 R133, RZ, RZ, 0x1 ;  /* 0x00000001ff857424 */ /* 0x000fe400078e00ff */
[----:B------:R-:W2:Y:S01]  /*7450*/  LDL R0, [R1+0xc0] ;  /* 0x0000c00001007983 */ /* 0x000ea20000100800 */
[----:B------:R-:W-:Y:S01]  /*7460*/  ISETP.NE.AND P0, PT, R132, 0x1, PT ;  /* 0x000000018400780c */ /* 0x000fe20003f05270 */
[----:B------:R-:W-:Y:S02]  /*7470*/  IMAD R133, R248, -0x40, R133 ;  /* 0xffffffc0f8857824 */ /* 0x000fe400078e0285 */
[----:B------:R-:W3:Y:S04]  /*7480*/  LDL R2, [R1+0xc4] ;  /* 0x0000c40001027983 */ /* 0x000ee80000100800 */
[----:B------:R-:W0:Y:S01]  /*7490*/  LDGDEPBAR ;  /* 0x00000000000079af */ /* 0x000e220000000000 */
[----:B--2---:R-:W-:Y:S01]  /*74a0*/  IADD3 R132, R0, R3, RZ ;  /* 0x0000000300847210 */ /* 0x004fe20007ffe0ff */
[----:B---3--:R-:W-:Y:S04]  /*74b0*/  IMAD.IADD R133, R133, 0x1, -R2 ;  /* 0x0000000185857824 */ /* 0x008fe800078e0a02 */
[----:B------:R-:W-:Y:S05]  /*74c0*/  @P0 IMAD.HI.U32 R0, R132, c[0x0][0x2c8], RZ ;  /* 0x0000b20084000a27 */ /* 0x000fea00078e00ff */
[----:B------:R-:W-:Y:S02]  /*74d0*/  @P0 SHF.R.U32.HI R132, RZ, c[0x0][0x2cc], R0 ;  /* 0x0000b300ff840a19 */ /* 0x000fe40000011600 */
[----:B------:R-:W-:Y:S05]  /*74e0*/  MOV R0, c[0x0][0x2ac] ;  /* 0x0000ab0000007a02 */ /* 0x000fea0000000f00 */
[----:B------:R-:W-:Y:S05]  /*74f0*/  IMAD R133, R0, c[0x0][0x1d0], R133 ;  /* 0x0000740000857a24 */ /* 0x000fea00078e0285 */
[----:B------:R-:W-:Y:S01]  /*7500*/  IADD3 R133, R133, -c[0x0][0x168], RZ ;  /* 0x80005a0085857a10 */ /* 0x000fe20007ffe0ff */
[----:B------:R-:W-:-:S05]  /*7510*/  BRA.DIV ~URZ, `(.L_x_532) ;  /* 0x0000a1b27f007947 */ /* 0x000fca000b800000 */
[----:B------:R1:W2:Y:S02]  /*7520*/  SHFL.IDX PT, R0, R132, RZ, 0x1c1f ;  /* 0x001c1fff84007589 */ /* 0x0002a400000e0000 */
.L_x_583:
[----:B--2---:R-:W-:Y:S05]  /*7530*/  IMAD.IADD R0, R133, 0x1, R0 ;  /* 0x0000000185007824 */ /* 0x004fea00078e0200 */
[C---:B------:R-:W-:Y:S02]  /*7540*/  ISETP.GT.AND P0, PT, R0.reuse, RZ, PT ;  /* 0x000000ff0000720c */ /* 0x040fe40003f04270 */
[C---:B------:R-:W-:Y:S02]  /*7550*/  ISETP.GT.AND P2, PT, R0.reuse, 0x1, PT ;  /* 0x000000010000780c */ /* 0x040fe40003f44270 */
[C---:B------:R-:W-:Y:S02]  /*7560*/  ISETP.GT.AND P3, PT, R0.reuse, 0x8, PT ;  /* 0x000000080000780c */ /* 0x040fe40003f64270 */
[----:B------:R-:W-:Y:S02]  /*7570*/  ISETP.GT.AND P4, PT, R0, 0x9, PT ;  /* 0x000000090000780c */ /* 0x000fe40003f84270 */
[----:B------:R-:W-:Y:S02]  /*7580*/  FSEL R4, R4, -INF , P0 ;  /* 0xff80000004047808 */ /* 0x000fe40000000000 */
[C---:B------:R-:W-:Y:S02]  /*7590*/  ISETP.GT.AND P1, PT, R0.reuse, 0x10, PT ;  /* 0x000000100000780c */ /* 0x040fe40003f24270 */
[----:B------:R-:W-:Y:S02]  /*75a0*/  ISETP.GT.AND P0, PT, R0, 0x11, PT ;  /* 0x000000110000780c */ /* 0x000fe40003f04270 */
[----:B------:R-:W-:Y:S02]  /*75b0*/  FSEL R5, R5, -INF , P2 ;  /* 0xff80000005057808 */ /* 0x000fe40001000000 */
[----:B------:R-:W-:Y:S02]  /*75c0*/  FSEL R8, R8, -INF , P3 ;  /* 0xff80000008087808 */ /* 0x000fe40001800000 */
[C---:B------:R-:W-:Y:S02]  /*75d0*/  ISETP.GT.AND P3, PT, R0.reuse, 0x18, PT ;  /* 0x000000180000780c */ /* 0x040fe40003f64270 */
[----:B------:R-:W-:Y:S02]  /*75e0*/  FSEL R9, R9, -INF , P4 ;  /* 0xff80000009097808 */ /* 0x000fe40002000000 */
[----:B------:R-:W-:Y:S02]  /*75f0*/  ISETP.GT.AND P4, PT, R0, 0x19, PT ;  /* 0x000000190000780c */ /* 0x000fe40003f84270 */
[----:B------:R-:W-:Y:S02]  /*7600*/  FSEL R12, R12, -INF , P1 ;  /* 0xff8000000c0c7808 */ /* 0x000fe40000800000 */
[C---:B------:R-:W-:Y:S02]  /*7610*/  ISETP.GT.AND P2, PT, R0.reuse, 0x20, PT ;  /* 0x000000200000780c */ /* 0x040fe40003f44270 */
[----:B------:R-:W-:Y:S02]  /*7620*/  FSEL R13, R13, -INF , P0 ;  /* 0xff8000000d0d7808 */ /* 0x000fe40000000000 */
[C---:B------:R-:W-:Y:S02]  /*7630*/  ISETP.GT.AND P1, PT, R0.reuse, 0x21, PT ;  /* 0x000000210000780c */ /* 0x040fe40003f24270 */
[----:B------:R-:W-:Y:S02]  /*7640*/  ISETP.GT.AND P0, PT, R0, 0x28, PT ;  /* 0x000000280000780c */ /* 0x000fe40003f04270 */
[----:B------:R-:W-:Y:S02]  /*7650*/  FSEL R16, R16, -INF , P3 ;  /* 0xff80000010107808 */ /* 0x000fe40001800000 */
[----:B------:R-:W-:Y:S02]  /*7660*/  FSEL R17, R17, -INF , P4 ;  /* 0xff80000011117808 */ /* 0x000fe40002000000 */
[----:B------:R-:W-:Y:S02]  /*7670*/  ISETP.GT.AND P4, PT, R0, 0x29, PT ;  /* 0x000000290000780c */ /* 0x000fe40003f84270 */
[----:B------:R-:W-:Y:S02]  /*7680*/  FSEL R20, R20, -INF , P2 ;  /* 0xff80000014147808 */ /* 0x000fe40001000000 */
[C---:B------:R-:W-:Y:S02]  /*7690*/  ISETP.GT.AND P3, PT, R0.reuse, 0x30, PT ;  /* 0x000000300000780c */ /* 0x040fe40003f64270 */
[----:B------:R-:W-:Y:S02]  /*76a0*/  FSEL R21, R21, -INF , P1 ;  /* 0xff80000015157808 */ /* 0x000fe40000800000 */
[----:B------:R-:W-:Y:S02]  /*76b0*/  ISETP.GT.AND P2, PT, R0, 0x31, PT ;  /* 0x000000310000780c */ /* 0x000fe40003f44270 */
[----:B------:R-:W-:Y:S02]  /*76c0*/  FSEL R24, R24, -INF , P0 ;  /* 0xff80000018187808 */ /* 0x000fe40000000000 */
[C---:B------:R-:W-:Y:S02]  /*76d0*/  ISETP.GT.AND P1, PT, R0.reuse, 0x38, PT ;  /* 0x000000380000780c */ /* 0x040fe40003f24270 */
[----:B------:R-:W-:Y:S02]  /*76e0*/  ISETP.GT.AND P0, PT, R0, 0x39, PT ;  /* 0x000000390000780c */ /* 0x000fe40003f04270 */
[----:B------:R-:W-:Y:S02]  /*76f0*/  FSEL R25, R25, -INF , P4 ;  /* 0xff80000019197808 */ /* 0x000fe40002000000 */
[----:B------:R-:W-:Y:S02]  /*7700*/  FSEL R28, R28, -INF , P3 ;  /* 0xff8000001c1c7808 */ /* 0x000fe40001800000 */
[----:B------:R-:W-:Y:S02]  /*7710*/  FSEL R29, R29, -INF , P2 ;  /* 0xff8000001d1d7808 */ /* 0x000fe40001000000 */
[----:B------:R-:W-:Y:S02]  /*7720*/  FSEL R32, R32, -INF , P1 ;  /* 0xff80000020207808 */ /* 0x000fe40000800000 */
[----:B------:R-:W-:Y:S01]  /*7730*/  FSEL R33, R33, -INF , P0 ;  /* 0xff80000021217808 */ /* 0x000fe20000000000 */
[----:B------:R-:W-:-:S05]  /*7740*/  BRA.DIV ~URZ, `(.L_x_533) ;  /* 0x00009ff27f007947 */ /* 0x000fca000b800000 */
[----:B------:R-:W2:Y:S02]  /*7750*/  SHFL.IDX PT, R0, R132, 0x1, 0x1c1f ;  /* 0x003c1f0084007f89 */ /* 0x000ea400000e0000 */
[----:B--2---:R-:W-:Y:S05]  /*7760*/  IMAD.IADD R0, R133, 0x1, R0 ;  /* 0x0000000185007824 */ /* 0x004fea00078e0200 */
[C---:B------:R-:W-:Y:S02]  /*7770*/  ISETP.GT.AND P3, PT, R0.reuse, RZ, PT ;  /* 0x000000ff0000720c */ /* 0x040fe40003f64270 */
[C---:B------:R-:W-:Y:S02]  /*7780*/  ISETP.GT.AND P2, PT, R0.reuse, 0x1, PT ;  /* 0x000000010000780c */ /* 0x040fe40003f44270 */
[C---:B------:R-:W-:Y:S02]  /*7790*/  ISETP.GT.AND P1, PT, R0.reuse, 0x8, PT ;  /* 0x000000080000780c */ /* 0x040fe40003f24270 */
[----:B------:R-:W-:Y:S02]  /*77a0*/  ISETP.GT.AND P0, PT, R0, 0x9, PT ;  /* 0x000000090000780c */ /* 0x000fe40003f04270 */
[----:B------:R-:W-:Y:S02]  /*77b0*/  FSEL R6, R6, -INF , P3 ;  /* 0xff80000006067808 */ /* 0x000fe40001800000 */
[----:B------:R-:W-:Y:S02]  /*77c0*/  FSEL R7, R7, -INF , P2 ;  /* 0xff80000007077808 */ /* 0x000fe40001000000 */
[----:B------:R-:W-:Y:S02]  /*77d0*/  FSEL R10, R10, -INF , P1 ;  /* 0xff8000000a0a7808 */ /* 0x000fe40000800000 */
[----:B------:R-:W-:Y:S02]  /*77e0*/  FSEL R11, R11, -INF , P0 ;  /* 0xff8000000b0b7808 */ /* 0x000fe40000000000 */
[C---:B------:R-:W-:Y:S02]  /*77f0*/  ISETP.GT.AND P3, PT, R0.reuse, 0x10, PT ;  /* 0x000000100000780c */ /* 0x040fe40003f64270 */
        /* <DEDUP_REMOVED lines=19> */
[----:B------:R-:W-:Y:S02]  /*7930*/  FMNMX.FTZ R0, R4, R134, !PT ;  /* 0x0000008604007209 */ /* 0x000fe40007810000 */
[----:B------:R-:W-:Y:S02]  /*7940*/  FSEL R30, R30, -INF , P3 ;  /* 0xff8000001e1e7808 */ /* 0x000fe40001800000 */
[----:B------:R-:W-:Y:S02]  /*7950*/  FMNMX.FTZ R0, R5, R0, !PT ;  /* 0x0000000005007209 */ /* 0x000fe40007810000 */
[----:B------:R-:W-:Y:S02]  /*7960*/  FSEL R31, R31, -INF , P2 ;  /* 0xff8000001f1f7808 */ /* 0x000fe40001000000 */
[----:B------:R-:W-:Y:S02]  /*7970*/  FMNMX.FTZ R0, R8, R0, !PT ;  /* 0x0000000008007209 */ /* 0x000fe40007810000 */
[----:B------:R-:W-:Y:S02]  /*7980*/  FSEL R34, R34, -INF , P1 ;  /* 0xff80000022227808 */ /* 0x000fe40000800000 */
[----:B------:R-:W-:Y:S02]  /*7990*/  FMNMX.FTZ R0, R9, R0, !PT ;  /* 0x0000000009007209 */ /* 0x000fe40007810000 */
[----:B------:R-:W-:Y:S02]  /*79a0*/  FSEL R35, R35, -INF , P0 ;  /* 0xff80000023237808 */ /* 0x000fe40000000000 */
        /* <DEDUP_REMOVED lines=12> */
[----:B------:R-:W2:Y:S02]  /*7a70*/  SHFL.BFLY PT, R2, R0, 0x2, 0x1f ;  /* 0x0c401f0000027f89 */ /* 0x000ea400000e0000 */
[----:B--2---:R-:W-:Y:S06]  /*7a80*/  FMNMX.FTZ R0, R2, R0, !PT ;  /* 0x0000000002007209 */ /* 0x004fec0007810000 */
[----:B------:R-:W2:Y:S02]  /*7a90*/  SHFL.BFLY PT, R133, R0, 0x1, 0x1f ;  /* 0x0c201f0000857f89 */ /* 0x000ea400000e0000 */
[----:B--2---:R-:W-:Y:S02]  /*7aa0*/  FMNMX.FTZ R133, R0, R133, !PT ;  /* 0x0000008500857209 */ /* 0x004fe40007810000 */
        /* <DEDUP_REMOVED lines=11> */
[----:B-1----:R-:W-:Y:S04]  /*7b60*/  FMNMX.FTZ R132, R27, R0, !PT ;  /* 0x000000001b847209 */ /* 0x002fe80007810000 */
[----:B------:R-:W-:Y:S04]  /*7b70*/  FMNMX.FTZ R132, R30, R132, !PT ;  /* 0x000000841e847209 */ /* 0x000fe80007810000 */
[----:B------:R-:W-:Y:S04]  /*7b80*/  FMNMX.FTZ R132, R31, R132, !PT ;  /* 0x000000841f847209 */ /* 0x000fe80007810000 */
[----:B------:R-:W-:Y:S04]  /*7b90*/  FMNMX.FTZ R132, R34, R132, !PT ;  /* 0x0000008422847209 */ /* 0x000fe80007810000 */
[----:B------:R-:W-:Y:S05]  /*7ba0*/  FMNMX.FTZ R132, R35, R132, !PT ;  /* 0x0000008423847209 */ /* 0x000fea0007810000 */
[----:B------:R-:W1:Y:S02]  /*7bb0*/  SHFL.BFLY PT, R0, R132, 0x2, 0x1f ;  /* 0x0c401f0084007f89 */ /* 0x000e6400000e0000 */
[----:B-1----:R-:W-:Y:S06]  /*7bc0*/  FMNMX.FTZ R132, R132, R0, !PT ;  /* 0x0000000084847209 */ /* 0x002fec0007810000 */
[----:B------:R1:W2:Y:S02]  /*7bd0*/  SHFL.BFLY PT, R0, R132, 0x1, 0x1f ;  /* 0x0c201f0084007f89 */ /* 0x0002a400000e0000 */
.L_x_584:
[----:B------:R-:W3:Y:S01]  /*7be0*/  LDL.LU R177, [R1+0x7c] ;  /* 0x00007c0001b17983 */ /* 0x000ee20000300800 */
[C---:B------:R-:W-:Y:S01]  /*7bf0*/  FMUL.FTZ R2, R133.reuse, c[0x0][0x2d0] ;  /* 0x0000b40085027a20 */ /* 0x040fe20000410000 */
[C---:B------:R-:W-:Y:S01]  /*7c00*/  FSETP.NEU.FTZ.AND P0, PT, R133.reuse, -INF , PT ;  /* 0xff8000008500780b */ /* 0x040fe20003f1d000 */
[----:B------:R-:W-:Y:S01]  /*7c10*/  WARPSYNC 0xffffffff ;  /* 0xffffffff00007948 */ /* 0x000fe20003800000 */
[----:B--2---:R-:W-:Y:S02]  /*7c20*/  FMNMX.FTZ R3, R0, R132, !PT ;  /* 0x0000008400037209 */ /* 0x004fe40007810000 */
[----:B------:R-:W-:Y:S02]  /*7c30*/  FSEL R2, R2, RZ, P0 ;  /* 0x000000ff02027208 */ /* 0x000fe40000000000 */
[----:B------:R-:W-:Y:S02]  /*7c40*/  FSEL R0, R133, RZ, P0 ;  /* 0x000000ff85007208 */ /* 0x000fe40000000000 */
[----:B------:R-:W-:Y:S01]  /*7c50*/  FSETP.NEU.FTZ.AND P0, PT, R3, -INF , PT ;  /* 0xff8000000300780b */ /* 0x000fe20003f1d000 */
[----:B------:R-:W-:Y:S02]  /*7c60*/  FFMA.FTZ R188, R12, c[0x0][0x2d0], -R2 ;  /* 0x0000b4000cbc7a23 */ /* 0x000fe40000010802 */
[----:B------:R-:W2:Y:S01]  /*7c70*/  LDL.LU R12, [R1+0x78] ;  /* 0x00007800010c7983 */ /* 0x000ea20000300800 */
[----:B------:R-:W-:Y:S02]  /*7c80*/  FADD.FTZ R0, -R0, R134 ;  /* 0x0000008600007221 */ /* 0x000fe40000010100 */
[--C-:B------:R-:W-:Y:S02]  /*7c90*/  FFMA.FTZ R4, R4, c[0x0][0x2d0], -R2.reuse ;  /* 0x0000b40004047a23 */ /* 0x100fe40000010802 */
[----:B------:R-:W-:Y:S02]  /*7ca0*/  FMUL.FTZ R0, R0, c[0x0][0x2d0] ;  /* 0x0000b40000007a20 */ /* 0x000fe40000410000 */
[--C-:B------:R-:W-:Y:S02]  /*7cb0*/  FFMA.FTZ R5, R5, c[0x0][0x2d0], -R2.reuse ;  /* 0x0000b40005057a23 */ /* 0x100fe40000010802 */
[----:B------:R-:W-:Y:S01]  /*7cc0*/  MUFU.EX2 R4, R4 ;  /* 0x0000000400047308 */ /* 0x000fe20000000800 */
[--C-:B------:R-:W-:Y:S02]  /*7cd0*/  FFMA.FTZ R185, R17, c[0x0][0x2d0], -R2.reuse ;  /* 0x0000b40011b97a23 */ /* 0x100fe40000010802 */
[--C-:B------:R-:W-:Y:S02]  /*7ce0*/  FFMA.FTZ R8, R8, c[0x0][0x2d0], -R2.reuse ;  /* 0x0000b40008087a23 */ /* 0x100fe40000010802 */
[--C-:B------:R-:W-:Y:S02]  /*7cf0*/  FFMA.FTZ R9, R9, c[0x0][0x2d0], -R2.reuse ;  /* 0x0000b40009097a23 */ /* 0x100fe40000010802 */
[--C-:B------:R-:W-:Y:S02]  /*7d00*/  FFMA.FTZ R187, R13, c[0x0][0x2d0], -R2.reuse ;  /* 0x0000b4000dbb7a23 */ /* 0x100fe40000010802 */
[--C-:B------:R-:W-:Y:S01]  /*7d10*/  FFMA.FTZ R186, R16, c[0x0][0x2d0], -R2.reuse ;  /* 0x0000b40010ba7a23 */ /* 0x100fe20000010802 */
[----:B------:R-:W4:Y:S01]  /*7d20*/  MUFU.EX2 R0, R0 ;  /* 0x0000000000007308 */ /* 0x000f220000000800 */
[--C-:B------:R-:W-:Y:S02]  /*7d30*/  FFMA.FTZ R179, R20, c[0x0][0x2d0], -R2.reuse ;  /* 0x0000b40014b37a23 */ /* 0x100fe40000010802 */
[--C-:B------:R-:W-:Y:S02]  /*7d40*/  FFMA.FTZ R21, R21, c[0x0][0x2d0], -R2.reuse ;  /* 0x0000b40015157a23 */ /* 0x100fe40000010802 */
[--C-:B------:R-:W-:Y:S02]  /*7d50*/  FFMA.FTZ R251, R24, c[0x0][0x2d0], -R2.reuse ;  /* 0x0000b40018fb7a23 */ /* 0x100fe40000010802 */
[--C-:B------:R-:W-:Y:S02]  /*7d60*/  FFMA.FTZ R250, R25, c[0x0][0x2d0], -R2.reuse ;  /* 0x0000b40019fa7a23 */ /* 0x100fe40000010802 */
[--C-:B------:R-:W-:Y:S01]  /*7d70*/  FFMA.FTZ R28, R28, c[0x0][0x2d0], -R2.reuse ;  /* 0x0000b4001c1c7a23 */ /* 0x100fe20000010802 */
[----:B------:R-:W-:Y:S01]  /*7d80*/  MUFU.EX2 R176, R5 ;  /* 0x0000000500b07308 */ /* 0x000fe20000000800 */
[--C-:B------:R-:W-:Y:S01]  /*7d90*/  FFMA.FTZ R24, R29, c[0x0][0x2d0], -R2.reuse ;  /* 0x0000b4001d187a23 */ /* 0x100fe20000010802 */
[----:B------:R-:W-:Y:S01]  /*7da0*/  MOV R29, R21 ;  /* 0x00000015001d7202 */ /* 0x000fe20000000f00 */
[--C-:B------:R-:W-:Y:S02]  /*7db0*/  FFMA.FTZ R32, R32, c[0x0][0x2d0], -R2.reuse ;  /* 0x0000b40020207a23 */ /* 0x100fe40000010802 */
[----:B------:R-:W-:Y:S05]  /*7dc0*/  FFMA.FTZ R33, R33, c[0x0][0x2d0], -R2 ;  /* 0x0000b40021217a23 */ /* 0x000fea0000010802 */
[----:B------:R-:W-:Y:S10]  /*7dd0*/  MUFU.EX2 R8, R8 ;  /* 0x0000000800087308 */ /* 0x000ff40000000800 */
[----:B------:R-:W5:Y:S01]  /*7de0*/  MUFU.EX2 R9, R9 ;  /* 0x0000000900097308 */ /* 0x000f620000000800 */
[C---:B----4-:R-:W-:Y:S01]  /*7df0*/  FMUL.FTZ R25, R0.reuse, R145 ;  /* 0x0000009100197220 */ /* 0x050fe20000410000 */
[----:B------:R-:W-:Y:S01]  /*7e00*/  MOV R145, R29 ;  /* 0x0000001d00917202 */ /* 0x000fe20000000f00 */
[C---:B------:R-:W-:Y:S02]  /*7e10*/  FMUL.FTZ R29, R0.reuse, R141 ;  /* 0x0000008d001d7220 */ /* 0x040fe40000410000 */
[----:B------:R-:W4:Y:S01]  /*7e20*/  LDL R141, [R1+0x34] ;  /* 0x00003400018d7983 */ /* 0x000f220000100800 */
[C---:B------:R-:W-:Y:S02]  /*7e30*/  FMUL.FTZ R16, R0.reuse, R152 ;  /* 0x0000009800107220 */ /* 0x040fe40000410000 */
[C---:B------:R-:W-:Y:S01]  /*7e40*/  FMUL.FTZ R21, R0.reuse, R149 ;  /* 0x0000009500157220 */ /* 0x040fe20000410000 */
[----:B------:R-:W-:Y:S01]  /*7e50*/  MOV R149, R24 ;  /* 0x0000001800957202 */ /* 0x000fe20000000f00 */
[C---:B------:R-:W-:Y:S01]  /*7e60*/  FMUL.FTZ R24, R0.reuse, R144 ;  /* 0x0000009000187220 */ /* 0x040fe20000410000 */
[----:B------:R-:W-:Y:S01]  /*7e70*/  MOV R144, R179 ;  /* 0x000000b300907202 */ /* 0x000fe20000000f00 */
[C---:B------:R-:W-:Y:S02]  /*7e80*/  FMUL.FTZ R13, R0.reuse, R157 ;  /* 0x0000009d000d7220 */ /* 0x040fe40000410000 */
[C---:B------:R-:W-:Y:S02]  /*7e90*/  FMUL.FTZ R17, R0.reuse, R153 ;  /* 0x0000009900117220 */ /* 0x040fe40000410000 */
[C---:B------:R-:W-:Y:S01]  /*7ea0*/  FMUL.FTZ R20, R0.reuse, R148 ;  /* 0x0000009400147220 */ /* 0x040fe20000410000 */
[----:B------:R-:W-:Y:S01]  /*7eb0*/  MOV R148, R28 ;  /* 0x0000001c00947202 */ /* 0x000fe20000000f00 */
[C---:B------:R-:W-:Y:S02]  /*7ec0*/  FMUL.FTZ R28, R0.reuse, R140 ;  /* 0x0000008c001c7220 */ /* 0x040fe40000410000 */
[C---:B------:R-:W-:Y:S02]  /*7ed0*/  FMUL.FTZ R36, R0.reuse, R36 ;  /* 0x0000002400247220 */ /* 0x040fe40000410000 */
[C---:B------:R-:W-:Y:S01]  /*7ee0*/  FMUL.FTZ R37, R0.reuse, R37 ;  /* 0x0000002500257220 */ /* 0x040fe20000410000 */
[----:B-----5:R-:W-:Y:S01]  /*7ef0*/  F2FP.BF16.PACK_AB R178, R9, R8 ;  /* 0x0000000809b2723e */ /* 0x020fe200000010ff */
        /* <DEDUP_REMOVED lines=46> */
[----:B---3--:R-:W-:Y:S04]  /*81e0*/  FFMA.FTZ R2, R0, R177, R4 ;  /* 0x000000b100027223 */ /* 0x008fe80000010004 */
[C---:B------:R-:W-:Y:S01]  /*81f0*/  FADD.FTZ R5, R176.reuse, R2 ;  /* 0x00000002b0057221 */ /* 0x040fe20000010000 */
[----:B------:R-:W-:Y:S01]  /*8200*/  F2FP.BF16.PACK_AB R176, R176, R4 ;  /* 0x00000004b0b0723e */ /* 0x000fe200000010ff */
[C---:B------:R-:W-:Y:S01]  /*8210*/  FMUL.FTZ R4, R3.reuse, c[0x0][0x2d0] ;  /* 0x0000b40003047a20 */ /* 0x040fe20000410000 */
[----:B------:R-:W-:Y:S04]  /*8220*/  FSEL R2, R3, RZ, P0 ;  /* 0x000000ff03027208 */ /* 0x000fe80000000000 */
[----:B------:R-:W-:Y:S01]  /*8230*/  FSEL R4, R4, RZ, P0 ;  /* 0x000000ff04047208 */ /* 0x000fe20000000000 */
[----:B------:R-:W-:Y:S02]  /*8240*/  FADD.FTZ R2, -R2, R135 ;  /* 0x0000008702027221 */ /* 0x000fe40000010100 */
[----:B------:R-:W3:Y:S02]  /*8250*/  LDL R135, [R1+0x30] ;  /* 0x0000300001877983 */ /* 0x000ee40000100800 */
[--C-:B------:R-:W-:Y:S02]  /*8260*/  FFMA.FTZ R6, R6, c[0x0][0x2d0], -R4.reuse ;  /* 0x0000b40006067a23 */ /* 0x100fe40000010804 */
[----:B------:R-:W-:Y:S02]  /*8270*/  FMUL.FTZ R2, R2, c[0x0][0x2d0] ;  /* 0x0000b40002027a20 */ /* 0x000fe40000410000 */
[--C-:B------:R-:W-:Y:S02]  /*8280*/  FFMA.FTZ R7, R7, c[0x0][0x2d0], -R4.reuse ;  /* 0x0000b40007077a23 */ /* 0x100fe40000010804 */
[----:B------:R-:W-:Y:S01]  /*8290*/  MUFU.EX2 R6, R6 ;  /* 0x0000000600067308 */ /* 0x000fe20000000800 */
[--C-:B-1----:R-:W-:Y:S02]  /*82a0*/  FFMA.FTZ R132, R10, c[0x0][0x2d0], -R4.reuse ;  /* 0x0000b4000a847a23 */ /* 0x102fe40000010804 */
[--C-:B------:R-:W-:Y:S01]  /*82b0*/  FFMA.FTZ R134, R11, c[0x0][0x2d0], -R4.reuse ;  /* 0x0000b4000b867a23 */ /* 0x100fe20000010804 */
[----:B------:R-:W-:Y:S01]  /*82c0*/  MOV R11, R33 ;  /* 0x00000021000b7202 */ /* 0x000fe20000000f00 */
[--C-:B------:R-:W-:Y:S02]  /*82d0*/  FFMA.FTZ R183, R18, c[0x0][0x2d0], -R4.reuse ;  /* 0x0000b40012b77a23 */ /* 0x100fe40000010804 */
[--C-:B------:R-:W-:Y:S01]  /*82e0*/  FFMA.FTZ R184, R19, c[0x0][0x2d0], -R4.reuse ;  /* 0x0000b40013b87a23 */ /* 0x100fe20000010804 */
[----:B------:R-:W-:Y:S01]  /*82f0*/  MOV R153, R11 ;  /* 0x0000000b00997202 */ /* 0x000fe20000000f00 */
[--C-:B------:R-:W-:Y:S01]  /*8300*/  FFMA.FTZ R190, R22, c[0x0][0x2d0], -R4.reuse ;  /* 0x0000b40016be7a23 */ /* 0x100fe20000010804 */
[----:B------:R-:W2:Y:S01]  /*8310*/  MUFU.EX2 R2, R2 ;  /* 0x0000000200027308 */ /* 0x000ea20000000800 */
[--C-:B------:R-:W-:Y:S02]  /*8320*/  FFMA.FTZ R189, R23, c[0x0][0x2d0], -R4.reuse ;  /* 0x0000b40017bd7a23 */ /* 0x100fe40000010804 */
[--C-:B------:R-:W-:Y:S02]  /*8330*/  FFMA.FTZ R191, R26, c[0x0][0x2d0], -R4.reuse ;  /* 0x0000b4001abf7a23 */ /* 0x100fe40000010804 */
        /* <DEDUP_REMOVED lines=8> */
[--C-:B------:R-:W-:Y:S02]  /*83c0*/  FFMA.FTZ R32, R35, c[0x0][0x2d0], -R4.reuse ;  /* 0x0000b40023207a23 */ /* 0x100fe40000010804 */
[----:B------:R-:W-:Y:S01]  /*83d0*/  FFMA.FTZ R181, R15, c[0x0][0x2d0], -R4 ;  /* 0x0000b4000fb57a23 */ /* 0x000fe20000010804 */
[----:B------:R-:W-:Y:S01]  /*83e0*/  MOV R140, R14 ;  /* 0x0000000e008c7202 */ /* 0x000fe20000000f00 */
[----:B------:R-:W-:Y:S01]  /*83f0*/  FADD.FTZ R4, R8, R5 ;  /* 0x0000000508047221 */ /* 0x000fe20000010000 */
[----:B------:R-:W-:Y:S01]  /*8400*/  MUFU.EX2 R152, R132 ;  /* 0x0000008400987308 */ /* 0x000fe20000000800 */
[----:B------:R-:W-:Y:S02]  /*8410*/  FMUL.FTZ R8, R0, R160 ;  /* 0x000000a000087220 */ /* 0x000fe40000410000 */
[----:B------:R-:W-:Y:S02]  /*8420*/  FADD.FTZ R180, R9, R4 ;  /* 0x0000000409b47221 */ /* 0x000fe40000010000 */
[----:B--2---:R-:W-:Y:S02]  /*8430*/  FFMA.FTZ R5, R2, R12, R6 ;  /* 0x0000000c02057223 */ /* 0x004fe40000010006 */
[C---:B------:R-:W-:Y:S01]  /*8440*/  FMUL.FTZ R4, R0.reuse, R164 ;  /* 0x000000a400047220 */ /* 0x040fe20000410000 */
[----:B------:R-:W-:Y:S01]  /*8450*/  MOV R164, R32 ;  /* 0x0000002000a47202 */ /* 0x000fe20000000f00 */
[----:B------:R-:W-:Y:S01]  /*8460*/  FMUL.FTZ R32, R0, R136 ;  /* 0x0000008800207220 */ /* 0x000fe20000410000 */
[----:B------:R-:W-:Y:S01]  /*8470*/  MUFU.EX2 R132, R188 ;  /* 0x000000bc00847308 */ /* 0x000fe20000000800 */
[C---:B------:R-:W-:Y:S02]  /*8480*/  FMUL.FTZ R34, R2.reuse, R138 ;  /* 0x0000008a02227220 */ /* 0x040fe40000410000 */
[C---:B------:R-:W-:Y:S01]  /*8490*/  FMUL.FTZ R35, R2.reuse, R139 ;  /* 0x0000008b02237220 */ /* 0x040fe20000410000 */
[C---:B-1----:R-:W-:Y:S01]  /*84a0*/  F2FP.BF16.PACK_AB R177, R7.reuse, R6 ;  /* 0x0000000607b1723e */ /* 0x042fe200000010ff */
[----:B------:R-:W-:Y:S02]  /*84b0*/  FADD.FTZ R10, R7, R5 ;  /* 0x00000005070a7221 */ /* 0x000fe40000010000 */
[C---:B------:R-:W-:Y:S02]  /*84c0*/  FMUL.FTZ R7, R2.reuse, R167 ;  /* 0x000000a702077220 */ /* 0x040fe40000410000 */
[----:B------:R-:W2:Y:S01]  /*84d0*/  LDL R167, [R1+0x2c] ;  /* 0x00002c0001a77983 */ /* 0x000ea20000100800 */
[----:B------:R-:W-:Y:S01]  /*84e0*/  FMUL.FTZ R6, R2, R166 ;  /* 0x000000a602067220 */ /* 0x000fe20000410000 */
[----:B------:R-:W-:Y:S01]  /*84f0*/  MOV R160, R10 ;  /* 0x0000000a00a07202 */ /* 0x000fe20000000f00 */
[C---:B------:R-:W-:Y:S01]  /*8500*/  FMUL.FTZ R5, R0.reuse, R165 ;  /* 0x000000a500057220 */ /* 0x040fe20000410000 */
[----:B------:R-:W5:Y:S01]  /*8510*/  LDL R166, [R1+0x3c] ;  /* 0x00003c0001a67983 */ /* 0x000f620000100800 */
[----:B------:R-:W-:Y:S01]  /*8520*/  MOV R165, R33 ;  /* 0x0000002100a57202 */ /* 0x000fe20000000f00 */
[C---:B------:R-:W-:Y:S01]  /*8530*/  FMUL.FTZ R33, R0.reuse, R137 ;  /* 0x0000008900217220 */ /* 0x040fe20000410000 */
[----:B------:R-:W-:Y:S01]  /*8540*/  MUFU.EX2 R190, R190 ;  /* 0x000000be00be7308 */ /* 0x000fe20000000800 */
[C---:B------:R-:W-:Y:S02]  /*8550*/  FMUL.FTZ R12, R0.reuse, R156 ;  /* 0x0000009c000c7220 */ /* 0x040fe40000410000 */
[----:B------:R-:W-:Y:S01]  /*8560*/  FMUL.FTZ R9, R0, R161 ;  /* 0x000000a100097220 */ /* 0x000fe20000410000 */
[----:B------:R-:W-:Y:S01]  /*8570*/  MOV R161, R31 ;  /* 0x0000001f00a17202 */ /* 0x000fe20000000f00 */
[----:B------:R-:W4:Y:S01]  /*8580*/  LDL R0, [R1+0x38] ;  /* 0x0000380001007983 */ /* 0x000f220000100800 */
[C---:B------:R-:W-:Y:S01]  /*8590*/  FMUL.FTZ R10, R2.reuse, R162 ;  /* 0x000000a2020a7220 */ /* 0x040fe20000410000 */
[----:B------:R-:W-:Y:S01]  /*85a0*/  MOV R162, R145 ;  /* 0x0000009100a27202 */ /* 0x000fe20000000f00 */
[C---:B------:R-:W-:Y:S01]  /*85b0*/  FMUL.FTZ R11, R2.reuse, R163 ;  /* 0x000000a3020b7220 */ /* 0x040fe20000410000 */
[----:B------:R-:W-:Y:S01]  /*85c0*/  MOV R163, R144 ;  /* 0x0000009000a37202 */ /* 0x000fe20000000f00 */
        /* <DEDUP_REMOVED lines=67> */
[----:B------:R-:W-:Y:S02]  /*8a00*/  FMUL.FTZ R131, R2, R131 ;  /* 0x0000008302837220 */ /* 0x000fe40000410000 */
[----:B------:R3:W1:Y:S02]  /*8a10*/  MUFU.EX2 R2, R187 ;  /* 0x000000bb00027308 */ /* 0x0006640000000800 */
[----:B---3--:R-:W-:Y:S01]  /*8a20*/  MOV R187, R135 ;  /* 0x0000008700bb7202 */ /* 0x008fe20000000f00 */
[----:B--2---:R-:W2:Y:S01]  /*8a30*/  LDSM.16.MT88.4 R136, [R167] ;  /* 0x00000000a788783b */ /* 0x004ea20000004200 */
[----:B----4-:R-:W-:Y:S01]  /*8a40*/  MOV R188, R0 ;  /* 0x0000000000bc7202 */ /* 0x010fe20000000f00 */
[C---:B--2---:R-:W-:Y:S08]  /*8a50*/  HMMA.16816.F32.BF16 R4, R176.reuse, R136, R4 ;  /* 0x00000088b004723c */ /* 0x044ff00000041804 */
[C---:B------:R-:W-:Y:S01]  /*8a60*/  HMMA.16816.F32.BF16 R8, R176.reuse, R138, R8 ;  /* 0x0000008ab008723c */ /* 0x040fe20000041808 */
[----:B------:R-:W2:Y:S07]  /*8a70*/  LDSM.16.MT88.4 R136, [R141] ;  /* 0x000000008d88783b */ /* 0x000eae0000004200 */
[C---:B--2---:R-:W-:Y:S08]  /*8a80*/  HMMA.16816.F32.BF16 R12, R176.reuse, R136, R12 ;  /* 0x00000088b00c723c */ /* 0x044ff0000004180c */
[C---:B------:R-:W-:Y:S01]  /*8a90*/  HMMA.16816.F32.BF16 R16, R176.reuse, R138, R16 ;  /* 0x0000008ab010723c */ /* 0x040fe20000041810 */
[----:B------:R-:W2:Y:S07]  /*8aa0*/  LDSM.16.MT88.4 R136, [R135] ;  /* 0x000000008788783b */ /* 0x000eae0000004200 */
[C---:B--2---:R-:W-:Y:S08]  /*8ab0*/  HMMA.16816.F32.BF16 R20, R176.reuse, R136, R20 ;  /* 0x00000088b014723c */ /* 0x044ff00000041814 */
[C---:B------:R-:W-:Y:S01]  /*8ac0*/  HMMA.16816.F32.BF16 R24, R176.reuse, R138, R24 ;  /* 0x0000008ab018723c */ /* 0x040fe20000041818 */
[----:B-----5:R2:W3:Y:S03]  /*8ad0*/  LDSM.16.MT88.4 R136, [R166] ;  /* 0x00000000a688783b */ /* 0x0204e60000004200 */
[----:B--2---:R-:W-:Y:S04]  /*8ae0*/  MOV R166, R140 ;  /* 0x0000008c00a67202 */ /* 0x004fe80000000f00 */
        /* <DEDUP_REMOVED lines=32> */
[----:B------:R2:W3:Y:S02]  /*8cf0*/  LDSM.16.MT88.4 R136, [R135+0x6000] ;  /* 0x006000008788783b */ /* 0x0004e40000004200 */
[----:B--2---:R2:W4:Y:S05]  /*8d00*/  MUFU.EX2 R135, R186 ;  /* 0x000000ba00877308 */ /* 0x00452a0000000800 */
[C---:B---3--:R-:W-:Y:S04]  /*8d10*/  HMMA.16816.F32.BF16 R116, R176.reuse, R136, R116 ;  /* 0x00000088b074723c */ /* 0x048fe80000041874 */
[----:B--2---:R-:W-:Y:S04]  /*8d20*/  MOV R186, R141 ;  /* 0x0000008d00ba7202 */ /* 0x004fe80000000f00 */
[C---:B------:R-:W-:Y:S01]  /*8d30*/  HMMA.16816.F32.BF16 R120, R176.reuse, R138, R120 ;  /* 0x0000008ab078723c */ /* 0x040fe20000041878 */
[----:B------:R2:W3:Y:S08]  /*8d40*/  LDSM.16.MT88.4 R136, [R0+0x6000] ;  /* 0x006000000088783b */ /* 0x0004f00000004200 */
[----:B------:R-:W5:Y:S08]  /*8d50*/  LDSM.16.MT88.4 R140, [R167+0x800] ;  /* 0x00080000a78c783b */ /* 0x000f700000004200 */
[----:B------:R-:W5:Y:S01]  /*8d60*/  LDSM.16.MT88.4 R144, [R186+0x800] ;  /* 0x00080000ba90783b */ /* 0x000f620000004200 */
[----:B--2---:R-:W-:Y:S02]  /*8d70*/  FADD.FTZ R0, R132, R180 ;  /* 0x000000b484007221 */ /* 0x004fe40000010000 */
[----:B------:R-:W-:Y:S02]  /*8d80*/  MUFU.EX2 R180, R157 ;  /* 0x0000009d00b47308 */ /* 0x000fe40000000800 */
[----:B-1----:R-:W-:Y:S04]  /*8d90*/  FADD.FTZ R0, R2, R0 ;  /* 0x0000000002007221 */ /* 0x002fe80000010000 */
[----:B----4-:R-:W-:Y:S04]  /*8da0*/  FADD.FTZ R0, R135, R0 ;  /* 0x0000000087007221 */ /* 0x010fe80000010000 */
[----:B------:R-:W-:Y:S01]  /*8db0*/  FADD.FTZ R0, R134, R0 ;  /* 0x0000000086007221 */ /* 0x000fe20000010000 */
[C---:B---3--:R-:W-:Y:S07]  /*8dc0*/  HMMA.16816.F32.BF16 R124, R176.reuse, R136, R124 ;  /* 0x00000088b07c723c */ /* 0x048fee000004187c */
[----:B------:R-:W-:Y:S01]  /*8dd0*/  F2FP.BF16.PACK_AB R136, R2, R132 ;  /* 0x000000840288723e */ /* 0x000fe200000010ff */
[----:B------:R-:W-:Y:S01]  /*8de0*/  HMMA.16816.F32.BF16 R128, R176, R138, R128 ;  /* 0x0000008ab080723c */ /* 0x000fe20000041880 */
[----:B------:R-:W1:Y:S03]  /*8df0*/  MUFU.EX2 R132, R163 ;  /* 0x000000a300847308 */ /* 0x000e660000000800 */
[----:B------:R-:W-:Y:S03]  /*8e00*/  F2FP.BF16.PACK_AB R137, R181, R182 ;  /* 0x000000b6b589723e */ /* 0x000fe600000010ff */
[----:B------:R-:W-:Y:S02]  /*8e10*/  F2FP.BF16.PACK_AB R138, R134, R135 ;  /* 0x00000087868a723e */ /* 0x000fe400000010ff */
[----:B------:R-:W-:Y:S02]  /*8e20*/  F2FP.BF16.PACK_AB R139, R184, R183 ;  /* 0x000000b7b88b723e */ /* 0x000fe400000010ff */
[----:B------:R-:W-:Y:S05]  /*8e30*/  MUFU.EX2 R178, R153 ;  /* 0x0000009900b27308 */ /* 0x000fea0000000800 */
[C---:B-----5:R-:W-:Y:S05]  /*8e40*/  HMMA.16816.F32.BF16 R4, R136.reuse, R140, R4 ;  /* 0x0000008c8804723c */ /* 0x060fea0000041804 */
[----:B------:R2:W-:Y:S03]  /*8e50*/  MUFU.EX2 R135, R251 ;  /* 0x000000fb00877308 */ /* 0x0005e60000000800 */
[C---:B------:R-:W-:Y:S01]  /*8e60*/  HMMA.16816.F32.BF16 R8, R136.reuse, R142, R8 ;  /* 0x0000008e8808723c */ /* 0x040fe20000041808 */
[----:B------:R-:W3:Y:S03]  /*8e70*/  LDSM.16.MT88.4 R140, [R187+0x800] ;  /* 0x00080000bb8c783b */ /* 0x000ee60000004200 */
[----:B-1----:R-:W-:Y:S03]  /*8e80*/  FADD.FTZ R0, R132, R0 ;  /* 0x0000000084007221 */ /* 0x002fe60000010000 */
[----:B------:R1:W4:Y:S01]  /*8e90*/  MUFU.EX2 R2, R162 ;  /* 0x000000a200027308 */ /* 0x0003220000000800 */
[C---:B------:R-:W-:Y:S08]  /*8ea0*/  HMMA.16816.F32.BF16 R12, R136.reuse, R144, R12 ;  /* 0x00000090880c723c */ /* 0x040ff0000004180c */
[C---:B------:R-:W-:Y:S01]  /*8eb0*/  HMMA.16816.F32.BF16 R16, R136.reuse, R146, R16 ;  /* 0x000000928810723c */ /* 0x040fe20000041810 */
[----:B------:R-:W5:Y:S01]  /*8ec0*/  LDSM.16.MT88.4 R144, [R188+0x800] ;  /* 0x00080000bc90783b */ /* 0x000f620000004200 */
[----:B------:R-:W3:Y:S02]  /*8ed0*/  MUFU.EX2 R134, R250 ;  /* 0x000000fa00867308 */ /* 0x000ee40000000800 */
[----:B--2---:R-:W-:Y:S02]  /*8ee0*/  MOV R251, R167 ;  /* 0x000000a700fb7202 */ /* 0x004fe40000000f00 */
[----:B-1----:R-:W-:Y:S01]  /*8ef0*/  MOV R162, R148 ;  /* 0x0000009400a27202 */ /* 0x002fe20000000f00 */
[----:B----4-:R-:W-:Y:S05]  /*8f00*/  FADD.FTZ R0, R2, R0 ;  /* 0x0000000002007221 */ /* 0x010fea0000010000 */
[----:B------:R-:W-:Y:S01]  /*8f10*/  FADD.FTZ R0, R135, R0 ;  /* 0x0000000087007221 */ /* 0x000fe20000010000 */
[C---:B---3--:R-:W-:Y:S03]  /*8f20*/  HMMA.16816.F32.BF16 R20, R136.reuse, R140, R20 ;  /* 0x0000008c8814723c */ /* 0x048fe60000041814 */
[----:B------:R-:W-:Y:S05]  /*8f30*/  FADD.FTZ R0, R134, R0 ;  /* 0x0000000086007221 */ /* 0x000fea0000010000 */
[C---:B------:R-:W-:Y:S01]  /*8f40*/  HMMA.16816.F32.BF16 R24, R136.reuse, R142, R24 ;  /* 0x0000008e8818723c */ /* 0x040fe20000041818 */
[----:B------:R-:W1:Y:S07]  /*8f50*/  LDSM.16.MT88.4 R140, [R167+0x2800] ;  /* 0x00280000a78c783b */ /* 0x000e6e0000004200 */
[C---:B-----5:R-:W-:Y:S08]  /*8f60*/  HMMA.16816.F32.BF16 R28, R136.reuse, R144, R28 ;  /* 0x00000090881c723c */ /* 0x060ff0000004181c */
        /* <DEDUP_REMOVED lines=22> */
[----:B------:R1:W3:Y:S07]  /*90d0*/  LDSM.16.MT88.4 R140, [R167+0x6800] ;  /* 0x00680000a78c783b */ /* 0x0002ee0000004200 */
[C---:B--2---:R-:W-:Y:S08]  /*90e0*/  HMMA.16816.F32.BF16 R92, R136.reuse, R144, R92 ;  /* 0x00000090885c723c */ /* 0x044ff0000004185c */
[C---:B------:R-:W-:Y:S01]  /*90f0*/  HMMA.16816.F32.BF16 R96, R136.reuse, R146, R96 ;  /* 0x000000928860723c */ /* 0x040fe20000041860 */
[----:B------:R-:W2:Y:S03]  /*9100*/  LDSM.16.MT88.4 R144, [R186+0x6800] ;  /* 0x00680000ba90783b */ /* 0x000ea60000004200 */
[----:B-1----:R-:W-:Y:S05]  /*9110*/  MOV R167, R149 ;  /* 0x0000009500a77202 */ /* 0x002fea0000000f00 */
[----:B------:R-:W-:Y:S01]  /*9120*/  LDSM.16.MT88.4 R148, [R187+0x1000] ;  /* 0x00100000bb94783b */ /* 0x000fe20000004200 */
[----:B------:R-:W-:Y:S01]  /*9130*/  MUFU.EX2 R176, R167 ;  /* 0x000000a700b07308 */ /* 0x000fe20000000800 */
[C---:B---3--:R-:W-:Y:S08]  /*9140*/  HMMA.16816.F32.BF16 R100, R136.reuse, R140, R100 ;  /* 0x0000008c8864723c */ /* 0x048ff00000041864 */
        /* <DEDUP_REMOVED lines=9> */
[----:B------:R-:W-:Y:S01]  /*91e0*/  HMMA.16816.F32.BF16 R128, R136, R146, R128 ;  /* 0x000000928880723c */ /* 0x000fe20000041880 */
[----:B------:R-:W2:Y:S06]  /*91f0*/  LDSM.16.MT88.4 R144, [R186+0x1000] ;  /* 0x00100000ba90783b */ /* 0x000eac0000004200 */
[----:B------:R-:W-:Y:S02]  /*9200*/  F2FP.BF16.PACK_AB R136, R2, R132 ;  /* 0x000000840288723e */ /* 0x000fe400000010ff */
[----:B------:R-:W-:Y:S01]  /*9210*/  F2FP.BF16.PACK_AB R138, R134, R135 ;  /* 0x00000087868a723e */ /* 0x000fe200000010ff */
[----:B------:R-:W3:Y:S02]  /*9220*/  MUFU.EX2 R2, R162 ;  /* 0x000000a200027308 */ /* 0x000ee40000000800 */
[----:B------:R-:W-:Y:S02]  /*9230*/  F2FP.BF16.PACK_AB R137, R189, R190 ;  /* 0x000000bebd89723e */ /* 0x000fe400000010ff */
[----:B------:R-:W-:Y:S06]  /*9240*/  F2FP.BF16.PACK_AB R139, R249, R191 ;  /* 0x000000bff98b723e */ /* 0x000fec00000010ff */
[----:B------:R-:W4:Y:S01]  /*9250*/  MUFU.EX2 R135, R161 ;  /* 0x000000a100877308 */ /* 0x000f220000000800 */
[C---:B-1----:R-:W-:Y:S09]  /*9260*/  HMMA.16816.F32.BF16 R4, R136.reuse, R140, R4 ;  /* 0x0000008c8804723c */ /* 0x042ff20000041804 */
[----:B------:R-:W1:Y:S01]  /*9270*/  MUFU.EX2 R132, R166 ;  /* 0x000000a600847308 */ /* 0x000e620000000800 */
[C---:B------:R-:W-:Y:S01]  /*9280*/  HMMA.16816.F32.BF16 R8, R136.reuse, R142, R8 ;  /* 0x0000008e8808723c */ /* 0x040fe20000041808 */
[----:B------:R-:W5:Y:S02]  /*9290*/  LDSM.16.MT88.4 R140, [R188+0x1000] ;  /* 0x00100000bc8c783b */ /* 0x000f640000004200 */
[----:B---3--:R-:W-:Y:S06]  /*92a0*/  FADD.FTZ R0, R2, R0 ;  /* 0x0000000002007221 */ /* 0x008fec0000010000 */
[----:B------:R-:W-:Y:S01]  /*92b0*/  MUFU.EX2 R134, R165 ;  /* 0x000000a500867308 */ /* 0x000fe20000000800 */
[C---:B--2---:R-:W-:Y:S03]  /*92c0*/  HMMA.16816.F32.BF16 R12, R136.reuse, R144, R12 ;  /* 0x00000090880c723c */ /* 0x044fe6000004180c */
[----:B----4-:R-:W-:Y:S01]  /*92d0*/  F2FP.BF16.PACK_AB R177, R135, R180 ;  /* 0x000000b487b1723e */ /* 0x010fe200000010ff */
[C---:B------:R-:W-:Y:S01]  /*92e0*/  FADD.FTZ R0, R176.reuse, R0 ;  /* 0x00000000b0007221 */ /* 0x040fe20000010000 */
[----:B------:R-:W-:Y:S01]  /*92f0*/  F2FP.BF16.PACK_AB R176, R176, R2 ;  /* 0x00000002b0b0723e */ /* 0x000fe200000010ff */
[----:B------:R-:W-:Y:S02]  /*9300*/  FADD.FTZ R2, R152, R160 ;  /* 0x000000a098027221 */ /* 0x000fe40000010000 */
[C---:B------:R-:W-:Y:S01]  /*9310*/  HMMA.16816.F32.BF16 R16, R136.reuse, R146, R16 ;  /* 0x000000928810723c */ /* 0x040fe20000041810 */
[----:B------:R-:W2:Y:S03]  /*9320*/  LDSM.16.MT88.4 R144, [R251+0x3000] ;  /* 0x00300000fb90783b */ /* 0x000ea60000004200 */
[----:B-1----:R-:W-:Y:S04]  /*9330*/  FADD.FTZ R0, R132, R0 ;  /* 0x0000000084007221 */ /* 0x002fe80000010000 */
[C---:B------:R-:W-:Y:S01]  /*9340*/  HMMA.16816.F32.BF16 R20, R136.reuse, R148, R20 ;  /* 0x000000948814723c */ /* 0x040fe20000041814 */
[----:B------:R-:W-:Y:S03]  /*9350*/  LDSM.16.MT88.4 R160, [R251+0x1800] ;  /* 0x00180000fba0783b */ /* 0x000fe60000004200 */
[C---:B------:R-:W-:Y:S01]  /*9360*/  FADD.FTZ R0, R178.reuse, R0 ;  /* 0x00000000b2007221 */ /* 0x040fe20000010000 */
[----:B------:R-:W-:Y:S02]  /*9370*/  F2FP.BF16.PACK_AB R178, R178, R132 ;  /* 0x00000084b2b2723e */ /* 0x000fe400000010ff */
[----:B------:R-:W1:Y:S01]  /*9380*/  MUFU.EX2 R132, R164 ;  /* 0x000000a400847308 */ /* 0x000e620000000800 */
[C---:B------:R-:W-:Y:S01]  /*9390*/  HMMA.16816.F32.BF16 R24, R136.reuse, R150, R24 ;  /* 0x000000968818723c */ /* 0x040fe20000041818 */
[----:B------:R-:W3:Y:S07]  /*93a0*/  LDSM.16.MT88.4 R148, [R186+0x3000] ;  /* 0x00300000ba94783b */ /* 0x000eee0000004200 */
[C---:B-----5:R-:W-:Y:S01]  /*93b0*/  HMMA.16816.F32.BF16 R28, R136.reuse, R140, R28 ;  /* 0x0000008c881c723c */ /* 0x060fe2000004181c */
[----:B------:R-:W-:Y:S07]  /*93c0*/  LDSM.16.MT88.4 R152, [R186+0x1800] ;  /* 0x00180000ba98783b */ /* 0x000fee0000004200 */
[C---:B------:R-:W-:Y:S01]  /*93d0*/  HMMA.16816.F32.BF16 R32, R136.reuse, R142, R32 ;  /* 0x0000008e8820723c */ /* 0x040fe20000041820 */
[----:B------:R-:W4:Y:S03]  /*93e0*/  LDSM.16.MT88.4 R140, [R187+0x3000] ;  /* 0x00300000bb8c783b */ /* 0x000f260000004200 */
[----:B-1----:R-:W-:Y:S04]  /*93f0*/  F2FP.BF16.PACK_AB R179, R132, R134 ;  /* 0x0000008684b3723e */ /* 0x002fe800000010ff */
[C---:B--2---:R-:W-:Y:S01]  /*9400*/  HMMA.16816.F32.BF16 R36, R136.reuse, R144, R36 ;  /* 0x000000908824723c */ /* 0x044fe20000041824 */
[----:B------:R1:W-:Y:S04]  /*9410*/  STL [R1+0x7c], R0 ;  /* 0x00007c0001007387 */ /* 0x0003e80000100800 */
[----:B------:R-:W2:Y:S03]  /*9420*/  LDL R185, [R1+0x84] ;  /* 0x0000840001b97983 */ /* 0x000ea60000100800 */
[C---:B------:R-:W-:Y:S01]  /*9430*/  HMMA.16816.F32.BF16 R40, R136.reuse, R146, R40 ;  /* 0x000000928828723c */ /* 0x040fe20000041828 */
[----:B------:R-:W5:Y:S07]  /*9440*/  LDSM.16.MT88.4 R144, [R188+0x3000] ;  /* 0x00300000bc90783b */ /* 0x000f6e0000004200 */
[C---:B---3--:R-:W-:Y:S08]  /*9450*/  HMMA.16816.F32.BF16 R44, R136.reuse, R148, R44 ;  /* 0x00000094882c723c */ /* 0x048ff0000004182c */
[C---:B------:R-:W-:Y:S01]  /*9460*/  HMMA.16816.F32.BF16 R48, R136.reuse, R150, R48 ;  /* 0x000000968830723c */ /* 0x040fe20000041830 */
[----:B------:R-:W3:Y:S03]  /*9470*/  LDSM.16.MT88.4 R148, [R251+0x5000] ;  /* 0x00500000fb94783b */ /* 0x000ee60000004200 */
[----:B-1----:R-:W-:Y:S01]  /*9480*/  FADD.FTZ R0, R156, R2 ;  /* 0x000000029c007221 */ /* 0x002fe20000010000 */
[----:B------:R-:W-:Y:S03]  /*9490*/  IADD3 R2, R248, -0x1, RZ ;  /* 0xfffffffff8027810 */ /* 0x000fe60007ffe0ff */
[----:B------:R-:W-:Y:S01]  /*94a0*/  FADD.FTZ R0, R182, R0 ;  /* 0x00000000b6007221 */ /* 0x000fe20000010000 */
[C---:B----4-:R-:W-:Y:S01]  /*94b0*/  HMMA.16816.F32.BF16 R52, R136.reuse, R140, R52 ;  /* 0x0000008c8834723c */ /* 0x050fe20000041834 */
[----:B------:R-:W-:Y:S02]  /*94c0*/  STL [R1+0x64], R2 ;  /* 0x0000640201007387 */ /* 0x000fe40000100800 */
[----:B------:R-:W-:Y:S04]  /*94d0*/  FADD.FTZ R0, R181, R0 ;  /* 0x00000000b5007221 */ /* 0x000fe80000010000 */
[----:B------:R-:W-:Y:S01]  /*94e0*/  FADD.FTZ R0, R183, R0 ;  /* 0x00000000b7007221 */ /* 0x000fe20000010000 */
[C---:B------:R-:W-:Y:S01]  /*94f0*/  HMMA.16816.F32.BF16 R56, R136.reuse, R142, R56 ;  /* 0x0000008e8838723c */ /* 0x040fe20000041838 */
[----:B------:R-:W1:Y:S03]  /*9500*/  LDSM.16.MT88.4 R140, [R186+0x5000] ;  /* 0x00500000ba8c783b */ /* 0x000e660000004200 */
[----:B------:R-:W-:Y:S04]  /*9510*/  FADD.FTZ R0, R184, R0 ;  /* 0x00000000b8007221 */ /* 0x000fe80000010000 */
[C---:B-----5:R-:W-:Y:S04]  /*9520*/  HMMA.16816.F32.BF16 R60, R136.reuse, R144, R60 ;  /* 0x00000090883c723c */ /* 0x060fe8000004183c */
[----:B------:R-:W-:Y:S04]  /*9530*/  FADD.FTZ R0, R190, R0 ;  /* 0x00000000be007221 */ /* 0x000fe80000010000 */
[C---:B------:R-:W-:Y:S01]  /*9540*/  HMMA.16816.F32.BF16 R64, R136.reuse, R146, R64 ;  /* 0x000000928840723c */ /* 0x040fe20000041840 */
[----:B------:R-:W4:Y:S03]  /*9550*/  LDSM.16.MT88.4 R144, [R187+0x5000] ;  /* 0x00500000bb90783b */ /* 0x000f260000004200 */
[----:B------:R-:W-:Y:S04]  /*9560*/  FADD.FTZ R0, R189, R0 ;  /* 0x00000000bd007221 */ /* 0x000fe80000010000 */
[C---:B---3--:R-:W-:Y:S04]  /*9570*/  HMMA.16816.F32.BF16 R68, R136.reuse, R148, R68 ;  /* 0x000000948844723c */ /* 0x048fe80000041844 */
[----:B------:R-:W-:Y:S04]  /*9580*/  FADD.FTZ R0, R191, R0 ;  /* 0x00000000bf007221 */ /* 0x000fe80000010000 */
[C---:B------:R-:W-:Y:S01]  /*9590*/  HMMA.16816.F32.BF16 R72, R136.reuse, R150, R72 ;  /* 0x000000968848723c */ /* 0x040fe20000041848 */
[----:B------:R-:W3:Y:S03]  /*95a0*/  LDSM.16.MT88.4 R148, [R188+0x5000] ;  /* 0x00500000bc94783b */ /* 0x000ee60000004200 */
[----:B------:R-:W-:Y:S04]  /*95b0*/  FADD.FTZ R0, R249, R0 ;  /* 0x00000000f9007221 */ /* 0x000fe80000010000 */
[----:B------:R-:W-:Y:S01]  /*95c0*/  FADD.FTZ R0, R180, R0 ;  /* 0x00000000b4007221 */ /* 0x000fe20000010000 */
[C---:B-1----:R-:W-:Y:S03]  /*95d0*/  HMMA.16816.F32.BF16 R76, R136.reuse, R140, R76 ;  /* 0x0000008c884c723c */ /* 0x042fe6000004184c */
[----:B------:R-:W-:Y:S01]  /*95e0*/  FADD.FTZ R0, R135, R0 ;  /* 0x0000000087007221 */ /* 0x000fe20000010000 */
[----:B------:R-:W-:Y:S03]  /*95f0*/  MOV R135, R3 ;  /* 0x0000000300877202 */ /* 0x000fe60000000f00 */
[----:B------:R-:W-:Y:S01]  /*9600*/  FADD.FTZ R0, R134, R0 ;  /* 0x0000000086007221 */ /* 0x000fe20000010000 */
[C---:B------:R-:W-:Y:S01]  /*9610*/  HMMA.16816.F32.BF16 R80, R136.reuse, R142, R80 ;  /* 0x0000008e8850723c */ /* 0x040fe20000041850 */
[----:B------:R-:W1:Y:S03]  /*9620*/  LDSM.16.MT88.4 R140, [R251+0x7000] ;  /* 0x00700000fb8c783b */ /* 0x000e660000004200 */
[----:B------:R-:W-:Y:S01]  /*9630*/  FADD.FTZ R0, R132, R0 ;  /* 0x0000000084007221 */ /* 0x000fe20000010000 */
[----:B------:R-:W-:Y:S03]  /*9640*/  MOV R134, R133 ;  /* 0x0000008500867202 */ /* 0x000fe60000000f00 */
[C---:B----4-:R-:W-:Y:S01]  /*9650*/  HMMA.16816.F32.BF16 R84, R136.reuse, R144, R84 ;  /* 0x000000908854723c */ /* 0x050fe20000041854 */
[----:B------:R-:W-:Y:S07]  /*9660*/  STL [R1+0x78], R0 ;  /* 0x0000780001007387 */ /* 0x000fee0000100800 */
[C---:B------:R-:W-:Y:S01]  /*9670*/  HMMA.16816.F32.BF16 R88, R136.reuse, R146, R88 ;  /* 0x000000928858723c */ /* 0x040fe20000041858 */
[----:B------:R-:W4:Y:S07]  /*9680*/  LDSM.16.MT88.4 R144, [R186+0x7000] ;  /* 0x00700000ba90783b */ /* 0x000f2e0000004200 */
[C---:B---3--:R-:W-:Y:S08]  /*9690*/  HMMA.16816.F32.BF16 R92, R136.reuse, R148, R92 ;  /* 0x00000094885c723c */ /* 0x048ff0000004185c */
[C---:B------:R-:W-:Y:S01]  /*96a0*/  HMMA.16816.F32.BF16 R96, R136.reuse, R150, R96 ;  /* 0x000000968860723c */ /* 0x040fe20000041860 */
[----:B------:R-:W3:Y:S07]  /*96b0*/  LDSM.16.MT88.4 R148, [R187+0x7000] ;  /* 0x00700000bb94783b */ /* 0x000eee0000004200 */
[C---:B-1----:R-:W-:Y:S08]  /*96c0*/  HMMA.16816.F32.BF16 R100, R136.reuse, R140, R100 ;  /* 0x0000008c8864723c */ /* 0x042ff00000041864 */
[C---:B------:R-:W-:Y:S01]  /*96d0*/  HMMA.16816.F32.BF16 R104, R136.reuse, R142, R104 ;  /* 0x0000008e8868723c */ /* 0x040fe20000041868 */
[----:B------:R-:W1:Y:S07]  /*96e0*/  LDSM.16.MT88.4 R140, [R188+0x7000] ;  /* 0x00700000bc8c783b */ /* 0x000e6e0000004200 */
[C---:B----4-:R-:W-:Y:S08]  /*96f0*/  HMMA.16816.F32.BF16 R108, R136.reuse, R144, R108 ;  /* 0x00000090886c723c */ /* 0x050ff0000004186c */
[C---:B------:R-:W-:Y:S01]  /*9700*/  HMMA.16816.F32.BF16 R112, R136.reuse, R146, R112 ;  /* 0x000000928870723c */ /* 0x040fe20000041870 */
[----:B------:R-:W4:Y:S07]  /*9710*/  LDSM.16.MT88.4 R144, [R187+0x1800] ;  /* 0x00180000bb90783b */ /* 0x000f2e0000004200 */
        /* <DEDUP_REMOVED lines=8> */
[----:B------:R-:W5:Y:S07]  /*97a0*/  LDSM.16.MT88.4 R8, [R186+0x3800] ;  /* 0x00380000ba08783b */ /* 0x000f6e0000004200 */
[C---:B------:R-:W-:Y:S01]  /*97b0*/  HMMA.16816.F32.BF16 R156, R176.reuse, R152, R12 ;  /* 0x00000098b09c723c */ /* 0x040fe2000004180c */
[----:B------:R-:W3:Y:S07]  /*97c0*/  LDSM.16.MT88.4 R12, [R187+0x3800] ;  /* 0x00380000bb0c783b */ /* 0x000eee0000004200 */
[C---:B------:R-:W-:Y:S01]  /*97d0*/  HMMA.16816.F32.BF16 R152, R176.reuse, R154, R16 ;  /* 0x0000009ab098723c */ /* 0x040fe20000041810 */
[----:B------:R-:W2:Y:S07]  /*97e0*/  LDSM.16.MT88.4 R16, [R188+0x3800] ;  /* 0x00380000bc10783b */ /* 0x000eae0000004200 */
[C---:B----4-:R-:W-:Y:S08]  /*97f0*/  HMMA.16816.F32.BF16 R148, R176.reuse, R144, R20 ;  /* 0x00000090b094723c */ /* 0x050ff00000041814 */
[C---:B------:R-:W-:Y:S08]  /*9800*/  HMMA.16816.F32.BF16 R144, R176.reuse, R146, R24 ;  /* 0x00000092b090723c */ /* 0x040ff00000041818 */
[C---:B-1----:R-:W-:Y:S08]  /*9810*/  HMMA.16816.F32.BF16 R140, R176.reuse, R136, R28 ;  /* 0x00000088b08c723c */ /* 0x042ff0000004181c */
[C---:B------:R-:W-:Y:S08]  /*9820*/  HMMA.16816.F32.BF16 R136, R176.reuse, R138, R32 ;  /* 0x0000008ab088723c */ /* 0x040ff00000041820 */
[C---:B---3--:R-:W-:Y:S08]  /*9830*/  HMMA.16816.F32.BF16 R36, R176.reuse, R4, R36 ;  /* 0x00000004b024723c */ /* 0x048ff00000041824 */
[C---:B------:R-:W-:Y:S01]  /*9840*/  HMMA.16816.F32.BF16 R40, R176.reuse, R6, R40 ;  /* 0x00000006b028723c */ /* 0x040fe20000041828 */
[----:B------:R-:W1:Y:S07]  /*9850*/  LDSM.16.MT88.4 R4, [R251+0x5800] ;  /* 0x00580000fb04783b */ /* 0x000e6e0000004200 */
[C---:B-----5:R-:W-:Y:S08]  /*9860*/  HMMA.16816.F32.BF16 R44, R176.reuse, R8, R44 ;  /* 0x00000008b02c723c */ /* 0x060ff0000004182c */
[C---:B------:R-:W-:Y:S01]  /*9870*/  HMMA.16816.F32.BF16 R48, R176.reuse, R10, R48 ;  /* 0x0000000ab030723c */ /* 0x040fe20000041830 */
[----:B------:R-:W3:Y:S07]  /*9880*/  LDSM.16.MT88.4 R8, [R186+0x5800] ;  /* 0x00580000ba08783b */ /* 0x000eee0000004200 */
[C---:B------:R-:W-:Y:S08]  /*9890*/  HMMA.16816.F32.BF16 R52, R176.reuse, R12, R52 ;  /* 0x0000000cb034723c */ /* 0x040ff00000041834 */
[C---:B------:R-:W-:Y:S01]  /*98a0*/  HMMA.16816.F32.BF16 R56, R176.reuse, R14, R56 ;  /* 0x0000000eb038723c */ /* 0x040fe20000041838 */
[----:B------:R-:W4:Y:S02]  /*98b0*/  LDSM.16.MT88.4 R12, [R187+0x5800] ;  /* 0x00580000bb0c783b */ /* 0x000f240000004200 */
[----:B--2---:R-:W-:Y:S02]  /*98c0*/  ISETP.GT.AND P0, PT, R248, R185, PT ;  /* 0x000000b9f800720c */ /* 0x004fe40003f04270 */
[----:B------:R-:W-:Y:S03]  /*98d0*/  MOV R248, R2 ;  /* 0x0000000200f87202 */ /* 0x000fe60000000f00 */
[C---:B------:R-:W-:Y:S08]  /*98e0*/  HMMA.16816.F32.BF16 R60, R176.reuse, R16, R60 ;  /* 0x00000010b03c723c */ /* 0x040ff0000004183c */
[C---:B------:R-:W-:Y:S01]  /*98f0*/  HMMA.16816.F32.BF16 R64, R176.reuse, R18, R64 ;  /* 0x00000012b040723c */ /* 0x040fe20000041840 */
[----:B------:R-:W2:Y:S07]  /*9900*/  LDSM.16.MT88.4 R16, [R188+0x5800] ;  /* 0x00580000bc10783b */ /* 0x000eae0000004200 */
[C---:B-1----:R-:W-:Y:S08]  /*9910*/  HMMA.16816.F32.BF16 R68, R176.reuse, R4, R68 ;  /* 0x00000004b044723c */ /* 0x042ff00000041844 */
[C---:B------:R-:W-:Y:S01]  /*9920*/  HMMA.16816.F32.BF16 R72, R176.reuse, R6, R72 ;  /* 0x00000006b048723c */ /* 0x040fe20000041848 */
[----:B------:R-:W1:Y:S07]  /*9930*/  LDSM.16.MT88.4 R4, [R251+0x7800] ;  /* 0x00780000fb04783b */ /* 0x000e6e0000004200 */
[C---:B---3--:R-:W-:Y:S08]  /*9940*/  HMMA.16816.F32.BF16 R76, R176.reuse, R8, R76 ;  /* 0x00000008b04c723c */ /* 0x048ff0000004184c */
[C---:B------:R-:W-:Y:S01]  /*9950*/  HMMA.16816.F32.BF16 R80, R176.reuse, R10, R80 ;  /* 0x0000000ab050723c */ /* 0x040fe20000041850 */
[----:B------:R-:W3:Y:S07]  /*9960*/  LDSM.16.MT88.4 R8, [R186+0x7800] ;  /* 0x00780000ba08783b */ /* 0x000eee0000004200 */
[C---:B----4-:R-:W-:Y:S08]  /*9970*/  HMMA.16816.F32.BF16 R84, R176.reuse, R12, R84 ;  /* 0x0000000cb054723c */ /* 0x050ff00000041854 */
[C---:B------:R-:W-:Y:S01]  /*9980*/  HMMA.16816.F32.BF16 R88, R176.reuse, R14, R88 ;  /* 0x0000000eb058723c */ /* 0x040fe20000041858 */
[----:B------:R-:W4:Y:S07]  /*9990*/  LDSM.16.MT88.4 R12, [R187+0x7800] ;  /* 0x00780000bb0c783b */ /* 0x000f2e0000004200 */
[C---:B--2---:R-:W-:Y:S08]  /*99a0*/  HMMA.16816.F32.BF16 R92, R176.reuse, R16, R92 ;  /* 0x00000010b05c723c */ /* 0x044ff0000004185c */
[C---:B------:R-:W-:Y:S01]  /*99b0*/  HMMA.16816.F32.BF16 R96, R176.reuse, R18, R96 ;  /* 0x00000012b060723c */ /* 0x040fe20000041860 */
[----:B------:R-:W2:Y:S07]  /*99c0*/  LDSM.16.MT88.4 R16, [R188+0x7800] ;  /* 0x00780000bc10783b */ /* 0x000eae0000004200 */
[C---:B-1----:R-:W-:Y:S08]  /*99d0*/  HMMA.16816.F32.BF16 R100, R176.reuse, R4, R100 ;  /* 0x00000004b064723c */ /* 0x042ff00000041864 */
[C---:B------:R-:W-:Y:S08]  /*99e0*/  HMMA.16816.F32.BF16 R104, R176.reuse, R6, R104 ;  /* 0x00000006b068723c */ /* 0x040ff00000041868 */
[C---:B---3--:R-:W-:Y:S08]  /*99f0*/  HMMA.16816.F32.BF16 R108, R176.reuse, R8, R108 ;  /* 0x00000008b06c723c */ /* 0x048ff0000004186c */
[C---:B------:R-:W-:Y:S08]  /*9a00*/  HMMA.16816.F32.BF16 R112, R176.reuse, R10, R112 ;  /* 0x0000000ab070723c */ /* 0x040ff00000041870 */
[C---:B----4-:R-:W-:Y:S08]  /*9a10*/  HMMA.16816.F32.BF16 R116, R176.reuse, R12, R116 ;  /* 0x0000000cb074723c */ /* 0x050ff00000041874 */
[C---:B------:R-:W-:Y:S08]  /*9a20*/  HMMA.16816.F32.BF16 R120, R176.reuse, R14, R120 ;  /* 0x0000000eb078723c */ /* 0x040ff00000041878 */
[C---:B--2---:R-:W-:Y:S07]  /*9a30*/  HMMA.16816.F32.BF16 R124, R176.reuse, R16, R124 ;  /* 0x00000010b07c723c */ /* 0x044fee000004187c */
[----:B------:R-:W-:Y:S01]  /*9a40*/  MOV R16, R3 ;  /* 0x0000000300107202 */ /* 0x000fe20000000f00 */
[----:B------:R-:W-:Y:S01]  /*9a50*/  HMMA.16816.F32.BF16 R128, R176, R18, R128 ;  /* 0x00000012b080723c */ /* 0x000fe20000041880 */
[----:B------:R-:W-:-:S07]  /*9a60*/  @P0 BRA `(.L_x_534) ;  /* 0xffffbf6000000947 */ /* 0x000fce000383ffff */
.L_x_523:
[----:B-1----:R-:W2:Y:S02]  /*9a70*/  LDL R0, [R1+0x64] ;  /* 0x0000640001007983 */ /* 0x002ea40000100800 */
[----:B--2---:R-:W-:-:S13]  /*9a80*/  ISETP.GE.AND P0, PT, R0, RZ, PT ;  /* 0x000000ff0000720c */ /* 0x004fda0003f06270 */
[----:B------:R-:W-:Y:S05]  /*9a90*/  @!P0 BRA `(.L_x_535) ;  /* 0x00003c0000008947 */ /* 0x000fea0003800000 */
[----:B------:R-:W-:Y:S02]  /*9aa0*/  MOV R135, R16 ;  /* 0x0000001000877202 */ /* 0x000fe40000000f00 */
[----:B------:R-:W-:Y:S02]  /*9ab0*/  MOV R134, R133 ;  /* 0x0000008500867202 */ /* 0x000fe40000000f00 */
.L_x_542:
[----:B------:R-:W2:Y:S01]  /*9ac0*/  LDL R8, [R1+0x60] ;  /* 0x0000600001087983 */ /* 0x000ea20000100800 */
[----:B------:R-:W-:Y:S04]  /*9ad0*/  DEPBAR.LE SB0, 0x0 ;  /* 0x000080000000791a */ /* 0x000fe80000000000 */
[----:B------:R-:W3:Y:S01]  /*9ae0*/  LDL R12, [R1+0x5c] ;  /* 0x00005c00010c7983 */ /* 0x000ee20000100800 */
[----:B------:R-:W-:Y:S01]  /*9af0*/  WARPSYNC 0xffffffff ;  /* 0xffffffff00007948 */ /* 0x000fe20003800000 */
[C---:B------:R-:W-:Y:S02]  /*9b00*/  IADD3 R20, R252.reuse, 0x6000, RZ ;  /* 0x00006000fc147810 */ /* 0x040fe40007ffe0ff */
[----:B------:R-:W4:Y:S01]  /*9b10*/  LDL R13, [R1+0x20] ;  /* 0x00002000010d7983 */ /* 0x000f220000100800 */
[C---:B------:R-:W-:Y:S02]  /*9b20*/  IADD3 R21, R252.reuse, 0x5000, RZ ;  /* 0x00005000fc157810 */ /* 0x040fe40007ffe0ff */
[C---:B------:R-:W-:Y:S01]  /*9b30*/  IADD3 R248, R252.reuse, 0x3800, RZ ;  /* 0x00003800fcf87810 */ /* 0x040fe20007ffe0ff */
[----:B------:R-:W5:Y:S01]  /*9b40*/  LDL.64 R6, [R1+0xa0] ;  /* 0x0000a00001067983 */ /* 0x000f620000100a00 */
[C---:B------:R-:W-:Y:S02]  /*9b50*/  IADD3 R133, R252.reuse, 0x3000, RZ ;  /* 0x00003000fc857810 */ /* 0x040fe40007ffe0ff */
[----:B------:R-:W-:Y:S01]  /*9b60*/  IADD3 R132, R252, 0x2800, RZ ;  /* 0x00002800fc847810 */ /* 0x000fe20007ffe0ff */
[----:B------:R-:W5:Y:S04]  /*9b70*/  LDL R5, [R1+0xb0] ;  /* 0x0000b00001057983 */ /* 0x000f680000100800 */
[----:B------:R-:W5:Y:S04]  /*9b80*/  LDL R15, [R1+0xec] ;  /* 0x0000ec00010f7983 */ /* 0x000f680000100800 */
[----:B------:R-:W5:Y:S04]  /*9b90*/  LDL R14, [R1+0x74] ;  /* 0x00007400010e7983 */ /* 0x000f680000100800 */
[----:B------:R-:W-:Y:S06]  /*9ba0*/  BAR.SYNC.DEFER_BLOCKING 0x0 ;  /* 0x0000000000007b1d */ /* 0x000fec0000010000 */
[----:B------:R-:W1:Y:S04]  /*9bb0*/  LDSM.16.M88.4 R176, [R252] ;  /* 0x00000000fcb0783b */ /* 0x000e680000000200 */
[----:B------:R-:W1:Y:S04]  /*9bc0*/  LDSM.16.M88.4 R180, [R252+0x800] ;  /* 0x00080000fcb4783b */ /* 0x000e680000000200 */
[----:B------:R-:W1:Y:S04]  /*9bd0*/  LDSM.16.M88.4 R184, [R252+0x1000] ;  /* 0x00100000fcb8783b */ /* 0x000e680000000200 */
[----:B------:R-:W1:Y:S04]  /*9be0*/  LDSM.16.M88.4 R188, [R252+0x1800] ;  /* 0x00180000fcbc783b */ /* 0x000e680000000200 */
[----:B----4-:R-:W4:Y:S01]  /*9bf0*/  LDSM.16.M88.4 R16, [R13+0x800] ;  /* 0x000800000d10783b */ /* 0x010f220000000200 */
[----:B--2---:R-:W-:Y:S01]  /*9c00*/  SHF.R.S32.HI R0, RZ, 0x1f, R8 ;  /* 0x0000001fff007819 */ /* 0x004fe20000011408 */
[----:B------:R-:W-:Y:S01]  /*9c10*/  IMAD.WIDE.U32 R2, R8, c[0x0][0x208], RZ ;  /* 0x0000820008027a25 */ /* 0x000fe200078e00ff */
[----:B---3--:R-:W-:Y:S01]  /*9c20*/  SHF.R.S32.HI R4, RZ, 0x1f, R12 ;  /* 0x0000001fff047819 */ /* 0x008fe2000001140c */
[----:B-----5:R-:W2:Y:S02]  /*9c30*/  LDL R7, [R1+0x6c] ;  /* 0x00006c0001077983 */ /* 0x020ea40000100800 */
[----:B------:R-:W-:Y:S02]  /*9c40*/  IMAD R0, R0, c[0x0][0x208], RZ ;  /* 0x0000820000007a24 */ /* 0x000fe400078e02ff */
[----:B------:R-:W3:Y:S01]  /*9c50*/  LDSM.16.M88.4 R24, [R13+0x1000] ;  /* 0x001000000d18783b */ /* 0x000ee20000000200 */
[----:B------:R-:W-:Y:S02]  /*9c60*/  IMAD R4, R4, c[0x0][0x218], RZ ;  /* 0x0000860004047a24 */ /* 0x000fe400078e02ff */
[----:B------:R-:W-:Y:S01]  /*9c70*/  IMAD R0, R8, c[0x0][0x20c], R0 ;  /* 0x0000830008007a24 */ /* 0x000fe200078e0200 */
[----:B------:R-:W1:Y:S01]  /*9c80*/  LDSM.16.M88.4 R32, [R13+0x1800] ;  /* 0x001800000d20783b */ /* 0x000e620000000200 */
[----:B------:R-:W-:Y:S02]  /*9c90*/  IMAD R4, R12, c[0x0][0x21c], R4 ;  /* 0x000087000c047a24 */ /* 0x000fe400078e0204 */
[----:B------:R-:W-:Y:S01]  /*9ca0*/  IMAD.IADD R3, R3, 0x1, R0 ;  /* 0x0000000103037824 */ /* 0x000fe200078e0200 */
[----:B------:R5:W1:Y:S01]  /*9cb0*/  LDSM.16.M88.4 R8, [R13] ;  /* 0x000000000d08783b */ /* 0x000a620000000200 */
[C---:B------:R-:W-:Y:S01]  /*9cc0*/  SHF.L.U64.HI R29, R14.reuse, 0x1, R15 ;  /* 0x000000010e1d7819 */ /* 0x040fe2000001020f */
[----:B------:R-:W-:Y:S02]  /*9cd0*/  IMAD.SHL.U32 R250, R14, 0x2, RZ ;  /* 0x000000020efa7824 */ /* 0x000fe400078e00ff */
[----:B------:R-:W-:Y:S05]  /*9ce0*/  IMAD.WIDE.U32 R2, R12, c[0x0][0x218], R2 ;  /* 0x000086000c027a25 */ /* 0x000fea00078e0002 */
[----:B------:R-:W-:Y:S02]  /*9cf0*/  IADD3 R0, P0, R6, R2, RZ ;  /* 0x0000000206007210 */ /* 0x000fe40007f1e0ff */
[----:B------:R-:W3:Y:S01]  /*9d00*/  LDL R6, [R1+0xf4] ;  /* 0x0000f40001067983 */ /* 0x000ee20000100800 */
[----:B------:R-:W-:Y:S02]  /*9d10*/  IADD3 R2, R252, 0x7000, RZ ;  /* 0x00007000fc027810 */ /* 0x000fe40007ffe0ff */
[----:B------:R-:W-:Y:S02]  /*9d20*/  IADD3.X R4, R5, R3, R4, P0, !PT ;  /* 0x0000000305047210 */ /* 0x000fe400007fe404 */
[C---:B------:R-:W-:Y:S04]  /*9d30*/  LEA R12, P0, R0.reuse, c[0x0][0x1f8], 0x1 ;  /* 0x00007e00000c7a11 */ /* 0x040fe800078008ff */
[----:B------:R-:W-:Y:S02]  /*9d40*/  LEA.HI.X R4, R0, c[0x0][0x1fc], R4, 0x1, P0 ;  /* 0x00007f0000047a11 */ /* 0x000fe400000f0c04 */
[C---:B------:R-:W-:Y:S01]  /*9d50*/  IADD3 R0, R252.reuse, 0x7800, RZ ;  /* 0x00007800fc007810 */ /* 0x040fe20007ffe0ff */
[----:B-----5:R-:W5:Y:S04]  /*9d60*/  LDL R13, [R1+0xf0] ;  /* 0x0000f000010d7983 */ /* 0x020f680000100800 */
[----:B------:R1:W-:Y:S04]  /*9d70*/  STL [R1+0x1c], R0 ;  /* 0x00001c0001007387 */ /* 0x0003e80000100800 */
[----:B------:R-:W3:Y:S04]  /*9d80*/  LDL R5, [R1+0x70] ;  /* 0x0000700001057983 */ /* 0x000ee80000100800 */
[----:B------:R4:W-:Y:S04]  /*9d90*/  STL [R1+0x18], R2 ;  /* 0x0000180201007387 */ /* 0x0009e80000100800 */
[----:B------:R-:W3:Y:S01]  /*9da0*/  LDL R3, [R1+0xf8] ;  /* 0x0000f80001037983 */ /* 0x000ee20000100800 */
[C---:B-1----:R-:W-:Y:S03]  /*9db0*/  IADD3 R0, R252.reuse, 0x6800, RZ ;  /* 0x00006800fc007810 */ /* 0x042fe60007ffe0ff */
[----:B----4-:R-:W4:Y:S04]  /*9dc0*/  LDL R2, [R1+0x58] ;  /* 0x0000580001027983 */ /* 0x010f280000100800 */
[----:B------:R1:W-:Y:S04]  /*9dd0*/  STL [R1+0x14], R0 ;  /* 0x0000140001007387 */ /* 0x0003e80000100800 */
[----:B------:R1:W-:Y:S02]  /*9de0*/  STL [R1+0x10], R20 ;  /* 0x0000101401007387 */ /* 0x0003e40000100800 */
[C---:B-1----:R-:W-:Y:S02]  /*9df0*/  IADD3 R0, R252.reuse, 0x5800, RZ ;  /* 0x00005800fc007810 */ /* 0x042fe40007ffe0ff */
[C---:B------:R-:W-:Y:S03]  /*9e00*/  IADD3 R20, R252.reuse, 0x4800, RZ ;  /* 0x00004800fc147810 */ /* 0x040fe60007ffe0ff */
[----:B------:R1:W-:Y:S04]  /*9e10*/  STL [R1+0xc], R0 ;  /* 0x00000c0001007387 */ /* 0x0003e80000100800 */
[----:B------:R-:W-:Y:S04]  /*9e20*/  STL [R1+0x8], R21 ;  /* 0x0000081501007387 */ /* 0x000fe80000100800 */
[----:B------:R-:W-:Y:S01]  /*9e30*/  STL [R1+0x4], R20 ;  /* 0x0000041401007387 */ /* 0x000fe20000100800 */
[C---:B-1----:R-:W-:Y:S05]  /*9e40*/  IADD3 R0, R252.reuse, 0x4000, RZ ;  /* 0x00004000fc007810 */ /* 0x042fea0007ffe0ff */
[----:B------:R1:W-:Y:S02]  /*9e50*/  STL [R1], R0 ;  /* 0x0000000001007387 */ /* 0x0003e40000100800 */
[----:B-1----:R-:W-:Y:S01]  /*9e60*/  IADD3 R0, R252, 0x2000, RZ ;  /* 0x00002000fc007810 */ /* 0x002fe20007ffe0ff */
[C---:B--2---:R-:W-:Y:S01]  /*9e70*/  IMAD.SHL.U32 R249, R7.reuse, 0x2, RZ ;  /* 0x0000000207f97824 */ /* 0x044fe200078e00ff */
[----:B-----5:R-:W-:Y:S02]  /*9e80*/  SHF.L.U64.HI R28, R7, 0x1, R13 ;  /* 0x00000001071c7819 */ /* 0x020fe4000001020d */
[C---:B---3--:R-:W-:Y:S01]  /*9e90*/  SHF.L.U64.HI R23, R5.reuse, 0x1, R6 ;  /* 0x0000000105177819 */ /* 0x048fe20000010206 */
[----:B------:R-:W-:Y:S01]  /*9ea0*/  IMAD.SHL.U32 R31, R5, 0x2, RZ ;  /* 0x00000002051f7824 */ /* 0x000fe200078e00ff */
[C---:B----4-:R-:W-:Y:S01]  /*9eb0*/  SHF.L.U64.HI R20, R2.reuse, 0x1, R3 ;  /* 0x0000000102147819 */ /* 0x050fe20000010203 */
[----:B------:R-:W-:Y:S01]  /*9ec0*/  IMAD.SHL.U32 R30, R2, 0x2, RZ ;  /* 0x00000002021e7824 */ /* 0x000fe200078e00ff */
[----:B------:R-:W-:-:S05]  /*9ed0*/  BRA.DIV ~URZ, `(.L_x_536) ;  /* 0x00007de27f007947 */ /* 0x000fca000b800000 */
[----:B------:R1:W2:Y:S02]  /*9ee0*/  SHFL.IDX PT, R2, R4, RZ, 0x181f ;  /* 0x00181fff04027589 */ /* 0x0002a400000e0000 */
.L_x_585:
[----:B------:R-:W3:Y:S01]  /*9ef0*/  LDL R3, [R1+0x70] ;  /* 0x0000700001037983 */ /* 0x000ee20000100800 */
[----:B------:R-:W-:Y:S04]  /*9f00*/  BSSY B0, `(.L_x_537) ;  /* 0x0000171000007945 */ /* 0x000fe80003800000 */
[----:B------:R-:W4:Y:S05]  /*9f10*/  LDL R6, [R1+0x58] ;  /* 0x0000580001067983 */ /* 0x000f2a0000100800 */
[----:B--2---:R-:W2:Y:S05]  /*9f20*/  LDL R13, [R1+0x6c] ;  /* 0x00006c00010d7983 */ /* 0x004eaa0000100800 */
[----:B------:R-:W2:Y:S05]  /*9f30*/  LDL R251, [R1+0x50] ;  /* 0x0000500001fb7983 */ /* 0x000eaa0000100800 */
[----:B------:R-:W2:Y:S05]  /*9f40*/  LDL R21, [R1+0x74] ;  /* 0x0000740001157983 */ /* 0x000eaa0000100800 */
[----:B------:R-:W1:Y:S05]  /*9f50*/  SHFL.IDX PT, R5, R12, RZ, 0x181f ;  /* 0x00181fff0c057589 */ /* 0x000e6a00000e0000 */
[----:B------:R-:W-:Y:S05]  /*9f60*/  STL.64 [R1+0x120], R42 ;  /* 0x0001202a01007387 */ /* 0x000fea0000100a00 */
[----:B------:R-:W-:Y:S05]  /*9f70*/  STL.64 [R1+0x118], R40 ;  /* 0x0001182801007387 */ /* 0x000fea0000100a00 */
[----:B------:R-:W-:Y:S05]  /*9f80*/  STL.64 [R1+0x110], R38 ;  /* 0x0001102601007387 */ /* 0x000fea0000100a00 */
[----:B------:R1:W-:Y:S05]  /*9f90*/  STL.64 [R1+0x108], R36 ;  /* 0x0001082401007387 */ /* 0x0003ea0000100a00 */
[----:B-1----:R-:W-:Y:S01]  /*9fa0*/  SHFL.IDX PT, R4, R4, 0x1, 0x181f ;  /* 0x00381f0004047f89 */ /* 0x002fe200000e0000 */
[----:B--2---:R-:W-:Y:S02]  /*9fb0*/  ISETP.GE.AND P3, PT, R21, c[0x0][0x1d4], PT ;  /* 0x0000750015007a0c */ /* 0x004fe40003f66270 */
[----:B---3--:R-:W-:Y:S02]  /*9fc0*/  ISETP.GE.AND P5, PT, R3, c[0x0][0x1d4], PT ;  /* 0x0000750003007a0c */ /* 0x008fe40003fa6270 */
[----:B------:R1:W2:Y:S01]  /*9fd0*/  SHFL.IDX PT, R3, R12, 0x1, 0x181f ;  /* 0x00381f000c037f89 */ /* 0x0002a200000e0000 */
[----:B----4-:R-:W-:Y:S02]  /*9fe0*/  ISETP.GE.AND P1, PT, R6, c[0x0][0x1d4], PT ;  /* 0x0000750006007a0c */ /* 0x010fe40003f26270 */
[----:B------:R-:W-:Y:S02]  /*9ff0*/  IADD3 R6, P0, R5, R30, RZ ;  /* 0x0000001e05067210 */ /* 0x000fe40007f1e0ff */
[----:B------:R-:W-:Y:S02]  /*a000*/  ISETP.GE.AND P4, PT, R13, c[0x0][0x1d4], PT ;  /* 0x000075000d007a0c */ /* 0x000fe40003f86270 */
[----:B------:R-:W-:Y:S01]  /*a010*/  SEL R36, RZ, 0x10, P1 ;  /* 0x00000010ff247807 */ /* 0x000fe20000800000 */
[C---:B------:R-:W-:Y:S01]  /*a020*/  IMAD.X R7, R2.reuse, 0x1, R20, P0 ;  /* 0x0000000102077824 */ /* 0x040fe200000e0614 */
[C---:B------:R-:W-:Y:S02]  /*a030*/  IADD3 R14, P0, R5.reuse, R31, RZ ;  /* 0x0000001f050e7210 */ /* 0x040fe40007f1e0ff */
[----:B------:R-:W-:Y:S01]  /*a040*/  SEL R21, RZ, 0x10, P4 ;  /* 0x00000010ff157807 */ /* 0x000fe20002000000 */
[----:B------:R3:W-:Y:S02]  /*a050*/  STL [R1+0x54], R36 ;  /* 0x0000542401007387 */ /* 0x0007e40000100800 */
[C---:B------:R-:W-:Y:S03]  /*a060*/  IMAD.X R15, R2.reuse, 0x1, R23, P0 ;  /* 0x00000001020f7824 */ /* 0x040fe600000e0617 */
[----:B------:R4:W-:Y:S05]  /*a070*/  LDGSTS.E.BYPASS.LTC128B.128 [R251+0x100], [R6.64], !P1 ;  /* 0x0010000006fb7fae */ /* 0x0009ea000c901d46 */
[----:B------:R2:W-:Y:S01]  /*a080*/  LDGSTS.E.BYPASS.LTC128B.128 [R251+0x2100], [R14.64], !P5 ;  /* 0x021000000efb7fae */ /* 0x0005e2000e901d46 */
[C---:B-1----:R-:W-:Y:S05]  /*a090*/  IADD3 R12, P0, R5.reuse, R249, RZ ;  /* 0x000000f9050c7210 */ /* 0x042fea0007f1e0ff */
[C---:B------:R-:W-:Y:S05]  /*a0a0*/  IMAD.X R13, R2.reuse, 0x1, R28, P0 ;  /* 0x00000001020d7824 */ /* 0x040fea00000e061c */
[----:B------:R1:W-:Y:S01]  /*a0b0*/  LDGSTS.E.BYPASS.LTC128B.128 [R251+0x4100], [R12.64], !P4 ;  /* 0x041000000cfb7fae */ /* 0x0003e2000e101d46 */
[----:B----4-:R-:W-:Y:S05]  /*a0c0*/  IADD3 R6, P0, R5, R250, RZ ;  /* 0x000000fa05067210 */ /* 0x010fea0007f1e0ff */
[----:B------:R-:W-:Y:S01]  /*a0d0*/  IMAD.X R7, R2, 0x1, R29, P0 ;  /* 0x0000000102077824 */ /* 0x000fe200000e061d */
[----:B------:R-:W-:Y:S04]  /*a0e0*/  SEL R2, RZ, 0x10, P5 ;  /* 0x00000010ff027807 */ /* 0x000fe80002800000 */
[C---:B------:R-:W-:Y:S01]  /*a0f0*/  IADD3 R22, -R2.reuse, 0x10, RZ ;  /* 0x0000001002167810 */ /* 0x040fe20007ffe1ff */
[----:B------:R4:W-:Y:S01]  /*a100*/  LDGSTS.E.BYPASS.LTC128B.128 [R251+0x6100], [R6.64], !P3 ;  /* 0x0610000006fb7fae */ /* 0x0009e2000d901d46 */
[----:B------:R-:W-:Y:S02]  /*a110*/  ISETP.NE.U32.AND P2, PT, R2, RZ, PT ;  /* 0x000000ff0200720c */ /* 0x000fe40003f45070 */
[----:B------:R-:W-:Y:S02]  /*a120*/  LOP3.LUT R22, R22, 0xf, RZ, 0xc0, !PT ;  /* 0x0000000f16167812 */ /* 0x000fe400078ec0ff */
[----:B-1----:R-:W-:Y:S04]  /*a130*/  IADD3 R12, -R36, 0x10, RZ ;  /* 0x00000010240c7810 */ /* 0x002fe80007ffe1ff */
[----:B------:R-:W-:Y:S04]  /*a140*/  LOP3.LUT R12, R12, 0xf, RZ, 0xc0, !PT ;  /* 0x0000000f0c0c7812 */ /* 0x000fe800078ec0ff */
[-C--:B--2---:R-:W-:Y:S02]  /*a150*/  IADD3 R12, P1, P0, R12, R3.reuse, R30 ;  /* 0x000000030c0c7210 */ /* 0x084fe4000783e01e */
[----:B------:R-:W-:Y:S02]  /*a160*/  IADD3 R30, -R21, 0x10, RZ ;  /* 0x00000010151e7810 */ /* 0x000fe40007ffe1ff */
[-C--:B------:R-:W-:Y:S02]  /*a170*/  IADD3.X R13, RZ, R4.reuse, R20, P1, P0 ;  /* 0x00000004ff0d7210 */ /* 0x080fe40000fe0414 */
[----:B------:R-:W-:Y:S02]  /*a180*/  SEL R20, RZ, 0x10, P3 ;  /* 0x00000010ff147807 */ /* 0x000fe40001800000 */
[-C--:B------:R-:W-:Y:S02]  /*a190*/  IADD3 R22, P1, P0, R22, R3.reuse, R31 ;  /* 0x0000000316167210 */ /* 0x080fe4000783e01f */
[----:B------:R-:W-:Y:S02]  /*a1a0*/  LOP3.LUT R30, R30, 0xf, RZ, 0xc0, !PT ;  /* 0x0000000f1e1e7812 */ /* 0x000fe400078ec0ff */
[----:B------:R-:W-:Y:S02]  /*a1b0*/  IADD3 R5, -R20, 0x10, RZ ;  /* 0x0000001014057810 */ /* 0x000fe40007ffe1ff */
[-C--:B------:R-:W-:Y:S02]  /*a1c0*/  IADD3.X R23, RZ, R4.reuse, R23, P1, P0 ;  /* 0x00000004ff177210 */ /* 0x080fe40000fe0417 */
[-C--:B------:R-:W-:Y:S02]  /*a1d0*/  IADD3 R30, P1, P0, R30, R3.reuse, R249 ;  /* 0x000000031e1e7210 */ /* 0x080fe4000783e0f9 */
[----:B------:R-:W-:Y:S02]  /*a1e0*/  LOP3.LUT R5, R5, 0xf, RZ, 0xc0, !PT ;  /* 0x0000000f05057812 */ /* 0x000fe400078ec0ff */
[-C--:B------:R-:W-:Y:S02]  /*a1f0*/  IADD3.X R31, RZ, R4.reuse, R28, P1, P0 ;  /* 0x00000004ff1f7210 */ /* 0x080fe40000fe041c */
[----:B------:R-:W-:Y:S02]  /*a200*/  IADD3 R28, P1, P0, R5, R3, R250 ;  /* 0x00000003051c7210 */ /* 0x000fe4000783e0fa */
[----:B------:R-:W2:Y:S02]  /*a210*/  LDL R3, [R1+0x28] ;  /* 0x0000280001037983 */ /* 0x000ea40000100800 */
[----:B------:R-:W-:Y:S02]  /*a220*/  IADD3.X R29, RZ, R4, R29, P1, P0 ;  /* 0x00000004ff1d7210 */ /* 0x000fe40000fe041d */
[C---:B----4-:R-:W-:Y:S01]  /*a230*/  HMMA.16816.F32.BF16 R4, R168.reuse, R8, RZ ;  /* 0x00000008a804723c */ /* 0x050fe200000418ff */
[----:B------:R-:W4:Y:S02]  /*a240*/  LDL.LU R40, [R1] ;  /* 0x0000000001287983 */ /* 0x000f240000300800 */
[----:B------:R-:W-:Y:S02]  /*a250*/  ISETP.NE.U32.AND P0, PT, R36, RZ, PT ;  /* 0x000000ff2400720c */ /* 0x000fe40003f05070 */
[----:B------:R-:W-:Y:S01]  /*a260*/  ISETP.NE.U32.AND P1, PT, R21, RZ, PT ;  /* 0x000000ff1500720c */ /* 0x000fe20003f25070 */
[----:B------:R-:W4:Y:S02]  /*a270*/  LDL.LU R38, [R1+0x4] ;  /* 0x0000040001267983 */ /* 0x000f240000300800 */
[C---:B------:R-:W-:Y:S03]  /*a280*/  HMMA.16816.F32.BF16 R8, R168.reuse, R10, RZ ;  /* 0x0000000aa808723c */ /* 0x040fe600000418ff */
[----:B------:R-:W4:Y:S05]  /*a290*/  LDL.LU R37, [R1+0x8] ;  /* 0x0000080001257983 */ /* 0x000f2a0000300800 */
[----:B---3--:R-:W3:Y:S05]  /*a2a0*/  LDL.LU R36, [R1+0xc] ;  /* 0x00000c0001247983 */ /* 0x008eea0000300800 */
[----:B------:R-:W3:Y:S05]  /*a2b0*/  LDL R2, [R1+0x24] ;  /* 0x0000240001027983 */ /* 0x000eea0000100800 */
[----:B------:R-:W3:Y:S05]  /*a2c0*/  LDL R39, [R1+0x20] ;  /* 0x0000200001277983 */ /* 0x000eea0000100800 */
[----:B------:R1:W-:Y:S01]  /*a2d0*/  LDGSTS.E.BYPASS.LTC128B.128.ZFILL [R251+0x1100], [R12.64], P0 ;  /* 0x011000000cfb7fae */ /* 0x0003e20008141d46 */
[----:B------:R-:W-:Y:S04]  /*a2e0*/  ISETP.NE.U32.AND P0, PT, R20, RZ, PT ;  /* 0x000000ff1400720c */ /* 0x000fe80003f05070 */
[----:B------:R1:W-:Y:S05]  /*a2f0*/  LDGSTS.E.BYPASS.LTC128B.128.ZFILL [R251+0x3100], [R22.64], P2 ;  /* 0x0310000016fb7fae */ /* 0x0003ea0009141d46 */
[----:B------:R1:W-:Y:S05]  /*a300*/  LDGSTS.E.BYPASS.LTC128B.128.ZFILL [R251+0x5100], [R30.64], P1 ;  /* 0x051000001efb7fae */ /* 0x0003ea0008941d46 */
[----:B------:R1:W-:Y:S05]  /*a310*/  LDGSTS.E.BYPASS.LTC128B.128.ZFILL [R251+0x7100], [R28.64], P0 ;  /* 0x071000001cfb7fae */ /* 0x0003ea0008141d46 */
[----:B------:R-:W0:Y:S01]  /*a320*/  LDGDEPBAR ;  /* 0x00000000000079af */ /* 0x000e220000000000 */
[C---:B-1----:R-:W-:Y:S08]  /*a330*/  HMMA.16816.F32.BF16 R12, R168.reuse, R16, RZ ;  /* 0x00000010a80c723c */ /* 0x042ff000000418ff */
[C---:B------:R-:W-:Y:S01]  /*a340*/  HMMA.16816.F32.BF16 R16, R168.reuse, R18, RZ ;  /* 0x00000012a810723c */ /* 0x040fe200000418ff */
[----:B------:R-:W-:Y:S07]  /*a350*/  LDSM.16.M88.4 R248, [R248] ;  /* 0x00000000f8f8783b */ /* 0x000fee0000000200 */
        /* <DEDUP_REMOVED lines=12> */
[----:B--2---:R-:W1:Y:S05]  /*a420*/  LDSM.16.M88.4 R176, [R3] ;  /* 0x0000000003b0783b */ /* 0x004e6a0000000200 */
[----:B------:R-:W2:Y:S05]  /*a430*/  LDSM.16.M88.4 R180, [R3+0x800] ;  /* 0x0008000003b4783b */ /* 0x000eaa0000000200 */
[----:B------:R-:W2:Y:S05]  /*a440*/  LDSM.16.M88.4 R184, [R3+0x1000] ;  /* 0x0010000003b8783b */ /* 0x000eaa0000000200 */
[----:B------:R-:W2:Y:S01]  /*a450*/  LDSM.16.M88.4 R188, [R3+0x1800] ;  /* 0x0018000003bc783b */ /* 0x000ea20000000200 */
[C---:B-1----:R-:W-:Y:S08]  /*a460*/  HMMA.16816.F32.BF16 R4, R192.reuse, R176, R4 ;  /* 0x000000b0c004723c */ /* 0x042ff00000041804 */
[C---:B------:R-:W-:Y:S01]  /*a470*/  HMMA.16816.F32.BF16 R8, R192.reuse, R178, R8 ;  /* 0x000000b2c008723c */ /* 0x040fe20000041808 */
[----:B---3--:R-:W1:Y:S07]  /*a480*/  LDSM.16.M88.4 R176, [R2+-0x6000] ;  /* 0xffa0000002b0783b */ /* 0x008e6e0000000200 */
[C---:B--2---:R-:W-:Y:S08]  /*a490*/  HMMA.16816.F32.BF16 R12, R192.reuse, R180, R12 ;  /* 0x000000b4c00c723c */ /* 0x044ff0000004180c */
[C---:B------:R-:W-:Y:S01]  /*a4a0*/  HMMA.16816.F32.BF16 R16, R192.reuse, R182, R16 ;  /* 0x000000b6c010723c */ /* 0x040fe20000041810 */
[----:B------:R-:W2:Y:S07]  /*a4b0*/  LDSM.16.M88.4 R180, [R2+-0x5800] ;  /* 0xffa8000002b4783b */ /* 0x000eae0000000200 */
[C---:B------:R-:W-:Y:S08]  /*a4c0*/  HMMA.16816.F32.BF16 R20, R192.reuse, R184, R20 ;  /* 0x000000b8c014723c */ /* 0x040ff00000041814 */
[C---:B------:R-:W-:Y:S01]  /*a4d0*/  HMMA.16816.F32.BF16 R24, R192.reuse, R186, R24 ;  /* 0x000000bac018723c */ /* 0x040fe20000041818 */
[----:B------:R-:W3:Y:S07]  /*a4e0*/  LDSM.16.M88.4 R184, [R2+-0x5000] ;  /* 0xffb0000002b8783b */ /* 0x000eee0000000200 */
[C---:B------:R-:W-:Y:S08]  /*a4f0*/  HMMA.16816.F32.BF16 R28, R192.reuse, R188, R28 ;  /* 0x000000bcc01c723c */ /* 0x040ff0000004181c */
[----:B------:R-:W-:Y:S01]  /*a500*/  HMMA.16816.F32.BF16 R32, R192, R190, R32 ;  /* 0x000000bec020723c */ /* 0x000fe20000041820 */
[----:B------:R-:W4:Y:S07]  /*a510*/  LDSM.16.M88.4 R188, [R2+-0x4800] ;  /* 0xffb8000002bc783b */ /* 0x000f2e0000000200 */
[C---:B-1----:R-:W-:Y:S08]  /*a520*/  HMMA.16816.F32.BF16 R4, R196.reuse, R176, R4 ;  /* 0x000000b0c404723c */ /* 0x042ff00000041804 */
[C---:B------:R-:W-:Y:S01]  /*a530*/  HMMA.16816.F32.BF16 R8, R196.reuse, R178, R8 ;  /* 0x000000b2c408723c */ /* 0x040fe20000041808 */
[----:B------:R-:W1:Y:S07]  /*a540*/  LDSM.16.M88.4 R176, [R39+0x2000] ;  /* 0x0020000027b0783b */ /* 0x000e6e0000000200 */
[C---:B--2---:R-:W-:Y:S08]  /*a550*/  HMMA.16816.F32.BF16 R12, R196.reuse, R180, R12 ;  /* 0x000000b4c40c723c */ /* 0x044ff0000004180c */
[C---:B------:R-:W-:Y:S01]  /*a560*/  HMMA.16816.F32.BF16 R16, R196.reuse, R182, R16 ;  /* 0x000000b6c410723c */ /* 0x040fe20000041810 */
[----:B------:R-:W2:Y:S07]  /*a570*/  LDSM.16.M88.4 R180, [R39+0x2800] ;  /* 0x0028000027b4783b */ /* 0x000eae0000000200 */
[C---:B---3--:R-:W-:Y:S08]  /*a580*/  HMMA.16816.F32.BF16 R20, R196.reuse, R184, R20 ;  /* 0x000000b8c414723c */ /* 0x048ff00000041814 */
[C---:B------:R-:W-:Y:S01]  /*a590*/  HMMA.16816.F32.BF16 R24, R196.reuse, R186, R24 ;  /* 0x000000bac418723c */ /* 0x040fe20000041818 */
[----:B------:R-:W3:Y:S07]  /*a5a0*/  LDSM.16.M88.4 R184, [R39+0x3000] ;  /* 0x0030000027b8783b */ /* 0x000eee0000000200 */
[C---:B----4-:R-:W-:Y:S08]  /*a5b0*/  HMMA.16816.F32.BF16 R28, R196.reuse, R188, R28 ;  /* 0x000000bcc41c723c */ /* 0x050ff0000004181c */
[----:B------:R-:W-:Y:S01]  /*a5c0*/  HMMA.16816.F32.BF16 R32, R196, R190, R32 ;  /* 0x000000bec420723c */ /* 0x000fe20000041820 */
[----:B------:R-:W4:Y:S07]  /*a5d0*/  LDSM.16.M88.4 R188, [R39+0x3800] ;  /* 0x0038000027bc783b */ /* 0x000f2e0000000200 */
[C---:B-1----:R-:W-:Y:S08]  /*a5e0*/  HMMA.16816.F32.BF16 R4, R200.reuse, R176, R4 ;  /* 0x000000b0c804723c */ /* 0x042ff00000041804 */
[C---:B------:R-:W-:Y:S01]  /*a5f0*/  HMMA.16816.F32.BF16 R8, R200.reuse, R178, R8 ;  /* 0x000000b2c808723c */ /* 0x040fe20000041808 */
[----:B------:R-:W1:Y:S07]  /*a600*/  LDSM.16.M88.4 R176, [R0] ;  /* 0x0000000000b0783b */ /* 0x000e6e0000000200 */
[C---:B--2---:R-:W-:Y:S08]  /*a610*/  HMMA.16816.F32.BF16 R12, R200.reuse, R180, R12 ;  /* 0x000000b4c80c723c */ /* 0x044ff0000004180c */
[C---:B------:R-:W-:Y:S01]  /*a620*/  HMMA.16816.F32.BF16 R16, R200.reuse, R182, R16 ;  /* 0x000000b6c810723c */ /* 0x040fe20000041810 */
[----:B------:R-:W2:Y:S07]  /*a630*/  LDSM.16.M88.4 R180, [R132] ;  /* 0x0000000084b4783b */ /* 0x000eae0000000200 */
[C---:B---3--:R-:W-:Y:S08]  /*a640*/  HMMA.16816.F32.BF16 R20, R200.reuse, R184, R20 ;  /* 0x000000b8c814723c */ /* 0x048ff00000041814 */
[C---:B------:R-:W-:Y:S01]  /*a650*/  HMMA.16816.F32.BF16 R24, R200.reuse, R186, R24 ;  /* 0x000000bac818723c */ /* 0x040fe20000041818 */
[----:B------:R-:W3:Y:S07]  /*a660*/  LDSM.16.M88.4 R184, [R133] ;  /* 0x0000000085b8783b */ /* 0x000eee0000000200 */
[C---:B----4-:R-:W-:Y:S08]  /*a670*/  HMMA.16816.F32.BF16 R28, R200.reuse, R188, R28 ;  /* 0x000000bcc81c723c */ /* 0x050ff0000004181c */
[----:B------:R-:W-:Y:S01]  /*a680*/  HMMA.16816.F32.BF16 R32, R200, R190, R32 ;  /* 0x000000bec820723c */ /* 0x000fe20000041820 */
[----:B------:R-:W4:Y:S07]  /*a690*/  LDSM.16.M88.4 R188, [R3+0x2000] ;  /* 0x0020000003bc783b */ /* 0x000f2e0000000200 */
        /* <DEDUP_REMOVED lines=11> */
[----:B------:R-:W3:Y:S07]  /*a750*/  LDSM.16.M88.4 R248, [R2+-0x4000] ;  /* 0xffc0000002f8783b */ /* 0x000eee0000000200 */
[C---:B----4-:R-:W-:Y:S08]  /*a760*/  HMMA.16816.F32.BF16 R4, R208.reuse, R188, R4 ;  /* 0x000000bcd004723c */ /* 0x050ff00000041804 */
[C---:B------:R-:W-:Y:S01]  /*a770*/  HMMA.16816.F32.BF16 R8, R208.reuse, R190, R8 ;  /* 0x000000bed008723c */ /* 0x040fe20000041808 */
[----:B------:R-:W4:Y:S07]  /*a780*/  LDSM.16.M88.4 R188, [R2+-0x3800] ;  /* 0xffc8000002bc783b */ /* 0x000f2e0000000200 */
[C---:B-1----:R-:W-:Y:S08]  /*a790*/  HMMA.16816.F32.BF16 R12, R208.reuse, R176, R12 ;  /* 0x000000b0d00c723c */ /* 0x042ff0000004180c */
[C---:B------:R-:W-:Y:S01]  /*a7a0*/  HMMA.16816.F32.BF16 R16, R208.reuse, R178, R16 ;  /* 0x000000b2d010723c */ /* 0x040fe20000041810 */
[----:B------:R-:W1:Y:S07]  /*a7b0*/  LDSM.16.M88.4 R176, [R2+-0x3000] ;  /* 0xffd0000002b0783b */ /* 0x000e6e0000000200 */
[C---:B--2---:R-:W-:Y:S08]  /*a7c0*/  HMMA.16816.F32.BF16 R20, R208.reuse, R180, R20 ;  /* 0x000000b4d014723c */ /* 0x044ff00000041814 */
[C---:B------:R-:W-:Y:S01]  /*a7d0*/  HMMA.16816.F32.BF16 R24, R208.reuse, R182, R24 ;  /* 0x000000b6d018723c */ /* 0x040fe20000041818 */
[----:B------:R-:W2:Y:S07]  /*a7e0*/  LDSM.16.M88.4 R180, [R2+-0x2800] ;  /* 0xffd8000002b4783b */ /* 0x000eae0000000200 */
[C---:B---3--:R-:W-:Y:S08]  /*a7f0*/  HMMA.16816.F32.BF16 R28, R208.reuse, R184, R28 ;  /* 0x000000b8d01c723c */ /* 0x048ff0000004181c */
[----:B------:R-:W-:Y:S01]  /*a800*/  HMMA.16816.F32.BF16 R32, R208, R186, R32 ;  /* 0x000000bad020723c */ /* 0x000fe20000041820 */
[----:B------:R-:W3:Y:S07]  /*a810*/  LDSM.16.M88.4 R184, [R39+0x4000] ;  /* 0x0040000027b8783b */ /* 0x000eee0000000200 */
[C---:B------:R-:W-:Y:S08]  /*a820*/  HMMA.16816.F32.BF16 R4, R212.reuse, R248, R4 ;  /* 0x000000f8d404723c */ /* 0x040ff00000041804 */
[C---:B------:R-:W-:Y:S01]  /*a830*/  HMMA.16816.F32.BF16 R8, R212.reuse, R250, R8 ;  /* 0x000000fad408723c */ /* 0x040fe20000041808 */
[----:B------:R-:W3:Y:S07]  /*a840*/  LDSM.16.M88.4 R248, [R39+0x4800] ;  /* 0x0048000027f8783b */ /* 0x000eee0000000200 */
[C---:B----4-:R-:W-:Y:S08]  /*a850*/  HMMA.16816.F32.BF16 R12, R212.reuse, R188, R12 ;  /* 0x000000bcd40c723c */ /* 0x050ff0000004180c */
[C---:B------:R-:W-:Y:S01]  /*a860*/  HMMA.16816.F32.BF16 R16, R212.reuse, R190, R16 ;  /* 0x000000bed410723c */ /* 0x040fe20000041810 */
[----:B------:R-:W4:Y:S07]  /*a870*/  LDSM.16.M88.4 R188, [R39+0x5000] ;  /* 0x0050000027bc783b */ /* 0x000f2e0000000200 */
[C---:B-1----:R-:W-:Y:S08]  /*a880*/  HMMA.16816.F32.BF16 R20, R212.reuse, R176, R20 ;  /* 0x000000b0d414723c */ /* 0x042ff00000041814 */
[C---:B------:R-:W-:Y:S01]  /*a890*/  HMMA.16816.F32.BF16 R24, R212.reuse, R178, R24 ;  /* 0x000000b2d418723c */ /* 0x040fe20000041818 */
[----:B------:R-:W1:Y:S07]  /*a8a0*/  LDSM.16.M88.4 R176, [R39+0x5800] ;  /* 0x0058000027b0783b */ /* 0x000e6e0000000200 */
[C---:B--2---:R-:W-:Y:S08]  /*a8b0*/  HMMA.16816.F32.BF16 R28, R212.reuse, R180, R28 ;  /* 0x000000b4d41c723c */ /* 0x044ff0000004181c */
[----:B------:R-:W-:Y:S01]  /*a8c0*/  HMMA.16816.F32.BF16 R32, R212, R182, R32 ;  /* 0x000000b6d420723c */ /* 0x000fe20000041820 */
[----:B------:R-:W2:Y:S05]  /*a8d0*/  LDSM.16.M88.4 R180, [R40] ;  /* 0x0000000028b4783b */ /* 0x000eaa0000000200 */
[----:B------:R-:W-:Y:S02]  /*a8e0*/  LDSM.16.M88.4 R40, [R3+0x4000] ;  /* 0x004000000328783b */ /* 0x000fe40000000200 */
[C---:B---3--:R-:W-:Y:S08]  /*a8f0*/  HMMA.16816.F32.BF16 R4, R216.reuse, R184, R4 ;  /* 0x000000b8d804723c */ /* 0x048ff00000041804 */
[C---:B------:R-:W-:Y:S01]  /*a900*/  HMMA.16816.F32.BF16 R8, R216.reuse, R186, R8 ;  /* 0x000000bad808723c */ /* 0x040fe20000041808 */
[----:B------:R3:W2:Y:S07]  /*a910*/  LDSM.16.M88.4 R184, [R38] ;  /* 0x0000000026b8783b */ /* 0x0006ae0000000200 */
[C---:B------:R-:W-:Y:S08]  /*a920*/  HMMA.16816.F32.BF16 R12, R216.reuse, R248, R12 ;  /* 0x000000f8d80c723c */ /* 0x040ff0000004180c */
[C---:B------:R-:W-:Y:S01]  /*a930*/  HMMA.16816.F32.BF16 R16, R216.reuse, R250, R16 ;  /* 0x000000fad810723c */ /* 0x040fe20000041810 */
[----:B------:R1:W2:Y:S07]  /*a940*/  LDSM.16.M88.4 R248, [R37] ;  /* 0x0000000025f8783b */ /* 0x0002ae0000000200 */
[C---:B----4-:R-:W-:Y:S01]  /*a950*/  HMMA.16816.F32.BF16 R20, R216.reuse, R188, R20 ;  /* 0x000000bcd814723c */ /* 0x050fe20000041814 */
[----:B---3--:R-:W3:Y:S07]  /*a960*/  LDL.LU R38, [R1+0x10] ;  /* 0x0000100001267983 */ /* 0x008eee0000300800 */
[C---:B------:R-:W-:Y:S01]  /*a970*/  HMMA.16816.F32.BF16 R24, R216.reuse, R190, R24 ;  /* 0x000000bed818723c */ /* 0x040fe20000041818 */
[----:B------:R4:W2:Y:S07]  /*a980*/  LDSM.16.M88.4 R188, [R36] ;  /* 0x0000000024bc783b */ /* 0x0008ae0000000200 */
[C---:B-1----:R-:W-:Y:S01]  /*a990*/  HMMA.16816.F32.BF16 R28, R216.reuse, R176, R28 ;  /* 0x000000b0d81c723c */ /* 0x042fe2000004181c */
[----:B------:R-:W3:Y:S07]  /*a9a0*/  LDL.LU R37, [R1+0x14] ;  /* 0x0000140001257983 */ /* 0x000eee0000300800 */
[----:B------:R-:W-:Y:S01]  /*a9b0*/  HMMA.16816.F32.BF16 R32, R216, R178, R32 ;  /* 0x000000b2d820723c */ /* 0x000fe20000041820 */
[----:B------:R-:W1:Y:S07]  /*a9c0*/  LDSM.16.M88.4 R176, [R3+0x4800] ;  /* 0x0048000003b0783b */ /* 0x000e6e0000000200 */
[C---:B--2---:R-:W-:Y:S01]  /*a9d0*/  HMMA.16816.F32.BF16 R4, R220.reuse, R180, R4 ;  /* 0x000000b4dc04723c */ /* 0x044fe20000041804 */
[----:B----4-:R-:W2:Y:S05]  /*a9e0*/  LDL.LU R36, [R1+0x18] ;  /* 0x0000180001247983 */ /* 0x010eaa0000300800 */
[----:B------:R-:W4:Y:S02]  /*a9f0*/  LDL.LU R0, [R1+0x1c] ;  /* 0x00001c0001007983 */ /* 0x000f240000300800 */
[C---:B------:R-:W-:Y:S03]  /*aa00*/  HMMA.16816.F32.BF16 R8, R220.reuse, R182, R8 ;  /* 0x000000b6dc08723c */ /* 0x040fe60000041808 */
[----:B------:R-:W1:Y:S05]  /*aa10*/  LDSM.16.M88.4 R180, [R3+0x5000] ;  /* 0x0050000003b4783b */ /* 0x000e6a0000000200 */
[C---:B------:R-:W-:Y:S08]  /*aa20*/  HMMA.16816.F32.BF16 R12, R220.reuse, R184, R12 ;  /* 0x000000b8dc0c723c */ /* 0x040ff0000004180c */
[C---:B------:R-:W-:Y:S01]  /*aa30*/  HMMA.16816.F32.BF16 R16, R220.reuse, R186, R16 ;  /* 0x000000badc10723c */ /* 0x040fe20000041810 */
[----:B------:R-:W1:Y:S07]  /*aa40*/  LDSM.16.M88.4 R184, [R3+0x5800] ;  /* 0x0058000003b8783b */ /* 0x000e6e0000000200 */
[C---:B------:R-:W-:Y:S08]  /*aa50*/  HMMA.16816.F32.BF16 R20, R220.reuse, R248, R20 ;  /* 0x000000f8dc14723c */ /* 0x040ff00000041814 */
[C---:B------:R-:W-:Y:S01]  /*aa60*/  HMMA.16816.F32.BF16 R24, R220.reuse, R250, R24 ;  /* 0x000000fadc18723c */ /* 0x040fe20000041818 */
[----:B------:R-:W-:Y:S07]  /*aa70*/  LDSM.16.M88.4 R248, [R2+-0x1800] ;  /* 0xffe8000002f8783b */ /* 0x000fee0000000200 */
[C---:B------:R-:W-:Y:S08]  /*aa80*/  HMMA.16816.F32.BF16 R28, R220.reuse, R188, R28 ;  /* 0x000000bcdc1c723c */ /* 0x040ff0000004181c */
[----:B------:R-:W-:Y:S01]  /*aa90*/  HMMA.16816.F32.BF16 R32, R220, R190, R32 ;  /* 0x000000bedc20723c */ /* 0x000fe20000041820 */
[----:B------:R-:W1:Y:S07]  /*aaa0*/  LDSM.16.M88.4 R188, [R2+-0x2000] ;  /* 0xffe0000002bc783b */ /* 0x000e6e0000000200 */
[C---:B------:R-:W-:Y:S08]  /*aab0*/  HMMA.16816.F32.BF16 R4, R224.reuse, R40, R4 ;  /* 0x00000028e004723c */ /* 0x040ff00000041804 */
[C---:B------:R-:W-:Y:S01]  /*aac0*/  HMMA.16816.F32.BF16 R8, R224.reuse, R42, R8 ;  /* 0x0000002ae008723c */ /* 0x040fe20000041808 */
[----:B------:R-:W1:Y:S07]  /*aad0*/  LDSM.16.M88.4 R40, [R2+-0x1000] ;  /* 0xfff000000228783b */ /* 0x000e6e0000000200 */
[C---:B-1----:R-:W-:Y:S08]  /*aae0*/  HMMA.16816.F32.BF16 R12, R224.reuse, R176, R12 ;  /* 0x000000b0e00c723c */ /* 0x042ff0000004180c */
[C---:B------:R-:W-:Y:S01]  /*aaf0*/  HMMA.16816.F32.BF16 R16, R224.reuse, R178, R16 ;  /* 0x000000b2e010723c */ /* 0x040fe20000041810 */
[----:B------:R-:W1:Y:S07]  /*ab00*/  LDSM.16.M88.4 R176, [R2+-0x800] ;  /* 0xfff8000002b0783b */ /* 0x000e6e0000000200 */
[C---:B------:R-:W-:Y:S08]  /*ab10*/  HMMA.16816.F32.BF16 R20, R224.reuse, R180, R20 ;  /* 0x000000b4e014723c */ /* 0x040ff00000041814 */
[C---:B------:R-:W-:Y:S01]  /*ab20*/  HMMA.16816.F32.BF16 R24, R224.reuse, R182, R24 ;  /* 0x000000b6e018723c */ /* 0x040fe20000041818 */
[----:B------:R-:W1:Y:S07]  /*ab30*/  LDSM.16.M88.4 R180, [R39+0x6000] ;  /* 0x0060000027b4783b */ /* 0x000e6e0000000200 */
[C---:B------:R-:W-:Y:S08]  /*ab40*/  HMMA.16816.F32.BF16 R28, R224.reuse, R184, R28 ;  /* 0x000000b8e01c723c */ /* 0x040ff0000004181c */
[----:B------:R-:W-:Y:S01]  /*ab50*/  HMMA.16816.F32.BF16 R32, R224, R186, R32 ;  /* 0x000000bae020723c */ /* 0x000fe20000041820 */
[----:B------:R-:W1:Y:S07]  /*ab60*/  LDSM.16.M88.4 R184, [R39+0x6800] ;  /* 0x0068000027b8783b */ /* 0x000e6e0000000200 */
[C---:B------:R-:W-:Y:S08]  /*ab70*/  HMMA.16816.F32.BF16 R4, R228.reuse, R188, R4 ;  /* 0x000000bce404723c */ /* 0x040ff00000041804 */
[C---:B------:R-:W-:Y:S01]  /*ab80*/  HMMA.16816.F32.BF16 R8, R228.reuse, R190, R8 ;  /* 0x000000bee408723c */ /* 0x040fe20000041808 */
[----:B------:R-:W1:Y:S07]  /*ab90*/  LDSM.16.M88.4 R188, [R39+0x7000] ;  /* 0x0070000027bc783b */ /* 0x000e6e0000000200 */
[C---:B------:R-:W-:Y:S08]  /*aba0*/  HMMA.16816.F32.BF16 R12, R228.reuse, R248, R12 ;  /* 0x000000f8e40c723c */ /* 0x040ff0000004180c */
[C---:B------:R-:W-:Y:S01]  /*abb0*/  HMMA.16816.F32.BF16 R16, R228.reuse, R250, R16 ;  /* 0x000000fae410723c */ /* 0x040fe20000041810 */
[----:B------:R-:W1:Y:S07]  /*abc0*/  LDSM.16.M88.4 R248, [R39+0x7800] ;  /* 0x0078000027f8783b */ /* 0x000e6e0000000200 */
[C---:B------:R-:W-:Y:S08]  /*abd0*/  HMMA.16816.F32.BF16 R20, R228.reuse, R40, R20 ;  /* 0x00000028e414723c */ /* 0x040ff00000041814 */
[C---:B------:R-:W-:Y:S08]  /*abe0*/  HMMA.16816.F32.BF16 R24, R228.reuse, R42, R24 ;  /* 0x0000002ae418723c */ /* 0x040ff00000041818 */
[C---:B-1----:R-:W-:Y:S08]  /*abf0*/  HMMA.16816.F32.BF16 R28, R228.reuse, R176, R28 ;  /* 0x000000b0e41c723c */ /* 0x042ff0000004181c */
[----:B------:R-:W-:Y:S08]  /*ac00*/  HMMA.16816.F32.BF16 R32, R228, R178, R32 ;  /* 0x000000b2e420723c */ /* 0x000ff00000041820 */
[C---:B------:R-:W-:Y:S08]  /*ac10*/  HMMA.16816.F32.BF16 R4, R232.reuse, R180, R4 ;  /* 0x000000b4e804723c */ /* 0x040ff00000041804 */
[C---:B------:R-:W-:Y:S08]  /*ac20*/  HMMA.16816.F32.BF16 R8, R232.reuse, R182, R8 ;  /* 0x000000b6e808723c */ /* 0x040ff00000041808 */
[C---:B------:R-:W-:Y:S08]  /*ac30*/  HMMA.16816.F32.BF16 R12, R232.reuse, R184, R12 ;  /* 0x000000b8e80c723c */ /* 0x040ff0000004180c */
[C---:B------:R-:W-:Y:S08]  /*ac40*/  HMMA.16816.F32.BF16 R16, R232.reuse, R186, R16 ;  /* 0x000000bae810723c */ /* 0x040ff00000041810 */
[C---:B------:R-:W-:Y:S08]  /*ac50*/  HMMA.16816.F32.BF16 R20, R232.reuse, R188, R20 ;  /* 0x000000bce814723c */ /* 0x040ff00000041814 */
[C---:B------:R-:W-:Y:S01]  /*ac60*/  HMMA.16816.F32.BF16 R24, R232.reuse, R190, R24 ;  /* 0x000000bee818723c */ /* 0x040fe20000041818 */
[----:B------:R-:W-:Y:S07]  /*ac70*/  LDSM.16.M88.4 R188, [R3+0x6000] ;  /* 0x0060000003bc783b */ /* 0x000fee0000000200 */
[C---:B------:R-:W-:Y:S08]  /*ac80*/  HMMA.16816.F32.BF16 R28, R232.reuse, R248, R28 ;  /* 0x000000f8e81c723c */ /* 0x040ff0000004181c */
[----:B------:R-:W-:Y:S01]  /*ac90*/  HMMA.16816.F32.BF16 R32, R232, R250, R32 ;  /* 0x000000fae820723c */ /* 0x000fe20000041820 */
[----:B------:R-:W-:Y:S05]  /*aca0*/  LDSM.16.M88.4 R248, [R3+0x7000] ;  /* 0x0070000003f8783b */ /* 0x000fea0000000200 */
[----:B---3--:R-:W1:Y:S05]  /*acb0*/  LDSM.16.M88.4 R40, [R38] ;  /* 0x000000002628783b */ /* 0x008e6a0000000200 */
[----:B------:R-:W3:Y:S05]  /*acc0*/  LDSM.16.M88.4 R176, [R37] ;  /* 0x0000000025b0783b */ /* 0x000eea0000000200 */
[----:B--2---:R-:W2:Y:S05]  /*acd0*/  LDSM.16.M88.4 R180, [R36] ;  /* 0x0000000024b4783b */ /* 0x004eaa0000000200 */
[----:B----4-:R-:W4:Y:S01]  /*ace0*/  LDSM.16.M88.4 R184, [R0] ;  /* 0x0000000000b8783b */ /* 0x010f220000000200 */
[C---:B-1----:R-:W-:Y:S04]  /*acf0*/  HMMA.16816.F32.BF16 R4, R236.reuse, R40, R4 ;  /* 0x00000028ec04723c */ /* 0x042fe80000041804 */
[----:B------:R-:W-:Y:S04]  /*ad00*/  LDSM.16.M88.4 R36, [R3+0x6800] ;  /* 0x006800000324783b */ /* 0x000fe80000000200 */
[C---:B------:R-:W-:Y:S01]  /*ad10*/  HMMA.16816.F32.BF16 R8, R236.reuse, R42, R8 ;  /* 0x0000002aec08723c */ /* 0x040fe20000041808 */
[----:B------:R-:W1:Y:S07]  /*ad20*/  LDSM.16.M88.4 R40, [R3+0x7800] ;  /* 0x007800000328783b */ /* 0x000e6e0000000200 */
[C---:B---3--:R-:W-:Y:S08]  /*ad30*/  HMMA.16816.F32.BF16 R12, R236.reuse, R176, R12 ;  /* 0x000000b0ec0c723c */ /* 0x048ff0000004180c */
[C---:B------:R-:W-:Y:S01]  /*ad40*/  HMMA.16816.F32.BF16 R16, R236.reuse, R178, R16 ;  /* 0x000000b2ec10723c */ /* 0x040fe20000041810 */
[----:B------:R-:W3:Y:S07]  /*ad50*/  LDSM.16.M88.4 R176, [R2] ;  /* 0x0000000002b0783b */ /* 0x000eee0000000200 */
[C---:B--2---:R-:W-:Y:S08]  /*ad60*/  HMMA.16816.F32.BF16 R20, R236.reuse, R180, R20 ;  /* 0x000000b4ec14723c */ /* 0x044ff00000041814 */
[C---:B------:R-:W-:Y:S01]  /*ad70*/  HMMA.16816.F32.BF16 R24, R236.reuse, R182, R24 ;  /* 0x000000b6ec18723c */ /* 0x040fe20000041818 */
[----:B------:R-:W2:Y:S07]  /*ad80*/  LDSM.16.M88.4 R180, [R2+0x800] ;  /* 0x0008000002b4783b */ /* 0x000eae0000000200 */
[C---:B----4-:R-:W-:Y:S04]  /*ad90*/  HMMA.16816.F32.BF16 R28, R236.reuse, R184, R28 ;  /* 0x000000b8ec1c723c */ /* 0x050fe8000004181c */
[----:B-1----:R-:W-:Y:S02]  /*ada0*/  IMAD.MOV.U32 R3, RZ, RZ, R42 ;  /* 0x000000ffff037224 */ /* 0x002fe400078e002a */
[----:B------:R-:W-:Y:S02]  /*adb0*/  IMAD.MOV.U32 R0, RZ, RZ, R43 ;  /* 0x000000ffff007224 */ /* 0x000fe400078e002b */
[----:B------:R-:W-:Y:S01]  /*adc0*/  HMMA.16816.F32.BF16 R32, R236, R186, R32 ;  /* 0x000000baec20723c */ /* 0x000fe20000041820 */
[----:B------:R-:W1:Y:S03]  /*add0*/  LDSM.16.M88.4 R184, [R2+0x1000] ;  /* 0x0010000002b8783b */ /* 0x000e660000000200 */
[----:B------:R-:W-:Y:S02]  /*ade0*/  IMAD.MOV.U32 R133, RZ, RZ, R40 ;  /* 0x000000ffff857224 */ /* 0x000fe400078e0028 */
[----:B------:R4:W5:Y:S01]  /*adf0*/  LDL.LU.64 R42, [R1+0x120] ;  /* 0x00012000012a7983 */ /* 0x0009620000300a00 */
[----:B------:R-:W-:Y:S01]  /*ae00*/  IMAD.MOV.U32 R132, RZ, RZ, R41 ;  /* 0x000000ffff847224 */ /* 0x000fe200078e0029 */
[C---:B------:R-:W-:Y:S03]  /*ae10*/  HMMA.16816.F32.BF16 R4, R240.reuse, R188, R4 ;  /* 0x000000bcf004723c */ /* 0x040fe60000041804 */
[----:B------:R4:W5:Y:S05]  /*ae20*/  LDL.LU.64 R40, [R1+0x118] ;  /* 0x0001180001287983 */ /* 0x00096a0000300a00 */
[C---:B------:R-:W-:Y:S01]  /*ae30*/  HMMA.16816.F32.BF16 R8, R240.reuse, R190, R8 ;  /* 0x000000bef008723c */ /* 0x040fe20000041808 */
[----:B------:R1:W1:Y:S01]  /*ae40*/  LDSM.16.M88.4 R188, [R2+0x1800] ;  /* 0x0018000002bc783b */ /* 0x0002620000000200 */
[----:B------:R-:W-:Y:S04]  /*ae50*/  DEPBAR.LE SB0, 0x0 ;  /* 0x000080000000791a */ /* 0x000fe80000000000 */
[----:B------:R-:W-:Y:S02]  /*ae60*/  BAR.SYNC.DEFER_BLOCKING 0x0 ;  /* 0x0000000000007b1d */ /* 0x000fe40000010000 */
[C---:B------:R-:W-:Y:S08]  /*ae70*/  HMMA.16816.F32.BF16 R12, R240.reuse, R36, R12 ;  /* 0x00000024f00c723c */ /* 0x040ff0000004180c */
[C---:B------:R-:W-:Y:S08]  /*ae80*/  HMMA.16816.F32.BF16 R16, R240.reuse, R38, R16 ;  /* 0x00000026f010723c */ /* 0x040ff00000041810 */
[C---:B------:R-:W-:Y:S07]  /*ae90*/  HMMA.16816.F32.BF16 R20, R240.reuse, R248, R20 ;  /* 0x000000f8f014723c */ /* 0x040fee0000041814 */
[----:B------:R-:W-:Y:S01]  /*aea0*/  IMAD.MOV.U32 R248, RZ, RZ, R133 ;  /* 0x000000fffff87224 */ /* 0x000fe200078e0085 */
[C---:B------:R-:W-:Y:S01]  /*aeb0*/  HMMA.16816.F32.BF16 R24, R240.reuse, R250, R24 ;  /* 0x000000faf018723c */ /* 0x040fe20000041818 */
[----:B------:R4:W5:Y:S03]  /*aec0*/  LDL.LU.64 R38, [R1+0x110] ;  /* 0x0001100001267983 */ /* 0x0009660000300a00 */
[----:B------:R-:W-:Y:S02]  /*aed0*/  IMAD.MOV.U32 R249, RZ, RZ, R132 ;  /* 0x000000fffff97224 */ /* 0x000fe400078e0084 */
[----:B------:R4:W5:Y:S01]  /*aee0*/  LDL.LU.64 R36, [R1+0x108] ;  /* 0x0001080001247983 */ /* 0x0009620000300a00 */
[----:B------:R-:W-:Y:S02]  /*aef0*/  IMAD.MOV.U32 R250, RZ, RZ, R3 ;  /* 0x000000fffffa7224 */ /* 0x000fe400078e0003 */
[----:B------:R-:W-:Y:S02]  /*af00*/  IMAD.MOV.U32 R251, RZ, RZ, R0 ;  /* 0x000000fffffb7224 */ /* 0x000fe400078e0000 */
[C---:B------:R-:W-:Y:S01]  /*af10*/  HMMA.16816.F32.BF16 R28, R240.reuse, R248, R28 ;  /* 0x000000f8f01c723c */ /* 0x040fe2000004181c */
[----:B-1----:R-:W4:Y:S07]  /*af20*/  LDL R2, [R1+0x64] ;  /* 0x0000640001027983 */ /* 0x002f2e0000100800 */
[----:B------:R-:W-:Y:S08]  /*af30*/  HMMA.16816.F32.BF16 R32, R240, R250, R32 ;  /* 0x000000faf020723c */ /* 0x000ff00000041820 */
[C---:B---3--:R-:W-:Y:S08]  /*af40*/  HMMA.16816.F32.BF16 R4, R244.reuse, R176, R4 ;  /* 0x000000b0f404723c */ /* 0x048ff00000041804 */
[C---:B------:R-:W-:Y:S08]  /*af50*/  HMMA.16816.F32.BF16 R8, R244.reuse, R178, R8 ;  /* 0x000000b2f408723c */ /* 0x040ff00000041808 */
[C---:B--2---:R-:W-:Y:S08]  /*af60*/  HMMA.16816.F32.BF16 R12, R244.reuse, R180, R12 ;  /* 0x000000b4f40c723c */ /* 0x044ff0000004180c */
[C---:B------:R-:W-:Y:S08]  /*af70*/  HMMA.16816.F32.BF16 R16, R244.reuse, R182, R16 ;  /* 0x000000b6f410723c */ /* 0x040ff00000041810 */
[C---:B------:R-:W-:Y:S08]  /*af80*/  HMMA.16816.F32.BF16 R20, R244.reuse, R184, R20 ;  /* 0x000000b8f414723c */ /* 0x040ff00000041814 */
[C---:B------:R-:W-:Y:S08]  /*af90*/  HMMA.16816.F32.BF16 R24, R244.reuse, R186, R24 ;  /* 0x000000baf418723c */ /* 0x040ff00000041818 */
[C---:B------:R-:W-:Y:S08]  /*afa0*/  HMMA.16816.F32.BF16 R28, R244.reuse, R188, R28 ;  /* 0x000000bcf41c723c */ /* 0x040ff0000004181c */
[----:B------:R-:W-:Y:S03]  /*afb0*/  HMMA.16816.F32.BF16 R32, R244, R190, R32 ;  /* 0x000000bef420723c */ /* 0x000fe60000041820 */
[----:B----4-:R-:W-:Y:S11]  /*afc0*/  ISETP.GE.AND P0, PT, R2, 0x1, PT ;  /* 0x000000010200780c */ /* 0x010ff60003f06270 */
[----:B------:R-:W-:Y:S02]  /*afd0*/  @!UPT UIADD3 URZ, URZ, URZ, URZ ;  /* 0x0000003f3f3ff290 */ /* 0x000fe4000fffe03f */
[----:B------:R-:W-:-:S05]  /*afe0*/  @!P0 BRA `(.L_x_538) ;  /* 0x0000062000008947 */ /* 0x000fca0003800000 */
[----:B------:R-:W2:Y:S01]  /*aff0*/  LDL R3, [R1+0x88] ;  /* 0x0000880001037983 */ /* 0x000ea20000100800 */
[----:B------:R-:W-:Y:S02]  /*b000*/  IMAD.MOV.U32 R181, RZ, RZ, RZ ;  /* 0x000000ffffb57224 */ /* 0x000fe400078e00ff */
[----:B------:R-:W-:Y:S01]  /*b010*/  IMAD.MOV.U32 R133, RZ, RZ, c[0x0][0x2b8] ;  /* 0x0000ae00ff857624 */ /* 0x000fe200078e00ff */
[----:B------:R-:W3:Y:S04]  /*b020*/  LDL R0, [R1+0x80] ;  /* 0x0000800001007983 */ /* 0x000ee80000100800 */
[----:B------:R-:W4:Y:S01]  /*b030*/  LDL.64 R176, [R1+0x98] ;  /* 0x0000980001b07983 */ /* 0x000f220000100a00 */
[----:B------:R-:W-:Y:S03]  /*b040*/  ISETP.NE.AND P2, PT, R133, 0x1, PT ;  /* 0x000000018500780c */ /* 0x000fe60003f45270 */
[----:B------:R-:W2:Y:S04]  /*b050*/  LDL R132, [R1+0xac] ;  /* 0x0000ac0001847983 */ /* 0x000ea80000100800 */
[----:B------:R-:W2:Y:S04]  /*b060*/  LDL.64 R182, [R1+0x90] ;  /* 0x0000900001b67983 */ /* 0x000ea80000100a00 */
[----:B------:R-:W2:Y:S04]  /*b070*/  LDL R178, [R1+0xa8] ;  /* 0x0000a80001b27983 */ /* 0x000ea80000100800 */
[----:B------:R-:W2:Y:S04]  /*b080*/  LDL R180, [R1+0xec] ;  /* 0x0000ec0001b47983 */ /* 0x000ea80000100800 */
[----:B------:R-:W2:Y:S04]  /*b090*/  LDL R250, [R1+0x74] ;  /* 0x0000740001fa7983 */ /* 0x000ea80000100800 */
[----:B------:R-:W2:Y:S04]  /*b0a0*/  LDL R179, [R1+0xf0] ;  /* 0x0000f00001b37983 */ /* 0x000ea80000100800 */
[----:B------:R-:W2:Y:S04]  /*b0b0*/  LDL R251, [R1+0x6c] ;  /* 0x00006c0001fb7983 */ /* 0x000ea80000100800 */
[----:B------:R-:W2:Y:S04]  /*b0c0*/  LDL R248, [R1+0x70] ;  /* 0x0000700001f87983 */ /* 0x000ea80000100800 */
[----:B------:R-:W2:Y:S02]  /*b0d0*/  LDL R249, [R1+0x58] ;  /* 0x0000580001f97983 */ /* 0x000ea40000100800 */
[----:B--2---:R-:W-:Y:S02]  /*b0e0*/  IMAD.SHL.U32 R183, R249, 0x2, RZ ;  /* 0x00000002f9b77824 */ /* 0x004fe400078e00ff */
[----:B----4-:R-:W2:Y:S01]  /*b0f0*/  LDL R177, [R1+0xf4] ;  /* 0x0000f40001b17983 */ /* 0x010ea20000100800 */
[----:B------:R-:W-:Y:S02]  /*b100*/  IMAD R2, R2, 0x40, R3 ;  /* 0x0000004002027824 */ /* 0x000fe400078e0203 */
[----:B------:R-:W-:Y:S02]  /*b110*/  IMAD.SHL.U32 R186, R250, 0x2, RZ ;  /* 0x00000002faba7824 */ /* 0x000fe400078e00ff */
[----:B------:R-:W-:Y:S01]  /*b120*/  IMAD.SHL.U32 R185, R251, 0x2, RZ ;  /* 0x00000002fbb97824 */ /* 0x000fe200078e00ff */
[----:B---3--:R-:W-:Y:S05]  /*b130*/  IADD3 R2, R2, -0x40, R0 ;  /* 0xffffffc002027810 */ /* 0x008fea0007ffe000 */
[----:B------:R-:W-:Y:S04]  /*b140*/  @P2 IMAD.HI.U32 R3, R2, c[0x0][0x2bc], RZ ;  /* 0x0000af0002032a27 */ /* 0x000fe800078e00ff */
[----:B------:R-:W-:Y:S01]  /*b150*/  IMAD.MOV.U32 R0, RZ, RZ, R2 ;  /* 0x000000ffff007224 */ /* 0x000fe200078e0002 */
[----:B------:R-:W-:Y:S04]  /*b160*/  @P2 SHF.R.U32.HI R0, RZ, c[0x0][0x2c0], R3 ;  /* 0x0000b000ff002a19 */ /* 0x000fe80000011603 */
[C---:B------:R-:W-:Y:S02]  /*b170*/  @!P6 IADD3 R3, P0, R0.reuse, R176, RZ ;  /* 0x000000b00003e210 */ /* 0x040fe40007f1e0ff */
[----:B------:R-:W3:Y:S02]  /*b180*/  LDL R176, [R1+0xf8] ;  /* 0x0000f80001b07983 */ /* 0x000ee40000100800 */
[----:B------:R-:W-:Y:S01]  /*b190*/  @!P6 LEA.HI.X.SX32 R133, R0, R132, 0x1, P0 ;  /* 0x000000840085e211 */ /* 0x000fe200000f0eff */
[----:B------:R-:W-:Y:S01]  /*b1a0*/  IMAD.MOV R0, RZ, RZ, -R0 ;  /* 0x000000ffff007224 */ /* 0x000fe200078e0a00 */
[C---:B------:R-:W-:Y:S03]  /*b1b0*/  @!P6 LEA R132, P0, R3.reuse, c[0x0][0x2a0], 0x2 ;  /* 0x0000a8000384ea11 */ /* 0x040fe600078010ff */
[----:B------:R-:W-:Y:S01]  /*b1c0*/  IMAD R184, R0, c[0x0][0x2b8], R2 ;  /* 0x0000ae0000b87a24 */ /* 0x000fe200078e0202 */
[----:B------:R-:W-:Y:S03]  /*b1d0*/  @!P6 LEA.HI.X R133, R3, c[0x0][0x2a4], R133, 0x2, P0 ;  /* 0x0000a9000385ea11 */ /* 0x000fe600000f1485 */
[----:B------:R-:W-:Y:S01]  /*b1e0*/  IMAD.WIDE.U32 R2, R184, c[0x0][0x1e0], RZ ;  /* 0x00007800b8027a25 */ /* 0x000fe200078e00ff */
[----:B------:R-:W-:Y:S01]  /*b1f0*/  SHF.R.S32.HI R0, RZ, 0x1f, R184 ;  /* 0x0000001fff007819 */ /* 0x000fe200000114b8 */
[----:B------:R-:W4:Y:S04]  /*b200*/  @!P6 LDG.E R181, [R132.64] ;  /* 0x0000000684b5e981 */ /* 0x000f28000c1e1900 */
[----:B------:R1:W-:Y:S01]  /*b210*/  STL [R1+0x60], R184 ;  /* 0x000060b801007387 */ /* 0x0003e20000100800 */
[----:B------:R-:W-:Y:S04]  /*b220*/  IMAD R0, R0, c[0x0][0x1e0], RZ ;  /* 0x0000780000007a24 */ /* 0x000fe800078e02ff */
[----:B------:R-:W-:Y:S05]  /*b230*/  IMAD R0, R184, c[0x0][0x1e4], R0 ;  /* 0x00007900b8007a24 */ /* 0x000fea00078e0200 */
[----:B------:R-:W-:Y:S02]  /*b240*/  IADD3 R3, R3, R0, RZ ;  /* 0x0000000003037210 */ /* 0x000fe40007ffe0ff */
[----:B-1----:R-:W-:Y:S02]  /*b250*/  SHF.L.U32 R184, R248, 0x1, RZ ;  /* 0x00000001f8b87819 */ /* 0x002fe400000006ff */
[----:B----4-:R-:W-:Y:S01]  /*b260*/  SHF.R.S32.HI R133, RZ, 0x1f, R181 ;  /* 0x0000001fff857819 */ /* 0x010fe200000114b5 */
[----:B------:R1:W-:Y:S01]  /*b270*/  STL [R1+0x5c], R181 ;  /* 0x00005cb501007387 */ /* 0x0003e20000100800 */
[----:B------:R-:W-:Y:S04]  /*b280*/  IMAD.WIDE.U32 R2, R181, c[0x0][0x1f0], R2 ;  /* 0x00007c00b5027a25 */ /* 0x000fe800078e0002 */
[----:B------:R-:W-:Y:S01]  /*b290*/  IMAD R133, R133, c[0x0][0x1f0], RZ ;  /* 0x00007c0085857a24 */ /* 0x000fe200078e02ff */
[----:B------:R-:W-:Y:S02]  /*b2a0*/  IADD3 R0, P0, R182, R2, RZ ;  /* 0x00000002b6007210 */ /* 0x000fe40007f1e0ff */
[----:B------:R-:W-:Y:S01]  /*b2b0*/  SHF.L.U64.HI R182, R250, 0x1, R180 ;  /* 0x00000001fab67819 */ /* 0x000fe200000102b4 */
[----:B------:R-:W-:Y:S01]  /*b2c0*/  IMAD R133, R181, c[0x0][0x1f4], R133 ;  /* 0x00007d00b5857a24 */ /* 0x000fe200078e0285 */
[----:B--2---:R-:W-:Y:S04]  /*b2d0*/  SHF.L.U64.HI R180, R248, 0x1, R177 ;  /* 0x00000001f8b47819 */ /* 0x004fe800000102b1 */
[----:B------:R-:W-:Y:S02]  /*b2e0*/  IADD3.X R133, R178, R3, R133, P0, !PT ;  /* 0x00000003b2857210 */ /* 0x000fe400007fe485 */
[C---:B------:R-:W-:Y:S04]  /*b2f0*/  LEA R178, P0, R0.reuse, c[0x0][0x1c8], 0x1 ;  /* 0x0000720000b27a11 */ /* 0x040fe800078008ff */
[----:B------:R-:W-:Y:S02]  /*b300*/  LEA.HI.X R133, R0, c[0x0][0x1cc], R133, 0x1, P0 ;  /* 0x0000730000857a11 */ /* 0x000fe400000f0c85 */
[----:B-1----:R-:W-:Y:S02]  /*b310*/  SHF.L.U64.HI R181, R251, 0x1, R179 ;  /* 0x00000001fbb57819 */ /* 0x002fe400000102b3 */
[----:B---3--:R-:W-:Y:S01]  /*b320*/  SHF.L.U64.HI R179, R249, 0x1, R176 ;  /* 0x00000001f9b37819 */ /* 0x008fe200000102b0 */
[----:B------:R-:W-:-:S05]  /*b330*/  BRA.DIV ~URZ, `(.L_x_539) ;  /* 0x000069f27f007947 */ /* 0x000fca000b800000 */
[----:B------:R1:W2:Y:S02]  /*b340*/  SHFL.IDX PT, R132, R133, RZ, 0x181f ;  /* 0x00181fff85847589 */ /* 0x0002a400000e0000 */
.L_x_586:
[----:B------:R-:W-:-:S05]  /*b350*/  BRA.DIV ~URZ, `(.L_x_540) ;  /* 0x00006a427f007947 */ /* 0x000fca000b800000 */
[----:B------:R-:W3:Y:S04]  /*b360*/  LDL R176, [R1+0x54] ;  /* 0x0000540001b07983 */ /* 0x000ee80000100800 */
[----:B------:R-:W4:Y:S04]  /*b370*/  LDL R187, [R1+0x50] ;  /* 0x0000500001bb7983 */ /* 0x000f280000100800 */
[----:B------:R-:W1:Y:S01]  /*b380*/  SHFL.IDX PT, R0, R178, RZ, 0x181f ;  /* 0x00181fffb2007589 */ /* 0x000e6200000e0000 */
[----:B---3--:R-:W-:Y:S04]  /*b390*/  IADD3 R2, -R176, 0x10, RZ ;  /* 0x00000010b0027810 */ /* 0x008fe80007ffe1ff */
[----:B------:R-:W-:Y:S04]  /*b3a0*/  LOP3.LUT R2, R2, 0xf, RZ, 0xc0, !PT ;  /* 0x0000000f02027812 */ /* 0x000fe800078ec0ff */
[----:B-1----:R-:W-:Y:S04]  /*b3b0*/  IADD3 R2, P1, P0, R2, R0, R183 ;  /* 0x0000000002027210 */ /* 0x002fe8000783e0b7 */
[----:B--2---:R-:W-:Y:S02]  /*b3c0*/  IADD3.X R3, RZ, R132, R179, P1, P0 ;  /* 0x00000084ff037210 */ /* 0x004fe40000fe04b3 */
[----:B------:R-:W-:Y:S11]  /*b3d0*/  ISETP.NE.U32.AND P0, PT, R176, RZ, PT ;  /* 0x000000ffb000720c */ /* 0x000ff60003f05070 */
[----:B------:R-:W-:Y:S02]  /*b3e0*/  @!UPT UIADD3 URZ, URZ, URZ, URZ ;  /* 0x0000003f3f3ff290 */ /* 0x000fe4000fffe03f */
[----:B------:R-:W-:Y:S01]  /*b3f0*/  @!PT LDS RZ, [RZ] ;  /* 0x00000000fffff984 */ /* 0x000fe20000000800 */
[----:B------:R-:W-:Y:S01]  /*b400*/  @!PT LDS RZ, [RZ] ;  /* 0x00000000fffff984 */ /* 0x000fe20000000800 */
[----:B----4-:R1:W-:Y:S02]  /*b410*/  LDGSTS.E.BYPASS.LTC128B.128.ZFILL [R187+0x10100], [R2.64], P0 ;  /* 0x1010000002bb7fae */ /* 0x0103e40008141d46 */
[----:B-1----:R-:W-:Y:S05]  /*b420*/  IADD3 R2, P0, R0, R184, RZ ;  /* 0x000000b800027210 */ /* 0x002fea0007f1e0ff */
[----:B------:R-:W-:Y:S01]  /*b430*/  IMAD.X R3, R132, 0x1, R180, P0 ;  /* 0x0000000184037824 */ /* 0x000fe200000e06b4 */
[----:B------:R-:W-:Y:S04]  /*b440*/  IADD3 R176, P0, R0, R185, RZ ;  /* 0x000000b900b07210 */ /* 0x000fe80007f1e0ff */
[----:B------:R1:W-:Y:S01]  /*b450*/  LDGSTS.E.BYPASS.LTC128B.128 [R187+0x12100], [R2.64], !P5 ;  /* 0x1210000002bb7fae */ /* 0x0003e2000e901d46 */
[----:B------:R-:W-:Y:S05]  /*b460*/  IMAD.X R177, R132, 0x1, R181, P0 ;  /* 0x0000000184b17824 */ /* 0x000fea00000e06b5 */
[----:B------:R2:W-:Y:S01]  /*b470*/  LDGSTS.E.BYPASS.LTC128B.128 [R187+0x14100], [R176.64], !P4 ;  /* 0x14100000b0bb7fae */ /* 0x0005e2000e101d46 */
[----:B-1----:R-:W-:Y:S03]  /*b480*/  IADD3 R2, P0, R0, R186, RZ ;  /* 0x000000ba00027210 */ /* 0x002fe60007f1e0ff */
[----:B------:R2:W1:Y:S02]  /*b490*/  SHFL.IDX PT, R0, R178, 0x1, 0x181f ;  /* 0x00381f00b2007f89 */ /* 0x00046400000e0000 */
[----:B------:R-:W-:Y:S02]  /*b4a0*/  IMAD.X R3, R132, 0x1, R182, P0 ;  /* 0x0000000184037824 */ /* 0x000fe400000e06b6 */
[----:B------:R2:W3:Y:S04]  /*b4b0*/  SHFL.IDX PT, R132, R133, 0x1, 0x181f ;  /* 0x00381f0085847f89 */ /* 0x0004e800000e0000 */
[----:B------:R2:W-:Y:S02]  /*b4c0*/  LDGSTS.E.BYPASS.LTC128B.128 [R187+0x16100], [R2.64], !P3 ;  /* 0x1610000002bb7fae */ /* 0x0005e4000d901d46 */
.L_x_587:
[----:B--2---:R-:W2:Y:S04]  /*b4d0*/  LDL.LU R2, [R1+0x54] ;  /* 0x0000540001027983 */ /* 0x004ea80000300800 */
[----:B------:R-:W4:Y:S01]  /*b4e0*/  LDL R133, [R1+0x50] ;  /* 0x0000500001857983 */ /* 0x000f220000100800 */
[C---:B--2---:R-:W-:Y:S02]  /*b4f0*/  ISETP.NE.U32.AND P0, PT, R2.reuse, RZ, PT ;  /* 0x000000ff0200720c */ /* 0x044fe40003f05070 */
[----:B------:R-:W-:Y:S04]  /*b500*/  IADD3 R2, -R2, 0x10, RZ ;  /* 0x0000001002027810 */ /* 0x000fe80007ffe1ff */
[----:B------:R-:W-:Y:S04]  /*b510*/  LOP3.LUT R2, R2, 0xf, RZ, 0xc0, !PT ;  /* 0x0000000f02027812 */ /* 0x000fe800078ec0ff */
[----:B-1----:R-:W-:Y:S04]  /*b520*/  IADD3 R2, P2, P1, R2, R0, R183 ;  /* 0x0000000002027210 */ /* 0x002fe8000795e0b7 */
[----:B---3--:R-:W-:Y:S02]  /*b530*/  IADD3.X R3, RZ, R132, R179, P2, P1 ;  /* 0x00000084ff037210 */ /* 0x008fe400017e24b3 */
[C---:B------:R-:W-:Y:S03]  /*b540*/  IADD3 R176, P1, R0.reuse, R185, RZ ;  /* 0x000000b900b07210 */ /* 0x040fe60007f3e0ff */
[----:B------:R-:W-:Y:S01]  /*b550*/  @!PT LDS RZ, [RZ] ;  /* 0x00000000fffff984 */ /* 0x000fe20000000800 */
[----:B------:R-:W-:Y:S01]  /*b560*/  @!PT LDS RZ, [RZ] ;  /* 0x00000000fffff984 */ /* 0x000fe20000000800 */
[----:B------:R-:W-:Y:S01]  /*b570*/  @!PT LDS RZ, [RZ] ;  /* 0x00000000fffff984 */ /* 0x000fe20000000800 */
[----:B----4-:R1:W-:Y:S01]  /*b580*/  LDGSTS.E.BYPASS.LTC128B.128.ZFILL [R133+0x11100], [R2.64], P0 ;  /* 0x1110000002857fae */ /* 0x0103e20008141d46 */
[----:B------:R-:W-:Y:S01]  /*b590*/  IADD3 R178, P0, R0, R184, RZ ;  /* 0x000000b800b27210 */ /* 0x000fe20007f1e0ff */
[C---:B------:R-:W-:Y:S04]  /*b5a0*/  IMAD.X R177, R132.reuse, 0x1, R181, P1 ;  /* 0x0000000184b17824 */ /* 0x040fe800008e06b5 */
[----:B------:R-:W-:Y:S05]  /*b5b0*/  IMAD.X R179, R132, 0x1, R180, P0 ;  /* 0x0000000184b37824 */ /* 0x000fea00000e06b4 */
[----:B------:R2:W-:Y:S04]  /*b5c0*/  LDGSTS.E.BYPASS.LTC128B.128 [R133+0x13100], [R178.64], !P5 ;  /* 0x13100000b2857fae */ /* 0x0005e8000e901d46 */
[----:B------:R2:W-:Y:S01]  /*b5d0*/  LDGSTS.E.BYPASS.LTC128B.128 [R133+0x15100], [R176.64], !P4 ;  /* 0x15100000b0857fae */ /* 0x0005e2000e101d46 */
[----:B-1----:R-:W-:Y:S05]  /*b5e0*/  IADD3 R2, P0, R0, R186, RZ ;  /* 0x000000ba00027210 */ /* 0x002fea0007f1e0ff */
[----:B------:R-:W-:Y:S05]  /*b5f0*/  IMAD.X R3, R132, 0x1, R182, P0 ;  /* 0x0000000184037824 */ /* 0x000fea00000e06b6 */
[----:B------:R2:W-:Y:S03]  /*b600*/  LDGSTS.E.BYPASS.LTC128B.128 [R133+0x17100], [R2.64], !P3 ;  /* 0x1710000002857fae */ /* 0x0005e6000d901d46 */
.L_x_538:
[----:B------:R-:W-:Y:S05]  /*b610*/  BSYNC B0 ;  /* 0x0000000000007941 */ /* 0x000fea0003800000 */
.L_x_537:
[----:B--2---:R-:W-:Y:S01]  /*b620*/  FMNMX.FTZ R2, R4, R134, !PT ;  /* 0x0000008604027209 */ /* 0x004fe20007810000 */
[----:B------:R-:W0:Y:S01]  /*b630*/  LDGDEPBAR ;  /* 0x00000000000079af */ /* 0x000e220000000000 */
[----:B------:R-:W-:Y:S02]  /*b640*/  FMNMX.FTZ R0, R6, R135, !PT ;  /* 0x0000008706007209 */ /* 0x000fe40007810000 */
        /* <DEDUP_REMOVED lines=29> */
[----:B------:R-:W-:Y:S01]  /*b820*/  FMNMX.FTZ R176, R35, R0, !PT ;  /* 0x0000000023b07209 */ /* 0x000fe20007810000 */
[----:B------:R-:W-:-:S05]  /*b830*/  BRA.DIV ~URZ, `(.L_x_541) ;  /* 0x000067f27f007947 */ /* 0x000fca000b800000 */
[----:B------:R-:W1:Y:S02]  /*b840*/  SHFL.BFLY PT, R0, R132, 0x2, 0x1f ;  /* 0x0c401f0084007f89 */ /* 0x000e6400000e0000 */
[----:B-1----:R-:W-:Y:S05]  /*b850*/  FMNMX.FTZ R132, R132, R0, !PT ;  /* 0x0000000084847209 */ /* 0x002fea0007810000 */
[----:B------:R-:W1:Y:S02]  /*b860*/  SHFL.BFLY PT, R133, R132, 0x1, 0x1f ;  /* 0x0c201f0084857f89 */ /* 0x000e6400000e0000 */
[----:B-1----:R-:W-:Y:S02]  /*b870*/  FMNMX.FTZ R133, R132, R133, !PT ;  /* 0x0000008584857209 */ /* 0x002fe40007810000 */
[----:B------:R-:W1:Y:S02]  /*b880*/  SHFL.BFLY PT, R132, R176, 0x2, 0x1f ;  /* 0x0c401f00b0847f89 */ /* 0x000e6400000e0000 */
[----:B-1----:R-:W-:Y:S05]  /*b890*/  FMNMX.FTZ R132, R176, R132, !PT ;  /* 0x00000084b0847209 */ /* 0x002fea0007810000 */
[----:B------:R1:W2:Y:S02]  /*b8a0*/  SHFL.BFLY PT, R0, R132, 0x1, 0x1f ;  /* 0x0c201f0084007f89 */ /* 0x0002a400000e0000 */
.L_x_588:
[----:B------:R-:W3:Y:S01]  /*b8b0*/  LDL.LU R177, [R1+0x7c] ;  /* 0x00007c0001b17983 */ /* 0x000ee20000300800 */
[----:B--2---:R-:W-:Y:S01]  /*b8c0*/  FMNMX.FTZ R3, R0, R132, !PT ;  /* 0x0000008400037209 */ /* 0x004fe20007810000 */
[C---:B-1----:R-:W-:Y:S01]  /*b8d0*/  FMUL.FTZ R132, R133.reuse, c[0x0][0x2d0] ;  /* 0x0000b40085847a20 */ /* 0x042fe20000410000 */
[----:B------:R-:W-:Y:S01]  /*b8e0*/  WARPSYNC 0xffffffff ;  /* 0xffffffff00007948 */ /* 0x000fe20003800000 */
        /* <DEDUP_REMOVED lines=10> */
[----:B------:R-:W3:Y:S01]  /*b990*/  MUFU.EX2 R4, R4 ;  /* 0x0000000400047308 */ /* 0x000ee20000000800 */
        /* <DEDUP_REMOVED lines=9> */
[----:B------:R-:W-:Y:S03]  /*ba30*/  FFMA.FTZ R132, R33, c[0x0][0x2d0], -R132 ;  /* 0x0000b40021847a23 */ /* 0x000fe60000010884 */
[----:B------:R-:W-:Y:S10]  /*ba40*/  MUFU.EX2 R8, R8 ;  /* 0x0000000800087308 */ /* 0x000ff40000000800 */
[----:B------:R-:W1:Y:S10]  /*ba50*/  MUFU.EX2 R9, R9 ;  /* 0x0000000900097308 */ /* 0x000e740000000800 */
[----:B------:R-:W-:Y:S01]  /*ba60*/  MUFU.EX2 R132, R132 ;  /* 0x0000008400847308 */ /* 0x000fe20000000800 */
[C---:B---3--:R-:W-:Y:S01]  /*ba70*/  FFMA.FTZ R0, R2.reuse, R177, R4 ;  /* 0x000000b102007223 */ /* 0x048fe20000010004 */
[----:B-1----:R-:W-:Y:S01]  /*ba80*/  F2FP.BF16.PACK_AB R178, R9, R8 ;  /* 0x0000000809b2723e */ /* 0x002fe200000010ff */
[----:B------:R-:W-:Y:S02]  /*ba90*/  FMUL.FTZ R16, R2, R152 ;  /* 0x0000009802107220 */ /* 0x000fe40000410000 */
[C---:B------:R-:W-:Y:S01]  /*baa0*/  FADD.FTZ R5, R176.reuse, R0 ;  /* 0x00000000b0057221 */ /* 0x040fe20000010000 */
[----:B------:R-:W-:Y:S01]  /*bab0*/  F2FP.BF16.PACK_AB R176, R176, R4 ;  /* 0x00000004b0b0723e */ /* 0x000fe200000010ff */
[C---:B------:R-:W-:Y:S02]  /*bac0*/  FMUL.FTZ R4, R3.reuse, c[0x0][0x2d0] ;  /* 0x0000b40003047a20 */ /* 0x040fe40000410000 */
[----:B------:R-:W-:Y:S02]  /*bad0*/  FADD.FTZ R0, -R3, R135 ;  /* 0x0000008703007221 */ /* 0x000fe40000010100 */
[--C-:B------:R-:W-:Y:S02]  /*bae0*/  FFMA.FTZ R180, R15, c[0x0][0x2d0], -R4.reuse ;  /* 0x0000b4000fb47a23 */ /* 0x100fe40000010804 */
[----:B------:R-:W2:Y:S01]  /*baf0*/  LDL.LU R15, [R1+0x78] ;  /* 0x00007800010f7983 */ /* 0x000ea20000300800 */
[----:B------:R-:W-:Y:S02]  /*bb00*/  FMUL.FTZ R0, R0, c[0x0][0x2d0] ;  /* 0x0000b40000007a20 */ /* 0x000fe40000410000 */
[--C-:B------:R-:W-:Y:S02]  /*bb10*/  FFMA.FTZ R6, R6, c[0x0][0x2d0], -R4.reuse ;  /* 0x0000b40006067a23 */ /* 0x100fe40000010804 */
[--C-:B------:R-:W-:Y:S02]  /*bb20*/  FFMA.FTZ R7, R7, c[0x0][0x2d0], -R4.reuse ;  /* 0x0000b40007077a23 */ /* 0x100fe40000010804 */
[----:B------:R-:W1:Y:S01]  /*bb30*/  MUFU.EX2 R0, R0 ;  /* 0x0000000000007308 */ /* 0x000e620000000800 */
[--C-:B------:R-:W-:Y:S01]  /*bb40*/  FFMA.FTZ R181, R14, c[0x0][0x2d0], -R4.reuse ;  /* 0x0000b4000eb57a23 */ /* 0x100fe20000010804 */
[----:B------:R-:W-:Y:S01]  /*bb50*/  MOV R14, R28 ;  /* 0x0000001c000e7202 */ /* 0x000fe20000000f00 */
[C---:B------:R-:W-:Y:S02]  /*bb60*/  FMUL.FTZ R28, R2.reuse, R140 ;  /* 0x0000008c021c7220 */ /* 0x040fe40000410000 */
[----:B------:R-:W3:Y:S01]  /*bb70*/  LDL R140, [R1+0x30] ;  /* 0x00003000018c7983 */ /* 0x000ee20000100800 */
[----:B------:R-:W-:Y:S02]  /*bb80*/  FMUL.FTZ R25, R2, R145 ;  /* 0x0000009102197220 */ /* 0x000fe40000410000 */
[--C-:B------:R-:W-:Y:S01]  /*bb90*/  FFMA.FTZ R34, R34, c[0x0][0x2d0], -R4.reuse ;  /* 0x0000b40022227a23 */ /* 0x100fe20000010804 */
[----:B------:R-:W4:Y:S01]  /*bba0*/  LDL R145, [R1+0x3c] ;  /* 0x00003c0001917983 */ /* 0x000f220000100800 */
[----:B------:R-:W-:Y:S01]  /*bbb0*/  MUFU.EX2 R177, R6 ;  /* 0x0000000600b17308 */ /* 0x000fe20000000800 */
[--C-:B------:R-:W-:Y:S02]  /*bbc0*/  FFMA.FTZ R35, R35, c[0x0][0x2d0], -R4.reuse ;  /* 0x0000b40023237a23 */ /* 0x100fe40000010804 */
[--C-:B------:R-:W-:Y:S01]  /*bbd0*/  FFMA.FTZ R134, R10, c[0x0][0x2d0], -R4.reuse ;  /* 0x0000b4000a867a23 */ /* 0x100fe20000010804 */
[----:B------:R-:W-:Y:S01]  /*bbe0*/  MOV R10, R32 ;  /* 0x00000020000a7202 */ /* 0x000fe20000000f00 */
        /* <DEDUP_REMOVED lines=10> */
[----:B------:R-:W-:Y:S01]  /*bc90*/  FFMA.FTZ R135, R11, c[0x0][0x2d0], -R4 ;  /* 0x0000b4000b877a23 */ /* 0x000fe20000010804 */
[----:B------:R-:W-:Y:S01]  /*bca0*/  MOV R11, R29 ;  /* 0x0000001d000b7202 */ /* 0x000fe20000000f00 */
[----:B------:R-:W-:Y:S02]  /*bcb0*/  FADD.FTZ R4, R8, R5 ;  /* 0x0000000508047221 */ /* 0x000fe40000010000 */
[C---:B------:R-:W-:Y:S02]  /*bcc0*/  FMUL.FTZ R32, R2.reuse, R136 ;  /* 0x0000008802207220 */ /* 0x040fe40000410000 */
[C---:B------:R-:W-:Y:S02]  /*bcd0*/  FMUL.FTZ R33, R2.reuse, R137 ;  /* 0x0000008902217220 */ /* 0x040fe40000410000 */
[----:B------:R-:W-:Y:S01]  /*bce0*/  FADD.FTZ R188, R9, R4 ;  /* 0x0000000409bc7221 */ /* 0x000fe20000010000 */
[----:B------:R-:W-:Y:S01]  /*bcf0*/  MUFU.EX2 R189, R189 ;  /* 0x000000bd00bd7308 */ /* 0x000fe20000000800 */
[----:B------:R-:W-:Y:S01]  /*bd00*/  FMUL.FTZ R4, R2, R164 ;  /* 0x000000a402047220 */ /* 0x000fe20000410000 */
[----:B------:R-:W-:Y:S01]  /*bd10*/  MOV R164, R35 ;  /* 0x0000002300a47202 */ /* 0x000fe20000000f00 */
[----:B-1----:R-:W-:Y:S02]  /*bd20*/  FMUL.FTZ R35, R0, R139 ;  /* 0x0000008b00237220 */ /* 0x002fe40000410000 */
[----:B------:R-:W-:Y:S01]  /*bd30*/  FMUL.FTZ R5, R2, R165 ;  /* 0x000000a502057220 */ /* 0x000fe20000410000 */
[----:B------:R-:W-:Y:S01]  /*bd40*/  MOV R165, R34 ;  /* 0x0000002200a57202 */ /* 0x000fe20000000f00 */
[----:B------:R-:W-:Y:S02]  /*bd50*/  FMUL.FTZ R34, R0, R138 ;  /* 0x0000008a00227220 */ /* 0x000fe40000410000 */
[C---:B------:R-:W-:Y:S01]  /*bd60*/  FMUL.FTZ R12, R2.reuse, R156 ;  /* 0x0000009c020c7220 */ /* 0x040fe20000410000 */
[----:B------:R-:W-:Y:S01]  /*bd70*/  MUFU.EX2 R191, R191 ;  /* 0x000000bf00bf7308 */ /* 0x000fe20000000800 */
[C---:B------:R-:W-:Y:S02]  /*bd80*/  FMUL.FTZ R17, R2.reuse, R153 ;  /* 0x0000009902117220 */ /* 0x040fe40000410000 */
[C---:B------:R-:W-:Y:S01]  /*bd90*/  FMUL.FTZ R24, R2.reuse, R144 ;  /* 0x0000009002187220 */ /* 0x040fe20000410000 */
[----:B------:R-:W-:Y:S01]  /*bda0*/  MOV R144, R179 ;  /* 0x000000b300907202 */ /* 0x000fe20000000f00 */
[C---:B------:R-:W-:Y:S02]  /*bdb0*/  FMUL.FTZ R29, R2.reuse, R141 ;  /* 0x0000008d021d7220 */ /* 0x040fe40000410000 */
[----:B------:R-:W4:Y:S01]  /*bdc0*/  LDL R141, [R1+0x38] ;  /* 0x00003800018d7983 */ /* 0x000f220000100800 */
[C---:B------:R-:W-:Y:S01]  /*bdd0*/  FMUL.FTZ R8, R2.reuse, R160 ;  /* 0x000000a002087220 */ /* 0x040fe20000410000 */
[----:B------:R-:W-:Y:S01]  /*bde0*/  MOV R160, R31 ;  /* 0x0000001f00a07202 */ /* 0x000fe20000000f00 */
[----:B------:R-:W-:Y:S01]  /*bdf0*/  MUFU.EX2 R153, R134 ;  /* 0x0000008600997308 */ /* 0x000fe20000000800 */
[C---:B------:R-:W-:Y:S01]  /*be00*/  FMUL.FTZ R9, R2.reuse, R161 ;  /* 0x000000a102097220 */ /* 0x040fe20000410000 */
[----:B------:R-:W-:Y:S01]  /*be10*/  MOV R161, R30 ;  /* 0x0000001e00a17202 */ /* 0x000fe20000000f00 */
[----:B------:R-:W-:Y:S01]  /*be20*/  FMUL.FTZ R13, R2, R157 ;  /* 0x0000009d020d7220 */ /* 0x000fe20000410000 */
[----:B------:R-:W-:Y:S01]  /*be30*/  MOV R157, R10 ;  /* 0x0000000a009d7202 */ /* 0x000fe20000000f00 */
[----:B------:R-:W-:Y:S02]  /*be40*/  FMUL.FTZ R10, R0, R162 ;  /* 0x000000a2000a7220 */ /* 0x000fe40000410000 */
[----:B------:R-:W-:Y:S01]  /*be50*/  FMUL.FTZ R21, R2, R149 ;  /* 0x0000009502157220 */ /* 0x000fe20000410000 */
[----:B------:R-:W-:Y:S01]  /*be60*/  MOV R149, R11 ;  /* 0x0000000b00957202 */ /* 0x000fe20000000f00 */
[----:B------:R-:W-:Y:S01]  /*be70*/  FMUL.FTZ R11, R0, R163 ;  /* 0x000000a3000b7220 */ /* 0x000fe20000410000 */
[----:B------:R-:W1:Y:S01]  /*be80*/  MUFU.EX2 R156, R135 ;  /* 0x00000087009c7308 */ /* 0x000e620000000800 */
[----:B------:R-:W-:Y:S01]  /*be90*/  FMUL.FTZ R20, R2, R148 ;  /* 0x0000009402147220 */ /* 0x000fe20000410000 */
[----:B------:R-:W-:Y:S01]  /*bea0*/  MOV R148, R14 ;  /* 0x0000000e00947202 */ /* 0x000fe20000000f00 */
        /* <DEDUP_REMOVED lines=8> */
[C---:B------:R-:W-:Y:S02]  /*bf30*/  FMUL.FTZ R30, R0.reuse, R142 ;  /* 0x0000008e001e7220 */ /* 0x040fe40000410000 */
[----:B------:R-:W-:Y:S01]  /*bf40*/  FMUL.FTZ R31, R0, R143 ;  /* 0x0000008f001f7220 */ /* 0x000fe20000410000 */
[----:B------:R-:W-:Y:S01]  /*bf50*/  MUFU.EX2 R135, R184 ;  /* 0x000000b800877308 */ /* 0x000fe20000000800 */
[C---:B-----5:R-:W-:Y:S02]  /*bf60*/  FMUL.FTZ R36, R2.reuse, R36 ;  /* 0x0000002402247220 */ /* 0x060fe40000410000 */
[----:B------:R-:W-:Y:S01]  /*bf70*/  FMUL.FTZ R37, R2, R37 ;  /* 0x0000002502257220 */ /* 0x000fe20000410000 */
[----:B-1----:R-:W-:Y:S01]  /*bf80*/  F2FP.BF16.PACK_AB R179, R156, R153 ;  /* 0x000000999cb3723e */ /* 0x002fe200000010ff */
        /* <DEDUP_REMOVED lines=9> */
[----:B------:R-:W-:Y:S01]  /*c020*/  MUFU.EX2 R184, R181 ;  /* 0x000000b500b87308 */ /* 0x000fe20000000800 */
[C---:B------:R-:W-:Y:S02]  /*c030*/  FMUL.FTZ R46, R0.reuse, R46 ;  /* 0x0000002e002e7220 */ /* 0x040fe40000410000 */
[----:B------:R-:W-:Y:S02]  /*c040*/  FMUL.FTZ R47, R0, R47 ;  /* 0x0000002f002f7220 */ /* 0x000fe40000410000 */
        /* <DEDUP_REMOVED lines=81> */
[C---:B------:R-:W-:Y:S02]  /*c560*/  FMUL.FTZ R125, R2.reuse, R125 ;  /* 0x0000007d027d7220 */ /* 0x040fe40000410000 */
[C---:B------:R-:W-:Y:S02]  /*c570*/  FMUL.FTZ R128, R2.reuse, R128 ;  /* 0x0000008002807220 */ /* 0x040fe40000410000 */
[----:B------:R-:W-:Y:S02]  /*c580*/  FMUL.FTZ R129, R2, R129 ;  /* 0x0000008102817220 */ /* 0x000fe40000410000 */
[----:B------:R3:W1:Y:S01]  /*c590*/  MUFU.EX2 R2, R186 ;  /* 0x000000ba00027308 */ /* 0x0006620000000800 */
[C---:B------:R-:W-:Y:S02]  /*c5a0*/  FMUL.FTZ R126, R0.reuse, R126 ;  /* 0x0000007e007e7220 */ /* 0x040fe40000410000 */
[C---:B------:R-:W-:Y:S02]  /*c5b0*/  FMUL.FTZ R127, R0.reuse, R127 ;  /* 0x0000007f007f7220 */ /* 0x040fe40000410000 */
[C---:B------:R-:W-:Y:S02]  /*c5c0*/  FMUL.FTZ R130, R0.reuse, R130 ;  /* 0x0000008200827220 */ /* 0x040fe40000410000 */
[C---:B------:R-:W-:Y:S02]  /*c5d0*/  FMUL.FTZ R131, R0.reuse, R131 ;  /* 0x0000008300837220 */ /* 0x040fe40000410000 */
[C---:B--2---:R-:W-:Y:S01]  /*c5e0*/  FFMA.FTZ R6, R0.reuse, R15, R177 ;  /* 0x0000000f00067223 */ /* 0x044fe200000100b1 */
[C---:B------:R-:W-:Y:S01]  /*c5f0*/  F2FP.BF16.PACK_AB R177, R7.reuse, R177 ;  /* 0x000000b107b1723e */ /* 0x040fe200000010ff */
[C---:B------:R-:W-:Y:S02]  /*c600*/  FMUL.FTZ R15, R0.reuse, R159 ;  /* 0x0000009f000f7220 */ /* 0x040fe40000410000 */
[----:B------:R-:W-:Y:S02]  /*c610*/  FADD.FTZ R152, R7, R6 ;  /* 0x0000000607987221 */ /* 0x000fe40000010000 */
[C---:B------:R-:W-:Y:S02]  /*c620*/  FMUL.FTZ R6, R0.reuse, R166 ;  /* 0x000000a600067220 */ /* 0x040fe40000410000 */
[----:B------:R-:W2:Y:S01]  /*c630*/  LDL R166, [R1+0x2c] ;  /* 0x00002c0001a67983 */ /* 0x000ea20000100800 */
[----:B------:R-:W-:Y:S02]  /*c640*/  FMUL.FTZ R7, R0, R167 ;  /* 0x000000a700077220 */ /* 0x000fe40000410000 */
[----:B------:R-:W-:Y:S01]  /*c650*/  FADD.FTZ R0, R134, R188 ;  /* 0x000000bc86007221 */ /* 0x000fe20000010000 */
[----:B------:R-:W2:Y:S01]  /*c660*/  LDL R167, [R1+0x34] ;  /* 0x0000340001a77983 */ /* 0x000ea20000100800 */
[----:B---3--:R-:W-:Y:S02]  /*c670*/  MOV R186, R140 ;  /* 0x0000008c00ba7202 */ /* 0x008fe40000000f00 */
[----:B-1----:R-:W-:Y:S01]  /*c680*/  FADD.FTZ R0, R2, R0 ;  /* 0x0000000002007221 */ /* 0x002fe20000010000 */
[----:B----4-:R-:W-:Y:S01]  /*c690*/  MOV R187, R141 ;  /* 0x0000008d00bb7202 */ /* 0x010fe20000000f00 */
[----:B--2---:R-:W1:Y:S01]  /*c6a0*/  LDSM.16.MT88.4 R136, [R166] ;  /* 0x00000000a688783b */ /* 0x004e620000004200 */
[----:B------:R-:W-:Y:S01]  /*c6b0*/  MOV R188, R167 ;  /* 0x000000a700bc7202 */ /* 0x000fe20000000f00 */
[C---:B-1----:R-:W-:Y:S08]  /*c6c0*/  HMMA.16816.F32.BF16 R4, R176.reuse, R136, R4 ;  /* 0x00000088b004723c */ /* 0x042ff00000041804 */
[C---:B------:R-:W-:Y:S01]  /*c6d0*/  HMMA.16816.F32.BF16 R8, R176.reuse, R138, R8 ;  /* 0x0000008ab008723c */ /* 0x040fe20000041808 */
[----:B------:R-:W1:Y:S07]  /*c6e0*/  LDSM.16.MT88.4 R136, [R167] ;  /* 0x00000000a788783b */ /* 0x000e6e0000004200 */
[C---:B-1----:R-:W-:Y:S08]  /*c6f0*/  HMMA.16816.F32.BF16 R12, R176.reuse, R136, R12 ;  /* 0x00000088b00c723c */ /* 0x042ff0000004180c */
[C---:B------:R-:W-:Y:S01]  /*c700*/  HMMA.16816.F32.BF16 R16, R176.reuse, R138, R16 ;  /* 0x0000008ab010723c */ /* 0x040fe20000041810 */
[----:B------:R-:W1:Y:S07]  /*c710*/  LDSM.16.MT88.4 R136, [R140] ;  /* 0x000000008c88783b */ /* 0x000e6e0000004200 */
[C---:B-1----:R-:W-:Y:S08]  /*c720*/  HMMA.16816.F32.BF16 R20, R176.reuse, R136, R20 ;  /* 0x00000088b014723c */ /* 0x042ff00000041814 */
[C---:B------:R-:W-:Y:S01]  /*c730*/  HMMA.16816.F32.BF16 R24, R176.reuse, R138, R24 ;  /* 0x0000008ab018723c */ /* 0x040fe20000041818 */
[----:B------:R1:W2:Y:S03]  /*c740*/  LDSM.16.MT88.4 R136, [R145] ;  /* 0x000000009188783b */ /* 0x0002a60000004200 */
[----:B-1----:R-:W-:Y:S02]  /*c750*/  MOV R145, R144 ;  /* 0x0000009000917202 */ /* 0x002fe40000000f00 */
[----:B------:R-:W1:Y:S02]  /*c760*/  MUFU.EX2 R144, R185 ;  /* 0x000000b900907308 */ /* 0x000e640000000800 */
[C---:B--2---:R-:W-:Y:S08]  /*c770*/  HMMA.16816.F32.BF16 R28, R176.reuse, R136, R28 ;  /* 0x00000088b01c723c */ /* 0x044ff0000004181c */
[C---:B------:R-:W-:Y:S01]  /*c780*/  HMMA.16816.F32.BF16 R32, R176.reuse, R138, R32 ;  /* 0x0000008ab020723c */ /* 0x040fe20000041820 */
[----:B------:R-:W2:Y:S03]  /*c790*/  LDSM.16.MT88.4 R136, [R166+0x2000] ;  /* 0x00200000a688783b */ /* 0x000ea60000004200 */
[----:B-1----:R-:W-:Y:S04]  /*c7a0*/  FADD.FTZ R0, R144, R0 ;  /* 0x0000000090007221 */ /* 0x002fe80000010000 */
[----:B------:R-:W-:Y:S01]  /*c7b0*/  FADD.FTZ R0, R135, R0 ;  /* 0x0000000087007221 */ /* 0x000fe20000010000 */
        /* <DEDUP_REMOVED lines=26> */
[----:B------:R1:W2:Y:S03]  /*c960*/  LDSM.16.MT88.4 R136, [R167+0x6000] ;  /* 0x00600000a788783b */ /* 0x0002a60000004200 */
[----:B-1----:R-:W-:Y:S04]  /*c970*/  MOV R167, R145 ;  /* 0x0000009100a77202 */ /* 0x002fe80000000f00 */
[C---:B--2---:R-:W-:Y:S08]  /*c980*/  HMMA.16816.F32.BF16 R108, R176.reuse, R136, R108 ;  /* 0x00000088b06c723c */ /* 0x044ff0000004186c */
[C---:B------:R-:W-:Y:S01]  /*c990*/  HMMA.16816.F32.BF16 R112, R176.reuse, R138, R112 ;  /* 0x0000008ab070723c */ /* 0x040fe20000041870 */
[----:B------:R-:W1:Y:S07]  /*c9a0*/  LDSM.16.MT88.4 R136, [R140+0x6000] ;  /* 0x006000008c88783b */ /* 0x000e6e0000004200 */
[C---:B-1----:R-:W-:Y:S08]  /*c9b0*/  HMMA.16816.F32.BF16 R116, R176.reuse, R136, R116 ;  /* 0x00000088b074723c */ /* 0x042ff00000041874 */
[C---:B------:R-:W-:Y:S01]  /*c9c0*/  HMMA.16816.F32.BF16 R120, R176.reuse, R138, R120 ;  /* 0x0000008ab078723c */ /* 0x040fe20000041878 */
[----:B------:R-:W1:Y:S08]  /*c9d0*/  LDSM.16.MT88.4 R136, [R141+0x6000] ;  /* 0x006000008d88783b */ /* 0x000e700000004200 */
[----:B------:R-:W2:Y:S01]  /*c9e0*/  LDSM.16.MT88.4 R140, [R166+0x800] ;  /* 0x00080000a68c783b */ /* 0x000ea20000004200 */
[C---:B-1----:R-:W-:Y:S07]  /*c9f0*/  HMMA.16816.F32.BF16 R124, R176.reuse, R136, R124 ;  /* 0x00000088b07c723c */ /* 0x042fee000004187c */
[----:B------:R-:W-:Y:S01]  /*ca00*/  F2FP.BF16.PACK_AB R136, R2, R134 ;  /* 0x000000860288723e */ /* 0x000fe200000010ff */
[----:B------:R-:W-:Y:S01]  /*ca10*/  HMMA.16816.F32.BF16 R128, R176, R138, R128 ;  /* 0x0000008ab080723c */ /* 0x000fe20000041880 */
[----:B------:R1:W-:Y:S03]  /*ca20*/  MUFU.EX2 R2, R251 ;  /* 0x000000fb00027308 */ /* 0x0003e60000000800 */
[----:B------:R-:W-:Y:S03]  /*ca30*/  F2FP.BF16.PACK_AB R137, R181, R184 ;  /* 0x000000b8b589723e */ /* 0x000fe600000010ff */
[----:B------:R-:W-:Y:S02]  /*ca40*/  F2FP.BF16.PACK_AB R138, R135, R144 ;  /* 0x00000090878a723e */ /* 0x000fe400000010ff */
[----:B------:R-:W3:Y:S02]  /*ca50*/  LDSM.16.MT88.4 R144, [R188+0x800] ;  /* 0x00080000bc90783b */ /* 0x000ee40000004200 */
[----:B------:R4:W4:Y:S01]  /*ca60*/  MUFU.EX2 R134, R167 ;  /* 0x000000a700867308 */ /* 0x0009220000000800 */
[----:B------:R-:W-:Y:S07]  /*ca70*/  F2FP.BF16.PACK_AB R139, R183, R182 ;  /* 0x000000b6b78b723e */ /* 0x000fee00000010ff */
[C---:B--2---:R-:W-:Y:S02]  /*ca80*/  HMMA.16816.F32.BF16 R4, R136.reuse, R140, R4 ;  /* 0x0000008c8804723c */ /* 0x044fe40000041804 */
[----:B------:R-:W-:Y:S03]  /*ca90*/  MUFU.EX2 R135, R249 ;  /* 0x000000f900877308 */ /* 0x000fe60000000800 */
[----:B-1----:R-:W-:Y:S03]  /*caa0*/  MOV R251, R166 ;  /* 0x000000a600fb7202 */ /* 0x002fe60000000f00 */
[C---:B------:R-:W-:Y:S01]  /*cab0*/  HMMA.16816.F32.BF16 R8, R136.reuse, R142, R8 ;  /* 0x0000008e8808723c */ /* 0x040fe20000041808 */
[----:B------:R-:W1:Y:S03]  /*cac0*/  LDSM.16.MT88.4 R140, [R186+0x800] ;  /* 0x00080000ba8c783b */ /* 0x000e660000004200 */
[----:B------:R-:W-:Y:S01]  /*cad0*/  MUFU.EX2 R178, R157 ;  /* 0x0000009d00b27308 */ /* 0x000fe20000000800 */
[----:B----4-:R-:W-:Y:S01]  /*cae0*/  MOV R167, R148 ;  /* 0x0000009400a77202 */ /* 0x010fe20000000f00 */
[----:B------:R-:W-:Y:S06]  /*caf0*/  FADD.FTZ R0, R134, R0 ;  /* 0x0000000086007221 */ /* 0x000fec0000010000 */
[----:B------:R-:W-:Y:S02]  /*cb00*/  FADD.FTZ R0, R2, R0 ;  /* 0x0000000002007221 */ /* 0x000fe40000010000 */
[----:B------:R-:W2:Y:S01]  /*cb10*/  MUFU.EX2 R148, R250 ;  /* 0x000000fa00947308 */ /* 0x000ea20000000800 */
[C---:B---3--:R-:W-:Y:S08]  /*cb20*/  HMMA.16816.F32.BF16 R12, R136.reuse, R144, R12 ;  /* 0x00000090880c723c */ /* 0x048ff0000004180c */
[C---:B------:R-:W-:Y:S01]  /*cb30*/  HMMA.16816.F32.BF16 R16, R136.reuse, R146, R16 ;  /* 0x000000928810723c */ /* 0x040fe20000041810 */
[----:B------:R-:W3:Y:S03]  /*cb40*/  LDSM.16.MT88.4 R144, [R187+0x800] ;  /* 0x00080000bb90783b */ /* 0x000ee60000004200 */
[----:B--2---:R-:W-:Y:S04]  /*cb50*/  FADD.FTZ R0, R148, R0 ;  /* 0x0000000094007221 */ /* 0x004fe80000010000 */
[C---:B-1----:R-:W-:Y:S04]  /*cb60*/  HMMA.16816.F32.BF16 R20, R136.reuse, R140, R20 ;  /* 0x0000008c8814723c */ /* 0x042fe80000041814 */
[C---:B------:R-:W-:Y:S04]  /*cb70*/  FADD.FTZ R0, R135.reuse, R0 ;  /* 0x0000000087007221 */ /* 0x040fe80000010000 */
        /* <DEDUP_REMOVED lines=26> */
[C---:B--2---:R-:W-:Y:S04]  /*cd20*/  HMMA.16816.F32.BF16 R92, R136.reuse, R144, R92 ;  /* 0x00000090885c723c */ /* 0x044fe8000004185c */
[----:B-1----:R-:W-:Y:S04]  /*cd30*/  MOV R166, R149 ;  /* 0x0000009500a67202 */ /* 0x002fe80000000f00 */
[----:B------:R-:W-:Y:S01]  /*cd40*/  MUFU.EX2 R176, R166 ;  /* 0x000000a600b07308 */ /* 0x000fe20000000800 */
        /* <DEDUP_REMOVED lines=15> */
[----:B------:R-:W3:Y:S01]  /*ce40*/  LDSM.16.MT88.4 R148, [R186+0x1000] ;  /* 0x00100000ba94783b */ /* 0x000ee20000004200 */
[----:B------:R-:W4:Y:S02]  /*ce50*/  MUFU.EX2 R135, R160 ;  /* 0x000000a000877308 */ /* 0x000f240000000800 */
[----:B------:R-:W-:Y:S02]  /*ce60*/  F2FP.BF16.PACK_AB R136, R2, R134 ;  /* 0x000000860288723e */ /* 0x000fe400000010ff */
[----:B------:R-:W-:Y:S02]  /*ce70*/  F2FP.BF16.PACK_AB R137, R189, R190 ;  /* 0x000000bebd89723e */ /* 0x000fe400000010ff */
[----:B------:R-:W-:Y:S04]  /*ce80*/  F2FP.BF16.PACK_AB R139, R248, R191 ;  /* 0x000000bff88b723e */ /* 0x000fe800000010ff */
[----:B------:R-:W1:Y:S03]  /*ce90*/  MUFU.EX2 R2, R167 ;  /* 0x000000a700027308 */ /* 0x000e660000000800 */
[C---:B--2---:R-:W-:Y:S07]  /*cea0*/  HMMA.16816.F32.BF16 R4, R136.reuse, R140, R4 ;  /* 0x0000008c8804723c */ /* 0x044fee0000041804 */
[----:B------:R-:W-:Y:S01]  /*ceb0*/  MUFU.EX2 R134, R165 ;  /* 0x000000a500867308 */ /* 0x000fe20000000800 */
[C---:B------:R-:W-:Y:S01]  /*cec0*/  HMMA.16816.F32.BF16 R8, R136.reuse, R142, R8 ;  /* 0x0000008e8808723c */ /* 0x040fe20000041808 */
[----:B------:R-:W2:Y:S03]  /*ced0*/  LDSM.16.MT88.4 R140, [R187+0x1000] ;  /* 0x00100000bb8c783b */ /* 0x000ea60000004200 */
[----:B----4-:R-:W-:Y:S05]  /*cee0*/  F2FP.BF16.PACK_AB R177, R135, R180 ;  /* 0x000000b487b1723e */ /* 0x010fea00000010ff */
[----:B------:R-:W-:Y:S01]  /*cef0*/  LDSM.16.MT88.4 R160, [R251+0x1800] ;  /* 0x00180000fba0783b */ /* 0x000fe20000004200 */
[C---:B-1----:R-:W-:Y:S03]  /*cf00*/  HMMA.16816.F32.BF16 R12, R136.reuse, R144, R12 ;  /* 0x00000090880c723c */ /* 0x042fe6000004180c */
[----:B------:R-:W-:Y:S04]  /*cf10*/  FADD.FTZ R0, R2, R0 ;  /* 0x0000000002007221 */ /* 0x000fe80000010000 */
[----:B------:R-:W-:Y:S01]  /*cf20*/  FADD.FTZ R0, R176, R0 ;  /* 0x00000000b0007221 */ /* 0x000fe20000010000 */
[C---:B------:R-:W-:Y:S01]  /*cf30*/  HMMA.16816.F32.BF16 R16, R136.reuse, R146, R16 ;  /* 0x000000928810723c */ /* 0x040fe20000041810 */
[----:B------:R-:W1:Y:S03]  /*cf40*/  LDSM.16.MT88.4 R144, [R251+0x3000] ;  /* 0x00300000fb90783b */ /* 0x000e660000004200 */
[----:B------:R-:W-:Y:S01]  /*cf50*/  FADD.FTZ R0, R178, R0 ;  /* 0x00000000b2007221 */ /* 0x000fe20000010000 */
[----:B------:R-:W-:Y:S02]  /*cf60*/  F2FP.BF16.PACK_AB R178, R132, R178 ;  /* 0x000000b284b2723e */ /* 0x000fe400000010ff */
[----:B------:R-:W-:Y:S01]  /*cf70*/  F2FP.BF16.PACK_AB R176, R176, R2 ;  /* 0x00000002b0b0723e */ /* 0x000fe200000010ff */
[C---:B---3--:R-:W-:Y:S04]  /*cf80*/  HMMA.16816.F32.BF16 R20, R136.reuse, R148, R20 ;  /* 0x000000948814723c */ /* 0x048fe80000041814 */
[----:B------:R-:W-:Y:S02]  /*cf90*/  FADD.FTZ R0, R132, R0 ;  /* 0x0000000084007221 */ /* 0x000fe40000010000 */
[----:B------:R-:W-:Y:S01]  /*cfa0*/  FADD.FTZ R2, R153, R152 ;  /* 0x0000009899027221 */ /* 0x000fe20000010000 */
[----:B------:R-:W3:Y:S01]  /*cfb0*/  MUFU.EX2 R132, R164 ;  /* 0x000000a400847308 */ /* 0x000ee20000000800 */
[C---:B------:R-:W-:Y:S01]  /*cfc0*/  HMMA.16816.F32.BF16 R24, R136.reuse, R150, R24 ;  /* 0x000000968818723c */ /* 0x040fe20000041818 */
[----:B------:R-:W4:Y:S07]  /*cfd0*/  LDSM.16.MT88.4 R148, [R188+0x3000] ;  /* 0x00300000bc94783b */ /* 0x000f2e0000004200 */
[C---:B--2---:R-:W-:Y:S01]  /*cfe0*/  HMMA.16816.F32.BF16 R28, R136.reuse, R140, R28 ;  /* 0x0000008c881c723c */ /* 0x044fe2000004181c */
[----:B------:R-:W-:Y:S07]  /*cff0*/  LDSM.16.MT88.4 R152, [R188+0x1800] ;  /* 0x00180000bc98783b */ /* 0x000fee0000004200 */
[C---:B------:R-:W-:Y:S01]  /*d000*/  HMMA.16816.F32.BF16 R32, R136.reuse, R142, R32 ;  /* 0x0000008e8820723c */ /* 0x040fe20000041820 */
[----:B------:R-:W2:Y:S03]  /*d010*/  LDSM.16.MT88.4 R140, [R186+0x3000] ;  /* 0x00300000ba8c783b */ /* 0x000ea60000004200 */
[----:B---3--:R-:W-:Y:S04]  /*d020*/  F2FP.BF16.PACK_AB R179, R132, R134 ;  /* 0x0000008684b3723e */ /* 0x008fe800000010ff */
[C---:B-1----:R-:W-:Y:S01]  /*d030*/  HMMA.16816.F32.BF16 R36, R136.reuse, R144, R36 ;  /* 0x000000908824723c */ /* 0x042fe20000041824 */
[----:B------:R1:W-:Y:S04]  /*d040*/  STL [R1+0x7c], R0 ;  /* 0x00007c0001007387 */ /* 0x0003e80000100800 */
[----:B------:R-:W3:Y:S03]  /*d050*/  LDL.LU R185, [R1+0x64] ;  /* 0x0000640001b97983 */ /* 0x000ee60000300800 */
[C---:B------:R-:W-:Y:S01]  /*d060*/  HMMA.16816.F32.BF16 R40, R136.reuse, R146, R40 ;  /* 0x000000928828723c */ /* 0x040fe20000041828 */
[----:B------:R-:W2:Y:S07]  /*d070*/  LDSM.16.MT88.4 R144, [R187+0x3000] ;  /* 0x00300000bb90783b */ /* 0x000eae0000004200 */
[C---:B----4-:R-:W-:Y:S08]  /*d080*/  HMMA.16816.F32.BF16 R44, R136.reuse, R148, R44 ;  /* 0x00000094882c723c */ /* 0x050ff0000004182c */
[C---:B------:R-:W-:Y:S01]  /*d090*/  HMMA.16816.F32.BF16 R48, R136.reuse, R150, R48 ;  /* 0x000000968830723c */ /* 0x040fe20000041830 */
[----:B------:R-:W4:Y:S03]  /*d0a0*/  LDSM.16.MT88.4 R148, [R251+0x5000] ;  /* 0x00500000fb94783b */ /* 0x000f260000004200 */
[----:B-1----:R-:W-:Y:S04]  /*d0b0*/  FADD.FTZ R0, R156, R2 ;  /* 0x000000029c007221 */ /* 0x002fe80000010000 */
[C---:B--2---:R-:W-:Y:S04]  /*d0c0*/  HMMA.16816.F32.BF16 R52, R136.reuse, R140, R52 ;  /* 0x0000008c8834723c */ /* 0x044fe80000041834 */
[----:B------:R-:W-:Y:S04]  /*d0d0*/  FADD.FTZ R0, R184, R0 ;  /* 0x00000000b8007221 */ /* 0x000fe80000010000 */
[C---:B------:R-:W-:Y:S01]  /*d0e0*/  HMMA.16816.F32.BF16 R56, R136.reuse, R142, R56 ;  /* 0x0000008e8838723c */ /* 0x040fe20000041838 */
[----:B------:R-:W1:Y:S03]  /*d0f0*/  LDSM.16.MT88.4 R140, [R188+0x5000] ;  /* 0x00500000bc8c783b */ /* 0x000e660000004200 */
[----:B------:R-:W-:Y:S04]  /*d100*/  FADD.FTZ R0, R181, R0 ;  /* 0x00000000b5007221 */ /* 0x000fe80000010000 */
[----:B------:R-:W-:Y:S01]  /*d110*/  FADD.FTZ R0, R182, R0 ;  /* 0x00000000b6007221 */ /* 0x000fe20000010000 */
[C---:B------:R-:W-:Y:S03]  /*d120*/  HMMA.16816.F32.BF16 R60, R136.reuse, R144, R60 ;  /* 0x00000090883c723c */ /* 0x040fe6000004183c */
[----:B------:R-:W-:Y:S04]  /*d130*/  FADD.FTZ R0, R183, R0 ;  /* 0x00000000b7007221 */ /* 0x000fe80000010000 */
[----:B------:R-:W-:Y:S01]  /*d140*/  FADD.FTZ R0, R190, R0 ;  /* 0x00000000be007221 */ /* 0x000fe20000010000 */
[C---:B------:R-:W-:Y:S01]  /*d150*/  HMMA.16816.F32.BF16 R64, R136.reuse, R146, R64 ;  /* 0x000000928840723c */ /* 0x040fe20000041840 */
[----:B------:R-:W2:Y:S03]  /*d160*/  LDSM.16.MT88.4 R144, [R186+0x5000] ;  /* 0x00500000ba90783b */ /* 0x000ea60000004200 */
[----:B------:R-:W-:Y:S04]  /*d170*/  FADD.FTZ R0, R189, R0 ;  /* 0x00000000bd007221 */ /* 0x000fe80000010000 */
[C---:B----4-:R-:W-:Y:S04]  /*d180*/  HMMA.16816.F32.BF16 R68, R136.reuse, R148, R68 ;  /* 0x000000948844723c */ /* 0x050fe80000041844 */
[----:B------:R-:W-:Y:S04]  /*d190*/  FADD.FTZ R0, R191, R0 ;  /* 0x00000000bf007221 */ /* 0x000fe80000010000 */
[C---:B------:R-:W-:Y:S01]  /*d1a0*/  HMMA.16816.F32.BF16 R72, R136.reuse, R150, R72 ;  /* 0x000000968848723c */ /* 0x040fe20000041848 */
[----:B------:R-:W4:Y:S03]  /*d1b0*/  LDSM.16.MT88.4 R148, [R187+0x5000] ;  /* 0x00500000bb94783b */ /* 0x000f260000004200 */
[----:B------:R-:W-:Y:S04]  /*d1c0*/  FADD.FTZ R0, R248, R0 ;  /* 0x00000000f8007221 */ /* 0x000fe80000010000 */
[C---:B-1----:R-:W-:Y:S04]  /*d1d0*/  HMMA.16816.F32.BF16 R76, R136.reuse, R140, R76 ;  /* 0x0000008c884c723c */ /* 0x042fe8000004184c */
[----:B------:R-:W-:Y:S04]  /*d1e0*/  FADD.FTZ R0, R180, R0 ;  /* 0x00000000b4007221 */ /* 0x000fe80000010000 */
[C---:B------:R-:W-:Y:S01]  /*d1f0*/  HMMA.16816.F32.BF16 R80, R136.reuse, R142, R80 ;  /* 0x0000008e8850723c */ /* 0x040fe20000041850 */
[----:B------:R-:W1:Y:S03]  /*d200*/  LDSM.16.MT88.4 R140, [R251+0x7000] ;  /* 0x00700000fb8c783b */ /* 0x000e660000004200 */
[----:B------:R-:W-:Y:S01]  /*d210*/  FADD.FTZ R0, R135, R0 ;  /* 0x0000000087007221 */ /* 0x000fe20000010000 */
[----:B------:R-:W-:Y:S03]  /*d220*/  MOV R135, R3 ;  /* 0x0000000300877202 */ /* 0x000fe60000000f00 */
[----:B------:R-:W-:Y:S01]  /*d230*/  FADD.FTZ R2, R134, R0 ;  /* 0x0000000086027221 */ /* 0x000fe20000010000 */
[C---:B--2---:R-:W-:Y:S03]  /*d240*/  HMMA.16816.F32.BF16 R84, R136.reuse, R144, R84 ;  /* 0x000000908854723c */ /* 0x044fe60000041854 */
[----:B------:R-:W-:Y:S01]  /*d250*/  FADD.FTZ R2, R132, R2 ;  /* 0x0000000284027221 */ /* 0x000fe20000010000 */
[----:B------:R-:W-:Y:S04]  /*d260*/  MOV R134, R133 ;  /* 0x0000008500867202 */ /* 0x000fe80000000f00 */
[C---:B------:R-:W-:Y:S01]  /*d270*/  HMMA.16816.F32.BF16 R88, R136.reuse, R146, R88 ;  /* 0x000000928858723c */ /* 0x040fe20000041858 */
[----:B------:R-:W2:Y:S07]  /*d280*/  LDSM.16.MT88.4 R144, [R188+0x7000] ;  /* 0x00700000bc90783b */ /* 0x000eae0000004200 */
[C---:B----4-:R-:W-:Y:S08]  /*d290*/  HMMA.16816.F32.BF16 R92, R136.reuse, R148, R92 ;  /* 0x00000094885c723c */ /* 0x050ff0000004185c */
        /* <DEDUP_REMOVED lines=8> */
[C---:B----4-:R-:W-:Y:S08]  /*d320*/  HMMA.16816.F32.BF16 R116, R136.reuse, R148, R116 ;  /* 0x000000948874723c */ /* 0x050ff00000041874 */
[C---:B------:R-:W-:Y:S08]  /*d330*/  HMMA.16816.F32.BF16 R120, R136.reuse, R150, R120 ;  /* 0x000000968878723c */ /* 0x040ff00000041878 */
[C---:B-1----:R-:W-:Y:S08]  /*d340*/  HMMA.16816.F32.BF16 R124, R136.reuse, R140, R124 ;  /* 0x0000008c887c723c */ /* 0x042ff0000004187c */
[----:B------:R-:W-:Y:S01]  /*d350*/  HMMA.16816.F32.BF16 R128, R136, R142, R128 ;  /* 0x0000008e8880723c */ /* 0x000fe20000041880 */
[----:B------:R-:W1:Y:S07]  /*d360*/  LDSM.16.MT88.4 R136, [R187+0x1800] ;  /* 0x00180000bb88783b */ /* 0x000e6e0000004200 */
[C---:B------:R-:W-:Y:S01]  /*d370*/  HMMA.16816.F32.BF16 R164, R176.reuse, R160, R4 ;  /* 0x000000a0b0a4723c */ /* 0x040fe20000041804 */
[----:B------:R-:W4:Y:S07]  /*d380*/  LDSM.16.MT88.4 R4, [R251+0x3800] ;  /* 0x00380000fb04783b */ /* 0x000f2e0000004200 */
[C---:B------:R-:W-:Y:S01]  /*d390*/  HMMA.16816.F32.BF16 R160, R176.reuse, R162, R8 ;  /* 0x000000a2b0a0723c */ /* 0x040fe20000041808 */
[----:B------:R-:W4:Y:S07]  /*d3a0*/  LDSM.16.MT88.4 R8, [R188+0x3800] ;  /* 0x00380000bc08783b */ /* 0x000f2e0000004200 */
[C---:B------:R-:W-:Y:S01]  /*d3b0*/  HMMA.16816.F32.BF16 R156, R176.reuse, R152, R12 ;  /* 0x00000098b09c723c */ /* 0x040fe2000004180c */
[----:B------:R-:W4:Y:S07]  /*d3c0*/  LDSM.16.MT88.4 R12, [R186+0x3800] ;  /* 0x00380000ba0c783b */ /* 0x000f2e0000004200 */
[C---:B------:R-:W-:Y:S01]  /*d3d0*/  HMMA.16816.F32.BF16 R152, R176.reuse, R154, R16 ;  /* 0x0000009ab098723c */ /* 0x040fe20000041810 */
[----:B------:R-:W3:Y:S07]  /*d3e0*/  LDSM.16.MT88.4 R16, [R187+0x3800] ;  /* 0x00380000bb10783b */ /* 0x000eee0000004200 */
[C---:B--2---:R-:W-:Y:S08]  /*d3f0*/  HMMA.16816.F32.BF16 R148, R176.reuse, R144, R20 ;  /* 0x00000090b094723c */ /* 0x044ff00000041814 */
[C---:B------:R-:W-:Y:S08]  /*d400*/  HMMA.16816.F32.BF16 R144, R176.reuse, R146, R24 ;  /* 0x00000092b090723c */ /* 0x040ff00000041818 */
[C---:B-1----:R-:W-:Y:S08]  /*d410*/  HMMA.16816.F32.BF16 R140, R176.reuse, R136, R28 ;  /* 0x00000088b08c723c */ /* 0x042ff0000004181c */
[C---:B------:R-:W-:Y:S08]  /*d420*/  HMMA.16816.F32.BF16 R136, R176.reuse, R138, R32 ;  /* 0x0000008ab088723c */ /* 0x040ff00000041820 */
[C---:B----4-:R-:W-:Y:S08]  /*d430*/  HMMA.16816.F32.BF16 R36, R176.reuse, R4, R36 ;  /* 0x00000004b024723c */ /* 0x050ff00000041824 */
[C---:B------:R-:W-:Y:S01]  /*d440*/  HMMA.16816.F32.BF16 R40, R176.reuse, R6, R40 ;  /* 0x00000006b028723c */ /* 0x040fe20000041828 */
[----:B------:R-:W1:Y:S07]  /*d450*/  LDSM.16.MT88.4 R4, [R251+0x5800] ;  /* 0x00580000fb04783b */ /* 0x000e6e0000004200 */
[C---:B------:R-:W-:Y:S08]  /*d460*/  HMMA.16816.F32.BF16 R44, R176.reuse, R8, R44 ;  /* 0x00000008b02c723c */ /* 0x040ff0000004182c */
[C---:B------:R-:W-:Y:S01]  /*d470*/  HMMA.16816.F32.BF16 R48, R176.reuse, R10, R48 ;  /* 0x0000000ab030723c */ /* 0x040fe20000041830 */
[----:B------:R-:W2:Y:S07]  /*d480*/  LDSM.16.MT88.4 R8, [R188+0x5800] ;  /* 0x00580000bc08783b */ /* 0x000eae0000004200 */
[C---:B------:R-:W-:Y:S08]  /*d490*/  HMMA.16816.F32.BF16 R52, R176.reuse, R12, R52 ;  /* 0x0000000cb034723c */ /* 0x040ff00000041834 */
[C---:B------:R-:W-:Y:S01]  /*d4a0*/  HMMA.16816.F32.BF16 R56, R176.reuse, R14, R56 ;  /* 0x0000000eb038723c */ /* 0x040fe20000041838 */
[----:B------:R-:W4:Y:S03]  /*d4b0*/  LDSM.16.MT88.4 R12, [R186+0x5800] ;  /* 0x00580000ba0c783b */ /* 0x000f260000004200 */
[C---:B---3--:R-:W-:Y:S04]  /*d4c0*/  IADD3 R0, R185.reuse, -0x1, RZ ;  /* 0xffffffffb9007810 */ /* 0x048fe80007ffe0ff */
[C---:B------:R-:W-:Y:S01]  /*d4d0*/  HMMA.16816.F32.BF16 R60, R176.reuse, R16, R60 ;  /* 0x00000010b03c723c */ /* 0x040fe2000004183c */
[----:B------:R-:W-:Y:S02]  /*d4e0*/  STL [R1+0x64], R0 ;  /* 0x0000640001007387 */ /* 0x000fe40000100800 */
[----:B------:R-:W-:Y:S02]  /*d4f0*/  ISETP.GT.AND P0, PT, R185, RZ, PT ;  /* 0x000000ffb900720c */ /* 0x000fe40003f04270 */
[----:B------:R-:W-:Y:S03]  /*d500*/  STL [R1+0x78], R2 ;  /* 0x0000780201007387 */ /* 0x000fe60000100800 */
        /* <DEDUP_REMOVED lines=8> */
[C---:B----4-:R-:W-:Y:S08]  /*d590*/  HMMA.16816.F32.BF16 R84, R176.reuse, R12, R84 ;  /* 0x0000000cb054723c */ /* 0x050ff00000041854 */
[C---:B------:R-:W-:Y:S01]  /*d5a0*/  HMMA.16816.F32.BF16 R88, R176.reuse, R14, R88 ;  /* 0x0000000eb058723c */ /* 0x040fe20000041858 */
[----:B------:R-:W4:Y:S07]  /*d5b0*/  LDSM.16.MT88.4 R12, [R186+0x7800] ;  /* 0x00780000ba0c783b */ /* 0x000f2e0000004200 */
[C---:B---3--:R-:W-:Y:S08]  /*d5c0*/  HMMA.16816.F32.BF16 R92, R176.reuse, R16, R92 ;  /* 0x00000010b05c723c */ /* 0x048ff0000004185c */
[C---:B------:R-:W-:Y:S01]  /*d5d0*/  HMMA.16816.F32.BF16 R96, R176.reuse, R18, R96 ;  /* 0x00000012b060723c */ /* 0x040fe20000041860 */
[----:B------:R-:W3:Y:S07]  /*d5e0*/  LDSM.16.MT88.4 R16, [R187+0x7800] ;  /* 0x00780000bb10783b */ /* 0x000eee0000004200 */
[C---:B-1----:R-:W-:Y:S08]  /*d5f0*/  HMMA.16816.F32.BF16 R100, R176.reuse, R4, R100 ;  /* 0x00000004b064723c */ /* 0x042ff00000041864 */
[C---:B------:R-:W-:Y:S08]  /*d600*/  HMMA.16816.F32.BF16 R104, R176.reuse, R6, R104 ;  /* 0x00000006b068723c */ /* 0x040ff00000041868 */
[C---:B--2---:R-:W-:Y:S08]  /*d610*/  HMMA.16816.F32.BF16 R108, R176.reuse, R8, R108 ;  /* 0x00000008b06c723c */ /* 0x044ff0000004186c */
[C---:B------:R-:W-:Y:S08]  /*d620*/  HMMA.16816.F32.BF16 R112, R176.reuse, R10, R112 ;  /* 0x0000000ab070723c */ /* 0x040ff00000041870 */
[C---:B----4-:R-:W-:Y:S08]  /*d630*/  HMMA.16816.F32.BF16 R116, R176.reuse, R12, R116 ;  /* 0x0000000cb074723c */ /* 0x050ff00000041874 */
[C---:B------:R-:W-:Y:S08]  /*d640*/  HMMA.16816.F32.BF16 R120, R176.reuse, R14, R120 ;  /* 0x0000000eb078723c */ /* 0x040ff00000041878 */
[C---:B---3--:R-:W-:Y:S07]  /*d650*/  HMMA.16816.F32.BF16 R124, R176.reuse, R16, R124 ;  /* 0x00000010b07c723c */ /* 0x048fee000004187c */
[----:B------:R-:W-:Y:S01]  /*d660*/  MOV R16, R3 ;  /* 0x0000000300107202 */ /* 0x000fe20000000f00 */
[----:B------:R-:W-:Y:S01]  /*d670*/  HMMA.16816.F32.BF16 R128, R176, R18, R128 ;  /* 0x00000012b080723c */ /* 0x000fe20000041880 */
[----:B------:R-:W-:Y:S07]  /*d680*/  @!UPT UIADD3 URZ, URZ, URZ, URZ ;  /* 0x0000003f3f3ff290 */ /* 0x000fee000fffe03f */
[----:B------:R-:W-:-:S11]  /*d690*/  @P0 BRA `(.L_x_542) ;  /* 0xffffc42000000947 */ /* 0x000fd6000383ffff */
.L_x_535:
[----:B------:R-:W-:Y:S05]  /*d6a0*/  BRA.DIV ~URZ, `(.L_x_543) ;  /* 0x00004a927f007947 */ /* 0x000fea000b800000 */
[----:B------:R-:W2:Y:S04]  /*d6b0*/  LDL R0, [R1+0x7c] ;  /* 0x00007c0001007983 */ /* 0x000ea80000100800 */
[----:B--2---:R1:W2:Y:S02]  /*d6c0*/  SHFL.BFLY PT, R4, R0, 0x2, 0x1f ;  /* 0x0c401f0000047f89 */ /* 0x0042a400000e0000 */
.L_x_589:
[----:B-1----:R-:W3:Y:S02]  /*d6d0*/  LDL.LU R0, [R1+0x7c] ;  /* 0x00007c0001007983 */ /* 0x002ee40000300800 */
[----:B--23--:R-:W-:Y:S01]  /*d6e0*/  FADD.FTZ R4, R4, R0 ;  /* 0x0000000004047221 */ /* 0x00cfe20000010000 */
[----:B------:R-:W-:Y:S05]  /*d6f0*/  BRA.DIV ~URZ, `(.L_x_544) ;  /* 0x00004aa27f007947 */ /* 0x000fea000b800000 */
[----:B------:R-:W2:Y:S04]  /*d700*/  LDL.LU R2, [R1+0x78] ;  /* 0x0000780001027983 */ /* 0x000ea80000300800 */
[----:B------:R-:W1:Y:S02]  /*d710*/  SHFL.BFLY PT, R0, R4, 0x1, 0x1f ;  /* 0x0c201f0004007f89 */ /* 0x000e6400000e0000 */
[----:B-1----:R-:W-:-:S02]  /*d720*/  FADD.FTZ R4, R4, R0 ;  /* 0x0000000004047221 */ /* 0x002fc40000010000 */
[----:B--2---:R-:W1:Y:S02]  /*d730*/  SHFL.BFLY PT, R5, R2, 0x2, 0x1f ;  /* 0x0c401f0002057f89 */ /* 0x004e6400000e0000 */
[----:B-1----:R-:W-:-:S05]  /*d740*/  FADD.FTZ R5, R5, R2 ;  /* 0x0000000205057221 */ /* 0x002fca0000010000 */
[----:B------:R1:W2:Y:S02]  /*d750*/  SHFL.BFLY PT, R3, R5, 0x1, 0x1f ;  /* 0x0c201f0005037f89 */ /* 0x0002a400000e0000 */
.L_x_590:
[----:B------:R-:W-:Y:S01]  /*d760*/  FSETP.NE.FTZ.AND P1, PT, R4, RZ, PT ;  /* 0x000000ff0400720b */ /* 0x000fe20003f35000 */
[----:B--2---:R-:W-:Y:S01]  /*d770*/  FADD.FTZ R3, R3, R5 ;  /* 0x0000000503037221 */ /* 0x004fe20000010000 */
[----:B------:R-:W-:Y:S02]  /*d780*/  MOV R2, RZ ;  /* 0x000000ff00027202 */ /* 0x000fe40000000f00 */
[----:B------:R-:W-:Y:S02]  /*d790*/  MOV R0, RZ ;  /* 0x000000ff00007202 */ /* 0x000fe40000000f00 */
[----:B------:R-:W-:Y:S02]  /*d7a0*/  FSETP.NE.FTZ.AND P0, PT, R3, RZ, PT ;  /* 0x000000ff0300720b */ /* 0x000fe40003f15000 */
[----:B------:R-:W-:-:S05]  /*d7b0*/  MOV R173, 0xff800000 ;  /* 0xff80000000ad7802 */ /* 0x000fca0000000f00 */
[----:B------:R-:W2:Y:S01]  /*d7c0*/  @P1 MUFU.RCP R2, R4 ;  /* 0x0000000400021308 */ /* 0x000ea20000001000 */
[----:B------:R-:W-:-:S07]  /*d7d0*/  @P1 MOV R6, 0x3f317218 ;  /* 0x3f31721800061802 */ /* 0x000fce0000000f00 */
[----:B------:R-:W3:Y:S01]  /*d7e0*/  @P1 MUFU.LG2 R4, R4 ;  /* 0x0000000400041308 */ /* 0x000ee20000000c00 */
[----:B--2---:R-:W-:-:S07]  /*d7f0*/  FMUL.FTZ R132, R2, R36 ;  /* 0x0000002402847220 */ /* 0x004fce0000410000 */
[----:B------:R-:W2:Y:S01]  /*d800*/  @P0 MUFU.RCP R0, R3 ;  /* 0x0000000300000308 */ /* 0x000ea20000001000 */
        /* <DEDUP_REMOVED lines=30> */
[C---:B------:R-:W-:Y:S01]  /*d9f0*/  FMUL.FTZ R34, R2.reuse, R65 ;  /* 0x0000004102227220 */ /* 0x040fe20000410000 */
[----:B------:R-:W-:Y:S01]  /*da00*/  MOV R65, 0xff800000 ;  /* 0xff80000000417802 */ /* 0x000fe20000000f00 */
        /* <DEDUP_REMOVED lines=32> */
[----:B------:R4:W5:Y:S01]  /*dc10*/  @P0 MUFU.LG2 R2, R3 ;  /* 0x0000000300020308 */ /* 0x0009620000000c00 */
[----:B-1-3--:R-:W-:Y:S02]  /*dc20*/  @P1 FMUL.FTZ R5, R4, 0.69314718246459960938 ;  /* 0x3f31721804051820 */ /* 0x00afe40000410000 */
[----:B------:R-:W-:Y:S02]  /*dc30*/  @P1 FMUL.FTZ R4, R6, c[0x0][0x2d0] ;  /* 0x0000b40006041a20 */ /* 0x000fe40000410000 */
[----:B--2---:R-:W-:Y:S01]  /*dc40*/  FMUL.FTZ R6, R0, R46 ;  /* 0x0000002e00067220 */ /* 0x004fe20000410000 */
[----:B------:R-:W-:Y:S01]  /*dc50*/  MOV R46, 0x1 ;  /* 0x00000001002e7802 */ /* 0x000fe20000000f00 */
[----:B------:R-:W-:-:S02]  /*dc60*/  @P1 FFMA.FTZ R173, R4, R133, R5 ;  /* 0x0000008504ad1223 */ /* 0x000fc40000010005 */
[C---:B------:R-:W-:Y:S02]  /*dc70*/  FMUL.FTZ R45, R0.reuse, R43 ;  /* 0x0000002b002d7220 */ /* 0x040fe40000410000 */
[C---:B------:R-:W-:Y:S02]  /*dc80*/  FMUL.FTZ R166, R0.reuse, R166 ;  /* 0x000000a600a67220 */ /* 0x040fe40000410000 */
[C---:B------:R-:W-:Y:S02]  /*dc90*/  FMUL.FTZ R167, R0.reuse, R167 ;  /* 0x000000a700a77220 */ /* 0x040fe40000410000 */
[----:B------:R-:W-:Y:S01]  /*dca0*/  FMUL.FTZ R162, R0, R162 ;  /* 0x000000a200a27220 */ /* 0x000fe20000410000 */
[----:B----4-:R-:W-:Y:S01]  /*dcb0*/  @P0 MOV R3, 0x3f317218 ;  /* 0x3f31721800030802 */ /* 0x010fe20000000f00 */
[----:B-----5:R-:W-:Y:S02]  /*dcc0*/  @P0 FMUL.FTZ R2, R2, 0.69314718246459960938 ;  /* 0x3f31721802020820 */ /* 0x020fe40000410000 */
[----:B------:R-:W-:-:S02]  /*dcd0*/  FMUL.FTZ R61, R0, R163 ;  /* 0x000000a3003d7220 */ /* 0x000fc40000410000 */
[----:B------:R-:W-:Y:S02]  /*dce0*/  @P0 FMUL.FTZ R3, R3, c[0x0][0x2d0] ;  /* 0x0000b40003030a20 */ /* 0x000fe40000410000 */
        /* <DEDUP_REMOVED lines=57> */
[----:B------:R-:W-:Y:S01]  /*e080*/  FMUL.FTZ R131, R0, R131 ;  /* 0x0000008300837220 */ /* 0x000fe20000410000 */
[----:B------:R-:W-:Y:S01]  /*e090*/  PRMT R0, R46, 0x7610, R0 ;  /* 0x000076102e007816 */ /* 0x000fe20000000000 */
[----:B------:R-:W-:-:S02]  /*e0a0*/  @P0 FFMA.FTZ R65, R3, R16, R2 ;  /* 0x0000001003410223 */ /* 0x000fc40000010002 */
.L_x_516:
[----:B------:R2:W5:Y:S01]  /*e0b0*/  LDL R48, [R1+0xc8] ;  /* 0x0000c80001307983 */ /* 0x0005620000100800 */
[----:B------:R-:W-:Y:S03]  /*e0c0*/  BSSY B0, `(.L_x_545) ;  /* 0x0000012000007945 */ /* 0x000fe60003800000 */
[----:B------:R-:W3:Y:S02]  /*e0d0*/  S2R R69, SR_TID.X ;  /* 0x0000000000457919 */ /* 0x000ee40000002100 */
[----:B---3--:R-:W-:-:S13]  /*e0e0*/  LOP3.LUT P0, RZ, R69, 0xff, RZ, 0xc0, !PT ;  /* 0x000000ff45ff7812 */ /* 0x008fda000780c0ff */
[----:B------:R-:W-:Y:S05]  /*e0f0*/  @P0 BRA `(.L_x_546) ;  /* 0x000000e000000947 */ /* 0x000fea0003800000 */
[----:B-12---:R-:W1:Y:S01]  /*e100*/  S2R R16, SR_LANEID ;  /* 0x0000000000107919 */ /* 0x006e620000000000 */
[----:B------:R-:W-:Y:S01]  /*e110*/  VOTEU.ANY UR4, UPT, PT ;  /* 0x0000000000047886 */ /* 0x000fe200038e0100 */
[----:B------:R-:W-:Y:S01]  /*e120*/  IMAD.MOV.U32 R46, RZ, RZ, c[0x0][0x580] ;  /* 0x00016000ff2e7624 */ /* 0x000fe200078e00ff */
[----:B------:R-:W1:Y:S01]  /*e130*/  FLO.U32 R3, UR4 ;  /* 0x0000000400037d00 */ /* 0x000e6200080e0000 */
[----:B------:R-:W-:-:S07]  /*e140*/  IMAD.MOV.U32 R47, RZ, RZ, c[0x0][0x584] ;  /* 0x00016100ff2f7624 */ /* 0x000fce00078e00ff */
[----:B------:R-:W2:Y:S01]  /*e150*/  POPC R2, UR4 ;  /* 0x0000000400027d09 */ /* 0x000ea20008000000 */
[----:B-1----:R-:W-:-:S13]  /*e160*/  ISETP.EQ.U32.AND P0, PT, R3, R16, PT ;  /* 0x000000100300720c */ /* 0x002fda0003f02070 */
[----:B--2---:R-:W2:Y:S04]  /*e170*/  @P0 ATOMG.E.ADD.STRONG.GPU PT, R2, [R46.64], R2 ;  /* 0x000000022e0209a8 */ /* 0x004ea800081ee1c6 */
[----:B------:R-:W1:Y:S04]  /*e180*/  S2R R16, SR_LTMASK ;  /* 0x0000000000107919 */ /* 0x000e680000003900 */
[----:B--2---:R1:W2:Y:S02]  /*e190*/  SHFL.IDX PT, R3, R2, R3, 0x1f ;  /* 0x00001f0302037589 */ /* 0x0042a400000e0000 */
[----:B-1----:R-:W-:-:S06]  /*e1a0*/  LOP3.LUT R2, R16, UR4, RZ, 0xc0, !PT ;  /* 0x0000000410027c12 */ /* 0x002fcc000f8ec0ff */
[----:B------:R-:W2:Y:S02]  /*e1b0*/  POPC R2, R2 ;  /* 0x0000000200027309 */ /* 0x000ea40000000000 */
[----:B--2--5:R-:W-:-:S05]  /*e1c0*/  IADD3 R48, R3, c[0x0][0xc], R2 ;  /* 0x0000030003307a10 */ /* 0x024fca0007ffe002 */
[----:B------:R1:W-:Y:S02]  /*e1d0*/  STL [R1+0xc8], R48 ;  /* 0x0000c83001007387 */ /* 0x0003e40000100800 */
.L_x_546:
[----:B--2---:R-:W-:Y:S05]  /*e1e0*/  BSYNC B0 ;  /* 0x0000000000007941 */ /* 0x004fea0003800000 */
.L_x_545:
[----:B------:R-:W-:Y:S01]  /*e1f0*/  PRMT R0, R0, 0x9910, RZ ;  /* 0x0000991000007816 */ /* 0x000fe200000000ff */
[----:B------:R-:W-:Y:S01]  /*e200*/  BSSY B1, `(.L_x_547) ;  /* 0x000022f000017945 */ /* 0x000fe20003800000 */
[----:B-----5:R-:W-:Y:S02]  /*e210*/  IMAD.MOV.U32 R81, RZ, RZ, R48 ;  /* 0x000000ffff517224 */ /* 0x020fe400078e0030 */
[----:B------:R-:W-:-:S13]  /*e220*/  ISETP.NE.AND P0, PT, R0, RZ, PT ;  /* 0x000000ff0000720c */ /* 0x000fda0003f05270 */
[----:B------:R-:W-:Y:S05]  /*e230*/  @!P0 BRA `(.L_x_548) ;  /* 0x000015c000008947 */ /* 0x000fea0003800000 */
[----:B------:R-:W2:Y:S04]  /*e240*/  LDL R87, [R1+0xcc] ;  /* 0x0000cc0001577983 */ /* 0x000ea80000100800 */
[----:B------:R-:W3:Y:S04]  /*e250*/  LDL R83, [R1+0xd0] ;  /* 0x0000d00001537983 */ /* 0x000ee80000100800 */
[----:B------:R-:W4:Y:S04]  /*e260*/  LDL R79, [R1+0xd8] ;  /* 0x0000d800014f7983 */ /* 0x000f280000100800 */
[----:B------:R-:W5:Y:S04]  /*e270*/  LDL R77, [R1+0xd4] ;  /* 0x0000d400014d7983 */ /* 0x000f680000100800 */
[----:B------:R-:W4:Y:S04]  /*e280*/  LDL R75, [R1+0xe8] ;  /* 0x0000e800014b7983 */ /* 0x000f280000100800 */
[----:B------:R-:W5:Y:S04]  /*e290*/  LDL R73, [R1+0xe0] ;  /* 0x0000e00001497983 */ /* 0x000f680000100800 */
[----:B------:R-:W5:Y:S04]  /*e2a0*/  LDL R71, [R1+0xe4] ;  /* 0x0000e40001477983 */ /* 0x000f680000100800 */
[----:B------:R-:W5:Y:S01]  /*e2b0*/  LDL R67, [R1+0xdc] ;  /* 0x0000dc0001437983 */ /* 0x000f620000100800 */
[----:B------:R-:W-:Y:S01]  /*e2c0*/  WARPSYNC 0xffffffff ;  /* 0xffffffff00007948 */ /* 0x000fe20003800000 */
[----:B------:R-:W-:-:S02]  /*e2d0*/  F2FP.BF16.PACK_AB R64, R165, R164 ;  /* 0x000000a4a540723e */ /* 0x000fc400000010ff */
[----:B------:R-:W-:Y:S01]  /*e2e0*/  BAR.SYNC.DEFER_BLOCKING 0x1, 0x100 ;  /* 0x0044000000007b1d */ /* 0x000fe20000010000 */
[----:B------:R-:W-:Y:S02]  /*e2f0*/  F2FP.BF16.PACK_AB R63, R167, R166 ;  /* 0x000000a6a73f723e */ /* 0x000fe400000010ff */
[----:B------:R-:W-:Y:S02]  /*e300*/  F2FP.BF16.PACK_AB R62, R161, R160 ;  /* 0x000000a0a13e723e */ /* 0x000fe400000010ff */
[----:B------:R-:W-:Y:S02]  /*e310*/  F2FP.BF16.PACK_AB R61, R61, R162 ;  /* 0x000000a23d3d723e */ /* 0x000fe400000010ff */
[----:B------:R-:W-:Y:S02]  /*e320*/  F2FP.BF16.PACK_AB R60, R157, R156 ;  /* 0x0000009c9d3c723e */ /* 0x000fe400000010ff */
[----:B------:R-:W-:Y:S02]  /*e330*/  F2FP.BF16.PACK_AB R59, R159, R158 ;  /* 0x0000009e9f3b723e */ /* 0x000fe400000010ff */
[----:B------:R-:W-:-:S02]  /*e340*/  F2FP.BF16.PACK_AB R58, R153, R152 ;  /* 0x00000098993a723e */ /* 0x000fc400000010ff */
        /* <DEDUP_REMOVED lines=9> */
[----:B-1----:R-:W-:Y:S02]  /*e3e0*/  F2FP.BF16.PACK_AB R48, R18, R132 ;  /* 0x000000841230723e */ /* 0x002fe400000010ff */
        /* <DEDUP_REMOVED lines=46> */
[----:B------:R-:W-:Y:S01]  /*e6d0*/  F2FP.BF16.PACK_AB R0, R131, R130 ;  /* 0x000000828300723e */ /* 0x000fe200000010ff */
[----:B--2---:R1:W-:Y:S04]  /*e6e0*/  STS [R87], R64 ;  /* 0x0000004057007388 */ /* 0x0043e80000000800 */
[----:B------:R1:W-:Y:S04]  /*e6f0*/  STS [R87+0x400], R63 ;  /* 0x0004003f57007388 */ /* 0x0003e80000000800 */
[----:B---3--:R1:W-:Y:S04]  /*e700*/  STS [R83], R62 ;  /* 0x0000003e53007388 */ /* 0x0083e80000000800 */
[----:B------:R1:W-:Y:S04]  /*e710*/  STS [R83+0x400], R61 ;  /* 0x0004003d53007388 */ /* 0x0003e80000000800 */
[----:B----4-:R1:W-:Y:S04]  /*e720*/  STS [R79], R60 ;  /* 0x0000003c4f007388 */ /* 0x0103e80000000800 */
[----:B------:R1:W-:Y:S04]  /*e730*/  STS [R79+0x400], R59 ;  /* 0x0004003b4f007388 */ /* 0x0003e80000000800 */
[----:B-----5:R1:W-:Y:S04]  /*e740*/  STS [R77], R58 ;  /* 0x0000003a4d007388 */ /* 0x0203e80000000800 */
[----:B------:R1:W-:Y:S04]  /*e750*/  STS [R77+0x400], R57 ;  /* 0x000400394d007388 */ /* 0x0003e80000000800 */
[----:B------:R1:W-:Y:S04]  /*e760*/  STS [R75], R56 ;  /* 0x000000384b007388 */ /* 0x0003e80000000800 */
[----:B------:R1:W-:Y:S04]  /*e770*/  STS [R75+0x400], R55 ;  /* 0x000400374b007388 */ /* 0x0003e80000000800 */
[----:B------:R1:W-:Y:S04]  /*e780*/  STS [R73], R54 ;  /* 0x0000003649007388 */ /* 0x0003e80000000800 */
[----:B------:R1:W-:Y:S04]  /*e790*/  STS [R73+0x400], R53 ;  /* 0x0004003549007388 */ /* 0x0003e80000000800 */
[----:B------:R1:W-:Y:S04]  /*e7a0*/  STS [R71], R52 ;  /* 0x0000003447007388 */ /* 0x0003e80000000800 */
[----:B------:R1:W-:Y:S04]  /*e7b0*/  STS [R71+0x400], R51 ;  /* 0x0004003347007388 */ /* 0x0003e80000000800 */
[----:B------:R1:W-:Y:S04]  /*e7c0*/  STS [R67], R50 ;  /* 0x0000003243007388 */ /* 0x0003e80000000800 */
        /* <DEDUP_REMOVED lines=49> */
[----:B------:R-:W-:Y:S06]  /*eae0*/  BAR.SYNC.DEFER_BLOCKING 0x1, 0x100 ;  /* 0x0044000000007b1d */ /* 0x000fec0000010000 */
[----:B------:R-:W-:Y:S05]  /*eaf0*/  BRA.CONV ~URZ, `(.L_x_549) ;  /* 0x000000837f007947 */ /* 0x000fea000b800000 */
[----:B------:R2:W-:Y:S01]  /*eb00*/  STL [R1+0x68], RZ ;  /* 0x000068ff01007387 */ /* 0x0005e20000100800 */
[----:B-1----:R-:W-:Y:S01]  /*eb10*/  SHF.R.S32.HI R67, RZ, 0x1f, R69 ;  /* 0x0000001fff437819 */ /* 0x002fe20000011445 */
[----:B------:R-:W-:Y:S01]  /*eb20*/  IMAD.MOV.U32 R3, RZ, RZ, 0x1f ;  /* 0x0000001fff037424 */ /* 0x000fe200078e00ff */
[----:B------:R-:W-:-:S02]  /*eb30*/  MOV R2, 0xeb80 ;  /* 0x0000eb8000027802 */ /* 0x000fc40000000f00 */
[----:B------:R-:W-:-:S04]  /*eb40*/  LEA.HI R67, R67, R69, RZ, 0x7 ;  /* 0x0000004543437211 */ /* 0x000fc800078f38ff */
[----:B------:R-:W-:-:S05]  /*eb50*/  SHF.R.S32.HI R67, RZ, 0x7, R67 ;  /* 0x00000007ff437819 */ /* 0x000fca0000011443 */
[----:B------:R-:W-:Y:S02]  /*eb60*/  IMAD.MOV.U32 R251, RZ, RZ, R67 ;  /* 0x000000fffffb7224 */ /* 0x000fe400078e0043 */
[----:B--2---:R-:W-:Y:S05]  /*eb70*/  CALL.REL.NOINC `($__internal_3_$__cuda_sm70_shflsync_idx_p) ;  /* 0x00003bc000007944 */ /* 0x004fea0003c00000 */
.L_x_549:
[----:B-1----:R-:W2:Y:S04]  /*eb80*/  LDL R2, [R1+0xc0] ;  /* 0x0000c00001027983 */ /* 0x002ea80000100800 */
[----:B------:R-:W3:Y:S04]  /*eb90*/  LDL R14, [R1+0x80] ;  /* 0x00008000010e7983 */ /* 0x000ee80000100800 */
[----:B------:R-:W4:Y:S04]  /*eba0*/  LDL.LU R10, [R1+0xbc] ;  /* 0x0000bc00010a7983 */ /* 0x000f280000300800 */
[----:B------:R-:W2:Y:S04]  /*ebb0*/  LDL.LU R12, [R1+0xb8] ;  /* 0x0000b800010c7983 */ /* 0x000ea80000300800 */
[----:B------:R-:W2:Y:S01]  /*ebc0*/  LDL.LU R17, [R1+0xb4] ;  /* 0x0000b40001117983 */ /* 0x000ea20000300800 */
[----:B-----5:R-:W-:-:S03]  /*ebd0*/  IMAD.MOV.U32 R0, RZ, RZ, 0x1 ;  /* 0x00000001ff007424 */ /* 0x020fc600078e00ff */
[----:B------:R-:W3:Y:S02]  /*ebe0*/  LDL R13, [R1+0x100] ;  /* 0x00010000010d7983 */ /* 0x000ee40000100800 */
[----:B------:R-:W-:Y:S02]  /*ebf0*/  ISETP.NE.AND P0, PT, R0, c[0x0][0x4e8], PT ;  /* 0x00013a0000007a0c */ /* 0x000fe40003f05270 */
[----:B------:R-:W3:Y:S04]  /*ec00*/  LDL R16, [R1+0x50] ;  /* 0x0000500001107983 */ /* 0x000ee80000100800 */
[----:B------:R-:W1:Y:S04]  /*ec10*/  S2R R15, SR_TID.X ;  /* 0x00000000000f7919 */ /* 0x000e680000002100 */
[----:B------:R1:W5:Y:S04]  /*ec20*/  LDL R87, [R1+0xf8] ;  /* 0x0000f80001577983 */ /* 0x0003680000100800 */
[----:B------:R1:W5:Y:S04]  /*ec30*/  LDL R86, [R1+0x58] ;  /* 0x0000580001567983 */ /* 0x0003680000100800 */
[----:B------:R1:W5:Y:S04]  /*ec40*/  LDL R85, [R1+0xf4] ;  /* 0x0000f40001557983 */ /* 0x0003680000100800 */
[----:B------:R1:W5:Y:S04]  /*ec50*/  LDL R84, [R1+0x70] ;  /* 0x0000700001547983 */ /* 0x0003680000100800 */
[----:B------:R1:W5:Y:S04]  /*ec60*/  LDL R83, [R1+0xf0] ;  /* 0x0000f00001537983 */ /* 0x0003680000100800 */
[----:B------:R1:W5:Y:S04]  /*ec70*/  LDL R82, [R1+0x6c] ;  /* 0x00006c0001527983 */ /* 0x0003680000100800 */
[----:B------:R1:W5:Y:S01]  /*ec80*/  LDL R80, [R1+0xec] ;  /* 0x0000ec0001507983 */ /* 0x0003620000100800 */
[----:B----4-:R-:W-:-:S05]  /*ec90*/  SHF.R.S32.HI R5, RZ, 0x1f, R10 ;  /* 0x0000001fff057819 */ /* 0x010fca000001140a */
[----:B------:R-:W-:Y:S01]  /*eca0*/  IMAD R6, R5, c[0x0][0x490], RZ ;  /* 0x0001240005067a24 */ /* 0x000fe200078e02ff */
[----:B--2---:R-:W-:Y:S01]  /*ecb0*/  IADD3 R4, R2, R17, RZ ;  /* 0x0000001102047210 */ /* 0x004fe20007ffe0ff */
[----:B------:R-:W-:-:S04]  /*ecc0*/  IMAD.WIDE.U32 R2, R10, c[0x0][0x490], RZ ;  /* 0x000124000a027a25 */ /* 0x000fc800078e00ff */
[----:B------:R-:W-:-:S04]  /*ecd0*/  @P0 IMAD.HI.U32 R7, R4, c[0x0][0x4ec], RZ ;  /* 0x00013b0004070a27 */ /* 0x000fc800078e00ff */
[----:B------:R-:W-:Y:S01]  /*ece0*/  IMAD R6, R10, c[0x0][0x494], R6 ;  /* 0x000125000a067a24 */ /* 0x000fe200078e0206 */
[----:B------:R-:W-:Y:S01]  /*ecf0*/  SHF.R.S32.HI R11, RZ, 0x1f, R12 ;  /* 0x0000001fff0b7819 */ /* 0x000fe2000001140c */
[----:B------:R-:W-:Y:S01]  /*ed00*/  IMAD.MOV.U32 R0, RZ, RZ, R4 ;  /* 0x000000ffff007224 */ /* 0x000fe200078e0004 */
[----:B------:R-:W-:Y:S02]  /*ed10*/  @P0 SHF.R.U32.HI R0, RZ, c[0x0][0x4f0], R7 ;  /* 0x00013c00ff000a19 */ /* 0x000fe40000011607 */
[----:B------:R-:W-:Y:S01]  /*ed20*/  IADD3 R3, R3, R6, RZ ;  /* 0x0000000603037210 */ /* 0x000fe20007ffe0ff */
[----:B------:R-:W-:Y:S02]  /*ed30*/  IMAD R9, R11, c[0x0][0x498], RZ ;  /* 0x000126000b097a24 */ /* 0x000fe400078e02ff */
[----:B------:R-:W-:Y:S02]  /*ed40*/  IMAD.MOV R8, RZ, RZ, -R0 ;  /* 0x000000ffff087224 */ /* 0x000fe400078e0a00 */
[----:B------:R-:W-:-:S04]  /*ed50*/  IMAD.WIDE.U32 R6, R12, c[0x0][0x498], R2 ;  /* 0x000126000c067a25 */ /* 0x000fc800078e0002 */
[----:B------:R-:W-:Y:S01]  /*ed60*/  IMAD R2, R8, c[0x0][0x4e8], R4 ;  /* 0x00013a0008027a24 */ /* 0x000fe200078e0204 */
[----:B------:R-:W-:Y:S01]  /*ed70*/  SHF.R.S32.HI R8, RZ, 0x1f, R0 ;  /* 0x0000001fff087819 */ /* 0x000fe20000011400 */
[----:B------:R-:W-:Y:S01]  /*ed80*/  IMAD R3, R12, c[0x0][0x49c], R9 ;  /* 0x000127000c037a24 */ /* 0x000fe200078e0209 */
[----:B------:R-:W-:Y:S01]  /*ed90*/  IADD3 R4, P1, R0, R6, RZ ;  /* 0x0000000600047210 */ /* 0x000fe20007f3e0ff */
[----:B------:R-:W-:-:S03]  /*eda0*/  IMAD R0, R5, c[0x0][0x3e8], RZ ;  /* 0x0000fa0005007a24 */ /* 0x000fc600078e02ff */
[----:B------:R-:W-:Y:S02]  /*edb0*/  IADD3.X R5, R8, R7, R3, P1, !PT ;  /* 0x0000000708057210 */ /* 0x000fe40000ffe403 */
[----:B---3--:R-:W-:Y:S02]  /*edc0*/  IADD3 R8, R14, R17, RZ ;  /* 0x000000110e087210 */ /* 0x008fe40007ffe0ff */
[----:B-1----:R-:W-:-:S04]  /*edd0*/  SHF.R.S32.HI R14, RZ, 0x1f, R15 ;  /* 0x0000001fff0e7819 */ /* 0x002fc8000001140f */
[----:B------:R-:W-:-:S04]  /*ede0*/  LEA.HI R14, R14, R15, RZ, 0x5 ;  /* 0x0000000f0e0e7211 */ /* 0x000fc800078f28ff */
[----:B------:R-:W-:-:S04]  /*edf0*/  LOP3.LUT R14, R14, 0xffffffe0, RZ, 0xc0, !PT ;  /* 0xffffffe00e0e7812 */ /* 0x000fc800078ec0ff */
[----:B------:R-:W-:Y:S02]  /*ee00*/  IADD3 R14, -R14, R15, RZ ;  /* 0x0000000f0e0e7210 */ /* 0x000fe40007ffe1ff */
[----:B------:R1:W5:Y:S01]  /*ee10*/  LDL R15, [R1+0x74] ;  /* 0x00007400010f7983 */ /* 0x0003620000100800 */
[----:B------:R-:W-:Y:S01]  /*ee20*/  SHF.R.S32.HI R6, RZ, 0x1f, R2 ;  /* 0x0000001fff067819 */ /* 0x000fe20000011402 */
[----:B------:R-:W-:-:S04]  /*ee30*/  IMAD R9, R10, c[0x0][0x3ec], R0 ;  /* 0x0000fb000a097a24 */ /* 0x000fc800078e0200 */
[----:B------:R-:W-:Y:S02]  /*ee40*/  IMAD R3, R6, c[0x0][0x488], RZ ;  /* 0x0001220006037a24 */ /* 0x000fe400078e02ff */
[----:B------:R-:W-:-:S04]  /*ee50*/  IMAD.WIDE.U32 R6, R10, c[0x0][0x3e8], RZ ;  /* 0x0000fa000a067a25 */ /* 0x000fc800078e00ff */
[C---:B------:R-:W-:Y:S02]  /*ee60*/  IMAD R10, R2.reuse, c[0x0][0x48c], R3 ;  /* 0x00012300020a7a24 */ /* 0x040fe400078e0203 */
[----:B------:R-:W-:-:S04]  /*ee70*/  IMAD.WIDE.U32 R4, R2, c[0x0][0x488], R4 ;  /* 0x0001220002047a25 */ /* 0x000fc800078e0004 */
[----:B------:R-:W-:Y:S01]  /*ee80*/  @P0 IMAD.HI.U32 R2, R8, c[0x0][0x4ec], RZ ;  /* 0x00013b0008020a27 */ /* 0x000fe200078e00ff */
[----:B------:R-:W-:-:S03]  /*ee90*/  IADD3 R3, R7, R9, RZ ;  /* 0x0000000907037210 */ /* 0x000fc60007ffe0ff */
[----:B------:R-:W-:Y:S01]  /*eea0*/  IMAD.MOV.U32 R0, RZ, RZ, R8 ;  /* 0x000000ffff007224 */ /* 0x000fe200078e0008 */
[----:B------:R-:W-:Y:S01]  /*eeb0*/  @P0 SHF.R.U32.HI R0, RZ, c[0x0][0x4f0], R2 ;  /* 0x00013c00ff000a19 */ /* 0x000fe20000011602 */
[----:B------:R-:W-:Y:S01]  /*eec0*/  IMAD.IADD R5, R5, 0x1, R10 ;  /* 0x0000000105057824 */ /* 0x000fe200078e020a */
[C---:B------:R-:W-:Y:S02]  /*eed0*/  LEA R9, P0, R4.reuse, c[0x0][0x450], 0x2 ;  /* 0x0001140004097a11 */ /* 0x040fe400078010ff */
[----:B------:R-:W-:Y:S01]  /*eee0*/  MOV R2, R6 ;  /* 0x0000000600027202 */ /* 0x000fe20000000f00 */
[----:B------:R-:W-:Y:S01]  /*eef0*/  IMAD R6, R11, c[0x0][0x3f0], RZ ;  /* 0x0000fc000b067a24 */ /* 0x000fe200078e02ff */
[----:B------:R-:W-:-:S03]  /*ef00*/  LEA.HI.X R5, R4, c[0x0][0x454], R5, 0x2, P0 ;  /* 0x0001150004057a11 */ /* 0x000fc600000f1405 */
[----:B------:R-:W-:Y:S01]  /*ef10*/  IMAD R10, R12, c[0x0][0x3f4], R6 ;  /* 0x0000fd000c0a7a24 */ /* 0x000fe200078e0206 */
[----:B------:R-:W-:Y:S01]  /*ef20*/  SHFL.IDX PT, R4, R9, 0x1, 0x1c1f ;  /* 0x003c1f0009047f89 */ /* 0x000fe200000e0000 */
[----:B------:R-:W-:-:S03]  /*ef30*/  ULDC UR5, c[0x0][0x4e8] ;  /* 0x00013a0000057ab9 */ /* 0x000fc60000000800 */
[----:B------:R2:W-:Y:S01]  /*ef40*/  SHFL.IDX PT, R6, R9, RZ, 0x1c1f ;  /* 0x001c1fff09067589 */ /* 0x0005e200000e0000 */
[----:B------:R-:W-:-:S03]  /*ef50*/  ULDC UR4, c[0x0][0x388] ;  /* 0x0000e20000047ab9 */ /* 0x000fc60000000800 */
[----:B------:R-:W3:Y:S01]  /*ef60*/  SHFL.IDX PT, R7, R5, RZ, 0x1c1f ;  /* 0x001c1fff05077589 */ /* 0x000ee200000e0000 */
[----:B------:R-:W-:-:S03]  /*ef70*/  IMAD.MOV R11, RZ, RZ, -R0 ;  /* 0x000000ffff0b7224 */ /* 0x000fc600078e0a00 */
[----:B------:R-:W4:Y:S01]  /*ef80*/  SHFL.IDX PT, R5, R5, 0x1, 0x1c1f ;  /* 0x003c1f0005057f89 */ /* 0x000f2200000e0000 */
[----:B------:R-:W-:Y:S01]  /*ef90*/  UIMAD UR4, UR5, UR4, URZ ;  /* 0x00000004050472a4 */ /* 0x000fe2000f8e023f */
[----:B------:R-:W-:Y:S02]  /*efa0*/  LOP3.LUT P0, RZ, R14, 0x3, RZ, 0xc0, !PT ;  /* 0x000000030eff7812 */ /* 0x000fe4000780c0ff */
[----:B------:R-:W1:Y:S01]  /*efb0*/  S2R R18, SR_TID.X ;  /* 0x0000000000127919 */ /* 0x000e620000002100 */
[----:B------:R-:W-:Y:S01]  /*efc0*/  IMAD R8, R11, c[0x0][0x4e8], R8 ;  /* 0x00013a000b087a24 */ /* 0x000fe200078e0208 */
[----:B--2---:R-:W-:-:S04]  /*efd0*/  IADD3 R9, R13, R17, RZ ;  /* 0x000000110d097210 */ /* 0x004fc80007ffe0ff */
[C---:B------:R-:W-:Y:S02]  /*efe0*/  IADD3 R11, R9.reuse, 0x8, RZ ;  /* 0x00000008090b7810 */ /* 0x040fe40007ffe0ff */
[----:B------:R-:W-:Y:S02]  /*eff0*/  ISETP.GE.OR P1, PT, R9, UR4, P0 ;  /* 0x0000000409007c0c */ /* 0x000fe40008726670 */
[----:B------:R-:W-:Y:S01]  /*f000*/  ISETP.GE.OR P0, PT, R11, UR4, P0 ;  /* 0x000000040b007c0c */ /* 0x000fe20008706670 */
[----:B------:R-:W-:Y:S01]  /*f010*/  IMAD.WIDE.U32 R2, R12, c[0x0][0x3f0], R2 ;  /* 0x0000fc000c027a25 */ /* 0x000fe200078e0002 */
[----:B------:R-:W-:-:S03]  /*f020*/  SHF.R.S32.HI R12, RZ, 0x1f, R0 ;  /* 0x0000001fff0c7819 */ /* 0x000fc60000011400 */
[----:B------:R-:W-:Y:S02]  /*f030*/  IMAD.IADD R3, R3, 0x1, R10 ;  /* 0x0000000103037824 */ /* 0x000fe400078e020a */
[----:B------:R-:W-:-:S04]  /*f040*/  IMAD R10, R12, c[0x0][0x3e0], RZ ;  /* 0x0000f8000c0a7a24 */ /* 0x000fc800078e02ff */
[----:B---3--:R2:W-:Y:S01]  /*f050*/  @!P1 ST.E [R6.64], R173 ;  /* 0x000000ad06009985 */ /* 0x0085e2000c101906 */
[----:B------:R-:W-:-:S03]  /*f060*/  IMAD R9, R0, c[0x0][0x3e4], R10 ;  /* 0x0000f90000097a24 */ /* 0x000fc600078e020a */
[----:B----4-:R2:W-:Y:S01]  /*f070*/  @!P0 ST.E [R4.64], R65 ;  /* 0x0000004104008985 */ /* 0x0105e2000c101906 */
[----:B------:R-:W-:Y:S01]  /*f080*/  IMAD.WIDE.U32 R2, R0, c[0x0][0x3e0], R2 ;  /* 0x0000f80000027a25 */ /* 0x000fe200078e0002 */
[----:B------:R-:W-:Y:S02]  /*f090*/  SHF.R.S32.HI R0, RZ, 0x1f, R8 ;  /* 0x0000001fff007819 */ /* 0x000fe40000011408 */
[----:B------:R2:W3:Y:S01]  /*f0a0*/  LDS.128 R44, [R16+0x1080] ;  /* 0x00108000102c7984 */ /* 0x0004e20000000c00 */
[----:B-1----:R-:W-:-:S03]  /*f0b0*/  SHF.R.S32.HI R13, RZ, 0x1f, R18 ;  /* 0x0000001fff0d7819 */ /* 0x002fc60000011412 */
[----:B------:R2:W1:Y:S04]  /*f0c0*/  LDS.128 R60, [R16+0x2080] ;  /* 0x00208000103c7984 */ /* 0x0004680000000c00 */
        /* <DEDUP_REMOVED lines=10> */
[----:B------:R-:W-:Y:S01]  /*f170*/  IMAD.IADD R3, R3, 0x1, R9 ;  /* 0x0000000103037824 */ /* 0x000fe200078e0209 */
[----:B------:R-:W-:Y:S01]  /*f180*/  LEA.HI R13, R13, R18, RZ, 0x3 ;  /* 0x000000120d0d7211 */ /* 0x000fe200078f18ff */
[----:B------:R-:W-:-:S02]  /*f190*/  IMAD R0, R0, c[0x0][0x3d8], RZ ;  /* 0x0000f60000007a24 */ /* 0x000fc400078e02ff */
[----:B------:R-:W-:Y:S01]  /*f1a0*/  IMAD.WIDE.U32 R2, R8, c[0x0][0x3d8], R2 ;  /* 0x0000f60008027a25 */ /* 0x000fe200078e0002 */
[----:B------:R-:W-:-:S03]  /*f1b0*/  SHF.R.S32.HI R13, RZ, 0x3, R13 ;  /* 0x00000003ff0d7819 */ /* 0x000fc6000001140d */
[----:B------:R-:W-:Y:S01]  /*f1c0*/  IMAD R0, R8, c[0x0][0x3dc], R0 ;  /* 0x0000f70008007a24 */ /* 0x000fe200078e0200 */
[----:B------:R-:W-:Y:S01]  /*f1d0*/  LEA R14, P0, R2, c[0x0][0x380], 0x1 ;  /* 0x0000e000020e7a11 */ /* 0x000fe200078008ff */
[----:B------:R-:W-:-:S03]  /*f1e0*/  IMAD.IADD R13, R13, 0x1, R17 ;  /* 0x000000010d0d7824 */ /* 0x000fc600078e0211 */
[----:B------:R-:W-:-:S04]  /*f1f0*/  IADD3 R0, R3, R0, RZ ;  /* 0x0000000003007210 */ /* 0x000fc80007ffe0ff */
[----:B------:R-:W-:Y:S02]  /*f200*/  LEA.HI.X R12, R2, c[0x0][0x384], R0, 0x1, P0 ;  /* 0x0000e100020c7a11 */ /* 0x000fe400000f0c00 */
[----:B------:R-:W-:Y:S01]  /*f210*/  ISETP.GE.AND P0, PT, R13, UR4, PT ;  /* 0x000000040d007c0c */ /* 0x000fe2000bf06270 */
[----:B------:R2:W1:Y:S01]  /*f220*/  SHFL.IDX PT, R0, R14, RZ, 0x181f ;  /* 0x00181fff0e007589 */ /* 0x00046200000e0000 */
[----:B------:R-:W-:Y:S03]  /*f230*/  BSSY B0, `(.L_x_550) ;  /* 0x0000017000007945 */ /* 0x000fe60003800000 */
[----:B------:R2:W1:Y:S08]  /*f240*/  SHFL.IDX PT, R2, R12, RZ, 0x181f ;  /* 0x00181fff0c027589 */ /* 0x00047000000e0000 */
[----:B------:R-:W-:Y:S05]  /*f250*/  @P0 BRA `(.L_x_551) ;  /* 0x0000014000000947 */ /* 0x000fea0003800000 */
[----:B---34-:R-:W3:Y:S01]  /*f260*/  LDS.128 R28, [R16+0x80] ;  /* 0x00008000101c7984 */ /* 0x018ee20000000c00 */
[----:B-----5:R-:W-:-:S02]  /*f270*/  ISETP.GE.AND P3, PT, R86, c[0x0][0x3c8], PT ;  /* 0x0000f20056007a0c */ /* 0x020fc40003f66270 */
[----:B------:R-:W-:Y:S01]  /*f280*/  ISETP.GE.AND P2, PT, R84, c[0x0][0x3c8], PT ;  /* 0x0000f20054007a0c */ /* 0x000fe20003f46270 */
[----:B------:R-:W4:Y:S01]  /*f290*/  LDS.128 R24, [R16+0x4080] ;  /* 0x0040800010187984 */ /* 0x000f220000000c00 */
[----:B------:R-:W-:Y:S02]  /*f2a0*/  ISETP.GE.AND P1, PT, R82, c[0x0][0x3c8], PT ;  /* 0x0000f20052007a0c */ /* 0x000fe40003f26270 */
[----:B------:R-:W-:Y:S01]  /*f2b0*/  ISETP.GE.AND P0, PT, R15, c[0x0][0x3c8], PT ;  /* 0x0000f2000f007a0c */ /* 0x000fe20003f06270 */
[----:B------:R-:W2:Y:S04]  /*f2c0*/  LDS.128 R20, [R16+0x8080] ;  /* 0x0080800010147984 */ /* 0x000ea80000000c00 */
[----:B--2---:R-:W2:Y:S02]  /*f2d0*/  LDS.128 R16, [R16+0xc080] ;  /* 0x00c0800010107984 */ /* 0x004ea40000000c00 */
[----:B-1----:R-:W-:-:S02]  /*f2e0*/  @!P3 LEA R10, P4, R86, R0, 0x1 ;  /* 0x00000000560ab211 */ /* 0x002fc400078808ff */
[----:B------:R-:W-:Y:S02]  /*f2f0*/  @!P2 LEA R8, P6, R84, R0, 0x1 ;  /* 0x000000005408a211 */ /* 0x000fe400078c08ff */
[----:B------:R-:W-:Y:S02]  /*f300*/  @!P3 LEA.HI.X R11, R86, R2, R87, 0x1, P4 ;  /* 0x00000002560bb211 */ /* 0x000fe400020f0c57 */
[-C--:B------:R-:W-:Y:S02]  /*f310*/  @!P1 LEA R6, P5, R82, R0.reuse, 0x1 ;  /* 0x0000000052069211 */ /* 0x080fe400078a08ff */
[----:B------:R-:W-:Y:S02]  /*f320*/  @!P0 LEA R4, P4, R15, R0, 0x1 ;  /* 0x000000000f048211 */ /* 0x000fe400078808ff */
[-C--:B------:R-:W-:Y:S02]  /*f330*/  @!P2 LEA.HI.X R9, R84, R2.reuse, R85, 0x1, P6 ;  /* 0x000000025409a211 */ /* 0x080fe400030f0c55 */
[----:B------:R-:W-:-:S02]  /*f340*/  @!P1 LEA.HI.X R7, R82, R2, R83, 0x1, P5 ;  /* 0x0000000252079211 */ /* 0x000fc400028f0c53 */
[----:B------:R-:W-:Y:S01]  /*f350*/  @!P0 LEA.HI.X R5, R15, R2, R80, 0x1, P4 ;  /* 0x000000020f058211 */ /* 0x000fe200020f0c50 */
[----:B---3--:R1:W-:Y:S04]  /*f360*/  @!P3 ST.E.128 [R10.64], R28 ;  /* 0x0000001c0a00b985 */ /* 0x0083e8000c101d06 */
[----:B----4-:R1:W-:Y:S04]  /*f370*/  @!P2 ST.E.128 [R8.64], R24 ;  /* 0x000000180800a985 */ /* 0x0103e8000c101d06 */
[----:B------:R1:W-:Y:S04]  /*f380*/  @!P1 ST.E.128 [R6.64], R20 ;  /* 0x0000001406009985 */ /* 0x0003e8000c101d06 */
[----:B--2---:R1:W-:Y:S02]  /*f390*/  @!P0 ST.E.128 [R4.64], R16 ;  /* 0x0000001004008985 */ /* 0x0043e4000c101d06 */
.L_x_551:
[----:B---34-:R-:W-:Y:S05]  /*f3a0*/  BSYNC B0 ;  /* 0x0000000000007941 */ /* 0x018fea0003800000 */
.L_x_550:
[----:B------:R-:W-:Y:S01]  /*f3b0*/  IADD3 R3, R13, 0x20, RZ ;  /* 0x000000200d037810 */ /* 0x000fe20007ffe0ff */
[----:B-1----:R1:W3:Y:S01]  /*f3c0*/  SHFL.IDX PT, R2, R12, 0x1, 0x181f ;  /* 0x00381f000c027f89 */ /* 0x0022e200000e0000 */
[----:B------:R-:W-:Y:S02]  /*f3d0*/  BSSY B0, `(.L_x_552) ;  /* 0x0000014000007945 */ /* 0x000fe40003800000 */
[----:B------:R-:W-:Y:S01]  /*f3e0*/  ISETP.GE.AND P0, PT, R3, UR4, PT ;  /* 0x0000000403007c0c */ /* 0x000fe2000bf06270 */
[----:B------:R1:W4:-:S12]  /*f3f0*/  SHFL.IDX PT, R0, R14, 0x1, 0x181f ;  /* 0x00381f000e007f89 */ /* 0x00031800000e0000 */
[----:B------:R-:W-:Y:S05]  /*f400*/  @P0 BRA `(.L_x_553) ;  /* 0x0000010000000947 */ /* 0x000fea0003800000 */
[----:B-----5:R-:W-:Y:S02]  /*f410*/  ISETP.GE.AND P3, PT, R86, c[0x0][0x3c8], PT ;  /* 0x0000f20056007a0c */ /* 0x020fe40003f66270 */
[----:B------:R-:W-:Y:S02]  /*f420*/  ISETP.GE.AND P2, PT, R84, c[0x0][0x3c8], PT ;  /* 0x0000f20054007a0c */ /* 0x000fe40003f46270 */
[----:B------:R-:W-:Y:S02]  /*f430*/  ISETP.GE.AND P1, PT, R82, c[0x0][0x3c8], PT ;  /* 0x0000f20052007a0c */ /* 0x000fe40003f26270 */
[----:B------:R-:W-:-:S07]  /*f440*/  ISETP.GE.AND P0, PT, R15, c[0x0][0x3c8], PT ;  /* 0x0000f2000f007a0c */ /* 0x000fce0003f06270 */
[-C--:B----4-:R-:W-:Y:S02]  /*f450*/  @!P3 LEA R10, P4, R86, R0.reuse, 0x1 ;  /* 0x00000000560ab211 */ /* 0x090fe400078808ff */
[----:B------:R-:W-:Y:S02]  /*f460*/  @!P2 LEA R8, P6, R84, R0, 0x1 ;  /* 0x000000005408a211 */ /* 0x000fe400078c08ff */
[----:B---3--:R-:W-:Y:S02]  /*f470*/  @!P3 LEA.HI.X R11, R86, R2, R87, 0x1, P4 ;  /* 0x00000002560bb211 */ /* 0x008fe400020f0c57 */
[-C--:B--2---:R-:W-:Y:S02]  /*f480*/  @!P1 LEA R6, P5, R82, R0.reuse, 0x1 ;  /* 0x0000000052069211 */ /* 0x084fe400078a08ff */
[----:B------:R-:W-:Y:S01]  /*f490*/  @!P0 LEA R4, P4, R15, R0, 0x1 ;  /* 0x000000000f048211 */ /* 0x000fe200078808ff */
[----:B------:R2:W-:Y:S01]  /*f4a0*/  @!P3 ST.E.128 [R10.64], R44 ;  /* 0x0000002c0a00b985 */ /* 0x0005e2000c101d06 */
[----:B------:R-:W-:-:S02]  /*f4b0*/  @!P2 LEA.HI.X R9, R84, R2, R85, 0x1, P6 ;  /* 0x000000025409a211 */ /* 0x000fc400030f0c55 */
[-C--:B------:R-:W-:Y:S02]  /*f4c0*/  @!P1 LEA.HI.X R7, R82, R2.reuse, R83, 0x1, P5 ;  /* 0x0000000252079211 */ /* 0x080fe400028f0c53 */
[----:B------:R-:W-:Y:S01]  /*f4d0*/  @!P0 LEA.HI.X R5, R15, R2, R80, 0x1, P4 ;  /* 0x000000020f058211 */ /* 0x000fe200020f0c50 */
[----:B------:R2:W-:Y:S04]  /*f4e0*/  @!P2 ST.E.128 [R8.64], R40 ;  /* 0x000000280800a985 */ /* 0x0005e8000c101d06 */
[----:B------:R2:W-:Y:S04]  /*f4f0*/  @!P1 ST.E.128 [R6.64], R36 ;  /* 0x0000002406009985 */ /* 0x0005e8000c101d06 */
[----:B------:R2:W-:Y:S02]  /*f500*/  @!P0 ST.E.128 [R4.64], R32 ;  /* 0x0000002004008985 */ /* 0x0005e4000c101d06 */
.L_x_553:
[----:B------:R-:W-:Y:S05]  /*f510*/  BSYNC B0 ;  /* 0x0000000000007941 */ /* 0x000fea0003800000 */
.L_x_552:
[----:B------:R-:W-:Y:S01]  /*f520*/  IADD3 R3, R13, 0x40, RZ ;  /* 0x000000400d037810 */ /* 0x000fe20007ffe0ff */
[----:B---3--:R3:W1:Y:S01]  /*f530*/  SHFL.IDX PT, R2, R12, 0x2, 0x181f ;  /* 0x00581f000c027f89 */ /* 0x00866200000e0000 */
[----:B------:R-:W-:Y:S02]  /*f540*/  BSSY B0, `(.L_x_554) ;  /* 0x0000014000007945 */ /* 0x000fe40003800000 */
[----:B------:R-:W-:Y:S01]  /*f550*/  ISETP.GE.AND P0, PT, R3, UR4, PT ;  /* 0x0000000403007c0c */ /* 0x000fe2000bf06270 */
[----:B----4-:R3:W4:-:S12]  /*f560*/  SHFL.IDX PT, R0, R14, 0x2, 0x181f ;  /* 0x00581f000e007f89 */ /* 0x01071800000e0000 */
[----:B------:R-:W-:Y:S05]  /*f570*/  @P0 BRA `(.L_x_555) ;  /* 0x0000010000000947 */ /* 0x000fea0003800000 */
[----:B-----5:R-:W-:Y:S02]  /*f580*/  ISETP.GE.AND P3, PT, R86, c[0x0][0x3c8], PT ;  /* 0x0000f20056007a0c */ /* 0x020fe40003f66270 */
[----:B------:R-:W-:Y:S02]  /*f590*/  ISETP.GE.AND P2, PT, R84, c[0x0][0x3c8], PT ;  /* 0x0000f20054007a0c */ /* 0x000fe40003f46270 */
[----:B------:R-:W-:Y:S02]  /*f5a0*/  ISETP.GE.AND P1, PT, R82, c[0x0][0x3c8], PT ;  /* 0x0000f20052007a0c */ /* 0x000fe40003f26270 */
[----:B------:R-:W-:-:S07]  /*f5b0*/  ISETP.GE.AND P0, PT, R15, c[0x0][0x3c8], PT ;  /* 0x0000f2000f007a0c */ /* 0x000fce0003f06270 */
[-C--:B--2-4-:R-:W-:Y:S02]  /*f5c0*/  @!P3 LEA R10, P4, R86, R0.reuse, 0x1 ;  /* 0x00000000560ab211 */ /* 0x094fe400078808ff */
[----:B------:R-:W-:Y:S02]  /*f5d0*/  @!P2 LEA R8, P6, R84, R0, 0x1 ;  /* 0x000000005408a211 */ /* 0x000fe400078c08ff */
[----:B-1----:R-:W-:Y:S02]  /*f5e0*/  @!P3 LEA.HI.X R11, R86, R2, R87, 0x1, P4 ;  /* 0x00000002560bb211 */ /* 0x002fe400020f0c57 */
[-C--:B------:R-:W-:Y:S02]  /*f5f0*/  @!P1 LEA R6, P5, R82, R0.reuse, 0x1 ;  /* 0x0000000052069211 */ /* 0x080fe400078a08ff */
        /* <DEDUP_REMOVED lines=8> */
.L_x_555:
[----:B------:R-:W-:Y:S05]  /*f680*/  BSYNC B0 ;  /* 0x0000000000007941 */ /* 0x000fea0003800000 */
.L_x_554:
[----:B------:R-:W-:Y:S01]  /*f690*/  IADD3 R3, R13, 0x60, RZ ;  /* 0x000000600d037810 */ /* 0x000fe20007ffe0ff */
[----:B-1----:R1:W2:Y:S03]  /*f6a0*/  SHFL.IDX PT, R2, R12, 0x3, 0x181f ;  /* 0x00781f000c027f89 */ /* 0x0022a600000e0000 */
[----:B------:R-:W-:Y:S01]  /*f6b0*/  ISETP.GE.AND P0, PT, R3, UR4, PT ;  /* 0x0000000403007c0c */ /* 0x000fe2000bf06270 */
[----:B----4-:R1:W4:-:S12]  /*f6c0*/  SHFL.IDX PT, R0, R14, 0x3, 0x181f ;  /* 0x00781f000e007f89 */ /* 0x01031800000e0000 */
[----:B------:R-:W-:Y:S05]  /*f6d0*/  @P0 BRA `(.L_x_556) ;  /* 0x00000e1000000947 */ /* 0x000fea0003800000 */
[----:B-----5:R-:W-:Y:S02]  /*f6e0*/  ISETP.GE.AND P2, PT, R86, c[0x0][0x3c8], PT ;  /* 0x0000f20056007a0c */ /* 0x020fe40003f46270 */
[----:B------:R-:W-:Y:S02]  /*f6f0*/  ISETP.GE.AND P1, PT, R84, c[0x0][0x3c8], PT ;  /* 0x0000f20054007a0c */ /* 0x000fe40003f26270 */
[----:B------:R-:W-:-:S09]  /*f700*/  ISETP.GE.AND P0, PT, R82, c[0x0][0x3c8], PT ;  /* 0x0000f20052007a0c */ /* 0x000fd20003f06270 */
[-C--:B--2-4-:R-:W-:Y:S02]  /*f710*/  @!P2 LEA R8, P5, R86, R0.reuse, 0x1 ;  /* 0x000000005608a211 */ /* 0x094fe400078a08ff */
[-C--:B------:R-:W-:Y:S02]  /*f720*/  @!P1 LEA R6, P4, R84, R0.reuse, 0x1 ;  /* 0x0000000054069211 */ /* 0x080fe400078808ff */
[----:B------:R-:W-:Y:S02]  /*f730*/  @!P0 LEA R4, P3, R82, R0, 0x1 ;  /* 0x0000000052048211 */ /* 0x000fe400078608ff */
[-C--:B------:R-:W-:Y:S02]  /*f740*/  @!P2 LEA.HI.X R9, R86, R2.reuse, R87, 0x1, P5 ;  /* 0x000000025609a211 */ /* 0x080fe400028f0c57 */
[-C--:B------:R-:W-:Y:S02]  /*f750*/  @!P1 LEA.HI.X R7, R84, R2.reuse, R85, 0x1, P4 ;  /* 0x0000000254079211 */ /* 0x080fe400020f0c55 */
[----:B------:R-:W-:Y:S01]  /*f760*/  @!P0 LEA.HI.X R5, R82, R2, R83, 0x1, P3 ;  /* 0x0000000252058211 */ /* 0x000fe200018f0c53 */
[----:B------:R2:W-:Y:S04]  /*f770*/  @!P2 ST.E.128 [R8.64], R72 ;  /* 0x000000480800a985 */ /* 0x0005e8000c101d06 */
[----:B------:R2:W-:Y:S04]  /*f780*/  @!P1 ST.E.128 [R6.64], R68 ;  /* 0x0000004406009985 */ /* 0x0005e8000c101d06 */
[----:B------:R2:W-:Y:S01]  /*f790*/  @!P0 ST.E.128 [R4.64], R64 ;  /* 0x0000004004008985 */ /* 0x0005e2000c101d06 */
[----:B------:R-:W-:-:S13]  /*f7a0*/  ISETP.GE.AND P0, PT, R15, c[0x0][0x3c8], PT ;  /* 0x0000f2000f007a0c */ /* 0x000fda0003f06270 */
[----:B------:R-:W-:Y:S05]  /*f7b0*/  @P0 BRA `(.L_x_556) ;  /* 0x00000d3000000947 */ /* 0x000fea0003800000 */
[----:B--2---:R-:W-:-:S04]  /*f7c0*/  LEA R4, P0, R15, R0, 0x1 ;  /* 0x000000000f047211 */ /* 0x004fc800078008ff */
[----:B------:R-:W-:-:S05]  /*f7d0*/  LEA.HI.X R5, R15, R2, R80, 0x1, P0 ;  /* 0x000000020f057211 */ /* 0x000fca00000f0c50 */
[----:B------:R2:W-:Y:S01]  /*f7e0*/  ST.E.128 [R4.64], R76 ;  /* 0x0000004c04007985 */ /* 0x0005e2000c101d06 */
[----:B------:R-:W-:Y:S05]  /*f7f0*/  BRA `(.L_x_556) ;  /* 0x00000cf000007947 */ /* 0x000fea0003800000 */
.L_x_548:
[----:B------:R-:W2:Y:S04]  /*f800*/  LDL R2, [R1+0xbc] ;  /* 0x0000bc0001027983 */ /* 0x000ea80000100800 */
[----:B------:R-:W3:Y:S04]  /*f810*/  LDL R0, [R1+0xb8] ;  /* 0x0000b80001007983 */ /* 0x000ee80000100800 */
[----:B------:R-:W4:Y:S04]  /*f820*/  LDL R4, [R1+0xb4] ;  /* 0x0000b40001047983 */ /* 0x000f280000100800 */
[----:B------:R-:W5:Y:S01]  /*f830*/  S2R R3, SR_TID.X ;  /* 0x0000000000037919 */ /* 0x000f620000002100 */
[----:B------:R-:W-:Y:S01]  /*f840*/  BSSY B0, `(.L_x_557) ;  /* 0x0000026000007945 */ /* 0x000fe20003800000 */
[----:B-----5:R-:W-:Y:S01]  /*f850*/  ISETP.GE.AND P0, PT, R3, 0x80, PT ;  /* 0x000000800300780c */ /* 0x020fe20003f06270 */
[----:B--2---:R-:W-:-:S02]  /*f860*/  IMAD.MOV.U32 R12, RZ, RZ, R2 ;  /* 0x000000ffff0c7224 */ /* 0x004fc400078e0002 */
[----:B---3--:R-:W-:-:S03]  /*f870*/  IMAD.MOV.U32 R11, RZ, RZ, R0 ;  /* 0x000000ffff0b7224 */ /* 0x008fc600078e0000 */
[----:B------:R-:W-:Y:S01]  /*f880*/  SHF.R.S32.HI R9, RZ, 0x1f, R12 ;  /* 0x0000001fff097819 */ /* 0x000fe2000001140c */
[----:B----4-:R-:W-:Y:S01]  /*f890*/  IMAD.MOV.U32 R13, RZ, RZ, R4 ;  /* 0x000000ffff0d7224 */ /* 0x010fe200078e0004 */
[----:B------:R-:W-:-:S05]  /*f8a0*/  SHF.R.S32.HI R10, RZ, 0x1f, R11 ;  /* 0x0000001fff0a7819 */ /* 0x000fca000001140b */
[----:B------:R-:W-:Y:S05]  /*f8b0*/  @P0 BRA `(.L_x_558) ;  /* 0x000001e000000947 */ /* 0x000fea0003800000 */
[----:B------:R-:W-:Y:S02]  /*f8c0*/  MOV R2, c[0x0][0x4e8] ;  /* 0x00013a0000027a02 */ /* 0x000fe40000000f00 */
[----:B------:R-:W-:-:S03]  /*f8d0*/  IADD3 R6, R13, R3, RZ ;  /* 0x000000030d067210 */ /* 0x000fc60007ffe0ff */
[----:B------:R-:W-:-:S05]  /*f8e0*/  IMAD R0, R2, c[0x0][0x388], RZ ;  /* 0x0000e20002007a24 */ /* 0x000fca00078e02ff */
[----:B------:R-:W-:-:S13]  /*f8f0*/  ISETP.GE.AND P0, PT, R6, R0, PT ;  /* 0x000000000600720c */ /* 0x000fda0003f06270 */
[----:B------:R-:W-:Y:S05]  /*f900*/  @P0 BRA `(.L_x_558) ;  /* 0x0000019000000947 */ /* 0x000fea0003800000 */
[----:B------:R-:W-:Y:S01]  /*f910*/  ISETP.NE.AND P0, PT, R2, 0x1, PT ;  /* 0x000000010200780c */ /* 0x000fe20003f05270 */
[----:B------:R-:W-:Y:S01]  /*f920*/  IMAD R4, R9, c[0x0][0x490], RZ ;  /* 0x0001240009047a24 */ /* 0x000fe200078e02ff */
[----:B------:R-:W-:Y:S01]  /*f930*/  MOV R0, R6 ;  /* 0x0000000600007202 */ /* 0x000fe20000000f00 */
[----:B------:R-:W-:-:S04]  /*f940*/  IMAD.WIDE.U32 R2, R12, c[0x0][0x490], RZ ;  /* 0x000124000c027a25 */ /* 0x000fc800078e00ff */
[----:B------:R-:W-:Y:S02]  /*f950*/  IMAD R4, R12, c[0x0][0x494], R4 ;  /* 0x000125000c047a24 */ /* 0x000fe400078e0204 */
[----:B------:R-:W-:-:S03]  /*f960*/  IMAD R8, R10, c[0x0][0x498], RZ ;  /* 0x000126000a087a24 */ /* 0x000fc600078e02ff */
[----:B------:R-:W-:Y:S01]  /*f970*/  IADD3 R3, R3, R4, RZ ;  /* 0x0000000403037210 */ /* 0x000fe20007ffe0ff */
[----:B------:R-:W-:-:S05]  /*f980*/  @P0 IMAD.HI.U32 R5, R6, c[0x0][0x4ec], RZ ;  /* 0x00013b0006050a27 */ /* 0x000fca00078e00ff */
[----:B------:R-:W-:Y:S01]  /*f990*/  @P0 SHF.R.U32.HI R0, RZ, c[0x0][0x4f0], R5 ;  /* 0x00013c00ff000a19 */ /* 0x000fe20000011605 */
[----:B------:R-:W-:-:S03]  /*f9a0*/  IMAD.WIDE.U32 R4, R11, c[0x0][0x498], R2 ;  /* 0x000126000b047a25 */ /* 0x000fc600078e0002 */
[C---:B------:R-:W-:Y:S01]  /*f9b0*/  IADD3 R7, -R0.reuse, RZ, RZ ;  /* 0x000000ff00077210 */ /* 0x040fe20007ffe1ff */
[----:B------:R-:W-:Y:S01]  /*f9c0*/  IMAD R3, R11, c[0x0][0x49c], R8 ;  /* 0x000127000b037a24 */ /* 0x000fe200078e0208 */
[----:B------:R-:W-:-:S03]  /*f9d0*/  IADD3 R4, P0, R0, R4, RZ ;  /* 0x0000000400047210 */ /* 0x000fc60007f1e0ff */
[----:B------:R-:W-:Y:S01]  /*f9e0*/  IMAD R2, R7, c[0x0][0x4e8], R6 ;  /* 0x00013a0007027a24 */ /* 0x000fe200078e0206 */
[----:B------:R-:W-:-:S04]  /*f9f0*/  SHF.R.S32.HI R6, RZ, 0x1f, R0 ;  /* 0x0000001fff067819 */ /* 0x000fc80000011400 */
[----:B------:R-:W-:Y:S02]  /*fa00*/  SHF.R.S32.HI R0, RZ, 0x1f, R2 ;  /* 0x0000001fff007819 */ /* 0x000fe40000011402 */
[----:B------:R-:W-:-:S03]  /*fa10*/  IADD3.X R5, R6, R5, R3, P0, !PT ;  /* 0x0000000506057210 */ /* 0x000fc600007fe403 */
[----:B------:R-:W-:-:S04]  /*fa20*/  IMAD R0, R0, c[0x0][0x488], RZ ;  /* 0x0001220000007a24 */ /* 0x000fc800078e02ff */
[C---:B------:R-:W-:Y:S02]  /*fa30*/  IMAD R0, R2.reuse, c[0x0][0x48c], R0 ;  /* 0x0001230002007a24 */ /* 0x040fe400078e0200 */
[----:B------:R-:W-:-:S05]  /*fa40*/  IMAD.WIDE.U32 R2, R2, c[0x0][0x488], R4 ;  /* 0x0001220002027a25 */ /* 0x000fca00078e0004 */
[----:B------:R-:W-:Y:S02]  /*fa50*/  IADD3 R0, R3, R0, RZ ;  /* 0x0000000003007210 */ /* 0x000fe40007ffe0ff */
[----:B------:R-:W-:-:S04]  /*fa60*/  LEA R4, P0, R2, c[0x0][0x450], 0x2 ;  /* 0x0001140002047a11 */ /* 0x000fc800078010ff */
[----:B------:R-:W-:Y:S02]  /*fa70*/  LEA.HI.X R5, R2, c[0x0][0x454], R0, 0x2, P0 ;  /* 0x0001150002057a11 */ /* 0x000fe400000f1400 */
[----:B------:R-:W-:-:S05]  /*fa80*/  MOV R0, 0xff800000 ;  /* 0xff80000000007802 */ /* 0x000fca0000000f00 */
[----:B------:R2:W-:Y:S02]  /*fa90*/  STG.E [R4.64], R0 ;  /* 0x0000000004007986 */ /* 0x0005e4000c101906 */
.L_x_558:
[----:B------:R-:W-:Y:S05]  /*faa0*/  BSYNC B0 ;  /* 0x0000000000007941 */ /* 0x000fea0003800000 */
.L_x_557:
[----:B------:R-:W3:Y:S01]  /*fab0*/  LDL R2, [R1+0x80] ;  /* 0x0000800001027983 */ /* 0x000ee20000100800 */
[----:B--2---:R-:W-:Y:S01]  /*fac0*/  MOV R0, c[0x0][0x4e8] ;  /* 0x00013a0000007a02 */ /* 0x004fe20000000f00 */
[----:B------:R-:W-:-:S03]  /*fad0*/  IMAD R6, R10, c[0x0][0x3f0], RZ ;  /* 0x0000fc000a067a24 */ /* 0x000fc600078e02ff */
[----:B------:R-:W-:Y:S01]  /*fae0*/  ISETP.NE.AND P0, PT, R0, 0x1, PT ;  /* 0x000000010000780c */ /* 0x000fe20003f05270 */
[----:B------:R-:W-:Y:S02]  /*faf0*/  IMAD R0, R9, c[0x0][0x3e8], RZ ;  /* 0x0000fa0009007a24 */ /* 0x000fe400078e02ff */
[----:B------:R-:W-:Y:S02]  /*fb00*/  IMAD R8, R11, c[0x0][0x3f4], R6 ;  /* 0x0000fd000b087a24 */ /* 0x000fe400078e0206 */
[----:B------:R-:W-:Y:S01]  /*fb10*/  IMAD R5, R12, c[0x0][0x3ec], R0 ;  /* 0x0000fb000c057a24 */ /* 0x000fe200078e0200 */
[----:B---3--:R-:W-:Y:S01]  /*fb20*/  IADD3 R4, R2, R13, RZ ;  /* 0x0000000d02047210 */ /* 0x008fe20007ffe0ff */
[----:B------:R-:W-:-:S03]  /*fb30*/  IMAD.WIDE.U32 R2, R12, c[0x0][0x3e8], RZ ;  /* 0x0000fa000c027a25 */ /* 0x000fc600078e00ff */
[----:B------:R-:W-:-:S03]  /*fb40*/  MOV R0, R4 ;  /* 0x0000000400007202 */ /* 0x000fc60000000f00 */
[----:B------:R-:W-:Y:S01]  /*fb50*/  @P0 IMAD.HI.U32 R7, R4, c[0x0][0x4ec], RZ ;  /* 0x00013b0004070a27 */ /* 0x000fe200078e00ff */
[----:B------:R-:W-:-:S04]  /*fb60*/  IADD3 R3, R3, R5, RZ ;  /* 0x0000000503037210 */ /* 0x000fc80007ffe0ff */
[----:B------:R-:W-:Y:S01]  /*fb70*/  @P0 SHF.R.U32.HI R0, RZ, c[0x0][0x4f0], R7 ;  /* 0x00013c00ff000a19 */ /* 0x000fe20000011607 */
[----:B------:R-:W-:-:S03]  /*fb80*/  IMAD.WIDE.U32 R2, R11, c[0x0][0x3f0], R2 ;  /* 0x0000fc000b027a25 */ /* 0x000fc600078e0002 */
[----:B------:R-:W-:Y:S02]  /*fb90*/  SHF.R.S32.HI R6, RZ, 0x1f, R0 ;  /* 0x0000001fff067819 */ /* 0x000fe40000011400 */
[----:B------:R-:W-:Y:S02]  /*fba0*/  IADD3 R5, -R0, RZ, RZ ;  /* 0x000000ff00057210 */ /* 0x000fe40007ffe1ff */
[----:B------:R-:W-:Y:S01]  /*fbb0*/  IADD3 R3, R3, R8, RZ ;  /* 0x0000000803037210 */ /* 0x000fe20007ffe0ff */
[----:B------:R-:W-:Y:S02]  /*fbc0*/  IMAD R6, R6, c[0x0][0x3e0], RZ ;  /* 0x0000f80006067a24 */ /* 0x000fe400078e02ff */
[----:B------:R-:W-:Y:S02]  /*fbd0*/  IMAD R4, R5, c[0x0][0x4e8], R4 ;  /* 0x00013a0005047a24 */ /* 0x000fe400078e0204 */
[C---:B------:R-:W-:Y:S02]  /*fbe0*/  IMAD R5, R0.reuse, c[0x0][0x3e4], R6 ;  /* 0x0000f90000057a24 */ /* 0x040fe400078e0206 */
[----:B------:R-:W-:Y:S01]  /*fbf0*/  IMAD.WIDE.U32 R2, R0, c[0x0][0x3e0], R2 ;  /* 0x0000f80000027a25 */ /* 0x000fe200078e0002 */
[----:B------:R-:W-:-:S04]  /*fc00*/  SHF.R.S32.HI R0, RZ, 0x1f, R4 ;  /* 0x0000001fff007819 */ /* 0x000fc80000011404 */
[----:B------:R-:W-:Y:S01]  /*fc10*/  IADD3 R3, R3, R5, RZ ;  /* 0x0000000503037210 */ /* 0x000fe20007ffe0ff */
[----:B------:R-:W-:-:S04]  /*fc20*/  IMAD R0, R0, c[0x0][0x3d8], RZ ;  /* 0x0000f60000007a24 */ /* 0x000fc800078e02ff */
[----:B------:R-:W-:-:S04]  /*fc30*/  IMAD.WIDE.U32 R2, R4, c[0x0][0x3d8], R2 ;  /* 0x0000f60004027a25 */ /* 0x000fc800078e0002 */
[----:B------:R-:W-:Y:S01]  /*fc40*/  IMAD R4, R4, c[0x0][0x3dc], R0 ;  /* 0x0000f70004047a24 */ /* 0x000fe200078e0200 */
[----:B------:R-:W-:-:S04]  /*fc50*/  LEA R13, P0, R2, c[0x0][0x380], 0x1 ;  /* 0x0000e000020d7a11 */ /* 0x000fc800078008ff */
[----:B------:R-:W-:-:S04]  /*fc60*/  IADD3 R4, R3, R4, RZ ;  /* 0x0000000403047210 */ /* 0x000fc80007ffe0ff */
[----:B------:R-:W-:Y:S01]  /*fc70*/  LEA.HI.X R5, R2, c[0x0][0x384], R4, 0x1, P0 ;  /* 0x0000e10002057a11 */ /* 0x000fe200000f0c04 */
[----:B------:R-:W-:Y:S05]  /*fc80*/  BRA.DIV ~URZ, `(.L_x_559) ;  /* 0x000026227f007947 */ /* 0x000fea000b800000 */
[----:B------:R2:W3:Y:S02]  /*fc90*/  SHFL.IDX PT, R4, R5, RZ, 0x181f ;  /* 0x00181fff05047589 */ /* 0x0004e400000e0000 */
.L_x_591:
[----:B------:R-:W-:Y:S05]  /*fca0*/  BRA.DIV ~URZ, `(.L_x_560) ;  /* 0x000026727f007947 */ /* 0x000fea000b800000 */
[----:B------:R4:W1:Y:S02]  /*fcb0*/  SHFL.IDX PT, R0, R13, RZ, 0x181f ;  /* 0x00181fff0d007589 */ /* 0x00086400000e0000 */
.L_x_592:
[----:B------:R-:W5:Y:S04]  /*fcc0*/  LDL.LU R3, [R1+0xb4] ;  /* 0x0000b40001037983 */ /* 0x000f680000300800 */
[----:B------:R-:W2:Y:S01]  /*fcd0*/  S2R R6, SR_TID.X ;  /* 0x0000000000067919 */ /* 0x000ea20000002100 */
[----:B------:R-:W-:-:S04]  /*fce0*/  IMAD.MOV.U32 R14, RZ, RZ, c[0x0][0x4e8] ;  /* 0x00013a00ff0e7624 */ /* 0x000fc800078e00ff */
[----:B------:R-:W-:Y:S01]  /*fcf0*/  IMAD R14, R14, c[0x0][0x388], RZ ;  /* 0x0000e2000e0e7a24 */ /* 0x000fe200078e02ff */
[----:B--2---:R-:W-:-:S04]  /*fd00*/  SHF.R.S32.HI R2, RZ, 0x1f, R6 ;  /* 0x0000001fff027819 */ /* 0x004fc80000011406 */
[----:B------:R-:W-:-:S04]  /*fd10*/  LEA.HI R2, R2, R6, RZ, 0x3 ;  /* 0x0000000602027211 */ /* 0x000fc800078f18ff */
[----:B------:R-:W-:Y:S01]  /*fd20*/  SHF.R.S32.HI R2, RZ, 0x3, R2 ;  /* 0x00000003ff027819 */ /* 0x000fe20000011402 */
[----:B------:R-:W-:Y:S04]  /*fd30*/  BSSY B0, `(.L_x_561) ;  /* 0x000001c000007945 */ /* 0x000fe80003800000 */
[----:B-----5:R-:W-:-:S05]  /*fd40*/  IMAD.IADD R12, R2, 0x1, R3 ;  /* 0x00000001020c7824 */ /* 0x020fca00078e0203 */
[----:B------:R-:W-:-:S13]  /*fd50*/  ISETP.GE.AND P0, PT, R12, R14, PT ;  /* 0x0000000e0c00720c */ /* 0x000fda0003f06270 */
[----:B------:R-:W-:Y:S05]  /*fd60*/  @P0 BRA `(.L_x_562) ;  /* 0x0000018000000947 */ /* 0x000fea0003800000 */
[----:B------:R-:W2:Y:S04]  /*fd70*/  LDL R6, [R1+0x58] ;  /* 0x0000580001067983 */ /* 0x000ea80000100800 */
[----:B------:R-:W5:Y:S04]  /*fd80*/  LDL R2, [R1+0x70] ;  /* 0x0000700001027983 */ /* 0x000f680000100800 */
[----:B----4-:R-:W4:Y:S04]  /*fd90*/  LDL R17, [R1+0x6c] ;  /* 0x00006c0001117983 */ /* 0x010f280000100800 */
[----:B---3--:R-:W3:Y:S04]  /*fda0*/  LDL R15, [R1+0x74] ;  /* 0x00007400010f7983 */ /* 0x008ee80000100800 */
[----:B------:R-:W3:Y:S04]  /*fdb0*/  LDL R7, [R1+0xf8] ;  /* 0x0000f80001077983 */ /* 0x000ee80000100800 */
[----:B------:R-:W3:Y:S04]  /*fdc0*/  LDL R3, [R1+0xf4] ;  /* 0x0000f40001037983 */ /* 0x000ee80000100800 */
[----:B------:R-:W3:Y:S04]  /*fdd0*/  LDL R18, [R1+0xf0] ;  /* 0x0000f00001127983 */ /* 0x000ee80000100800 */
[----:B-1----:R-:W3:Y:S01]  /*fde0*/  LDL R16, [R1+0xec] ;  /* 0x0000ec0001107983 */ /* 0x002ee20000100800 */
[----:B--2---:R-:W-:-:S02]  /*fdf0*/  ISETP.GE.AND P3, PT, R6, c[0x0][0x3c8], PT ;  /* 0x0000f20006007a0c */ /* 0x004fc40003f66270 */
[----:B-----5:R-:W-:Y:S02]  /*fe00*/  ISETP.GE.AND P2, PT, R2, c[0x0][0x3c8], PT ;  /* 0x0000f20002007a0c */ /* 0x020fe40003f46270 */
[----:B----4-:R-:W-:Y:S02]  /*fe10*/  ISETP.GE.AND P1, PT, R17, c[0x0][0x3c8], PT ;  /* 0x0000f20011007a0c */ /* 0x010fe40003f26270 */
[----:B---3--:R-:W-:-:S07]  /*fe20*/  ISETP.GE.AND P0, PT, R15, c[0x0][0x3c8], PT ;  /* 0x0000f2000f007a0c */ /* 0x008fce0003f06270 */
[-C--:B------:R-:W-:Y:S02]  /*fe30*/  @!P3 LEA R10, P4, R6, R0.reuse, 0x1 ;  /* 0x00000000060ab211 */ /* 0x080fe400078808ff */
[----:B------:R-:W-:Y:S02]  /*fe40*/  @!P2 LEA R8, P6, R2, R0, 0x1 ;  /* 0x000000000208a211 */ /* 0x000fe400078c08ff */
[----:B------:R-:W-:Y:S02]  /*fe50*/  @!P3 LEA.HI.X R11, R6, R4, R7, 0x1, P4 ;  /* 0x00000004060bb211 */ /* 0x000fe400020f0c07 */
[----:B------:R-:W-:Y:S02]  /*fe60*/  @!P1 LEA R6, P5, R17, R0, 0x1 ;  /* 0x0000000011069211 */ /* 0x000fe400078a08ff */
[----:B------:R-:W-:Y:S02]  /*fe70*/  @!P2 LEA.HI.X R9, R2, R4, R3, 0x1, P6 ;  /* 0x000000040209a211 */ /* 0x000fe400030f0c03 */
[----:B------:R-:W-:-:S02]  /*fe80*/  @!P0 LEA R2, P4, R15, R0, 0x1 ;  /* 0x000000000f028211 */ /* 0x000fc400078808ff */
[-C--:B------:R-:W-:Y:S02]  /*fe90*/  @!P1 LEA.HI.X R7, R17, R4.reuse, R18, 0x1, P5 ;  /* 0x0000000411079211 */ /* 0x080fe400028f0c12 */
[----:B------:R-:W-:Y:S01]  /*fea0*/  @!P0 LEA.HI.X R3, R15, R4, R16, 0x1, P4 ;  /* 0x000000040f038211 */ /* 0x000fe200020f0c10 */
[----:B------:R1:W-:Y:S04]  /*feb0*/  @!P3 ST.E.128 [R10.64], RZ ;  /* 0x000000ff0a00b985 */ /* 0x0003e8000c101d06 */
[----:B------:R1:W-:Y:S04]  /*fec0*/  @!P2 ST.E.128 [R8.64], RZ ;  /* 0x000000ff0800a985 */ /* 0x0003e8000c101d06 */
[----:B------:R1:W-:Y:S04]  /*fed0*/  @!P1 ST.E.128 [R6.64], RZ ;  /* 0x000000ff06009985 */ /* 0x0003e8000c101d06 */
[----:B------:R1:W-:Y:S02]  /*fee0*/  @!P0 ST.E.128 [R2.64], RZ ;  /* 0x000000ff02008985 */ /* 0x0003e4000c101d06 */
.L_x_562:
[----:B------:R-:W-:Y:S05]  /*fef0*/  BSYNC B0 ;  /* 0x0000000000007941 */ /* 0x000fea0003800000 */
.L_x_561:
[----:B------:R-:W-:Y:S05]  /*ff00*/  BRA.DIV ~URZ, `(.L_x_563) ;  /* 0x000024827f007947 */ /* 0x000fea000b800000 */
[----:B---3--:R2:W3:Y:S04]  /*ff10*/  SHFL.IDX PT, R4, R5, 0x1, 0x181f ;  /* 0x00381f0005047f89 */ /* 0x0084e800000e0000 */
[----:B-1----:R2:W1:Y:S02]  /*ff20*/  SHFL.IDX PT, R0, R13, 0x1, 0x181f ;  /* 0x00381f000d007f89 */ /* 0x00246400000e0000 */
.L_x_593:
[----:B------:R-:W-:Y:S01]  /*ff30*/  IADD3 R2, R12, 0x20, RZ ;  /* 0x000000200c027810 */ /* 0x000fe20007ffe0ff */
[----:B------:R-:W-:Y:S03]  /*ff40*/  BSSY B0, `(.L_x_564) ;  /* 0x000001b000007945 */ /* 0x000fe60003800000 */
[----:B------:R-:W-:-:S13]  /*ff50*/  ISETP.GE.AND P0, PT, R2, R14, PT ;  /* 0x0000000e0200720c */ /* 0x000fda0003f06270 */
[----:B------:R-:W-:Y:S05]  /*ff60*/  @P0 BRA `(.L_x_565) ;  /* 0x0000018000000947 */ /* 0x000fea0003800000 */
[----:B------:R-:W5:Y:S04]  /*ff70*/  LDL R6, [R1+0x58] ;  /* 0x0000580001067983 */ /* 0x000f680000100800 */
[----:B--2---:R-:W2:Y:S04]  /*ff80*/  LDL R3, [R1+0x70] ;  /* 0x0000700001037983 */ /* 0x004ea80000100800 */
[----:B----4-:R-:W4:Y:S04]  /*ff90*/  LDL R17, [R1+0x6c] ;  /* 0x00006c0001117983 */ /* 0x010f280000100800 */
[----:B---3--:R-:W3:Y:S04]  /*ffa0*/  LDL R15, [R1+0x74] ;  /* 0x00007400010f7983 */ /* 0x008ee80000100800 */
[----:B------:R-:W3:Y:S04]  /*ffb0*/  LDL R7, [R1+0xf8] ;  /* 0x0000f80001077983 */ /* 0x000ee80000100800 */
[----:B------:R-:W3:Y:S04]  /*ffc0*/  LDL R19, [R1+0xf4] ;  /* 0x0000f40001137983 */ /* 0x000ee80000100800 */
[----:B------:R-:W3:Y:S04]  /*ffd0*/  LDL R18, [R1+0xf0] ;  /* 0x0000f00001127983 */ /* 0x000ee80000100800 */
[----:B------:R-:W3:Y:S01]  /*ffe0*/  LDL R16, [R1+0xec] ;  /* 0x0000ec0001107983 */ /* 0x000ee20000100800 */
[----:B-----5:R-:W-:-:S02]  /*fff0*/  ISETP.GE.AND P3, PT, R6, c[0x0][0x3c8], PT ;  /* 0x0000f20006007a0c */ /* 0x020fc40003f66270 */
[----:B--2---:R-:W-:Y:S02]  /*10000*/  ISETP.GE.AND P2, PT, R3, c[0x0][0x3c8], PT ;  /* 0x0000f20003007a0c */ /* 0x004fe40003f46270 */
[----:B----4-:R-:W-:Y:S02]  /*10010*/  ISETP.GE.AND P1, PT, R17, c[0x0][0x3c8], PT ;  /* 0x0000f20011007a0c */ /* 0x010fe40003f26270 */
[----:B---3--:R-:W-:-:S07]  /*10020*/  ISETP.GE.AND P0, PT, R15, c[0x0][0x3c8], PT ;  /* 0x0000f2000f007a0c */ /* 0x008fce0003f06270 */
[CC--:B-1----:R-:W-:Y:S02]  /*10030*/  @!P3 LEA R10, P4, R6.reuse, R0.reuse, 0x1 ;  /* 0x00000000060ab211 */ /* 0x0c2fe400078808ff */
        /* <DEDUP_REMOVED lines=11> */
.L_x_565:
[----:B------:R-:W-:Y:S05]  /*100f0*/  BSYNC B0 ;  /* 0x0000000000007941 */ /* 0x000fea0003800000 */
.L_x_564:
[----:B------:R-:W-:Y:S05]  /*10100*/  BRA.DIV ~URZ, `(.L_x_566) ;  /* 0x000023727f007947 */ /* 0x000fea000b800000 */
[----:B---3--:R3:W2:Y:S02]  /*10110*/  SHFL.IDX PT, R4, R5, 0x2, 0x181f ;  /* 0x00581f0005047f89 */ /* 0x0086a400000e0000 */
.L_x_594:
[----:B------:R-:W-:Y:S05]  /*10120*/  BRA.DIV ~URZ, `(.L_x_567) ;  /* 0x000023d27f007947 */ /* 0x000fea000b800000 */
[----:B-1----:R1:W3:Y:S02]  /*10130*/  SHFL.IDX PT, R0, R13, 0x2, 0x181f ;  /* 0x00581f000d007f89 */ /* 0x0022e400000e0000 */
.L_x_595:
[----:B------:R-:W-:Y:S01]  /*10140*/  IADD3 R2, R12, 0x40, RZ ;  /* 0x000000400c027810 */ /* 0x000fe20007ffe0ff */
[----:B------:R-:W-:Y:S03]  /*10150*/  BSSY B0, `(.L_x_568) ;  /* 0x000001b000007945 */ /* 0x000fe60003800000 */
[----:B------:R-:W-:-:S13]  /*10160*/  ISETP.GE.AND P0, PT, R2, R14, PT ;  /* 0x0000000e0200720c */ /* 0x000fda0003f06270 */
[----:B------:R-:W-:Y:S05]  /*10170*/  @P0 BRA `(.L_x_569) ;  /* 0x0000018000000947 */ /* 0x000fea0003800000 */
[----:B------:R-:W5:Y:S04]  /*10180*/  LDL R6, [R1+0x58] ;  /* 0x0000580001067983 */ /* 0x000f680000100800 */
[----:B----4-:R-:W4:Y:S04]  /*10190*/  LDL R3, [R1+0x70] ;  /* 0x0000700001037983 */ /* 0x010f280000100800 */
[----:B---3--:R-:W3:Y:S04]  /*101a0*/  LDL R17, [R1+0x6c] ;  /* 0x00006c0001117983 */ /* 0x008ee80000100800 */
[----:B--2---:R-:W2:Y:S04]  /*101b0*/  LDL R15, [R1+0x74] ;  /* 0x00007400010f7983 */ /* 0x004ea80000100800 */
[----:B------:R-:W2:Y:S04]  /*101c0*/  LDL R7, [R1+0xf8] ;  /* 0x0000f80001077983 */ /* 0x000ea80000100800 */
[----:B------:R-:W2:Y:S04]  /*101d0*/  LDL R19, [R1+0xf4] ;  /* 0x0000f40001137983 */ /* 0x000ea80000100800 */
[----:B------:R-:W2:Y:S04]  /*101e0*/  LDL R18, [R1+0xf0] ;  /* 0x0000f00001127983 */ /* 0x000ea80000100800 */
[----:B------:R-:W2:Y:S01]  /*101f0*/  LDL R16, [R1+0xec] ;  /* 0x0000ec0001107983 */ /* 0x000ea20000100800 */
[----:B-----5:R-:W-:-:S02]  /*10200*/  ISETP.GE.AND P3, PT, R6, c[0x0][0x3c8], PT ;  /* 0x0000f20006007a0c */ /* 0x020fc40003f66270 */
[----:B----4-:R-:W-:Y:S02]  /*10210*/  ISETP.GE.AND P2, PT, R3, c[0x0][0x3c8], PT ;  /* 0x0000f20003007a0c */ /* 0x010fe40003f46270 */
[----:B---3--:R-:W-:Y:S02]  /*10220*/  ISETP.GE.AND P1, PT, R17, c[0x0][0x3c8], PT ;  /* 0x0000f20011007a0c */ /* 0x008fe40003f26270 */
[----:B--2---:R-:W-:-:S07]  /*10230*/  ISETP.GE.AND P0, PT, R15, c[0x0][0x3c8], PT ;  /* 0x0000f2000f007a0c */ /* 0x004fce0003f06270 */
[CC--:B------:R-:W-:Y:S02]  /*10240*/  @!P3 LEA R10, P4, R6.reuse, R0.reuse, 0x1 ;  /* 0x00000000060ab211 */ /* 0x0c0fe400078808ff */
        /* <DEDUP_REMOVED lines=11> */
.L_x_569:
[----:B------:R-:W-:Y:S05]  /*10300*/  BSYNC B0 ;  /* 0x0000000000007941 */ /* 0x000fea0003800000 */
.L_x_568:
[----:B------:R-:W-:Y:S05]  /*10310*/  BRA.DIV ~URZ, `(.L_x_570) ;  /* 0x000022627f007947 */ /* 0x000fea000b800000 */
[----:B--2---:R2:W1:Y:S04]  /*10320*/  SHFL.IDX PT, R4, R5, 0x3, 0x181f ;  /* 0x00781f0005047f89 */ /* 0x00446800000e0000 */
[----:B---3--:R2:W3:Y:S02]  /*10330*/  SHFL.IDX PT, R0, R13, 0x3, 0x181f ;  /* 0x00781f000d007f89 */ /* 0x0084e400000e0000 */
.L_x_596:
[----:B------:R-:W-:-:S04]  /*10340*/  IADD3 R2, R12, 0x60, RZ ;  /* 0x000000600c027810 */ /* 0x000fc80007ffe0ff */
        /* <DEDUP_REMOVED lines=9> */
[----:B-1----:R-:W3:Y:S01]  /*103e0*/  LDL R13, [R1+0xec] ;  /* 0x0000ec00010d7983 */ /* 0x002ee20000100800 */
[----:B-----5:R-:W-:-:S02]  /*103f0*/  ISETP.GE.AND P3, PT, R6, c[0x0][0x3c8], PT ;  /* 0x0000f20006007a0c */ /* 0x020fc40003f66270 */
[----:B--2---:R-:W-:Y:S02]  /*10400*/  ISETP.GE.AND P2, PT, R3, c[0x0][0x3c8], PT ;  /* 0x0000f20003007a0c */ /* 0x004fe40003f46270 */
[----:B----4-:R-:W-:Y:S02]  /*10410*/  ISETP.GE.AND P1, PT, R15, c[0x0][0x3c8], PT ;  /* 0x0000f2000f007a0c */ /* 0x010fe40003f26270 */
[----:B---3--:R-:W-:-:S07]  /*10420*/  ISETP.GE.AND P0, PT, R5, c[0x0][0x3c8], PT ;  /* 0x0000f20005007a0c */ /* 0x008fce0003f06270 */
        /* <DEDUP_REMOVED lines=12> */
.L_x_556:
[----:B------:R-:W-:Y:S05]  /*104f0*/  BSYNC B1 ;  /* 0x0000000000017941 */ /* 0x000fea0003800000 */
.L_x_547:
[----:B---34-:R-:W3:Y:S02]  /*10500*/  LDL R0, [R1+0xfc] ;  /* 0x0000fc0001007983 */ /* 0x018ee40000100800 */
[----:B---3--:R-:W-:-:S13]  /*10510*/  ISETP.NE.AND P0, PT, R0, RZ, PT ;  /* 0x000000ff0000720c */ /* 0x008fda0003f05270 */
[----:B------:R-:W-:Y:S01]  /*10520*/  @P0 WARPSYNC 0xffffffff ;  /* 0xffffffff00000948 */ /* 0x000fe20003800000 */
[----:B------:R-:W-:Y:S06]  /*10530*/  @P0 BAR.SYNC.DEFER_BLOCKING 0x5, 0x100 ;  /* 0x0144000000000b1d */ /* 0x000fec0000010000 */
[----:B------:R-:W3:Y:S04]  /*10540*/  @P0 LDS R0, [0x18100] ;  /* 0x01810000ff000984 */ /* 0x000ee80000000800 */
[----:B---3--:R3:W-:Y:S04]  /*10550*/  @P0 STL [R1+0xc8], R0 ;  /* 0x0000c80001000387 */ /* 0x0087e80000100800 */
[----:B------:R-:W-:Y:S06]  /*10560*/  @P0 BAR.ARV 0x4, 0x100 ;  /* 0x0104000000000b1d */ /* 0x000fec0000002000 */
[----:B------:R-:W-:Y:S05]  /*10570*/  @P0 BRA `(.L_x_571) ;  /* 0x0000009000000947 */ /* 0x000fea0003800000 */
[----:B------:R-:W-:Y:S05]  /*10580*/  BRA.DIV ~URZ, `(.L_x_572) ;  /* 0x000020e27f007947 */ /* 0x000fea000b800000 */
[----:B---3--:R3:W4:Y:S02]  /*10590*/  SHFL.IDX PT, R0, R81, RZ, 0x1f ;  /* 0x00001fff51007589 */ /* 0x00872400000e0000 */
.L_x_597:
[----:B-12---:R-:W1:Y:S01]  /*105a0*/  S2R R2, SR_TID.X ;  /* 0x0000000000027919 */ /* 0x006e620000002100 */
[----:B------:R-:W-:Y:S03]  /*105b0*/  WARPSYNC 0xffffffff ;  /* 0xffffffff00007948 */ /* 0x000fe60003800000 */
[----:B------:R-:W-:Y:S06]  /*105c0*/  BAR.SYNC.DEFER_BLOCKING 0x4, 0x100 ;  /* 0x0104000000007b1d */ /* 0x000fec0000010000 */
[----:B----4-:R2:W-:Y:S01]  /*105d0*/  STL [R1+0xc8], R0 ;  /* 0x0000c80001007387 */ /* 0x0105e20000100800 */
[----:B-1----:R-:W-:-:S13]  /*105e0*/  LOP3.LUT P0, RZ, R2, 0xff, RZ, 0xc0, !PT ;  /* 0x000000ff02ff7812 */ /* 0x002fda000780c0ff */
[----:B------:R2:W-:Y:S04]  /*105f0*/  @!P0 STS [0x18100], R81 ;  /* 0x01810051ff008388 */ /* 0x0005e80000000800 */
[----:B------:R-:W-:Y:S06]  /*10600*/  BAR.ARV 0x5, 0x100 ;  /* 0x0144000000007b1d */ /* 0x000fec0000002000 */
.L_x_571:
[----:B--23--:R-:W2:Y:S02]  /*10610*/  LDL R0, [R1+0xc8] ;  /* 0x0000c80001007983 */ /* 0x00cea40000100800 */
[----:B--2---:R-:W-:-:S13]  /*10620*/  ISETP.GE.AND P0, PT, R0, c[0x0][0x538], PT ;  /* 0x00014e0000007a0c */ /* 0x004fda0003f06270 */
[----:B-1---5:R-:W-:Y:S01]  /*10630*/  @P0 CALL.REL.NOINC `(.L_x_573) ;  /* 0x0000001000000944 */ /* 0x022fe20003c00000 */
[----:B------:R-:W-:Y:S05]  /*10640*/  BRA `(.L_x_574) ;  /* 0xffff03b000007947 */ /* 0x000fea000383ffff */
.L_x_573:
[----:B------:R-:W-:Y:S05]  /*10650*/  EXIT ;  /* 0x000000000000794d */ /* 0x000fea0003800000 */
.L_x_519:
[----:B------:R2:W-:Y:S01]  /*10660*/  STL [R1+0x68], RZ ;  /* 0x000068ff01007387 */ /* 0x0005e20000100800 */
[----:B------:R-:W-:Y:S01]  /*10670*/  IMAD.MOV.U32 R251, RZ, RZ, R5 ;  /* 0x000000fffffb7224 */ /* 0x000fe200078e0005 */
[----:B------:R-:W-:Y:S02]  /*10680*/  MOV R3, 0x181f ;  /* 0x0000181f00037802 */ /* 0x000fe40000000f00 */
[----:B------:R-:W-:Y:S02]  /*10690*/  MOV R2, 0x106b0 ;  /* 0x000106b000027802 */ /* 0x000fe40000000f00 */
[----:B-12---:R-:W-:Y:S05]  /*106a0*/  CALL.REL.NOINC `($__internal_3_$__cuda_sm70_shflsync_idx_p) ;  /* 0x0000209000007944 */ /* 0x006fea0003c00000 */
[----:B-----5:R-:W-:Y:S01]  /*106b0*/  MOV R4, R251 ;  /* 0x000000fb00047202 */ /* 0x020fe20000000f00 */
[----:B-1----:R-:W-:Y:S05]  /*106c0*/  BRA `(.L_x_575) ;  /* 0xffff2eb000007947 */ /* 0x002fea000383ffff */
.L_x_520:
[----:B------:R4:W-:Y:S01]  /*106d0*/  STL [R1+0x68], RZ ;  /* 0x000068ff01007387 */ /* 0x0009e20000100800 */
[----:B------:R-:W-:Y:S01]  /*106e0*/  IMAD.MOV.U32 R251, RZ, RZ, R15 ;  /* 0x000000fffffb7224 */ /* 0x000fe200078e000f */
[----:B------:R-:W-:Y:S02]  /*106f0*/  MOV R3, 0x181f ;  /* 0x0000181f00037802 */ /* 0x000fe40000000f00 */
[----:B------:R-:W-:Y:S02]  /*10700*/  MOV R2, 0x10720 ;  /* 0x0001072000027802 */ /* 0x000fe40000000f00 */
[----:B-1234-:R-:W-:Y:S05]  /*10710*/  CALL.REL.NOINC `($__internal_3_$__cuda_sm70_shflsync_idx_p) ;  /* 0x0000202000007944 */ /* 0x01efea0003c00000 */
[----:B------:R-:W2:Y:S04]  /*10720*/  LDL R2, [R1+0x58] ;  /* 0x0000580001027983 */ /* 0x000ea80000100800 */
[----:B------:R-:W3:Y:S04]  /*10730*/  LDL R14, [R1+0x70] ;  /* 0x00007000010e7983 */ /* 0x000ee80000100800 */
[----:B------:R-:W4:Y:S04]  /*10740*/  LDL R13, [R1+0x6c] ;  /* 0x00006c00010d7983 */ /* 0x000f280000100800 */
[----:B------:R-:W4:Y:S04]  /*10750*/  LDL R12, [R1+0x74] ;  /* 0x00007400010c7983 */ /* 0x000f280000100800 */
[----:B-----5:R-:W4:Y:S01]  /*10760*/  LDL R0, [R1+0x50] ;  /* 0x0000500001007983 */ /* 0x020f220000100800 */
[----:B------:R-:W-:-:S02]  /*10770*/  IADD3 R10, P1, R251, R89, RZ ;  /* 0x00000059fb0a7210 */ /* 0x000fc40007f3e0ff */
[C---:B------:R-:W-:Y:S02]  /*10780*/  IADD3 R8, P0, R251.reuse, R90, RZ ;  /* 0x0000005afb087210 */ /* 0x040fe40007f1e0ff */
[C---:B------:R-:W-:Y:S01]  /*10790*/  IADD3 R6, P5, R251.reuse, R91, RZ ;  /* 0x0000005bfb067210 */ /* 0x040fe20007fbe0ff */
[C---:B------:R-:W-:Y:S02]  /*107a0*/  IMAD.X R11, R4.reuse, 0x1, R84, P1 ;  /* 0x00000001040b7824 */ /* 0x040fe400008e0654 */
[C---:B------:R-:W-:Y:S02]  /*107b0*/  IMAD.X R9, R4.reuse, 0x1, R85, P0 ;  /* 0x0000000104097824 */ /* 0x040fe400000e0655 */
[----:B------:R-:W-:Y:S01]  /*107c0*/  IMAD.X R7, R4, 0x1, R86, P5 ;  /* 0x0000000104077824 */ /* 0x000fe200028e0656 */
[----:B--2---:R-:W-:Y:S02]  /*107d0*/  ISETP.GE.AND P3, PT, R2, c[0x0][0x1d4], PT ;  /* 0x0000750002007a0c */ /* 0x004fe40003f66270 */
[----:B------:R-:W-:Y:S01]  /*107e0*/  IADD3 R2, P4, R251, R92, RZ ;  /* 0x0000005cfb027210 */ /* 0x000fe20007f9e0ff */
[----:B------:R-:W-:Y:S01]  /*107f0*/  IMAD.MOV.U32 R251, RZ, RZ, R5 ;  /* 0x000000fffffb7224 */ /* 0x000fe200078e0005 */
[----:B---3--:R-:W-:-:S02]  /*10800*/  ISETP.GE.AND P2, PT, R14, c[0x0][0x1d4], PT ;  /* 0x000075000e007a0c */ /* 0x008fc40003f46270 */
[----:B------:R-:W-:Y:S01]  /*10810*/  SEL R5, RZ, 0x10, P3 ;  /* 0x00000010ff057807 */ /* 0x000fe20001800000 */
[----:B------:R-:W-:Y:S01]  /*10820*/  IMAD.X R3, R4, 0x1, R87, P4 ;  /* 0x0000000104037824 */ /* 0x000fe200020e0657 */
[----:B----4-:R-:W-:Y:S02]  /*10830*/  ISETP.GE.AND P1, PT, R13, c[0x0][0x1d4], PT ;  /* 0x000075000d007a0c */ /* 0x010fe40003f26270 */
[----:B------:R-:W-:Y:S02]  /*10840*/  SEL R14, RZ, 0x10, P2 ;  /* 0x00000010ff0e7807 */ /* 0x000fe40001000000 */
[----:B------:R-:W-:Y:S02]  /*10850*/  ISETP.GE.AND P0, PT, R12, c[0x0][0x1d4], PT ;  /* 0x000075000c007a0c */ /* 0x000fe40003f06270 */
[----:B------:R-:W-:Y:S01]  /*10860*/  SEL R13, RZ, 0x10, P1 ;  /* 0x00000010ff0d7807 */ /* 0x000fe20000800000 */
[----:B------:R-:W-:Y:S01]  /*10870*/  @!PT LDS RZ, [RZ] ;  /* 0x00000000fffff984 */ /* 0x000fe20000000800 */
[----:B------:R-:W-:Y:S01]  /*10880*/  @!PT LDS RZ, [RZ] ;  /* 0x00000000fffff984 */ /* 0x000fe20000000800 */
[----:B------:R-:W-:Y:S01]  /*10890*/  @!PT LDS RZ, [RZ] ;  /* 0x00000000fffff984 */ /* 0x000fe20000000800 */
[----:B------:R2:W-:Y:S01]  /*108a0*/  LDGSTS.E.BYPASS.LTC128B.128 [R0+0x10100], [R10.64], !P3 ;  /* 0x101000000a007fae */ /* 0x0005e2000d901d46 */
[----:B------:R-:W-:-:S03]  /*108b0*/  SEL R12, RZ, 0x10, P0 ;  /* 0x00000010ff0c7807 */ /* 0x000fc60000000000 */
[----:B------:R2:W-:Y:S04]  /*108c0*/  LDGSTS.E.BYPASS.LTC128B.128 [R0+0x12100], [R8.64], !P2 ;  /* 0x1210000008007fae */ /* 0x0005e8000d101d46 */
[----:B------:R2:W-:Y:S04]  /*108d0*/  LDGSTS.E.BYPASS.LTC128B.128 [R0+0x14100], [R6.64], !P1 ;  /* 0x1410000006007fae */ /* 0x0005e8000c901d46 */
[----:B------:R2:W-:Y:S02]  /*108e0*/  LDGSTS.E.BYPASS.LTC128B.128 [R0+0x16100], [R2.64], !P0 ;  /* 0x1610000002007fae */ /* 0x0005e4000c101d46 */
[----:B--2---:R-:W-:Y:S01]  /*108f0*/  IMAD.MOV.U32 R0, RZ, RZ, 0x1 ;  /* 0x00000001ff007424 */ /* 0x004fe200078e00ff */
[----:B------:R-:W-:Y:S01]  /*10900*/  MOV R2, 0x10940 ;  /* 0x0001094000027802 */ /* 0x000fe20000000f00 */
[----:B------:R-:W-:-:S03]  /*10910*/  IMAD.MOV.U32 R3, RZ, RZ, 0x181f ;  /* 0x0000181fff037424 */ /* 0x000fc600078e00ff */
[----:B------:R2:W-:Y:S04]  /*10920*/  STL [R1+0x68], R0 ;  /* 0x0000680001007387 */ /* 0x0005e80000100800 */
[----:B-12---:R-:W-:Y:S05]  /*10930*/  CALL.REL.NOINC `($__internal_3_$__cuda_sm70_shflsync_idx_p) ;  /* 0x00001e0000007944 */ /* 0x006fea0003c00000 */
[----:B-----5:R-:W-:Y:S01]  /*10940*/  MOV R0, 0x1 ;  /* 0x0000000100007802 */ /* 0x020fe20000000f00 */
[----:B------:R-:W-:Y:S01]  /*10950*/  IMAD.MOV.U32 R4, RZ, RZ, R251 ;  /* 0x000000ffff047224 */ /* 0x000fe200078e00fb */
[----:B------:R-:W-:Y:S01]  /*10960*/  MOV R3, 0x181f ;  /* 0x0000181f00037802 */ /* 0x000fe20000000f00 */
[----:B------:R-:W-:Y:S01]  /*10970*/  IMAD.MOV.U32 R251, RZ, RZ, R15 ;  /* 0x000000fffffb7224 */ /* 0x000fe200078e000f */
[----:B------:R-:W-:Y:S01]  /*10980*/  MOV R2, 0x109b0 ;  /* 0x000109b000027802 */ /* 0x000fe20000000f00 */
[----:B------:R2:W-:Y:S04]  /*10990*/  STL [R1+0x68], R0 ;  /* 0x0000680001007387 */ /* 0x0005e80000100800 */
[----:B-12---:R-:W-:Y:S05]  /*109a0*/  CALL.REL.NOINC `($__internal_3_$__cuda_sm70_shflsync_idx_p) ;  /* 0x00001d9000007944 */ /* 0x006fea0003c00000 */
[----:B-----5:R-:W-:Y:S01]  /*109b0*/  MOV R0, R251 ;  /* 0x000000fb00007202 */ /* 0x020fe20000000f00 */
[----:B-1----:R-:W-:Y:S05]  /*109c0*/  BRA `(.L_x_576) ;  /* 0xffff2da000007947 */ /* 0x002fea000383ffff */
.L_x_521:
[----:B------:R1:W-:Y:S01]  /*109d0*/  STL [R1+0x68], RZ ;  /* 0x000068ff01007387 */ /* 0x0003e20000100800 */
[----:B------:R-:W-:Y:S01]  /*109e0*/  IMAD.MOV.U32 R251, RZ, RZ, R4 ;  /* 0x000000fffffb7224 */ /* 0x000fe200078e0004 */
[----:B------:R-:W-:Y:S02]  /*109f0*/  MOV R3, 0x1c1f ;  /* 0x00001c1f00037802 */ /* 0x000fe40000000f00 */
[----:B------:R-:W-:-:S02]  /*10a00*/  MOV R2, 0x10a20 ;  /* 0x00010a2000027802 */ /* 0x000fc40000000f00 */
[----:B-1----:R-:W-:Y:S05]  /*10a10*/  CALL.REL.NOINC `($__internal_3_$__cuda_sm70_shflsync_idx_p) ;  /* 0x00001d2000007944 */ /* 0x002fea0003c00000 */
[----:B-----5:R-:W-:Y:S01]  /*10a20*/  MOV R0, R251 ;  /* 0x000000fb00007202 */ /* 0x020fe20000000f00 */
[----:B-1----:R-:W-:Y:S05]  /*10a30*/  BRA `(.L_x_577) ;  /* 0xffff302000007947 */ /* 0x002fea000383ffff */
.L_x_522:
[----:B------:R-:W-:Y:S01]  /*10a40*/  MOV R0, 0x1 ;  /* 0x0000000100007802 */ /* 0x000fe20000000f00 */
[----:B------:R-:W-:Y:S01]  /*10a50*/  IMAD.MOV.U32 R251, RZ, RZ, R4 ;  /* 0x000000fffffb7224 */ /* 0x000fe200078e0004 */
[----:B------:R-:W-:Y:S01]  /*10a60*/  MOV R2, 0x10aa0 ;  /* 0x00010aa000027802 */ /* 0x000fe20000000f00 */
[----:B------:R-:W-:-:S02]  /*10a70*/  IMAD.MOV.U32 R3, RZ, RZ, 0x1c1f ;  /* 0x00001c1fff037424 */ /* 0x000fc400078e00ff */
[----:B------:R2:W-:Y:S04]  /*10a80*/  STL [R1+0x68], R0 ;  /* 0x0000680001007387 */ /* 0x0005e80000100800 */
[----:B-12---:R-:W-:Y:S05]  /*10a90*/  CALL.REL.NOINC `($__internal_3_$__cuda_sm70_shflsync_idx_p) ;  /* 0x00001ca000007944 */ /* 0x006fea0003c00000 */
[----:B-----5:R-:W-:Y:S01]  /*10aa0*/  IMAD.IADD R0, R5, 0x1, R251 ;  /* 0x0000000105007824 */ /* 0x020fe200078e02fb */
[----:B------:R-:W-:Y:S02]  /*10ab0*/  FMNMX.FTZ R133, R9, R13, !PT ;  /* 0x0000000d09857209 */ /* 0x000fe40007810000 */
[----:B------:R-:W-:Y:S02]  /*10ac0*/  MOV R2, 0x10ee0 ;  /* 0x00010ee000027802 */ /* 0x000fe40000000f00 */
[----:B------:R-:W-:Y:S02]  /*10ad0*/  IMNMX R0, R6, R0, PT ;  /* 0x0000000006007217 */ /* 0x000fe40003800200 */
[----:B------:R-:W-:Y:S02]  /*10ae0*/  FMNMX.FTZ R133, R14, R133, !PT ;  /* 0x000000850e857209 */ /* 0x000fe40007810000 */
[C---:B------:R-:W-:Y:S02]  /*10af0*/  ISETP.GT.AND P1, PT, R0.reuse, RZ, PT ;  /* 0x000000ff0000720c */ /* 0x040fe40003f24270 */
[----:B------:R-:W-:-:S02]  /*10b00*/  ISETP.GT.AND P0, PT, R0, 0x1, PT ;  /* 0x000000010000780c */ /* 0x000fc40003f04270 */
[----:B------:R-:W-:Y:S02]  /*10b10*/  ISETP.GT.AND P2, PT, R0, 0x8, PT ;  /* 0x000000080000780c */ /* 0x000fe40003f44270 */
[----:B------:R-:W-:Y:S02]  /*10b20*/  FSEL R4, R38, -INF , P1 ;  /* 0xff80000026047808 */ /* 0x000fe40000800000 */
[----:B------:R-:W-:Y:S02]  /*10b30*/  FSEL R5, R39, -INF , P0 ;  /* 0xff80000027057808 */ /* 0x000fe40000000000 */
[----:B------:R-:W-:Y:S02]  /*10b40*/  ISETP.GT.AND P0, PT, R0, 0x9, PT ;  /* 0x000000090000780c */ /* 0x000fe40003f04270 */
[----:B------:R-:W-:Y:S02]  /*10b50*/  FSEL R12, R62, -INF , P2 ;  /* 0xff8000003e0c7808 */ /* 0x000fe40001000000 */
[----:B------:R-:W-:-:S02]  /*10b60*/  FMNMX.FTZ R3, R4, R5, !PT ;  /* 0x0000000504037209 */ /* 0x000fc40007810000 */
[----:B------:R-:W-:Y:S02]  /*10b70*/  FMNMX.FTZ R133, R15, R133, !PT ;  /* 0x000000850f857209 */ /* 0x000fe40007810000 */
[----:B------:R-:W-:Y:S02]  /*10b80*/  FSEL R11, R63, -INF , P0 ;  /* 0xff8000003f0b7808 */ /* 0x000fe40000000000 */
[----:B------:R-:W-:Y:S02]  /*10b90*/  ISETP.GT.AND P1, PT, R0, 0x10, PT ;  /* 0x000000100000780c */ /* 0x000fe40003f24270 */
[----:B------:R-:W-:Y:S02]  /*10ba0*/  FMNMX.FTZ R16, R12, R3, !PT ;  /* 0x000000030c107209 */ /* 0x000fe40007810000 */
[----:B------:R-:W-:Y:S02]  /*10bb0*/  FMNMX.FTZ R133, R17, R133, !PT ;  /* 0x0000008511857209 */ /* 0x000fe40007810000 */
[----:B------:R-:W-:-:S02]  /*10bc0*/  ISETP.GT.AND P0, PT, R0, 0x11, PT ;  /* 0x000000110000780c */ /* 0x000fc40003f04270 */
[----:B------:R-:W-:Y:S02]  /*10bd0*/  FSEL R8, R34, -INF , P1 ;  /* 0xff80000022087808 */ /* 0x000fe40000800000 */
[----:B------:R-:W-:Y:S02]  /*10be0*/  FMNMX.FTZ R16, R11, R16, !PT ;  /* 0x000000100b107209 */ /* 0x000fe40007810000 */
[----:B------:R-:W-:Y:S02]  /*10bf0*/  FMNMX.FTZ R133, R18, R133, !PT ;  /* 0x0000008512857209 */ /* 0x000fe40007810000 */
[----:B------:R-:W-:Y:S02]  /*10c00*/  FSEL R7, R35, -INF , P0 ;  /* 0xff80000023077808 */ /* 0x000fe40000000000 */
[----:B------:R-:W-:Y:S02]  /*10c10*/  ISETP.GT.AND P1, PT, R0, 0x18, PT ;  /* 0x000000180000780c */ /* 0x000fe40003f24270 */
[----:B------:R-:W-:-:S02]  /*10c20*/  FMNMX.FTZ R16, R8, R16, !PT ;  /* 0x0000001008107209 */ /* 0x000fc40007810000 */
[----:B------:R-:W-:Y:S02]  /*10c30*/  FMNMX.FTZ R133, R19, R133, !PT ;  /* 0x0000008513857209 */ /* 0x000fe40007810000 */
[----:B------:R-:W-:Y:S02]  /*10c40*/  ISETP.GT.AND P0, PT, R0, 0x19, PT ;  /* 0x000000190000780c */ /* 0x000fe40003f04270 */
[----:B------:R-:W-:Y:S02]  /*10c50*/  FSEL R6, R22, -INF , P1 ;  /* 0xff80000016067808 */ /* 0x000fe40000800000 */
[----:B------:R-:W-:Y:S02]  /*10c60*/  FMNMX.FTZ R16, R7, R16, !PT ;  /* 0x0000001007107209 */ /* 0x000fe40007810000 */
[----:B------:R-:W-:Y:S02]  /*10c70*/  FMNMX.FTZ R133, R20, R133, !PT ;  /* 0x0000008514857209 */ /* 0x000fe40007810000 */
[----:B------:R-:W-:-:S02]  /*10c80*/  FSEL R10, R23, -INF , P0 ;  /* 0xff800000170a7808 */ /* 0x000fc40000000000 */
[----:B------:R-:W-:Y:S02]  /*10c90*/  ISETP.GT.AND P1, PT, R0, 0x20, PT ;  /* 0x000000200000780c */ /* 0x000fe40003f24270 */
[----:B------:R-:W-:Y:S02]  /*10ca0*/  FMNMX.FTZ R16, R6, R16, !PT ;  /* 0x0000001006107209 */ /* 0x000fe40007810000 */
[----:B------:R-:W-:Y:S02]  /*10cb0*/  FMNMX.FTZ R133, R99, R133, !PT ;  /* 0x0000008563857209 */ /* 0x000fe40007810000 */
[----:B------:R-:W-:Y:S02]  /*10cc0*/  ISETP.GT.AND P0, PT, R0, 0x21, PT ;  /* 0x000000210000780c */ /* 0x000fe40003f04270 */
[----:B------:R-:W-:Y:S02]  /*10cd0*/  FSEL R91, R30, -INF , P1 ;  /* 0xff8000001e5b7808 */ /* 0x000fe40000800000 */
[----:B------:R-:W-:-:S02]  /*10ce0*/  FMNMX.FTZ R16, R10, R16, !PT ;  /* 0x000000100a107209 */ /* 0x000fc40007810000 */
[----:B------:R-:W-:Y:S02]  /*10cf0*/  FMNMX.FTZ R133, R98, R133, !PT ;  /* 0x0000008562857209 */ /* 0x000fe40007810000 */
[----:B------:R-:W-:Y:S02]  /*10d00*/  FSEL R90, R31, -INF , P0 ;  /* 0xff8000001f5a7808 */ /* 0x000fe40000000000 */
[C---:B------:R-:W-:Y:S02]  /*10d10*/  ISETP.GT.AND P1, PT, R0.reuse, 0x28, PT ;  /* 0x000000280000780c */ /* 0x040fe40003f24270 */
        /* <DEDUP_REMOVED lines=15> */
[C---:B------:R-:W-:Y:S02]  /*10e10*/  ISETP.GT.AND P1, PT, R0.reuse, 0x38, PT ;  /* 0x000000380000780c */ /* 0x040fe40003f24270 */
[----:B------:R-:W-:Y:S02]  /*10e20*/  FMNMX.FTZ R16, R87, R16, !PT ;  /* 0x0000001057107209 */ /* 0x000fe40007810000 */
[----:B------:R-:W-:Y:S02]  /*10e30*/  FMNMX.FTZ R133, R93, R133, !PT ;  /* 0x000000855d857209 */ /* 0x000fe40007810000 */
[----:B------:R-:W-:Y:S01]  /*10e40*/  ISETP.GT.AND P0, PT, R0, 0x39, PT ;  /* 0x000000390000780c */ /* 0x000fe20003f04270 */
[----:B------:R-:W-:Y:S01]  /*10e50*/  IMAD.MOV.U32 R0, RZ, RZ, 0x2 ;  /* 0x00000002ff007424 */ /* 0x000fe200078e00ff */
[----:B------:R-:W-:Y:S02]  /*10e60*/  FSEL R85, R50, -INF , P1 ;  /* 0xff80000032557808 */ /* 0x000fe40000800000 */
[----:B------:R-:W-:-:S02]  /*10e70*/  FMNMX.FTZ R16, R86, R16, !PT ;  /* 0x0000001056107209 */ /* 0x000fc40007810000 */
[----:B------:R-:W-:Y:S02]  /*10e80*/  FMNMX.FTZ R133, R92, R133, !PT ;  /* 0x000000855c857209 */ /* 0x000fe40007810000 */
[----:B------:R-:W-:Y:S02]  /*10e90*/  FSEL R84, R51, -INF , P0 ;  /* 0xff80000033547808 */ /* 0x000fe40000000000 */
[----:B------:R-:W-:Y:S01]  /*10ea0*/  FMNMX.FTZ R16, R85, R16, !PT ;  /* 0x0000001055107209 */ /* 0x000fe20007810000 */
[----:B------:R-:W-:-:S03]  /*10eb0*/  IMAD.MOV.U32 R132, RZ, RZ, R133 ;  /* 0x000000ffff847224 */ /* 0x000fc600078e0085 */
[----:B------:R-:W-:Y:S02]  /*10ec0*/  FMNMX.FTZ R16, R84, R16, !PT ;  /* 0x0000001054107209 */ /* 0x000fe40007810000 */
[----:B-1----:R-:W-:Y:S05]  /*10ed0*/  CALL.REL.NOINC `($__internal_2_$__cuda_sm70_shflsync_bfly_p) ;  /* 0x0000180000007944 */ /* 0x002fea0003c00000 */
[----:B------:R-:W-:Y:S01]  /*10ee0*/  FMNMX.FTZ R133, R133, R0, !PT ;  /* 0x0000000085857209 */ /* 0x000fe20007810000 */
[----:B------:R-:W-:Y:S01]  /*10ef0*/  IMAD.MOV.U32 R0, RZ, RZ, 0x1 ;  /* 0x00000001ff007424 */ /* 0x000fe200078e00ff */
[----:B------:R-:W-:-:S03]  /*10f00*/  MOV R2, 0x10f30 ;  /* 0x00010f3000027802 */ /* 0x000fc60000000f00 */
[----:B------:R-:W-:Y:S02]  /*10f10*/  IMAD.MOV.U32 R132, RZ, RZ, R133 ;  /* 0x000000ffff847224 */ /* 0x000fe400078e0085 */
[----:B------:R-:W-:Y:S05]  /*10f20*/  CALL.REL.NOINC `($__internal_2_$__cuda_sm70_shflsync_bfly_p) ;  /* 0x000017b000007944 */ /* 0x000fea0003c00000 */
[----:B------:R-:W-:Y:S01]  /*10f30*/  FMNMX.FTZ R133, R133, R0, !PT ;  /* 0x0000000085857209 */ /* 0x000fe20007810000 */
[----:B------:R-:W-:Y:S01]  /*10f40*/  IMAD.MOV.U32 R132, RZ, RZ, R16 ;  /* 0x000000ffff847224 */ /* 0x000fe200078e0010 */
[----:B------:R-:W-:Y:S01]  /*10f50*/  MOV R2, 0x10f80 ;  /* 0x00010f8000027802 */ /* 0x000fe20000000f00 */
[----:B------:R-:W-:Y:S02]  /*10f60*/  IMAD.MOV.U32 R0, RZ, RZ, 0x2 ;  /* 0x00000002ff007424 */ /* 0x000fe400078e00ff */
[----:B------:R-:W-:Y:S05]  /*10f70*/  CALL.REL.NOINC `($__internal_2_$__cuda_sm70_shflsync_bfly_p) ;  /* 0x0000176000007944 */ /* 0x000fea0003c00000 */
[----:B------:R-:W-:Y:S01]  /*10f80*/  FMNMX.FTZ R16, R16, R0, !PT ;  /* 0x0000000010107209 */ /* 0x000fe20007810000 */
[----:B------:R-:W-:Y:S01]  /*10f90*/  IMAD.MOV.U32 R0, RZ, RZ, 0x1 ;  /* 0x00000001ff007424 */ /* 0x000fe200078e00ff */
[----:B------:R-:W-:-:S03]  /*10fa0*/  MOV R2, 0x10fd0 ;  /* 0x00010fd000027802 */ /* 0x000fc60000000f00 */
[----:B------:R-:W-:Y:S02]  /*10fb0*/  IMAD.MOV.U32 R132, RZ, RZ, R16 ;  /* 0x000000ffff847224 */ /* 0x000fe400078e0010 */
[----:B------:R-:W-:Y:S05]  /*10fc0*/  CALL.REL.NOINC `($__internal_2_$__cuda_sm70_shflsync_bfly_p) ;  /* 0x0000171000007944 */ /* 0x000fea0003c00000 */
[----:B------:R-:W-:Y:S01]  /*10fd0*/  MOV R3, R0 ;  /* 0x0000000000037202 */ /* 0x000fe20000000f00 */
[----:B------:R-:W-:Y:S05]  /*10fe0*/  BRA `(.L_x_578) ;  /* 0xffff312000007947 */ /* 0x000fea000383ffff */
.L_x_526:
[----:B------:R-:W-:Y:S01]  /*10ff0*/  MOV R3, 0x181f ;  /* 0x0000181f00037802 */ /* 0x000fe20000000f00 */
[----:B------:R2:W-:Y:S01]  /*11000*/  STL [R1+0x68], RZ ;  /* 0x000068ff01007387 */ /* 0x0005e20000100800 */
[----:B------:R-:W-:Y:S01]  /*11010*/  MOV R2, 0x11040 ;  /* 0x0001104000027802 */ /* 0x000fe20000000f00 */
[----:B------:R-:W-:Y:S02]  /*11020*/  IMAD.MOV.U32 R251, RZ, RZ, R5 ;  /* 0x000000fffffb7224 */ /* 0x000fe400078e0005 */
[----:B-12---:R-:W-:Y:S05]  /*11030*/  CALL.REL.NOINC `($__internal_3_$__cuda_sm70_shflsync_idx_p) ;  /* 0x0000170000007944 */ /* 0x006fea0003c00000 */
[----:B-----5:R-:W-:Y:S01]  /*11040*/  MOV R4, R251 ;  /* 0x000000fb00047202 */ /* 0x020fe20000000f00 */
[----:B-1----:R-:W-:-:S05]  /*11050*/  BRA `(.L_x_579) ;  /* 0xffff4c9000007947 */ /* 0x002fca000383ffff */
.L_x_527:
[----:B------:R-:W-:Y:S01]  /*11060*/  MOV R3, 0x181f ;  /* 0x0000181f00037802 */ /* 0x000fe20000000f00 */
[----:B------:R4:W-:Y:S01]  /*11070*/  STL [R1+0x68], RZ ;  /* 0x000068ff01007387 */ /* 0x0009e20000100800 */
[----:B------:R-:W-:Y:S01]  /*11080*/  MOV R2, 0x110b0 ;  /* 0x000110b000027802 */ /* 0x000fe20000000f00 */
[----:B------:R-:W-:Y:S02]  /*11090*/  IMAD.MOV.U32 R251, RZ, RZ, R12 ;  /* 0x000000fffffb7224 */ /* 0x000fe400078e000c */
[----:B-1234-:R-:W-:Y:S05]  /*110a0*/  CALL.REL.NOINC `($__internal_3_$__cuda_sm70_shflsync_idx_p) ;  /* 0x0000169000007944 */ /* 0x01efea0003c00000 */
[----:B------:R-:W2:Y:S01]  /*110b0*/  LDL R3, [R1+0x58] ;  /* 0x0000580001037983 */ /* 0x000ea20000100800 */
[----:B------:R-:W-:Y:S03]  /*110c0*/  IADD3 R6, P0, R251, R23, RZ ;  /* 0x00000017fb067210 */ /* 0x000fe60007f1e0ff */
[----:B------:R-:W3:Y:S02]  /*110d0*/  LDL R2, [R1+0x70] ;  /* 0x0000700001027983 */ /* 0x000ee40000100800 */
[----:B-----5:R-:W-:Y:S02]  /*110e0*/  IMAD.X R7, R4, 0x1, R13, P0 ;  /* 0x0000000104077824 */ /* 0x020fe400000e060d */
[----:B------:R-:W4:Y:S04]  /*110f0*/  LDL R0, [R1+0x50] ;  /* 0x0000500001007983 */ /* 0x000f280000100800 */
[----:B------:R-:W4:Y:S04]  /*11100*/  LDL R15, [R1+0x6c] ;  /* 0x00006c00010f7983 */ /* 0x000f280000100800 */
[----:B------:R-:W4:Y:S01]  /*11110*/  LDL R14, [R1+0x74] ;  /* 0x00007400010e7983 */ /* 0x000f220000100800 */
[----:B--2---:R-:W-:Y:S02]  /*11120*/  ISETP.GE.AND P3, PT, R3, c[0x0][0x1d4], PT ;  /* 0x0000750003007a0c */ /* 0x004fe40003f66270 */
[----:B---3--:R-:W-:Y:S02]  /*11130*/  ISETP.GE.AND P2, PT, R2, c[0x0][0x1d4], PT ;  /* 0x0000750002007a0c */ /* 0x008fe40003f46270 */
[----:B------:R-:W-:Y:S05]  /*11140*/  IADD3 R2, P0, R251, R28, RZ ;  /* 0x0000001cfb027210 */ /* 0x000fea0007f1e0ff */
[C---:B------:R-:W-:Y:S01]  /*11150*/  IMAD.X R3, R4.reuse, 0x1, R20, P0 ;  /* 0x0000000104037824 */ /* 0x040fe200000e0614 */
[----:B----4-:R-:W-:Y:S03]  /*11160*/  ISETP.GE.AND P1, PT, R15, c[0x0][0x1d4], PT ;  /* 0x000075000f007a0c */ /* 0x010fe60003f26270 */
[----:B------:R-:W-:Y:S01]  /*11170*/  @!PT LDS RZ, [RZ] ;  /* 0x00000000fffff984 */ /* 0x000fe20000000800 */
[----:B------:R-:W-:Y:S01]  /*11180*/  @!PT LDS RZ, [RZ] ;  /* 0x00000000fffff984 */ /* 0x000fe20000000800 */
[----:B------:R-:W-:Y:S01]  /*11190*/  @!PT LDS RZ, [RZ] ;  /* 0x00000000fffff984 */ /* 0x000fe20000000800 */
[----:B------:R2:W-:Y:S01]  /*111a0*/  LDGSTS.E.BYPASS.LTC128B.128 [R0+0x100], [R6.64], !P3 ;  /* 0x0010000006007fae */ /* 0x0005e2000d901d46 */
[----:B------:R-:W-:Y:S03]  /*111b0*/  SEL R15, RZ, 0x10, P1 ;  /* 0x00000010ff0f7807 */ /* 0x000fe60000800000 */
[----:B------:R3:W-:Y:S01]  /*111c0*/  LDGSTS.E.BYPASS.LTC128B.128 [R0+0x2100], [R2.64], !P2 ;  /* 0x0210000002007fae */ /* 0x0007e2000d101d46 */
[----:B--2---:R-:W-:Y:S02]  /*111d0*/  SEL R6, RZ, 0x10, P2 ;  /* 0x00000010ff067807 */ /* 0x004fe40001000000 */
[C---:B---3--:R-:W-:Y:S05]  /*111e0*/  IADD3 R2, P0, R251.reuse, R29, RZ ;  /* 0x0000001dfb027210 */ /* 0x048fea0007f1e0ff */
[C---:B------:R-:W-:Y:S05]  /*111f0*/  IMAD.X R3, R4.reuse, 0x1, R21, P0 ;  /* 0x0000000104037824 */ /* 0x040fea00000e0615 */
[----:B------:R2:W-:Y:S02]  /*11200*/  LDGSTS.E.BYPASS.LTC128B.128 [R0+0x4100], [R2.64], !P1 ;  /* 0x0410000002007fae */ /* 0x0005e4000c901d46 */
[----:B--2---:R-:W-:Y:S01]  /*11210*/  IADD3 R2, P0, R251, R30, RZ ;  /* 0x0000001efb027210 */ /* 0x004fe20007f1e0ff */
[----:B------:R-:W-:Y:S01]  /*11220*/  IMAD.MOV.U32 R251, RZ, RZ, R5 ;  /* 0x000000fffffb7224 */ /* 0x000fe200078e0005 */
[----:B------:R-:W-:Y:S03]  /*11230*/  SEL R5, RZ, 0x10, P3 ;  /* 0x00000010ff057807 */ /* 0x000fe60001800000 */
[----:B------:R-:W-:Y:S01]  /*11240*/  IMAD.X R3, R4, 0x1, R22, P0 ;  /* 0x0000000104037824 */ /* 0x000fe200000e0616 */
[----:B------:R-:W-:Y:S04]  /*11250*/  ISETP.GE.AND P0, PT, R14, c[0x0][0x1d4], PT ;  /* 0x000075000e007a0c */ /* 0x000fe80003f06270 */
[----:B------:R-:W-:Y:S09]  /*11260*/  SEL R14, RZ, 0x10, P0 ;  /* 0x00000010ff0e7807 */ /* 0x000ff20000000000 */
[----:B------:R2:W-:Y:S02]  /*11270*/  LDGSTS.E.BYPASS.LTC128B.128 [R0+0x6100], [R2.64], !P0 ;  /* 0x0610000002007fae */ /* 0x0005e4000c101d46 */
[----:B--2---:R-:W-:Y:S01]  /*11280*/  IMAD.MOV.U32 R0, RZ, RZ, 0x1 ;  /* 0x00000001ff007424 */ /* 0x004fe200078e00ff */
[----:B------:R-:W-:Y:S01]  /*11290*/  MOV R2, 0x112d0 ;  /* 0x000112d000027802 */ /* 0x000fe20000000f00 */
[----:B------:R-:W-:Y:S03]  /*112a0*/  IMAD.MOV.U32 R3, RZ, RZ, 0x181f ;  /* 0x0000181fff037424 */ /* 0x000fe600078e00ff */
        /* <DEDUP_REMOVED lines=10> */
[----:B-1----:R-:W-:-:S05]  /*11350*/  BRA `(.L_x_580) ;  /* 0xffff4b8000007947 */ /* 0x002fca000383ffff */
.L_x_530:
[----:B------:R-:W-:Y:S01]  /*11360*/  MOV R3, 0x181f ;  /* 0x0000181f00037802 */ /* 0x000fe20000000f00 */
[----:B------:R2:W-:Y:S01]  /*11370*/  STL [R1+0x68], RZ ;  /* 0x000068ff01007387 */ /* 0x0005e20000100800 */
[----:B------:R-:W-:Y:S01]  /*11380*/  MOV R2, 0x113b0 ;  /* 0x000113b000027802 */ /* 0x000fe20000000f00 */
[----:B------:R-:W-:Y:S02]  /*11390*/  IMAD.MOV.U32 R251, RZ, RZ, R133 ;  /* 0x000000fffffb7224 */ /* 0x000fe400078e0085 */
[----:B-12---:R-:W-:Y:S05]  /*113a0*/  CALL.REL.NOINC `($__internal_3_$__cuda_sm70_shflsync_idx_p) ;  /* 0x0000139000007944 */ /* 0x006fea0003c00000 */
[----:B------:R-:W-:Y:S01]  /*113b0*/  MOV R132, R251 ;  /* 0x000000fb00847202 */ /* 0x000fe20000000f00 */
[----:B-1---5:R-:W-:-:S05]  /*113c0*/  BRA `(.L_x_581) ;  /* 0xffff5c8000007947 */ /* 0x022fca000383ffff */
.L_x_531:
        /* <DEDUP_REMOVED lines=8> */
[----:B------:R-:W-:Y:S02]  /*11450*/  IMAD.X R177, R132, 0x1, R179, P0 ;  /* 0x0000000184b17824 */ /* 0x000fe400000e06b3 */
[----:B-----5:R-:W4:Y:S04]  /*11460*/  LDL R0, [R1+0x50] ;  /* 0x0000500001007983 */ /* 0x020f280000100800 */
        /* <DEDUP_REMOVED lines=38> */
.L_x_532:
[----:B------:R-:W-:Y:S01]  /*116d0*/  MOV R3, 0x1c1f ;  /* 0x00001c1f00037802 */ /* 0x000fe20000000f00 */
[----:B------:R1:W-:Y:S01]  /*116e0*/  STL [R1+0x68], RZ ;  /* 0x000068ff01007387 */ /* 0x0003e20000100800 */
[----:B------:R-:W-:Y:S01]  /*116f0*/  MOV R2, 0x11720 ;  /* 0x0001172000027802 */ /* 0x000fe20000000f00 */
[----:B------:R-:W-:Y:S02]  /*11700*/  IMAD.MOV.U32 R251, RZ, RZ, R132 ;  /* 0x000000fffffb7224 */ /* 0x000fe400078e0084 */
[----:B-1----:R-:W-:Y:S05]  /*11710*/  CALL.REL.NOINC `($__internal_3_$__cuda_sm70_shflsync_idx_p) ;  /* 0x0000102000007944 */ /* 0x002fea0003c00000 */
[----:B-----5:R-:W-:Y:S01]  /*11720*/  MOV R0, R251 ;  /* 0x000000fb00007202 */ /* 0x020fe20000000f00 */
[----:B-1----:R-:W-:-:S05]  /*11730*/  BRA `(.L_x_583) ;  /* 0xffff5df000007947 */ /* 0x002fca000383ffff */
.L_x_533:
[----:B------:R-:W-:Y:S01]  /*11740*/  MOV R0, 0x1 ;  /* 0x0000000100007802 */ /* 0x000fe20000000f00 */
[----:B------:R-:W-:Y:S01]  /*11750*/  IMAD.MOV.U32 R251, RZ, RZ, R132 ;  /* 0x000000fffffb7224 */ /* 0x000fe200078e0084 */
[----:B------:R-:W-:Y:S01]  /*11760*/  MOV R2, 0x117a0 ;  /* 0x000117a000027802 */ /* 0x000fe20000000f00 */
[----:B------:R-:W-:Y:S02]  /*11770*/  IMAD.MOV.U32 R3, RZ, RZ, 0x1c1f ;  /* 0x00001c1fff037424 */ /* 0x000fe400078e00ff */
[----:B------:R2:W-:Y:S04]  /*11780*/  STL [R1+0x68], R0 ;  /* 0x0000680001007387 */ /* 0x0005e80000100800 */
[----:B-12---:R-:W-:Y:S05]  /*11790*/  CALL.REL.NOINC `($__internal_3_$__cuda_sm70_shflsync_idx_p) ;  /* 0x00000fa000007944 */ /* 0x006fea0003c00000 */
[----:B-----5:R-:W-:Y:S01]  /*117a0*/  FMNMX.FTZ R0, R4, R134, !PT ;  /* 0x0000008604007209 */ /* 0x020fe20007810000 */
[----:B------:R-:W-:Y:S03]  /*117b0*/  IMAD.IADD R133, R133, 0x1, R251 ;  /* 0x0000000185857824 */ /* 0x000fe600078e02fb */
[----:B------:R-:W-:Y:S02]  /*117c0*/  FMNMX.FTZ R0, R5, R0, !PT ;  /* 0x0000000005007209 */ /* 0x000fe40007810000 */
[C---:B------:R-:W-:Y:S02]  /*117d0*/  ISETP.GT.AND P3, PT, R133.reuse, RZ, PT ;  /* 0x000000ff8500720c */ /* 0x040fe40003f64270 */
[C---:B------:R-:W-:Y:S02]  /*117e0*/  ISETP.GT.AND P2, PT, R133.reuse, 0x1, PT ;  /* 0x000000018500780c */ /* 0x040fe40003f44270 */
[----:B------:R-:W-:Y:S02]  /*117f0*/  FSEL R6, R6, -INF , P3 ;  /* 0xff80000006067808 */ /* 0x000fe40001800000 */
[----:B------:R-:W-:Y:S02]  /*11800*/  ISETP.GT.AND P1, PT, R133, 0x8, PT ;  /* 0x000000088500780c */ /* 0x000fe40003f24270 */
[----:B------:R-:W-:Y:S02]  /*11810*/  FSEL R7, R7, -INF , P2 ;  /* 0xff80000007077808 */ /* 0x000fe40001000000 */
[----:B------:R-:W-:Y:S02]  /*11820*/  FMNMX.FTZ R2, R6, R135, !PT ;  /* 0x0000008706027209 */ /* 0x000fe40007810000 */
[----:B------:R-:W-:Y:S02]  /*11830*/  ISETP.GT.AND P0, PT, R133, 0x9, PT ;  /* 0x000000098500780c */ /* 0x000fe40003f04270 */
[----:B------:R-:W-:Y:S02]  /*11840*/  FSEL R10, R10, -INF , P1 ;  /* 0xff8000000a0a7808 */ /* 0x000fe40000800000 */
[----:B------:R-:W-:Y:S02]  /*11850*/  FMNMX.FTZ R2, R7, R2, !PT ;  /* 0x0000000207027209 */ /* 0x000fe40007810000 */
[----:B------:R-:W-:Y:S02]  /*11860*/  FSEL R11, R11, -INF , P0 ;  /* 0xff8000000b0b7808 */ /* 0x000fe40000000000 */
[C---:B------:R-:W-:Y:S02]  /*11870*/  ISETP.GT.AND P3, PT, R133.reuse, 0x10, PT ;  /* 0x000000108500780c */ /* 0x040fe40003f64270 */
[----:B------:R-:W-:Y:S02]  /*11880*/  FMNMX.FTZ R0, R8, R0, !PT ;  /* 0x0000000008007209 */ /* 0x000fe40007810000 */
[----:B------:R-:W-:Y:S02]  /*11890*/  FMNMX.FTZ R2, R10, R2, !PT ;  /* 0x000000020a027209 */ /* 0x000fe40007810000 */
[----:B------:R-:W-:Y:S02]  /*118a0*/  ISETP.GT.AND P2, PT, R133, 0x11, PT ;  /* 0x000000118500780c */ /* 0x000fe40003f44270 */
[----:B------:R-:W-:Y:S02]  /*118b0*/  FSEL R14, R14, -INF , P3 ;  /* 0xff8000000e0e7808 */ /* 0x000fe40001800000 */
        /* <DEDUP_REMOVED lines=31> */
[----:B------:R-:W-:Y:S02]  /*11ab0*/  FMNMX.FTZ R0, R25, R0, !PT ;  /* 0x0000000019007209 */ /* 0x000fe40007810000 */
[----:B------:R-:W-:Y:S02]  /*11ac0*/  FSEL R30, R30, -INF , P3 ;  /* 0xff8000001e1e7808 */ /* 0x000fe40001800000 */
[----:B------:R-:W-:Y:S02]  /*11ad0*/  FMNMX.FTZ R176, R27, R2, !PT ;  /* 0x000000021bb07209 */ /* 0x000fe40007810000 */
[----:B------:R-:W-:Y:S02]  /*11ae0*/  ISETP.GT.AND P1, PT, R133, 0x38, PT ;  /* 0x000000388500780c */ /* 0x000fe40003f24270 */
[----:B------:R-:W-:Y:S01]  /*11af0*/  FMNMX.FTZ R132, R28, R0, !PT ;  /* 0x000000001c847209 */ /* 0x000fe20007810000 */
[----:B------:R-:W-:Y:S01]  /*11b00*/  IMAD.MOV.U32 R0, RZ, RZ, 0x2 ;  /* 0x00000002ff007424 */ /* 0x000fe200078e00ff */
[----:B------:R-:W-:Y:S02]  /*11b10*/  FSEL R31, R31, -INF , P2 ;  /* 0xff8000001f1f7808 */ /* 0x000fe40001000000 */
[----:B------:R-:W-:Y:S02]  /*11b20*/  FMNMX.FTZ R176, R30, R176, !PT ;  /* 0x000000b01eb07209 */ /* 0x000fe40007810000 */
[----:B------:R-:W-:Y:S02]  /*11b30*/  ISETP.GT.AND P0, PT, R133, 0x39, PT ;  /* 0x000000398500780c */ /* 0x000fe40003f04270 */
[----:B------:R-:W-:Y:S02]  /*11b40*/  FMNMX.FTZ R132, R29, R132, !PT ;  /* 0x000000841d847209 */ /* 0x000fe40007810000 */
[----:B------:R-:W-:Y:S02]  /*11b50*/  FSEL R34, R34, -INF , P1 ;  /* 0xff80000022227808 */ /* 0x000fe40000800000 */
[----:B------:R-:W-:Y:S02]  /*11b60*/  FMNMX.FTZ R176, R31, R176, !PT ;  /* 0x000000b01fb07209 */ /* 0x000fe40007810000 */
[----:B------:R-:W-:Y:S02]  /*11b70*/  FMNMX.FTZ R132, R32, R132, !PT ;  /* 0x0000008420847209 */ /* 0x000fe40007810000 */
[----:B------:R-:W-:Y:S02]  /*11b80*/  FSEL R35, R35, -INF , P0 ;  /* 0xff80000023237808 */ /* 0x000fe40000000000 */
[----:B------:R-:W-:Y:S02]  /*11b90*/  FMNMX.FTZ R176, R34, R176, !PT ;  /* 0x000000b022b07209 */ /* 0x000fe40007810000 */
[----:B------:R-:W-:Y:S02]  /*11ba0*/  FMNMX.FTZ R132, R33, R132, !PT ;  /* 0x0000008421847209 */ /* 0x000fe40007810000 */
[----:B------:R-:W-:Y:S02]  /*11bb0*/  FMNMX.FTZ R176, R35, R176, !PT ;  /* 0x000000b023b07209 */ /* 0x000fe40007810000 */
[----:B------:R-:W-:Y:S02]  /*11bc0*/  MOV R2, 0x11be0 ;  /* 0x00011be000027802 */ /* 0x000fe40000000f00 */
[----:B-1----:R-:W-:Y:S05]  /*11bd0*/  CALL.REL.NOINC `($__internal_2_$__cuda_sm70_shflsync_bfly_p) ;  /* 0x00000b0000007944 */ /* 0x002fea0003c00000 */
[----:B------:R-:W-:Y:S01]  /*11be0*/  FMNMX.FTZ R132, R132, R0, !PT ;  /* 0x0000000084847209 */ /* 0x000fe20007810000 */
[----:B------:R-:W-:Y:S01]  /*11bf0*/  IMAD.MOV.U32 R0, RZ, RZ, 0x1 ;  /* 0x00000001ff007424 */ /* 0x000fe200078e00ff */
[----:B------:R-:W-:Y:S02]  /*11c00*/  MOV R2, 0x11c20 ;  /* 0x00011c2000027802 */ /* 0x000fe40000000f00 */
        /* <DEDUP_REMOVED lines=8> */
[----:B------:R-:W-:Y:S02]  /*11c90*/  MOV R2, 0x11cb0 ;  /* 0x00011cb000027802 */ /* 0x000fe40000000f00 */
[----:B------:R-:W-:Y:S05]  /*11ca0*/  CALL.REL.NOINC `($__internal_2_$__cuda_sm70_shflsync_bfly_p) ;  /* 0x00000a3000007944 */ /* 0x000fea0003c00000 */
[----:B------:R-:W-:-:S05]  /*11cb0*/  BRA `(.L_x_584) ;  /* 0xffff5f2000007947 */ /* 0x000fca000383ffff */
.L_x_536:
[----:B------:R-:W-:Y:S01]  /*11cc0*/  MOV R3, 0x181f ;  /* 0x0000181f00037802 */ /* 0x000fe20000000f00 */
[----:B------:R1:W-:Y:S01]  /*11cd0*/  STL [R1+0x68], RZ ;  /* 0x000068ff01007387 */ /* 0x0003e20000100800 */
[----:B------:R-:W-:Y:S01]  /*11ce0*/  MOV R2, 0x11d10 ;  /* 0x00011d1000027802 */ /* 0x000fe20000000f00 */
[----:B------:R-:W-:Y:S02]  /*11cf0*/  IMAD.MOV.U32 R251, RZ, RZ, R4 ;  /* 0x000000fffffb7224 */ /* 0x000fe400078e0004 */
[----:B-1----:R-:W-:Y:S05]  /*11d00*/  CALL.REL.NOINC `($__internal_3_$__cuda_sm70_shflsync_idx_p) ;  /* 0x00000a3000007944 */ /* 0x002fea0003c00000 */
[----:B------:R-:W-:Y:S01]  /*11d10*/  MOV R2, R251 ;  /* 0x000000fb00027202 */ /* 0x000fe20000000f00 */
[----:B-1---5:R-:W-:-:S05]  /*11d20*/  BRA `(.L_x_585) ;  /* 0xffff81c000007947 */ /* 0x022fca000383ffff */
.L_x_539:
[----:B------:R-:W-:Y:S01]  /*11d30*/  MOV R3, 0x181f ;  /* 0x0000181f00037802 */ /* 0x000fe20000000f00 */
[----:B------:R1:W-:Y:S01]  /*11d40*/  STL [R1+0x68], RZ ;  /* 0x000068ff01007387 */ /* 0x0003e20000100800 */
[----:B------:R-:W-:Y:S01]  /*11d50*/  MOV R2, 0x11d80 ;  /* 0x00011d8000027802 */ /* 0x000fe20000000f00 */
[----:B------:R-:W-:Y:S02]  /*11d60*/  IMAD.MOV.U32 R251, RZ, RZ, R133 ;  /* 0x000000fffffb7224 */ /* 0x000fe400078e0085 */
[----:B-1---5:R-:W-:Y:S05]  /*11d70*/  CALL.REL.NOINC `($__internal_3_$__cuda_sm70_shflsync_idx_p) ;  /* 0x000009c000007944 */ /* 0x022fea0003c00000 */
[----:B------:R-:W-:Y:S01]  /*11d80*/  MOV R132, R251 ;  /* 0x000000fb00847202 */ /* 0x000fe20000000f00 */
[----:B-1---5:R-:W-:-:S05]  /*11d90*/  BRA `(.L_x_586) ;  /* 0xffff95b000007947 */ /* 0x022fca000383ffff */
.L_x_540:
[----:B------:R-:W-:Y:S01]  /*11da0*/  MOV R3, 0x181f ;  /* 0x0000181f00037802 */ /* 0x000fe20000000f00 */
[----:B------:R3:W-:Y:S01]  /*11db0*/  STL [R1+0x68], RZ ;  /* 0x000068ff01007387 */ /* 0x0007e20000100800 */
[----:B------:R-:W-:Y:S01]  /*11dc0*/  MOV R2, 0x11df0 ;  /* 0x00011df000027802 */ /* 0x000fe20000000f00 */
[----:B------:R-:W-:Y:S02]  /*11dd0*/  IMAD.MOV.U32 R251, RZ, RZ, R178 ;  /* 0x000000fffffb7224 */ /* 0x000fe400078e00b2 */
[----:B-123-5:R-:W-:Y:S05]  /*11de0*/  CALL.REL.NOINC `($__internal_3_$__cuda_sm70_shflsync_idx_p) ;  /* 0x0000095000007944 */ /* 0x02efea0003c00000 */
[----:B------:R-:W2:Y:S04]  /*11df0*/  LDL R176, [R1+0x54] ;  /* 0x0000540001b07983 */ /* 0x000ea80000100800 */
[----:B-----5:R-:W3:Y:S01]  /*11e00*/  LDL R0, [R1+0x50] ;  /* 0x0000500001007983 */ /* 0x020ee20000100800 */
[----:B--2---:R-:W-:Y:S04]  /*11e10*/  IADD3 R2, -R176, 0x10, RZ ;  /* 0x00000010b0027810 */ /* 0x004fe80007ffe1ff */
[----:B------:R-:W-:Y:S04]  /*11e20*/  LOP3.LUT R2, R2, 0xf, RZ, 0xc0, !PT ;  /* 0x0000000f02027812 */ /* 0x000fe800078ec0ff */
[----:B------:R-:W-:Y:S04]  /*11e30*/  IADD3 R2, P1, P0, R2, R251, R183 ;  /* 0x000000fb02027210 */ /* 0x000fe8000783e0b7 */
[----:B------:R-:W-:Y:S02]  /*11e40*/  IADD3.X R3, RZ, R132, R179, P1, P0 ;  /* 0x00000084ff037210 */ /* 0x000fe40000fe04b3 */
[----:B------:R-:W-:Y:S11]  /*11e50*/  ISETP.NE.U32.AND P0, PT, R176, RZ, PT ;  /* 0x000000ffb000720c */ /* 0x000ff60003f05070 */
[----:B------:R-:W-:Y:S02]  /*11e60*/  @!UPT UIADD3 URZ, URZ, URZ, URZ ;  /* 0x0000003f3f3ff290 */ /* 0x000fe4000fffe03f */
[----:B------:R-:W-:Y:S01]  /*11e70*/  @!PT LDS RZ, [RZ] ;  /* 0x00000000fffff984 */ /* 0x000fe20000000800 */
[----:B------:R-:W-:Y:S01]  /*11e80*/  @!PT LDS RZ, [RZ] ;  /* 0x00000000fffff984 */ /* 0x000fe20000000800 */
[----:B------:R-:W-:Y:S01]  /*11e90*/  @!PT LDS RZ, [RZ] ;  /* 0x00000000fffff984 */ /* 0x000fe20000000800 */
[----:B---3--:R2:W-:Y:S02]  /*11ea0*/  LDGSTS.E.BYPASS.LTC128B.128.ZFILL [R0+0x10100], [R2.64], P0 ;  /* 0x1010000002007fae */ /* 0x0085e40008141d46 */
[C---:B--2---:R-:W-:Y:S05]  /*11eb0*/  IADD3 R2, P0, R251.reuse, R184, RZ ;  /* 0x000000b8fb027210 */ /* 0x044fea0007f1e0ff */
[C---:B------:R-:W-:Y:S01]  /*11ec0*/  IMAD.X R3, R132.reuse, 0x1, R180, P0 ;  /* 0x0000000184037824 */ /* 0x040fe200000e06b4 */
[C---:B------:R-:W-:Y:S04]  /*11ed0*/  IADD3 R176, P0, R251.reuse, R185, RZ ;  /* 0x000000b9fbb07210 */ /* 0x040fe80007f1e0ff */
[----:B------:R2:W-:Y:S01]  /*11ee0*/  LDGSTS.E.BYPASS.LTC128B.128 [R0+0x12100], [R2.64], !P5 ;  /* 0x1210000002007fae */ /* 0x0005e2000e901d46 */
[C---:B------:R-:W-:Y:S05]  /*11ef0*/  IMAD.X R177, R132.reuse, 0x1, R181, P0 ;  /* 0x0000000184b17824 */ /* 0x040fea00000e06b5 */
[----:B------:R3:W-:Y:S01]  /*11f00*/  LDGSTS.E.BYPASS.LTC128B.128 [R0+0x14100], [R176.64], !P4 ;  /* 0x14100000b0007fae */ /* 0x0007e2000e101d46 */
[----:B--2---:R-:W-:Y:S01]  /*11f10*/  IADD3 R2, P0, R251, R186, RZ ;  /* 0x000000bafb027210 */ /* 0x004fe20007f1e0ff */
[----:B------:R-:W-:Y:S04]  /*11f20*/  IMAD.MOV.U32 R251, RZ, RZ, R133 ;  /* 0x000000fffffb7224 */ /* 0x000fe800078e0085 */
[----:B------:R-:W-:Y:S05]  /*11f30*/  IMAD.X R3, R132, 0x1, R182, P0 ;  /* 0x0000000184037824 */ /* 0x000fea00000e06b6 */
[----:B------:R3:W-:Y:S02]  /*11f40*/  LDGSTS.E.BYPASS.LTC128B.128 [R0+0x16100], [R2.64], !P3 ;  /* 0x1610000002007fae */ /* 0x0007e4000d901d46 */
[----:B---3--:R-:W-:Y:S01]  /*11f50*/  IMAD.MOV.U32 R0, RZ, RZ, 0x1 ;  /* 0x00000001ff007424 */ /* 0x008fe200078e00ff */
        /* <DEDUP_REMOVED lines=13> */
.L_x_541:
[----:B------:R-:W-:Y:S02]  /*12030*/  MOV R0, 0x2 ;  /* 0x0000000200007802 */ /* 0x000fe40000000f00 */
[----:B------:R-:W-:Y:S02]  /*12040*/  MOV R2, 0x12060 ;  /* 0x0001206000027802 */ /* 0x000fe40000000f00 */
[----:B-----5:R-:W-:Y:S05]  /*12050*/  CALL.REL.NOINC `($__internal_2_$__cuda_sm70_shflsync_bfly_p) ;  /* 0x0000068000007944 */ /* 0x020fea0003c00000 */
        /* <DEDUP_REMOVED lines=14> */
.L_x_543:
[----:B------:R1:W5:Y:S01]  /*12140*/  LDL R132, [R1+0x7c] ;  /* 0x00007c0001847983 */ /* 0x0003620000100800 */
[----:B------:R-:W-:-:S02]  /*12150*/  MOV R0, 0x2 ;  /* 0x0000000200007802 */ /* 0x000fc40000000f00 */
[----:B------:R-:W-:Y:S02]  /*12160*/  MOV R2, 0x12180 ;  /* 0x0001218000027802 */ /* 0x000fe40000000f00 */
[----:B-1---5:R-:W-:Y:S05]  /*12170*/  CALL.REL.NOINC `($__internal_2_$__cuda_sm70_shflsync_bfly_p) ;  /* 0x0000056000007944 */ /* 0x022fea0003c00000 */
[----:B------:R-:W-:Y:S01]  /*12180*/  MOV R4, R0 ;  /* 0x0000000000047202 */ /* 0x000fe20000000f00 */
[----:B------:R-:W-:Y:S05]  /*12190*/  BRA `(.L_x_589) ;  /* 0xffffb53000007947 */ /* 0x000fea000383ffff */
.L_x_544:
[----:B------:R-:W-:Y:S01]  /*121a0*/  IMAD.MOV.U32 R132, RZ, RZ, R4 ;  /* 0x000000ffff847224 */ /* 0x000fe200078e0004 */
[----:B------:R-:W-:Y:S02]  /*121b0*/  MOV R0, 0x1 ;  /* 0x0000000100007802 */ /* 0x000fe40000000f00 */
[----:B------:R-:W-:Y:S02]  /*121c0*/  MOV R2, 0x121e0 ;  /* 0x000121e000027802 */ /* 0x000fe40000000f00 */
[----:B------:R-:W-:Y:S05]  /*121d0*/  CALL.REL.NOINC `($__internal_2_$__cuda_sm70_shflsync_bfly_p) ;  /* 0x0000050000007944 */ /* 0x000fea0003c00000 */
[----:B------:R1:W5:Y:S01]  /*121e0*/  LDL R132, [R1+0x78] ;  /* 0x0000780001847983 */ /* 0x0003620000100800 */
[----:B------:R-:W-:Y:S01]  /*121f0*/  FADD.FTZ R4, R4, R0 ;  /* 0x0000000004047221 */ /* 0x000fe20000010000 */
[----:B------:R-:W-:Y:S02]  /*12200*/  MOV R0, 0x2 ;  /* 0x0000000200007802 */ /* 0x000fe40000000f00 */
[----:B------:R-:W-:Y:S02]  /*12210*/  MOV R2, 0x12230 ;  /* 0x0001223000027802 */ /* 0x000fe40000000f00 */
[----:B-1---5:R-:W-:Y:S05]  /*12220*/  CALL.REL.NOINC `($__internal_2_$__cuda_sm70_shflsync_bfly_p) ;  /* 0x000004b000007944 */ /* 0x022fea0003c00000 */
[----:B------:R-:W2:Y:S02]  /*12230*/  LDL.LU R2, [R1+0x78] ;  /* 0x0000780001027983 */ /* 0x000ea40000300800 */
[----:B--2---:R-:W-:Y:S01]  /*12240*/  FADD.FTZ R5, R2, R0 ;  /* 0x0000000002057221 */ /* 0x004fe20000010000 */
[----:B------:R-:W-:-:S02]  /*12250*/  MOV R0, 0x1 ;  /* 0x0000000100007802 */ /* 0x000fc40000000f00 */
[----:B------:R-:W-:Y:S02]  /*12260*/  MOV R2, 0x12290 ;  /* 0x0001229000027802 */ /* 0x000fe40000000f00 */
[----:B------:R-:W-:Y:S02]  /*12270*/  MOV R132, R5 ;  /* 0x0000000500847202 */ /* 0x000fe40000000f00 */
[----:B------:R-:W-:Y:S05]  /*12280*/  CALL.REL.NOINC `($__internal_2_$__cuda_sm70_shflsync_bfly_p) ;  /* 0x0000045000007944 */ /* 0x000fea0003c00000 */
[----:B------:R-:W-:Y:S01]  /*12290*/  MOV R3, R0 ;  /* 0x0000000000037202 */ /* 0x000fe20000000f00 */
[----:B------:R-:W-:Y:S05]  /*122a0*/  BRA `(.L_x_590) ;  /* 0xffffb4b000007947 */ /* 0x000fea000383ffff */
.L_x_559:
[----:B------:R2:W-:Y:S01]  /*122b0*/  STL [R1+0x68], RZ ;  /* 0x000068ff01007387 */ /* 0x0005e20000100800 */
[----:B------:R-:W-:Y:S01]  /*122c0*/  IMAD.MOV.U32 R251, RZ, RZ, R5 ;  /* 0x000000fffffb7224 */ /* 0x000fe200078e0005 */
[----:B------:R-:W-:Y:S02]  /*122d0*/  MOV R3, 0x181f ;  /* 0x0000181f00037802 */ /* 0x000fe40000000f00 */
[----:B------:R-:W-:Y:S02]  /*122e0*/  MOV R2, 0x12300 ;  /* 0x0001230000027802 */ /* 0x000fe40000000f00 */
[----:B-12---:R-:W-:Y:S05]  /*122f0*/  CALL.REL.NOINC `($__internal_3_$__cuda_sm70_shflsync_idx_p) ;  /* 0x0000044000007944 */ /* 0x006fea0003c00000 */
[----:B-----5:R-:W-:Y:S01]  /*12300*/  MOV R4, R251 ;  /* 0x000000fb00047202 */ /* 0x020fe20000000f00 */
[----:B-1----:R-:W-:Y:S05]  /*12310*/  BRA `(.L_x_591) ;  /* 0xffffd98000007947 */ /* 0x002fea000383ffff */
.L_x_560:
[----:B------:R4:W-:Y:S01]  /*12320*/  STL [R1+0x68], RZ ;  /* 0x000068ff01007387 */ /* 0x0009e20000100800 */
[----:B------:R-:W-:Y:S01]  /*12330*/  IMAD.MOV.U32 R251, RZ, RZ, R13 ;  /* 0x000000fffffb7224 */ /* 0x000fe200078e000d */
[----:B------:R-:W-:-:S02]  /*12340*/  MOV R3, 0x181f ;  /* 0x0000181f00037802 */ /* 0x000fc40000000f00 */
[----:B------:R-:W-:Y:S02]  /*12350*/  MOV R2, 0x12370 ;  /* 0x0001237000027802 */ /* 0x000fe40000000f00 */
[----:B-1234-:R-:W-:Y:S05]  /*12360*/  CALL.REL.NOINC `($__internal_3_$__cuda_sm70_shflsync_idx_p) ;  /* 0x000003d000007944 */ /* 0x01efea0003c00000 */
[----:B-----5:R-:W-:Y:S01]  /*12370*/  MOV R0, R251 ;  /* 0x000000fb00007202 */ /* 0x020fe20000000f00 */
[----:B-1----:R-:W-:Y:S05]  /*12380*/  BRA `(.L_x_592) ;  /* 0xffffd93000007947 */ /* 0x002fea000383ffff */
.L_x_563:
[----:B-1----:R-:W-:Y:S01]  /*12390*/  MOV R0, 0x1 ;  /* 0x0000000100007802 */ /* 0x002fe20000000f00 */
[----:B------:R-:W-:Y:S01]  /*123a0*/  IMAD.MOV.U32 R251, RZ, RZ, R5 ;  /* 0x000000fffffb7224 */ /* 0x000fe200078e0005 */
[----:B------:R-:W-:Y:S01]  /*123b0*/  MOV R2, 0x123f0 ;  /* 0x000123f000027802 */ /* 0x000fe20000000f00 */
[----:B------:R-:W-:Y:S02]  /*123c0*/  IMAD.MOV.U32 R3, RZ, RZ, 0x181f ;  /* 0x0000181fff037424 */ /* 0x000fe400078e00ff */
[----:B------:R1:W-:Y:S04]  /*123d0*/  STL [R1+0x68], R0 ;  /* 0x0000680001007387 */ /* 0x0003e80000100800 */
[----:B-1-34-:R-:W-:Y:S05]  /*123e0*/  CALL.REL.NOINC `($__internal_3_$__cuda_sm70_shflsync_idx_p) ;  /* 0x0000035000007944 */ /* 0x01afea0003c00000 */
        /* <DEDUP_REMOVED lines=9> */
.L_x_566:
[----:B-1----:R-:W-:Y:S01]  /*12480*/  MOV R0, 0x2 ;  /* 0x0000000200007802 */ /* 0x002fe20000000f00 */
[----:B------:R-:W-:Y:S01]  /*12490*/  IMAD.MOV.U32 R251, RZ, RZ, R5 ;  /* 0x000000fffffb7224 */ /* 0x000fe200078e0005 */
[----:B------:R-:W-:Y:S01]  /*124a0*/  MOV R2, 0x124e0 ;  /* 0x000124e000027802 */ /* 0x000fe20000000f00 */
[----:B------:R-:W-:-:S02]  /*124b0*/  IMAD.MOV.U32 R3, RZ, RZ, 0x181f ;  /* 0x0000181fff037424 */ /* 0x000fc400078e00ff */
[----:B------:R1:W-:Y:S04]  /*124c0*/  STL [R1+0x68], R0 ;  /* 0x0000680001007387 */ /* 0x0003e80000100800 */
[----:B-1234-:R-:W-:Y:S05]  /*124d0*/  CALL.REL.NOINC `($__internal_3_$__cuda_sm70_shflsync_idx_p) ;  /* 0x0000026000007944 */ /* 0x01efea0003c00000 */
[----:B-----5:R-:W-:Y:S01]  /*124e0*/  MOV R4, R251 ;  /* 0x000000fb00047202 */ /* 0x020fe20000000f00 */
[----:B-1----:R-:W-:Y:S05]  /*124f0*/  BRA `(.L_x_594) ;  /* 0xffffdc2000007947 */ /* 0x002fea000383ffff */
.L_x_567:
[----:B-1----:R-:W-:Y:S01]  /*12500*/  MOV R0, 0x2 ;  /* 0x0000000200007802 */ /* 0x002fe20000000f00 */
[----:B------:R-:W-:Y:S01]  /*12510*/  IMAD.MOV.U32 R251, RZ, RZ, R13 ;  /* 0x000000fffffb7224 */ /* 0x000fe200078e000d */
[----:B------:R-:W-:Y:S01]  /*12520*/  MOV R2, 0x12560 ;  /* 0x0001256000027802 */ /* 0x000fe20000000f00 */
[----:B------:R-:W-:Y:S02]  /*12530*/  IMAD.MOV.U32 R3, RZ, RZ, 0x181f ;  /* 0x0000181fff037424 */ /* 0x000fe400078e00ff */
[----:B------:R1:W-:Y:S04]  /*12540*/  STL [R1+0x68], R0 ;  /* 0x0000680001007387 */ /* 0x0003e80000100800 */
[----:B-1234-:R-:W-:Y:S05]  /*12550*/  CALL.REL.NOINC `($__internal_3_$__cuda_sm70_shflsync_idx_p) ;  /* 0x000001e000007944 */ /* 0x01efea0003c00000 */
[----:B-----5:R-:W-:Y:S01]  /*12560*/  MOV R0, R251 ;  /* 0x000000fb00007202 */ /* 0x020fe20000000f00 */
[----:B-1----:R-:W-:Y:S05]  /*12570*/  BRA `(.L_x_595) ;  /* 0xffffdbc000007947 */ /* 0x002fea000383ffff */
.L_x_570:
[----:B---3--:R-:W-:Y:S01]  /*12580*/  MOV R0, 0x3 ;  /* 0x0000000300007802 */ /* 0x008fe20000000f00 */
[----:B------:R-:W-:Y:S01]  /*12590*/  IMAD.MOV.U32 R251, RZ, RZ, R5 ;  /* 0x000000fffffb7224 */ /* 0x000fe200078e0005 */
[----:B--2---:R-:W-:Y:S01]  /*125a0*/  MOV R2, 0x125e0 ;  /* 0x000125e000027802 */ /* 0x004fe20000000f00 */
[----:B------:R-:W-:-:S02]  /*125b0*/  IMAD.MOV.U32 R3, RZ, RZ, 0x181f ;  /* 0x0000181fff037424 */ /* 0x000fc400078e00ff */
        /* <DEDUP_REMOVED lines=11> */
.L_x_572:
[----:B------:R4:W-:Y:S01]  /*12670*/  STL [R1+0x68], RZ ;  /* 0x000068ff01007387 */ /* 0x0009e20000100800 */
[----:B------:R-:W-:Y:S01]  /*12680*/  IMAD.MOV.U32 R251, RZ, RZ, R81 ;  /* 0x000000fffffb7224 */ /* 0x000fe200078e0051 */
[----:B-1----:R-:W-:Y:S02]  /*12690*/  MOV R3, 0x1f ;  /* 0x0000001f00037802 */ /* 0x002fe40000000f00 */
[----:B--2---:R-:W-:-:S02]  /*126a0*/  MOV R2, 0x126c0 ;  /* 0x000126c000027802 */ /* 0x004fc40000000f00 */
[----:B---345:R-:W-:Y:S05]  /*126b0*/  CALL.REL.NOINC `($__internal_3_$__cuda_sm70_shflsync_idx_p) ;  /* 0x0000008000007944 */ /* 0x038fea0003c00000 */
[----:B-----5:R-:W-:Y:S01]  /*126c0*/  MOV R0, R251 ;  /* 0x000000fb00007202 */ /* 0x020fe20000000f00 */
[----:B-1----:R-:W-:Y:S05]  /*126d0*/  BRA `(.L_x_597) ;  /* 0xffffdec000007947 */ /* 0x002fea000383ffff */
        .weak           $__internal_2_$__cuda_sm70_shflsync_bfly_p
        .type           $__internal_2_$__cuda_sm70_shflsync_bfly_p,@function
        .size           $__internal_2_$__cuda_sm70_shflsync_bfly_p,($__internal_3_$__cuda_sm70_shflsync_idx_p - $__internal_2_$__cuda_sm70_shflsync_bfly_p)
$__internal_2_$__cuda_sm70_shflsync_bfly_p:
[----:B------:R-:W-:Y:S02]  /*126e0*/  MOV R177, 0xffffffff ;  /* 0xffffffff00b17802 */ /* 0x000fe40000000f00 */
[----:B------:R-:W-:-:S02]  /*126f0*/  MOV R3, 0x1f ;  /* 0x0000001f00037802 */ /* 0x000fc40000000f00 */
[----:B------:R-:W-:Y:S04]  /*12700*/  WARPSYNC R177 ;  /* 0x000000b100007348 */ /* 0x000fe80003800000 */
[----:B------:R1:W2:Y:S02]  /*12710*/  SHFL.BFLY PT, R0, R132, R0, R3 ;  /* 0x0c00000084007389 */ /* 0x0002a400000e0003 */
[----:B-1----:R-:W-:-:S04]  /*12720*/  MOV R3, 0x0 ;  /* 0x0000000000037802 */ /* 0x002fc80000000f00 */
[----:B--2---:R-:W-:Y:S05]  /*12730*/  RET.REL.NODEC R2 `(_ZN7cutlass13device_kernelIN5flash19enable_sm80_to_sm89INS1_16FlashAttnFwdSm80INS1_25CollectiveMainloopFwdSm80ILi8ELi1ELb1EN4cute5tupleIJNS5_1CILi128EEENS7_ILi64EEENS7_ILi256EEEEEELi256ENS_10bfloat16_tEfNS_4arch4Sm80ELb1ELb0ELb0ELb0ELb1ELb0ELb1ELb0EEENS1_21CollectiveEpilogueFwdINS6_IJS8_SA_S9_EEENS6_IJNS7_ILi1EEESI_SI_EEESC_SE_Li256ELb0ELb1ELb0ELb0EEENS1_30DynamicPersistentTileSchedulerILi256ELi256ELb0ELb1ELb0EEEEEEEEEvNT_6ParamsE) ;  /* 0xfffed8c002007950 */ /* 0x004fea0003c3ffff */
        .weak           $__internal_3_$__cuda_sm70_shflsync_idx_p
        .type           $__internal_3_$__cuda_sm70_shflsync_idx_p,@function
        .size           $__internal_3_$__cuda_sm70_shflsync_idx_p,(.L_x_1774 - $__internal_3_$__cuda_sm70_shflsync_idx_p)
$__internal_3_$__cuda_sm70_shflsync_idx_p:
[----:B------:R1:W-:Y:S04]  /*12740*/  STL [R1+0x10c], R4 ;  /* 0x00010c0401007387 */ /* 0x0003e80000100800 */
[----:B------:R2:W-:Y:S01]  /*12750*/  STL [R1+0x108], R0 ;  /* 0x0001080001007387 */ /* 0x0005e20000100800 */
[----:B-1----:R-:W-:-:S03]  /*12760*/  MOV R4, 0xffffffff ;  /* 0xffffffff00047802 */ /* 0x002fc60000000f00 */
[----:B--2---:R-:W2:Y:S01]  /*12770*/  LDL.LU R0, [R1+0x68] ;  /* 0x0000680001007983 */ /* 0x004ea20000300800 */
[----:B------:R-:W-:Y:S04]  /*12780*/  WARPSYNC R4 ;  /* 0x0000000400007348 */ /* 0x000fe80003800000 */
[----:B--2---:R1:W2:Y:S04]  /*12790*/  SHFL.IDX PT, R251, R251, R0, R3 ;  /* 0x00000000fbfb7389 */ /* 0x0042a800000e0003 */
[----:B-1----:R1:W5:Y:S04]  /*127a0*/  LDL.LU R4, [R1+0x10c] ;  /* 0x00010c0001047983 */ /* 0x0023680000300800 */
[----:B------:R1:W5:Y:S01]  /*127b0*/  LDL.LU R0, [R1+0x108] ;  /* 0x0001080001007983 */ /* 0x0003620000300800 */
[----:B------:R-:W-:-:S04]  /*127c0*/  MOV R3, 0x0 ;  /* 0x0000000000037802 */ /* 0x000fc80000000f00 */
[----:B--2---:R-:W-:Y:S05]  /*127d0*/  RET.REL.NODEC R2 `(_ZN7cutlass13device_kernelIN5flash19enable_sm80_to_sm89INS1_16FlashAttnFwdSm80INS1_25CollectiveMainloopFwdSm80ILi8ELi1ELb1EN4cute5tupleIJNS5_1CILi128EEENS7_ILi64EEENS7_ILi256EEEEEELi256ENS_10bfloat16_tEfNS_4arch4Sm80ELb1ELb0ELb0ELb0ELb1ELb0ELb1ELb0EEENS1_21CollectiveEpilogueFwdINS6_IJS8_SA_S9_EEENS6_IJNS7_ILi1EEESI_SI_EEESC_SE_Li256ELb0ELb1ELb0ELb0EEENS1_30DynamicPersistentTileSchedulerILi256ELi256ELb0ELb1ELb0EEEEEEEEEvNT_6ParamsE) ;  /* 0xfffed82002007950 */ /* 0x004fea0003c3ffff */
.L_x_598:
        /* <DEDUP_REMOVED lines=10> */
.L_x_1774:


//--------------------- .text._ZN7cutlass13device_kernelIN5flash19enable_sm80_to_sm89INS1_16FlashAttnFwdSm80INS1_25CollectiveMainloopFwdSm80ILi8ELi1ELb1EN4cute5tupleIJNS5_1CILi128EEENS7_ILi64EEENS7_ILi256EEEEEELi256ENS_10bfloat16_tEfNS_4arch4Sm80ELb1ELb0ELb0ELb1ELb1ELb0ELb1ELb0EEENS1_21CollectiveEpilogueFwdINS6_IJS8_SA_S9_EEENS6_IJNS7_ILi1EEESI_SI_EEESC_SE_Li256ELb1ELb1ELb0ELb0EEENS1_19SingleTileSchedulerILb1ELb0ELb1ELi128EEEEEEEEEvNT_6ParamsE --------------------------
	.section	.text._ZN7cutlass13device_kernelIN5flash19enable_sm80_to_sm89INS1_16FlashAttnFwdSm80INS1_25CollectiveMainloopFwdSm80ILi8ELi1ELb1EN4cute5tupleIJNS5_1CILi128EEENS7_ILi64EEENS7_ILi256EEEEEELi256ENS_10bfloat16_tEfNS_4arch4Sm80ELb1ELb0ELb0ELb1ELb1ELb0ELb1ELb0EEENS1_21CollectiveEpilogueFwdINS6_IJS8_SA_S9_EEENS6_IJNS7_ILi1EEESI_SI_EEESC_SE_Li256ELb1ELb1ELb0ELb0EEENS1_19SingleTileSchedulerILb1ELb0ELb1ELi128EEEEEEEEEvNT_6ParamsE,"ax",@progbits
	.sectioninfo	@"SHI_REGISTERS=255"
	.align	128
.text._ZN7cutlass13device_kernelIN5flash19enable_sm80_to_sm89INS1_16FlashAttnFwdSm80INS1_25CollectiveMainloopFwdSm80ILi8ELi1ELb1EN4cute5tupleIJNS5_1CILi128EEENS7_ILi64EEENS7_ILi256EEEEEELi256ENS_10bfloat16_tEfNS_4arch4Sm80ELb1ELb0ELb0ELb1ELb1ELb0ELb1ELb0EEENS1_21CollectiveEpilogueFwdINS6_IJS8_SA_S9_EEENS6_IJNS7_ILi1EEESI_SI_EEESC_SE_Li256ELb1ELb1ELb0ELb0EEENS1_19SingleTileSchedulerILb1ELb0ELb1ELi128EEEEEEEEEvNT_6ParamsE:
        .type           _ZN7cutlass13device_kernelIN5flash19enable_sm80_to_sm89INS1_16FlashAttnFwdSm80INS1_25CollectiveMainloopFwdSm80ILi8ELi1ELb1EN4cute5tupleIJNS5_1CILi128EEENS7_ILi64EEENS7_ILi256EEEEEELi256ENS_10bfloat16_tEfNS_4arch4Sm80ELb1ELb0ELb0ELb1ELb1ELb0ELb1ELb0EEENS1_21CollectiveEpilogueFwdINS6_IJS8_SA_S9_EEENS6_IJNS7_ILi1EEESI_SI_EEESC_SE_Li256ELb1ELb1ELb0ELb0EEENS1_19SingleTileSchedulerILb1ELb0ELb1ELi128EEEEEEEEEvNT_6ParamsE,@function
        .size           _ZN7cutlass13device_kernelIN5flash19enable_sm80_to_sm89INS1_16FlashAttnFwdSm80INS1_25CollectiveMainloopFwdSm80ILi8ELi1ELb1EN4cute5tupleIJNS5_1CILi128EEENS7_ILi64EEENS7_ILi256EEEEEELi256ENS_10bfloat16_tEfNS_4arch4Sm80ELb1ELb0ELb0ELb1ELb1ELb0ELb1ELb0EEENS1_21CollectiveEpilogueFwdINS6_IJS8_SA_S9_EEENS6_IJNS7_ILi1EEESI_SI_EEESC_SE_Li256ELb1ELb1ELb0ELb0EEENS1_19SingleTileSchedulerILb1ELb0ELb1ELi128EEEEEEEEEvNT_6ParamsE,(.L_x_1777 - _ZN7cutlass13device_kernelIN5flash19enable_sm80_to_sm89INS1_16FlashAttnFwdSm80INS1_25CollectiveMainloopFwdSm80ILi8ELi1ELb1EN4cute5tupleIJNS5_1CILi128EEENS7_ILi64EEENS7_ILi256EEEEEELi256ENS_10bfloat16_tEfNS_4arch4Sm80ELb1ELb0ELb0ELb1ELb1ELb0ELb1ELb0EEENS1_21CollectiveEpilogueFwdINS6_IJS8_SA_S9_EEENS6_IJNS7_ILi1EEESI_SI_EEESC_SE_Li256ELb1ELb1ELb0ELb0EEENS1_19SingleTileSchedulerILb1ELb0ELb1ELi128EEEEEEEEEvNT_6ParamsE)
        .other          _ZN7cutlass13device_kernelIN5flash19enable_sm80_to_sm89INS1_16FlashAttnFwdSm80INS1_25CollectiveMainloopFwdSm80ILi8ELi1ELb1EN4cute5tupleIJNS5_1CILi128EEENS7_ILi64EEENS7_ILi256EEEEEELi256ENS_10bfloat16_tEfNS_4arch4Sm80ELb1ELb0ELb0ELb1ELb1ELb0ELb1ELb0EEENS1_21CollectiveEpilogueFwdINS6_IJS8_SA_S9_EEENS6_IJNS7_ILi1EEESI_SI_EEESC_SE_Li256ELb1ELb1ELb0ELb0EEENS1_19SingleTileSchedulerILb1ELb0ELb1ELi128EEEEEEEEEvNT_6ParamsE,@"STO_CUDA_ENTRY STV_DEFAULT"
_ZN7cutlass13device_kernelIN5flash19enable_sm80_to_sm89INS1_16FlashAttnFwdSm80INS1_25CollectiveMainloopFwdSm80ILi8ELi1ELb1EN4cute5tupleIJNS5_1CILi128EEENS7_ILi64EEENS7_ILi256EEEEEELi256ENS_10bfloat16_tEfNS_4arch4Sm80ELb1ELb0ELb0ELb1ELb1ELb0ELb1ELb0EEENS1_21CollectiveEpilogueFwdINS6_IJS8_SA_S9_EEENS6_IJNS7_ILi1EEESI_SI_EEESC_SE_Li256ELb1ELb1ELb0ELb0EEENS1_19SingleTileSchedulerILb1ELb0ELb1ELi128EEEEEEEEEvNT_6ParamsE:
        /* <DEDUP_REMOVED lines=21> */
.L_x_600:
        /* <DEDUP_REMOVED lines=13> */
.L_x_602:
[----:B------:R-:W-:Y:S02]  /*0220*/  ULDC UR5, c[0x0][0x54c] ;  /* 0x0001530000057ab9 */ /* 0x000fe40000000800 */
.L_x_601:
[----:B------:R-:W-:Y:S02]  /*0230*/  ULDC UR4, c[0x0][0x548] ;  /* 0x0001520000047ab9 */ /* 0x000fe40000000800 */
[----:B------:R-:W-:-:S02]  /*0240*/  USHF.L.U32 UR11, UR10, 0x7, URZ ;  /* 0x000000070a0b7899 */ /* 0x000fc4000800063f */
[----:B------:R-:W-:-:S04]  /*0250*/  UIMAD UR4, UR5, UR4, URZ ;  /* 0x00000004050472a4 */ /* 0x000fc8000f8e023f */
[----:B------:R-:W-:-:S04]  /*0260*/  UISETP.GE.AND UP0, UPT, UR11, UR4, UPT ;  /* 0x000000040b00728c */ /* 0x000fc8000bf06270 */
[----:B------:R-:W-:Y:S01]  /*0270*/  USEL UR14, UR14, 0xffffffff, !UP0 ;  /* 0xffffffff0e0e7887 */ /* 0x000fe2000c000000 */
[----:B------:R-:W-:Y:S05]  /*0280*/  BRA `(.L_x_603) ;  /* 0x000001b000007947 */ /* 0x000fea0003800000 */
.L_x_599:
        /* <DEDUP_REMOVED lines=8> */
.L_x_604:
        /* <DEDUP_REMOVED lines=13> */
.L_x_606:
[----:B------:R-:W-:Y:S02]  /*03e0*/  ULDC UR5, c[0x0][0x54c] ;  /* 0x0001530000057ab9 */ /* 0x000fe40000000800 */
.L_x_605:
[----:B------:R-:W-:Y:S02]  /*03f0*/  ULDC UR4, c[0x0][0x548] ;  /* 0x0001520000047ab9 */ /* 0x000fe40000000800 */
[----:B------:R-:W-:-:S02]  /*0400*/  USHF.L.U32 UR11, UR10, 0x7, URZ ;  /* 0x000000070a0b7899 */ /* 0x000fc4000800063f */
[----:B------:R-:W-:-:S04]  /*0410*/  UIMAD UR4, UR5, UR4, URZ ;  /* 0x00000004050472a4 */ /* 0x000fc8000f8e023f */
[----:B------:R-:W-:-:S04]  /*0420*/  UISETP.GE.AND UP0, UPT, UR11, UR4, UPT ;  /* 0x000000040b00728c */ /* 0x000fc8000bf06270 */
[----:B------:R-:W-:-:S06]  /*0430*/  USEL UR14, UR14, 0xffffffff, !UP0 ;  /* 0xffffffff0e0e7887 */ /* 0x000fcc000c000000 */
.L_x_603:
        /* <DEDUP_REMOVED lines=40> */
[----:B-1234-:R-:W-:Y:S05]  /*06c0*/  @P0 BRA `(.L_x_607) ;  /* 0x0000006000000947 */ /* 0x01efea0003800000 */
[----:B------:R-:W-:Y:S05]  /*06d0*/  @!P1 BRA `(.L_x_607) ;  /* 0x0000005000009947 */ /* 0x000fea0003800000 */
[----:B------:R-:W2:Y:S04]  /*06e0*/  LDG.E R2, [R6.64] ;  /* 0x0000001006027981 */ /* 0x000ea8000c1e1900 */
[----:B------:R-:W3:Y:S01]  /*06f0*/  LDG.E R0, [R6.64+0x4] ;  /* 0x0000041006007981 */ /* 0x000ee2000c1e1900 */
[----:B--2---:R-:W1:Y:S08]  /*0700*/  R2UR UR13, R2 ;  /* 0x00000000020d73c2 */ /* 0x004e7000000e0000 */
[----:B---3--:R-:W1:Y:S02]  /*0710*/  R2UR UR4, R0 ;  /* 0x00000000000473c2 */ /* 0x008e6400000e0000 */
[----:B-1----:R-:W-:-:S06]  /*0720*/  UIADD3 UR13, -UR13, UR4, URZ ;  /* 0x000000040d0d7290 */ /* 0x002fcc000fffe13f */
.L_x_607:
        /* <DEDUP_REMOVED lines=10> */
.L_x_608:
        /* <DEDUP_REMOVED lines=12> */
.L_x_609:
[----:B------:R-:W-:Y:S01]  /*0890*/  ULDC UR4, c[0x0][0x2c4] ;  /* 0x0000b10000047ab9 */ /* 0x000fe20000000800 */
[----:B------:R-:W-:Y:S01]  /*08a0*/  PLOP3.LUT P2, PT, PT, PT, PT, 0x80, 0x0 ;  /* 0x000000000000781c */ /* 0x000fe20003f4f070 */
[----:B------:R-:W-:Y:S01]  /*08b0*/  UISETP.NE.AND UP1, UPT, UR4, 0x1, UPT ;  /* 0x000000010400788c */ /* 0x000fe2000bf25270 */
[----:B------:R-:W-:Y:S01]  /*08c0*/  CS2R R10, SRZ ;  /* 0x00000000000a7805 */ /* 0x000fe2000001ff00 */
[----:B------:R-:W-:Y:S01]  /*08d0*/  UIADD3 UR7, -UR12, UR7, URZ ;  /* 0x000000070c077290 */ /* 0x000fe2000fffe13f */
[----:B------:R-:W-:Y:S01]  /*08e0*/  IMAD.MOV.U32 R130, RZ, RZ, RZ ;  /* 0x000000ffff827224 */ /* 0x000fe200078e00ff */
[----:B------:R-:W-:Y:S01]  /*08f0*/  ULDC.64 UR4, c[0x0][0x2c8] ;  /* 0x0000b20000047ab9 */ /* 0x000fe20000000a00 */
[----:B------:R-:W-:Y:S01]  /*0900*/  CS2R R128, SRZ ;  /* 0x0000000000807805 */ /* 0x000fe2000001ff00 */
[----:B------:R-:W-:Y:S01]  /*0910*/  UIADD3 UR6, UR7, 0x40, -UR13 ;  /* 0x0000004007067890 */ /* 0x000fe2000fffe80d */
[----:B------:R-:W-:Y:S01]  /*0920*/  CS2R R14, SRZ ;  /* 0x00000000000e7805 */ /* 0x000fe2000001ff00 */
[----:B------:R-:W-:Y:S01]  /*0930*/  IMAD.MOV.U32 R126, RZ, RZ, RZ ;  /* 0x000000ffff7e7224 */ /* 0x000fe200078e00ff */
[----:B------:R-:W-:Y:S01]  /*0940*/  CS2R R124, SRZ ;  /* 0x00000000007c7805 */ /* 0x000fe2000001ff00 */
[----:B------:R-:W-:Y:S01]  /*0950*/  MOV R122, RZ ;  /* 0x000000ff007a7202 */ /* 0x000fe20000000f00 */
[----:B------:R-:W-:Y:S01]  /*0960*/  @UP1 UIADD3 UR18, UR11, 0x7f, URZ ;  /* 0x0000007f0b121890 */ /* 0x000fe2000fffe03f */
[----:B------:R-:W-:Y:S01]  /*0970*/  CS2R R120, SRZ ;  /* 0x0000000000787805 */ /* 0x000fe2000001ff00 */
[----:B------:R-:W-:Y:S01]  /*0980*/  CS2R R12, SRZ ;  /* 0x00000000000c7805 */ /* 0x000fe2000001ff00 */
[----:B------:R-:W-:Y:S01]  /*0990*/  IMAD.MOV.U32 R118, RZ, RZ, RZ ;  /* 0x000000ffff767224 */ /* 0x000fe200078e00ff */
[----:B------:R-:W-:Y:S01]  /*09a0*/  UIMAD.WIDE.U32 UR18, UR18, UR4, URZ ;  /* 0x00000004121272a5 */ /* 0x000fe2000f8e003f */
[----:B------:R-:W-:Y:S01]  /*09b0*/  CS2R R116, SRZ ;  /* 0x0000000000747805 */ /* 0x000fe2000001ff00 */
[----:B------:R-:W-:Y:S01]  /*09c0*/  UIADD3 UR4, UR11, 0x7f, URZ ;  /* 0x0000007f0b047890 */ /* 0x000fe2000fffe03f */
[----:B------:R-:W-:Y:S01]  /*09d0*/  CS2R R16, SRZ ;  /* 0x0000000000107805 */ /* 0x000fe2000001ff00 */
[----:B------:R-:W-:Y:S01]  /*09e0*/  @UP1 USHF.R.U32.HI UR4, URZ, UR5, UR19 ;  /* 0x000000053f041299 */ /* 0x000fe20008011613 */
[----:B------:R-:W-:Y:S01]  /*09f0*/  MOV R114, RZ ;  /* 0x000000ff00727202 */ /* 0x000fe20000000f00 */
[----:B------:R-:W-:Y:S01]  /*0a00*/  UIADD3 UR5, UR7, 0x3f, URZ ;  /* 0x0000003f07057890 */ /* 0x000fe2000fffe03f */
[----:B------:R-:W-:Y:S01]  /*0a10*/  CS2R R112, SRZ ;  /* 0x0000000000707805 */ /* 0x000fe2000001ff00 */
[----:B------:R-:W-:Y:S01]  /*0a20*/  UIADD3 UR6, UR6, UR4, URZ ;  /* 0x0000000406067290 */ /* 0x000fe2000fffe03f */
[----:B------:R-:W-:Y:S01]  /*0a30*/  CS2R R18, SRZ ;  /* 0x0000000000127805 */ /* 0x000fe2000001ff00 */
[----:B------:R-:W-:Y:S01]  /*0a40*/  USHF.R.S32.HI UR18, URZ, 0x1f, UR5 ;  /* 0x0000001f3f127899 */ /* 0x000fe20008011405 */
[----:B------:R-:W-:Y:S01]  /*0a50*/  IMAD.MOV.U32 R110, RZ, RZ, RZ ;  /* 0x000000ffff6e7224 */ /* 0x000fe200078e00ff */
[----:B------:R-:W-:Y:S01]  /*0a60*/  USHF.R.S32.HI UR4, URZ, 0x1f, UR6 ;  /* 0x0000001f3f047899 */ /* 0x000fe20008011406 */
[----:B------:R-:W-:Y:S01]  /*0a70*/  CS2R R108, SRZ ;  /* 0x00000000006c7805 */ /* 0x000fe2000001ff00 */
[----:B------:R-:W-:Y:S01]  /*0a80*/  ULEA.HI UR18, UR18, UR5, URZ, 0x6 ;  /* 0x0000000512127291 */ /* 0x000fe2000f8f303f */
[----:B------:R-:W-:Y:S01]  /*0a90*/  CS2R R106, SRZ ;  /* 0x00000000006a7805 */ /* 0x000fe2000001ff00 */
[----:B------:R-:W-:Y:S01]  /*0aa0*/  ULEA.HI UR4, UR4, UR6, URZ, 0x6 ;  /* 0x0000000604047291 */ /* 0x000fe2000f8f303f */
[----:B------:R-:W-:Y:S01]  /*0ab0*/  CS2R R20, SRZ ;  /* 0x0000000000147805 */ /* 0x000fe2000001ff00 */
[----:B------:R-:W-:Y:S01]  /*0ac0*/  USHF.R.S32.HI UR18, URZ, 0x6, UR18 ;  /* 0x000000063f127899 */ /* 0x000fe20008011412 */
[----:B------:R-:W-:Y:S01]  /*0ad0*/  MOV R104, RZ ;  /* 0x000000ff00687202 */ /* 0x000fe20000000f00 */
[----:B------:R-:W-:Y:S01]  /*0ae0*/  USHF.R.S32.HI UR4, URZ, 0x6, UR4 ;  /* 0x000000063f047899 */ /* 0x000fe20008011404 */
[----:B------:R-:W-:Y:S01]  /*0af0*/  CS2R R102, SRZ ;  /* 0x0000000000667805 */ /* 0x000fe2000001ff00 */
[----:B------:R-:W-:Y:S01]  /*0b00*/  IMAD.MOV.U32 R23, RZ, RZ, RZ ;  /* 0x000000ffff177224 */ /* 0x000fe200078e00ff */
[----:B------:R-:W-:Y:S01]  /*0b10*/  MOV R100, RZ ;  /* 0x000000ff00647202 */ /* 0x000fe20000000f00 */
[----:B------:R-:W-:Y:S01]  /*0b20*/  UISETP.LT.AND UP0, UPT, UR18, UR4, UPT ;  /* 0x000000041200728c */ /* 0x000fe2000bf01270 */
[----:B------:R-:W-:Y:S01]  /*0b30*/  CS2R R98, SRZ ;  /* 0x0000000000627805 */ /* 0x000fe2000001ff00 */
[----:B------:R-:W-:Y:S01]  /*0b40*/  CS2R R24, SRZ ;  /* 0x0000000000187805 */ /* 0x000fe2000001ff00 */
[----:B------:R-:W-:Y:S01]  /*0b50*/  IMAD.MOV.U32 R96, RZ, RZ, RZ ;  /* 0x000000ffff607224 */ /* 0x000fe200078e00ff */
[----:B------:R-:W-:Y:S01]  /*0b60*/  USEL UR6, UR18, UR4, UP0 ;  /* 0x0000000412067287 */ /* 0x000fe20008000000 */
[----:B------:R-:W-:Y:S01]  /*0b70*/  CS2R R94, SRZ ;  /* 0x00000000005e7805 */ /* 0x000fe2000001ff00 */
[----:B------:R-:W-:Y:S01]  /*0b80*/  MOV R92, RZ ;  /* 0x000000ff005c7202 */ /* 0x000fe20000000f00 */
[----:B------:R-:W-:Y:S01]  /*0b90*/  CS2R R90, SRZ ;  /* 0x00000000005a7805 */ /* 0x000fe2000001ff00 */
[----:B------:R-:W-:Y:S01]  /*0ba0*/  UISETP.GE.AND UP0, UPT, UR6, 0x1, UPT ;  /* 0x000000010600788c */ /* 0x000fe2000bf06270 */
[----:B------:R-:W-:Y:S01]  /*0bb0*/  CS2R R26, SRZ ;  /* 0x00000000001a7805 */ /* 0x000fe2000001ff00 */
[----:B------:R-:W-:Y:S01]  /*0bc0*/  IMAD.MOV.U32 R88, RZ, RZ, RZ ;  /* 0x000000ffff587224 */ /* 0x000fe200078e00ff */
[----:B------:R-:W-:Y:S01]  /*0bd0*/  CS2R R86, SRZ ;  /* 0x0000000000567805 */ /* 0x000fe2000001ff00 */
[----:B------:R-:W-:Y:S01]  /*0be0*/  MOV R84, RZ ;  /* 0x000000ff00547202 */ /* 0x000fe20000000f00 */
[----:B------:R-:W-:Y:S01]  /*0bf0*/  CS2R R82, SRZ ;  /* 0x0000000000527805 */ /* 0x000fe2000001ff00 */
[----:B------:R-:W-:Y:S01]  /*0c00*/  PLOP3.LUT P0, PT, PT, PT, UP0, 0x80, 0x0 ;  /* 0x000000000000781c */ /* 0x000fe20003f0f008 */
[----:B------:R-:W-:Y:S01]  /*0c10*/  CS2R R28, SRZ ;  /* 0x00000000001c7805 */ /* 0x000fe2000001ff00 */
[----:B------:R-:W-:Y:S01]  /*0c20*/  IMAD.MOV.U32 R80, RZ, RZ, RZ ;  /* 0x000000ffff507224 */ /* 0x000fe200078e00ff */
[----:B------:R-:W-:Y:S01]  /*0c30*/  CS2R R78, SRZ ;  /* 0x00000000004e7805 */ /* 0x000fe2000001ff00 */
[----:B------:R-:W-:Y:S01]  /*0c40*/  MOV R76, RZ ;  /* 0x000000ff004c7202 */ /* 0x000fe20000000f00 */
[----:B------:R-:W-:Y:S01]  /*0c50*/  CS2R R74, SRZ ;  /* 0x00000000004a7805 */ /* 0x000fe2000001ff00 */
        /* <DEDUP_REMOVED lines=47> */
[----:B------:R-:W-:-:S03]  /*0f50*/  ULDC.64 UR4, c[0x0][0x2b0] ;  /* 0x0000ac0000047ab9 */ /* 0x000fc60000000a00 */
[----:B------:R-:W-:Y:S01]  /*0f60*/  LEA.HI R22, R98, R101, RZ, 0x3 ;  /* 0x0000006562167211 */ /* 0x000fe200078f18ff */
[----:B------:R1:W2:Y:S01]  /*0f70*/  @P0 LDG.E R0, [R2.64] ;  /* 0x0000001002000981 */ /* 0x0002a2000c1e1900 */
[----:B------:R-:W-:Y:S02]  /*0f80*/  IMAD.MOV.U32 R17, RZ, RZ, RZ ;  /* 0x000000ffff117224 */ /* 0x000fe400078e00ff */
[----:B------:R-:W-:Y:S01]  /*0f90*/  SHF.R.S32.HI R20, RZ, 0x3, R22 ;  /* 0x00000003ff147819 */ /* 0x000fe20000011416 */
[----:B-1----:R-:W-:Y:S01]  /*0fa0*/  IMAD.MOV.U32 R2, RZ, RZ, c[0x0][0x2b8] ;  /* 0x0000ae00ff027624 */ /* 0x002fe200078e00ff */
[----:B------:R-:W-:Y:S04]  /*0fb0*/  BAR.SYNC.DEFER_BLOCKING 0x0 ;  /* 0x0000000000007b1d */ /* 0x000fe80000010000 */
[----:B------:R-:W-:-:S02]  /*0fc0*/  ISETP.NE.AND P2, PT, R2, 0x1, PT ;  /* 0x000000010200780c */ /* 0x000fc40003f45270 */
        /* <DEDUP_REMOVED lines=10> */
[----:B------:R-:W-:Y:S01]  /*1070*/  ULDC.64 UR4, c[0x0][0x178] ;  /* 0x00005e0000047ab9 */ /* 0x000fe20000000a00 */
[----:B------:R-:W-:Y:S02]  /*1080*/  IMAD.U32 R0, RZ, RZ, UR6 ;  /* 0x00000006ff007e24 */ /* 0x000fe4000f8e00ff */
[----:B------:R-:W-:-:S04]  /*1090*/  IMAD R110, R19, 0x20, R20 ;  /* 0x00000020136e7824 */ /* 0x000fc800078e0214 */
[----:B------:R-:W-:Y:S01]  /*10a0*/  IMAD R0, R0, 0x40, R110 ;  /* 0x0000004000007824 */ /* 0x000fe200078e026e */
[----:B------:R-:W-:Y:S02]  /*10b0*/  UIMAD UR21, UR21, UR4, URZ ;  /* 0x00000004151572a4 */ /* 0x000fe4000f8e023f */
[----:B------:R-:W-:Y:S01]  /*10c0*/  UIMAD.WIDE.U32 UR22, UR20, UR4, URZ ;  /* 0x00000004141672a5 */ /* 0x000fe2000f8e003f */
[----:B------:R-:W-:Y:S01]  /*10d0*/  IADD3 R4, R110, UR11, RZ ;  /* 0x0000000b6e047c10 */ /* 0x000fe2000fffe0ff */
[----:B------:R-:W-:Y:S01]  /*10e0*/  IMAD.SHL.U32 R108, R19, 0x8, RZ ;  /* 0x00000008136c7824 */ /* 0x000fe200078e00ff */
[----:B------:R-:W-:Y:S01]  /*10f0*/  IADD3 R0, R0, -0x40, RZ ;  /* 0xffffffc000007810 */ /* 0x000fe20007ffe0ff */
[----:B------:R-:W-:Y:S03]  /*1100*/  STL [R1+0x84], R110 ;  /* 0x0000846e01007387 */ /* 0x000fe60000100800 */
[----:B------:R-:W-:-:S02]  /*1110*/  ISETP.GE.AND P3, PT, R0, UR7, PT ;  /* 0x0000000700007c0c */ /* 0x000fc4000bf66270 */
[----:B------:R-:W-:Y:S02]  /*1120*/  IADD3 R16, R0, UR12, RZ ;  /* 0x0000000c00107c10 */ /* 0x000fe4000fffe0ff */
        /* <DEDUP_REMOVED lines=16> */
[----:B------:R-:W-:Y:S01]  /*1230*/  USHF.R.S32.HI UR21, URZ, 0x1f, UR14 ;  /* 0x0000001f3f157899 */ /* 0x000fe2000801140e */
[C---:B------:R-:W-:Y:S01]  /*1240*/  IADD3 R21, R108.reuse, 0x40, RZ ;  /* 0x000000406c157810 */ /* 0x040fe20007ffe0ff */
[----:B------:R-:W-:Y:S01]  /*1250*/  UIMAD UR20, UR8, UR4, URZ ;  /* 0x00000004081472a4 */ /* 0x000fe2000f8e023f */
[C---:B------:R-:W-:Y:S01]  /*1260*/  IADD3 R35, R108.reuse, 0x80, RZ ;  /* 0x000000806c237810 */ /* 0x040fe20007ffe0ff */
[----:B------:R-:W-:Y:S01]  /*1270*/  USEL UR21, UR21, URZ, !UP2 ;  /* 0x0000003f15157287 */ /* 0x000fe2000d000000 */
        /* <DEDUP_REMOVED lines=10> */
[----:B------:R-:W-:Y:S01]  /*1320*/  LEA.HI R97, R98, R101, RZ, 0x5 ;  /* 0x0000006562617211 */ /* 0x000fe200078f28ff */
[----:B------:R-:W-:Y:S01]  /*1330*/  UIADD3 UR25, UR25, UR20, URZ ;  /* 0x0000001419197290 */ /* 0x000fe2000fffe03f */
[----:B-1----:R-:W-:Y:S01]  /*1340*/  @P1 IMAD.HI.U32 R2, R4, c[0x0][0x2c8], RZ ;  /* 0x0000b20004021a27 */ /* 0x002fe200078e00ff */
[----:B------:R-:W-:Y:S01]  /*1350*/  UIMAD UR5, UR22, UR5, UR21 ;  /* 0x00000005160572a4 */ /* 0x000fe2000f8e0215 */
[----:B------:R-:W-:Y:S01]  /*1360*/  SHF.R.S32.HI R96, RZ, 0x5, R97 ;  /* 0x00000005ff607819 */ /* 0x000fe20000011461 */
[----:B------:R-:W-:Y:S01]  /*1370*/  UIMAD.WIDE.U32 UR22, UR22, UR4, UR24 ;  /* 0x00000004161672a5 */ /* 0x000fe2000f8e0018 */
[----:B------:R-:W-:Y:S01]  /*1380*/  SHF.R.S32.HI R109, RZ, 0x1f, R108 ;  /* 0x0000001fff6d7819 */ /* 0x000fe2000001146c */
[----:B------:R-:W-:Y:S01]  /*1390*/  ULDC UR21, c[0x0][0x2c4] ;  /* 0x0000b10000157ab9 */ /* 0x000fe20000000800 */
[----:B------:R-:W-:Y:S01]  /*13a0*/  @P0 SHF.R.U32.HI R0, RZ, c[0x0][0x2cc], R2 ;  /* 0x0000b300ff000a19 */ /* 0x000fe20000011602 */
[----:B------:R-:W-:-:S02]  /*13b0*/  UIADD3 UR5, UR23, UR5, URZ ;  /* 0x0000000517057290 */ /* 0x000fc4000fffe03f */
[----:B------:R-:W-:Y:S01]  /*13c0*/  IMAD.U32 R3, RZ, RZ, UR23 ;  /* 0x00000017ff037e24 */ /* 0x000fe2000f8e00ff */
[--C-:B------:R-:W-:Y:S01]  /*13d0*/  SHF.R.S32.HI R6, RZ, 0x1f, R0.reuse ;  /* 0x0000001fff067819 */ /* 0x100fe20000011400 */
[----:B------:R-:W-:Y:S01]  /*13e0*/  IMAD.MOV R5, RZ, RZ, -R0 ;  /* 0x000000ffff057224 */ /* 0x000fe200078e0a00 */
[----:B------:R-:W-:Y:S01]  /*13f0*/  UIMAD UR21, UR13, UR21, URZ ;  /* 0x000000150d1572a4 */ /* 0x000fe2000f8e023f */
[----:B------:R-:W-:Y:S01]  /*1400*/  IMAD.U32 R2, RZ, RZ, UR22 ;  /* 0x00000016ff027e24 */ /* 0x000fe2000f8e00ff */
[----:B------:R-:W-:Y:S01]  /*1410*/  ULEA UR24, UR6, 0xffffffc0, 0x6 ;  /* 0xffffffc006187891 */ /* 0x000fe2000f8e303f */
        /* <DEDUP_REMOVED lines=11> */
[----:B------:R-:W-:Y:S01]  /*14d0*/  IMAD.SHL.U32 R6, R20, 0x40, RZ ;  /* 0x0000004014067824 */ /* 0x000fe200078e00ff */
[----:B------:R-:W-:Y:S01]  /*14e0*/  UIADD3 UR20, UR23, UR20, URZ ;  /* 0x0000001417147290 */ /* 0x000fe2000fffe03f */
[----:B------:R-:W-:Y:S01]  /*14f0*/  IMAD.IADD R3, R3, 0x1, R5 ;  /* 0x0000000103037824 */ /* 0x000fe200078e0205 */
[----:B------:R-:W-:Y:S01]  /*1500*/  UIMAD UR8, UR8, UR4, URZ ;  /* 0x00000004080872a4 */ /* 0x000fe2000f8e023f */
[----:B------:R-:W-:Y:S01]  /*1510*/  IMAD R5, R0, c[0x0][0x1a8], RZ ;  /* 0x00006a0000057a24 */ /* 0x000fe200078e02ff */
[----:B------:R-:W-:Y:S01]  /*1520*/  LOP3.LUT R0, R6, 0x1c0, RZ, 0xc0, !PT ;  /* 0x000001c006007812 */ /* 0x000fe200078ec0ff */
[C---:B------:R-:W-:Y:S01]  /*1530*/  IMAD.WIDE.U32 R2, R4.reuse, c[0x0][0x1a8], R2 ;  /* 0x00006a0004027a25 */ /* 0x040fe200078e0002 */
[----:B------:R-:W-:Y:S02]  /*1540*/  UIMAD.WIDE.U32 UR26, UR9, UR4, URZ ;  /* 0x00000004091a72a5 */ /* 0x000fe4000f8e003f */
[----:B------:R-:W-:Y:S01]  /*1550*/  UIMAD UR8, UR9, UR5, UR8 ;  /* 0x00000005090872a4 */ /* 0x000fe2000f8e0208 */
[----:B------:R-:W-:Y:S01]  /*1560*/  IMAD R6, R4, c[0x0][0x1ac], R5 ;  /* 0x00006b0004067a24 */ /* 0x000fe200078e0205 */
[----:B------:R-:W-:Y:S01]  /*1570*/  SHF.R.U32.HI R5, RZ, 0x3, R0 ;  /* 0x00000003ff057819 */ /* 0x000fe20000011600 */
[----:B------:R-:W-:Y:S01]  /*1580*/  UIADD3 UR24, UR7, -UR24, URZ ;  /* 0x8000001807187290 */ /* 0x000fe2000fffe03f */
[----:B------:R-:W-:Y:S01]  /*1590*/  LOP3.LUT R4, R0, 0x38, R108, 0xf8, !PT ;  /* 0x0000003800047812 */ /* 0x000fe200078ef86c */
[----:B------:R-:W-:Y:S01]  /*15a0*/  IMAD.IADD R0, R3, 0x1, R6 ;  /* 0x0000000103007824 */ /* 0x000fe200078e0206 */
[----:B------:R-:W-:Y:S01]  /*15b0*/  LEA R14, P0, R2, c[0x0][0x160], 0x1 ;  /* 0x00005800020e7a11 */ /* 0x000fe200078008ff */
[----:B------:R-:W-:Y:S01]  /*15c0*/  UIADD3 UR8, UR27, UR8, URZ ;  /* 0x000000081b087290 */ /* 0x000fe2000fffe03f */
[----:B------:R-:W-:Y:S01]  /*15d0*/  LEA.HI R3, R98, R101, RZ, 0x6 ;  /* 0x0000006562037211 */ /* 0x000fe200078f30ff */
[----:B------:R-:W-:Y:S01]  /*15e0*/  UISETP.GE.AND UP0, UPT, UR6, 0x2, UPT ;  /* 0x000000020600788c */ /* 0x000fe2000bf06270 */
[----:B------:R-:W-:-:S02]  /*15f0*/  LEA.HI.X R13, R2, c[0x0][0x164], R0, 0x1, P0 ;  /* 0x00005900020d7a11 */ /* 0x000fc400000f0c00 */
[----:B------:R-:W-:Y:S01]  /*1600*/  SHFL.IDX PT, R2, R14, RZ, 0x181f ;  /* 0x00181fff0e027589 */ /* 0x000fe200000e0000 */
[----:B------:R-:W-:Y:S01]  /*1610*/  IMAD.SHL.U32 R0, R3, 0x8, RZ ;  /* 0x0000000803007824 */ /* 0x000fe200078e00ff */
[----:B------:R-:W-:Y:S02]  /*1620*/  LOP3.LUT R4, R4, R5, RZ, 0x3c, !PT ;  /* 0x0000000504047212 */ /* 0x000fe400078e3cff */
[----:B------:R-:W1:Y:S01]  /*1630*/  SHFL.IDX PT, R3, R13, RZ, 0x181f ;  /* 0x00181fff0d037589 */ /* 0x000e6200000e0000 */
[----:B------:R-:W-:Y:S02]  /*1640*/  ISETP.GE.AND P0, PT, R15, UR21, PT ;  /* 0x000000150f007c0c */ /* 0x000fe4000bf06270 */
[----:B------:R-:W-:Y:S02]  /*1650*/  LOP3.LUT R6, R4, 0xfffffe00, R0, 0xf8, !PT ;  /* 0xfffffe0004067812 */ /* 0x000fe400078ef800 */
[----:B------:R-:W-:Y:S02]  /*1660*/  SHF.R.S32.HI R5, RZ, 0x1f, R21 ;  /* 0x0000001fff057819 */ /* 0x000fe40000011415 */
[----:B------:R-:W-:Y:S01]  /*1670*/  SHF.R.S32.HI R4, RZ, 0x1f, R35 ;  /* 0x0000001fff047819 */ /* 0x000fe20000011423 */
[----:B------:R-:W-:Y:S01]  /*1680*/  IMAD.SHL.U32 R99, R6, 0x2, RZ ;  /* 0x0000000206637824 */ /* 0x000fe200078e00ff */
[----:B------:R-:W-:-:S02]  /*1690*/  SHF.R.S32.HI R0, RZ, 0x1f, R34 ;  /* 0x0000001fff007819 */ /* 0x000fc40000011422 */
[----:B------:R-:W-:Y:S02]  /*16a0*/  LEA.HI R5, R5, R21, RZ, 0x3 ;  /* 0x0000001505057211 */ /* 0x000fe400078f18ff */
[----:B------:R-:W-:Y:S02]  /*16b0*/  LEA.HI R4, R4, R35, RZ, 0x3 ;  /* 0x0000002304047211 */ /* 0x000fe400078f18ff */
[----:B------:R-:W-:Y:S02]  /*16c0*/  LEA.HI R0, R0, R34, RZ, 0x3 ;  /* 0x0000002200007211 */ /* 0x000fe400078f18ff */
[----:B------:R-:W-:Y:S02]  /*16d0*/  LOP3.LUT R106, R5, 0xfffffff8, RZ, 0xc0, !PT ;  /* 0xfffffff8056a7812 */ /* 0x000fe400078ec0ff */
[----:B------:R-:W-:Y:S01]  /*16e0*/  LOP3.LUT R104, R4, 0xfffffff8, RZ, 0xc0, !PT ;  /* 0xfffffff804687812 */ /* 0x000fe200078ec0ff */
[----:B------:R-:W-:Y:S01]  /*16f0*/  SHFL.IDX PT, R5, R13, 0x1, 0x181f ;  /* 0x00381f000d057f89 */ /* 0x000fe200000e0000 */
[----:B------:R-:W-:-:S02]  /*1700*/  LOP3.LUT R102, R0, 0xfffffff8, RZ, 0xc0, !PT ;  /* 0xfffffff800667812 */ /* 0x000fc400078ec0ff */
[----:B------:R-:W-:Y:S01]  /*1710*/  IADD3 R0, R15, 0x20, RZ ;  /* 0x000000200f007810 */ /* 0x000fe20007ffe0ff */
[----:B------:R-:W3:Y:S01]  /*1720*/  SHFL.IDX PT, R4, R14, 0x1, 0x181f ;  /* 0x00381f000e047f89 */ /* 0x000ee200000e0000 */
[----:B-1----:R-:W-:Y:S01]  /*1730*/  @!P0 IMAD.WIDE R10, R108, 0x2, R2 ;  /* 0x000000026c0a8825 */ /* 0x002fe200078e0202 */
[----:B------:R-:W-:Y:S02]  /*1740*/  IADD3 R20, -R20, UR24, RZ ;  /* 0x0000001814147c10 */ /* 0x000fe4000fffe1ff */
[----:B------:R-:W-:Y:S01]  /*1750*/  SHF.R.S32.HI R107, RZ, 0x1f, R106 ;  /* 0x0000001fff6b7819 */ /* 0x000fe2000001146a */
[----:B------:R-:W-:Y:S01]  /*1760*/  @!P0 IMAD.WIDE R8, R106, 0x2, R2 ;  /* 0x000000026a088825 */ /* 0x000fe200078e0202 */
[----:B------:R1:W-:Y:S01]  /*1770*/  @!P0 LDGSTS.E.BYPASS.LTC128B.128 [R99+0x100], [R10.64], !P6 ;  /* 0x001000000a638fae */ /* 0x0003e2000f101d50 */
[----:B------:R-:W-:Y:S02]  /*1780*/  SHF.R.S32.HI R105, RZ, 0x1f, R104 ;  /* 0x0000001fff697819 */ /* 0x000fe40000011468 */
[----:B------:R-:W-:Y:S01]  /*1790*/  @!P0 IMAD.WIDE R6, R104, 0x2, R2 ;  /* 0x0000000268068825 */ /* 0x000fe200078e0202 */
[----:B------:R3:W-:Y:S01]  /*17a0*/  @!P0 LDGSTS.E.BYPASS.LTC128B.128 [R99+0x4100], [R8.64], !P5 ;  /* 0x0410000008638fae */ /* 0x0007e2000e901d50 */
[----:B------:R-:W-:-:S02]  /*17b0*/  SHF.R.S32.HI R103, RZ, 0x1f, R102 ;  /* 0x0000001fff677819 */ /* 0x000fc40000011466 */
[----:B------:R-:W-:Y:S01]  /*17c0*/  @!P0 IMAD.WIDE R2, R102, 0x2, R2 ;  /* 0x0000000266028825 */ /* 0x000fe200078e0202 */
[----:B------:R4:W-:Y:S04]  /*17d0*/  @!P0 LDGSTS.E.BYPASS.LTC128B.128 [R99+0x8100], [R6.64], !P4 ;  /* 0x0810000006638fae */ /* 0x0009e8000e101d50 */
[----:B------:R5:W-:Y:S01]  /*17e0*/  @!P0 LDGSTS.E.BYPASS.LTC128B.128 [R99+0xc100], [R2.64], !P3 ;  /* 0x0c10000002638fae */ /* 0x000be2000d901d50 */
[----:B------:R-:W-:Y:S01]  /*17f0*/  ISETP.GE.AND P0, PT, R0, UR21, PT ;  /* 0x0000001500007c0c */ /* 0x000fe2000bf06270 */
[----:B------:R-:W-:-:S04]  /*1800*/  IMAD.MOV R0, RZ, RZ, -R12 ;  /* 0x000000ffff007224 */ /* 0x000fc800078e0a0c */
[----:B------:R-:W-:Y:S01]  /*1810*/  IMAD R18, R0, c[0x0][0x2b8], R16 ;  /* 0x0000ae0000127a24 */ /* 0x000fe200078e0210 */
[----:B------:R-:W-:-:S04]  /*1820*/  IADD3 R0, R15, 0x40, RZ ;  /* 0x000000400f007810 */ /* 0x000fc80007ffe0ff */
[----:B------:R-:W-:-:S03]  /*1830*/  SHF.R.S32.HI R12, RZ, 0x1f, R18 ;  /* 0x0000001fff0c7819 */ /* 0x000fc60000011412 */
[----:B---3--:R-:W-:-:S04]  /*1840*/  @!P0 IMAD.WIDE R8, R106, 0x2, R4 ;  /* 0x000000026a088825 */ /* 0x008fc800078e0204 */
[--C-:B----4-:R-:W-:Y:S01]  /*1850*/  @!P0 IMAD.WIDE R6, R108, 0x2, R4.reuse ;  /* 0x000000026c068825 */ /* 0x110fe200078e0204 */
[----:B-----5:R-:W-:Y:S04]  /*1860*/  SHFL.IDX PT, R2, R14, 0x2, 0x181f ;  /* 0x00581f000e027f89 */ /* 0x020fe800000e0000 */
[----:B------:R-:W1:Y:S04]  /*1870*/  SHFL.IDX PT, R3, R13, 0x2, 0x181f ;  /* 0x00581f000d037f89 */ /* 0x000e6800000e0000 */
[----:B------:R3:W-:Y:S04]  /*1880*/  @!P0 LDGSTS.E.BYPASS.LTC128B.128 [R99+0x1100], [R6.64], !P6 ;  /* 0x0110000006638fae */ /* 0x0007e8000f101d50 */
[----:B------:R4:W-:Y:S01]  /*1890*/  @!P0 LDGSTS.E.BYPASS.LTC128B.128 [R99+0x5100], [R8.64], !P5 ;  /* 0x0510000008638fae */ /* 0x0009e2000e901d50 */
[----:B---3--:R-:W-:-:S04]  /*18a0*/  @!P0 IMAD.WIDE R6, R104, 0x2, R4 ;  /* 0x0000000268068825 */ /* 0x008fc800078e0204 */
[----:B------:R-:W-:Y:S01]  /*18b0*/  @!P0 IMAD.WIDE R4, R102, 0x2, R4 ;  /* 0x0000000266048825 */ /* 0x000fe200078e0204 */
[----:B------:R3:W-:Y:S04]  /*18c0*/  @!P0 LDGSTS.E.BYPASS.LTC128B.128 [R99+0x9100], [R6.64], !P4 ;  /* 0x0910000006638fae */ /* 0x0007e8000e101d50 */
[----:B------:R5:W-:Y:S01]  /*18d0*/  @!P0 LDGSTS.E.BYPASS.LTC128B.128 [R99+0xd100], [R4.64], !P3 ;  /* 0x0d10000004638fae */ /* 0x000be2000d901d50 */
[----:B------:R-:W-:Y:S01]  /*18e0*/  ISETP.GE.AND P0, PT, R0, UR21, PT ;  /* 0x0000001500007c0c */ /* 0x000fe2000bf06270 */
[----:B------:R-:W-:-:S04]  /*18f0*/  IMAD R0, R12, c[0x0][0x1e0], RZ ;  /* 0x000078000c007a24 */ /* 0x000fc800078e02ff */
[----:B------:R-:W-:-:S08]  /*1900*/  IMAD R0, R18, c[0x0][0x1e4], R0 ;  /* 0x0000790012007a24 */ /* 0x000fd000078e0200 */
[----:B-1----:R-:W-:-:S04]  /*1910*/  @!P0 IMAD.WIDE R10, R108, 0x2, R2 ;  /* 0x000000026c0a8825 */ /* 0x002fc800078e0202 */
[--C-:B----4-:R-:W-:Y:S01]  /*1920*/  @!P0 IMAD.WIDE R8, R106, 0x2, R2.reuse ;  /* 0x000000026a088825 */ /* 0x110fe200078e0202 */
[----:B------:R1:W-:Y:S03]  /*1930*/  @!P0 LDGSTS.E.BYPASS.LTC128B.128 [R99+0x2100], [R10.64], !P6 ;  /* 0x021000000a638fae */ /* 0x0003e6000f101d50 */
[----:B---3--:R-:W-:Y:S01]  /*1940*/  @!P0 IMAD.WIDE R6, R104, 0x2, R2 ;  /* 0x0000000268068825 */ /* 0x008fe200078e0202 */
[----:B------:R3:W-:Y:S03]  /*1950*/  @!P0 LDGSTS.E.BYPASS.LTC128B.128 [R99+0x6100], [R8.64], !P5 ;  /* 0x0610000008638fae */ /* 0x0007e6000e901d50 */
[----:B-----5:R-:W-:Y:S01]  /*1960*/  IMAD.WIDE.U32 R4, R18, c[0x0][0x1e0], RZ ;  /* 0x0000780012047a25 */ /* 0x020fe200078e00ff */
[----:B------:R4:W-:Y:S03]  /*1970*/  @!P0 LDGSTS.E.BYPASS.LTC128B.128 [R99+0xa100], [R6.64], !P4 ;  /* 0x0a10000006638fae */ /* 0x0009e6000e101d50 */
[----:B------:R-:W-:-:S02]  /*1980*/  IMAD.IADD R5, R5, 0x1, R0 ;  /* 0x0000000105057824 */ /* 0x000fc400078e0200 */
[----:B------:R-:W-:-:S05]  /*1990*/  @!P0 IMAD.WIDE R2, R102, 0x2, R2 ;  /* 0x0000000266028825 */ /* 0x000fca00078e0202 */
[----:B------:R5:W-:Y:S01]  /*19a0*/  @!P0 LDGSTS.E.BYPASS.LTC128B.128 [R99+0xe100], [R2.64], !P3 ;  /* 0x0e10000002638fae */ /* 0x000be2000d901d50 */
[----:B-1----:R-:W-:-:S03]  /*19b0*/  IMAD R10, R12, c[0x0][0x208], RZ ;  /* 0x000082000c0a7a24 */ /* 0x002fc600078e02ff */
[----:B----4-:R-:W-:Y:S04]  /*19c0*/  SHFL.IDX PT, R6, R14, 0x3, 0x181f ;  /* 0x00781f000e067f89 */ /* 0x010fe800000e0000 */
[----:B------:R1:W4:Y:S01]  /*19d0*/  SHFL.IDX PT, R7, R13, 0x3, 0x181f ;  /* 0x00781f000d077f89 */ /* 0x00032200000e0000 */
[----:B-----5:R-:W-:Y:S01]  /*19e0*/  IMAD.WIDE.U32 R2, R18, c[0x0][0x208], RZ ;  /* 0x0000820012027a25 */ /* 0x020fe200078e00ff */
[----:B--2---:R-:W-:-:S03]  /*19f0*/  SHF.R.S32.HI R11, RZ, 0x1f, R17 ;  /* 0x0000001fff0b7819 */ /* 0x004fc60000011411 */
[----:B---3--:R-:W-:Y:S01]  /*1a00*/  IMAD.WIDE.U32 R8, R17, c[0x0][0x1f0], R4 ;  /* 0x00007c0011087a25 */ /* 0x008fe200078e0004 */
[----:B------:R-:W-:Y:S01]  /*1a10*/  IADD3 R5, R15, 0x60, RZ ;  /* 0x000000600f057810 */ /* 0x000fe20007ffe0ff */
[----:B------:R-:W-:Y:S02]  /*1a20*/  STL [R1+0x48], R17 ;  /* 0x0000481101007387 */ /* 0x000fe40000100800 */
[----:B------:R-:W-:Y:S01]  /*1a30*/  IMAD R0, R11, c[0x0][0x1f0], RZ ;  /* 0x00007c000b007a24 */ /* 0x000fe200078e02ff */
[----:B------:R-:W-:Y:S01]  /*1a40*/  ISETP.GE.AND P1, PT, R5, UR21, PT ;  /* 0x0000001505007c0c */ /* 0x000fe2000bf26270 */
[----:B------:R-:W-:Y:S01]  /*1a50*/  IMAD R4, R18, c[0x0][0x20c], R10 ;  /* 0x0000830012047a24 */ /* 0x000fe200078e020a */
[----:B------:R-:W-:Y:S01]  /*1a60*/  STL [R1+0x7c], R108 ;  /* 0x00007c6c01007387 */ /* 0x000fe20000100800 */
[----:B------:R-:W-:Y:S01]  /*1a70*/  IMAD R10, R17, c[0x0][0x1f4], R0 ;  /* 0x00007d00110a7a24 */ /* 0x000fe200078e0200 */
[----:B------:R-:W-:Y:S01]  /*1a80*/  IADD3 R0, P0, R8, UR22, RZ ;  /* 0x0000001608007c10 */ /* 0x000fe2000ff1e0ff */
[----:B------:R-:W-:Y:S01]  /*1a90*/  IMAD.IADD R5, R3, 0x1, R4 ;  /* 0x0000000103057824 */ /* 0x000fe200078e0204 */
[----:B------:R-:W-:Y:S01]  /*1aa0*/  STL [R1+0x44], R99 ;  /* 0x0000446301007387 */ /* 0x000fe20000100800 */
[----:B------:R-:W-:Y:S01]  /*1ab0*/  IMAD.MOV.U32 R4, RZ, RZ, R2 ;  /* 0x000000ffff047224 */ /* 0x000fe200078e0002 */
[----:B------:R-:W-:-:S02]  /*1ac0*/  IADD3.X R8, R9, UR20, R10, P0, !PT ;  /* 0x0000001409087c10 */ /* 0x000fc400087fe40a */
[C---:B-1----:R-:W-:Y:S01]  /*1ad0*/  LEA R13, P0, R0.reuse, c[0x0][0x1c8], 0x1 ;  /* 0x00007200000d7a11 */ /* 0x042fe200078008ff */
[----:B------:R-:W-:Y:S01]  /*1ae0*/  IMAD.WIDE.U32 R4, R17, c[0x0][0x218], R4 ;  /* 0x0000860011047a25 */ /* 0x000fe200078e0004 */
[----:B------:R-:W-:Y:S02]  /*1af0*/  STL [R1+0xb0], R106 ;  /* 0x0000b06a01007387 */ /* 0x000fe40000100800 */
[----:B------:R-:W-:Y:S01]  /*1b00*/  LEA.HI.X R12, R0, c[0x0][0x1cc], R8, 0x1, P0 ;  /* 0x00007300000c7a11 */ /* 0x000fe200000f0c08 */
[----:B------:R-:W-:Y:S01]  /*1b10*/  IMAD R0, R11, c[0x0][0x218], RZ ;  /* 0x000086000b007a24 */ /* 0x000fe200078e02ff */
[----:B------:R-:W-:Y:S01]  /*1b20*/  SHFL.IDX PT, R2, R13, RZ, 0x181f ;  /* 0x00181fff0d027589 */ /* 0x000fe200000e0000 */
[----:B----4-:R-:W-:-:S03]  /*1b30*/  @!P1 IMAD.WIDE R10, R108, 0x2, R6 ;  /* 0x000000026c0a9825 */ /* 0x010fc600078e0206 */
[----:B------:R-:W1:Y:S01]  /*1b40*/  SHFL.IDX PT, R3, R12, RZ, 0x181f ;  /* 0x00181fff0c037589 */ /* 0x000e6200000e0000 */
[----:B------:R-:W-:Y:S02]  /*1b50*/  IMAD R0, R17, c[0x0][0x21c], R0 ;  /* 0x0000870011007a24 */ /* 0x000fe400078e0200 */
[----:B------:R-:W-:Y:S01]  /*1b60*/  @!P1 IMAD.WIDE R8, R106, 0x2, R6 ;  /* 0x000000026a089825 */ /* 0x000fe200078e0206 */
[----:B------:R2:W-:Y:S01]  /*1b70*/  @!P1 LDGSTS.E.BYPASS.LTC128B.128 [R99+0x3100], [R10.64], !P6 ;  /* 0x031000000a639fae */ /* 0x0005e2000f101d50 */
[----:B------:R-:W-:-:S03]  /*1b80*/  ISETP.GE.AND P6, PT, R108, c[0x0][0x1d4], PT ;  /* 0x000075006c007a0c */ /* 0x000fc60003fc6270 */
[----:B------:R3:W-:Y:S04]  /*1b90*/  @!P1 LDGSTS.E.BYPASS.LTC128B.128 [R99+0x7100], [R8.64], !P5 ;  /* 0x0710000008639fae */ /* 0x0007e8000e901d50 */
[----:B------:R-:W-:Y:S04]  /*1ba0*/  STL [R1+0xb4], R104 ;  /* 0x0000b46801007387 */ /* 0x000fe80000100800 */
[----:B------:R-:W-:Y:S04]  /*1bb0*/  STL [R1+0x58], R102 ;  /* 0x0000586601007387 */ /* 0x000fe80000100800 */
[----:B------:R-:W-:Y:S01]  /*1bc0*/  STL [R1+0x4c], R18 ;  /* 0x00004c1201007387 */ /* 0x000fe20000100800 */
[----:B--2---:R-:W-:-:S02]  /*1bd0*/  IADD3 R10, P0, R4, UR26, RZ ;  /* 0x0000001a040a7c10 */ /* 0x004fc4000ff1e0ff */
[----:B------:R-:W-:Y:S02]  /*1be0*/  LEA.HI R11, R98, R101, RZ, 0x4 ;  /* 0x00000065620b7211 */ /* 0x000fe400078f20ff */
[----:B------:R-:W-:Y:S01]  /*1bf0*/  IADD3.X R4, R5, UR8, R0, P0, !PT ;  /* 0x0000000805047c10 */ /* 0x000fe200087fe400 */
[--C-:B---3--:R-:W-:Y:S01]  /*1c00*/  @!P1 IMAD.WIDE R8, R104, 0x2, R6.reuse ;  /* 0x0000000268089825 */ /* 0x108fe200078e0206 */
[----:B------:R-:W-:Y:S02]  /*1c10*/  ISETP.GE.AND P0, PT, R20, 0x1, PT ;  /* 0x000000011400780c */ /* 0x000fe40003f06270 */
[----:B------:R-:W-:Y:S01]  /*1c20*/  LEA R0, P5, R10, c[0x0][0x1f8], 0x1 ;  /* 0x00007e000a007a11 */ /* 0x000fe200078a08ff */
[----:B------:R-:W-:Y:S01]  /*1c30*/  @!P1 IMAD.WIDE R6, R102, 0x2, R6 ;  /* 0x0000000266069825 */ /* 0x000fe200078e0206 */
[----:B------:R2:W-:Y:S01]  /*1c40*/  @!P1 LDGSTS.E.BYPASS.LTC128B.128 [R99+0xb100], [R8.64], !P4 ;  /* 0x0b10000008639fae */ /* 0x0005e2000e101d50 */
[----:B------:R-:W-:Y:S02]  /*1c50*/  ISETP.GE.AND P4, PT, R35, c[0x0][0x1d4], PT ;  /* 0x0000750023007a0c */ /* 0x000fe40003f86270 */
[----:B------:R-:W-:Y:S01]  /*1c60*/  LEA.HI.X R10, R10, c[0x0][0x1fc], R4, 0x1, P5 ;  /* 0x00007f000a0a7a11 */ /* 0x000fe200028f0c04 */
[----:B------:R-:W3:Y:S01]  /*1c70*/  SHFL.IDX PT, R14, R0, RZ, 0x181f ;  /* 0x00181fff000e7589 */ /* 0x000ee200000e0000 */
[----:B------:R-:W-:-:S03]  /*1c80*/  ISETP.GE.AND P5, PT, R21, c[0x0][0x1d4], PT ;  /* 0x0000750015007a0c */ /* 0x000fc60003fa6270 */
[----:B------:R4:W-:Y:S01]  /*1c90*/  @!P1 LDGSTS.E.BYPASS.LTC128B.128 [R99+0xf100], [R6.64], !P3 ;  /* 0x0f10000006639fae */ /* 0x0009e2000d901d50 */
[--C-:B-1----:R-:W-:Y:S01]  /*1ca0*/  @P0 IMAD.WIDE R4, R104, 0x2, R2.reuse ;  /* 0x0000000268040825 */ /* 0x102fe200078e0202 */
[----:B------:R-:W-:Y:S02]  /*1cb0*/  ISETP.GE.AND P3, PT, R34, c[0x0][0x1d4], PT ;  /* 0x0000750022007a0c */ /* 0x000fe40003f66270 */
[----:B------:R-:W1:Y:S01]  /*1cc0*/  SHFL.IDX PT, R17, R10, RZ, 0x181f ;  /* 0x00181fff0a117589 */ /* 0x000e6200000e0000 */
[----:B------:R-:W-:Y:S02]  /*1cd0*/  ISETP.GT.AND P1, PT, R20, 0x20, PT ;  /* 0x000000201400780c */ /* 0x000fe40003f24270 */
[----:B------:R-:W-:Y:S01]  /*1ce0*/  SEL R100, RZ, 0x10, P3 ;  /* 0x00000010ff647807 */ /* 0x000fe20001800000 */
[----:B------:R-:W5:Y:S04]  /*1cf0*/  SHFL.IDX PT, R15, R0, 0x1, 0x181f ;  /* 0x00381f00000f7f89 */ /* 0x000f6800000e0000 */
[----:B------:R-:W0:Y:S04]  /*1d00*/  LDGDEPBAR ;  /* 0x00000000000079af */ /* 0x000e280000000000 */
[----:B------:R1:W3:Y:S01]  /*1d10*/  SHFL.IDX PT, R16, R10, 0x1, 0x181f ;  /* 0x00381f000a107f89 */ /* 0x0002e200000e0000 */
[----:B--2---:R-:W-:-:S05]  /*1d20*/  @P0 IMAD.WIDE R8, R108, 0x2, R2 ;  /* 0x000000026c080825 */ /* 0x004fca00078e0202 */
[----:B------:R2:W-:Y:S01]  /*1d30*/  @P0 LDGSTS.E.BYPASS.LTC128B.128 [R99+0x10100], [R8.64], !P6 ;  /* 0x1010000008630fae */ /* 0x0005e2000f101d50 */
[----:B----4-:R-:W-:-:S04]  /*1d40*/  @P0 IMAD.WIDE R6, R106, 0x2, R2 ;  /* 0x000000026a060825 */ /* 0x010fc800078e0202 */
[----:B------:R-:W-:Y:S01]  /*1d50*/  @P0 IMAD.WIDE R2, R102, 0x2, R2 ;  /* 0x0000000266020825 */ /* 0x000fe200078e0202 */
[----:B------:R4:W-:Y:S04]  /*1d60*/  @P0 LDGSTS.E.BYPASS.LTC128B.128 [R99+0x12100], [R6.64], !P5 ;  /* 0x1210000006630fae */ /* 0x0009e8000e901d50 */
[----:B------:R5:W-:Y:S01]  /*1d70*/  @P0 LDGSTS.E.BYPASS.LTC128B.128 [R99+0x14100], [R4.64], !P4 ;  /* 0x1410000004630fae */ /* 0x000be2000e101d50 */
[----:B-1----:R-:W-:-:S03]  /*1d80*/  LOP3.LUT R10, R11, 0xfffffff0, RZ, 0xc0, !PT ;  /* 0xfffffff00b0a7812 */ /* 0x002fc600078ec0ff */
[----:B------:R1:W-:Y:S02]  /*1d90*/  @P0 LDGSTS.E.BYPASS.LTC128B.128 [R99+0x16100], [R2.64], !P3 ;  /* 0x1610000002630fae */ /* 0x0003e4000d901d50 */
[----:B------:R-:W-:-:S05]  /*1da0*/  IMAD.IADD R10, R101, 0x1, -R10 ;  /* 0x00000001650a7824 */ /* 0x000fca00078e0a0a */
[----:B------:R-:W-:Y:S01]  /*1db0*/  SHF.R.S32.HI R18, RZ, 0x1f, R10 ;  /* 0x0000001fff127819 */ /* 0x000fe2000001140a */
[----:B--2---:R-:W-:-:S03]  /*1dc0*/  IMAD.WIDE R8, R108, 0x2, RZ ;  /* 0x000000026c087825 */ /* 0x004fc600078e02ff */
[----:B------:R-:W-:Y:S02]  /*1dd0*/  LEA.HI R18, R18, R10, RZ, 0x3 ;  /* 0x0000000a12127211 */ /* 0x000fe400078f18ff */
[----:B---3--:R-:W-:Y:S02]  /*1de0*/  IADD3 R32, P0, R14, R8, RZ ;  /* 0x000000080e207210 */ /* 0x008fe40007f1e0ff */
[----:B----4-:R-:W-:Y:S01]  /*1df0*/  SHF.R.S32.HI R6, RZ, 0x4, R11 ;  /* 0x00000004ff067819 */ /* 0x010fe2000001140b */
[----:B------:R-:W-:Y:S02]  /*1e00*/  IMAD.SHL.U32 R7, R19, 0x40, RZ ;  /* 0x0000004013077824 */ /* 0x000fe400078e00ff */
[----:B------:R-:W-:Y:S01]  /*1e10*/  IMAD.X R33, R17, 0x1, R9, P0 ;  /* 0x0000000111217824 */ /* 0x000fe200000e0609 */
[----:B-----5:R2:W-:Y:S01]  /*1e20*/  SHFL.IDX PT, R4, R13, 0x1, 0x181f ;  /* 0x00381f000d047f89 */ /* 0x0205e200000e0000 */
[----:B------:R-:W-:Y:S02]  /*1e30*/  LEA.HI R0, R11, R6, RZ, 0x1 ;  /* 0x000000060b007211 */ /* 0x000fe400078f08ff */
[----:B------:R-:W-:Y:S01]  /*1e40*/  IADD3 R30, P0, R8, R15, RZ ;  /* 0x0000000f081e7210 */ /* 0x000fe20007f1e0ff */
[----:B------:R3:W4:Y:S01]  /*1e50*/  SHFL.IDX PT, R5, R12, 0x1, 0x181f ;  /* 0x00381f000c057f89 */ /* 0x00072200000e0000 */
[----:B------:R-:W-:Y:S01]  /*1e60*/  LOP3.LUT R0, R0, 0xfffffffe, RZ, 0xc0, !PT ;  /* 0xfffffffe00007812 */ /* 0x000fe200078ec0ff */
[----:B-1----:R-:W-:Y:S01]  /*1e70*/  IMAD.WIDE R2, R106, 0x2, RZ ;  /* 0x000000026a027825 */ /* 0x002fe200078e02ff */
[----:B------:R-:W-:-:S03]  /*1e80*/  LOP3.LUT R11, R18, 0xfffffff8, RZ, 0xc0, !PT ;  /* 0xfffffff8120b7812 */ /* 0x000fc600078ec0ff */
[----:B------:R-:W-:Y:S01]  /*1e90*/  IMAD.X R31, R9, 0x1, R16, P0 ;  /* 0x00000001091f7824 */ /* 0x000fe200000e0610 */
[----:B------:R-:W-:Y:S01]  /*1ea0*/  IADD3 R28, P0, R14, R2, RZ ;  /* 0x000000020e1c7210 */ /* 0x000fe20007f1e0ff */
[----:B------:R-:W-:-:S04]  /*1eb0*/  IMAD.IADD R11, R10, 0x1, -R11 ;  /* 0x000000010a0b7824 */ /* 0x000fc800078e0a0b */
[----:B------:R-:W-:Y:S01]  /*1ec0*/  IMAD.X R29, R17, 0x1, R3, P0 ;  /* 0x00000001111d7824 */ /* 0x000fe200000e0603 */
[----:B------:R-:W-:-:S05]  /*1ed0*/  IADD3 R26, P0, R2, R15, RZ ;  /* 0x0000000f021a7210 */ /* 0x000fca0007f1e0ff */
[----:B------:R-:W-:Y:S02]  /*1ee0*/  IMAD.X R27, R3, 0x1, R16, P0 ;  /* 0x00000001031b7824 */ /* 0x000fe400000e0610 */
[----:B--2---:R-:W-:Y:S01]  /*1ef0*/  IMAD.IADD R13, R6, 0x1, -R0 ;  /* 0x00000001060d7824 */ /* 0x004fe200078e0a00 */
[----:B------:R-:W-:Y:S01]  /*1f00*/  LOP3.LUT R0, R7, 0x1c0, RZ, 0xc0, !PT ;  /* 0x000001c007007812 */ /* 0x000fe200078ec0ff */
[----:B------:R-:W-:-:S03]  /*1f10*/  IMAD.WIDE R2, R104, 0x2, RZ ;  /* 0x0000000268027825 */ /* 0x000fc600078e02ff */
[----:B---3--:R-:W-:Y:S01]  /*1f20*/  LOP3.LUT R12, R0, 0x8, R22, 0xf8, !PT ;  /* 0x00000008000c7812 */ /* 0x008fe200078ef816 */
[----:B----4-:R-:W-:Y:S01]  /*1f30*/  @P1 IMAD.WIDE R8, R108, 0x2, R4 ;  /* 0x000000026c081825 */ /* 0x010fe200078e0204 */
[----:B------:R-:W-:Y:S02]  /*1f40*/  SHF.R.U32.HI R0, RZ, 0x3, R0 ;  /* 0x00000003ff007819 */ /* 0x000fe40000011600 */
[----:B------:R-:W-:Y:S01]  /*1f50*/  IADD3 R22, P0, R2, R15, RZ ;  /* 0x0000000f02167210 */ /* 0x000fe20007f1e0ff */
[----:B------:R-:W-:Y:S01]  /*1f60*/  @P1 IMAD.WIDE R6, R106, 0x2, R4 ;  /* 0x000000026a061825 */ /* 0x000fe200078e0204 */
[----:B------:R1:W-:Y:S01]  /*1f70*/  @P1 LDGSTS.E.BYPASS.LTC128B.128 [R99+0x11100], [R8.64], !P6 ;  /* 0x1110000008631fae */ /* 0x0003e2000f101d50 */
[----:B------:R-:W-:Y:S02]  /*1f80*/  LOP3.LUT R0, R12, R0, RZ, 0x3c, !PT ;  /* 0x000000000c007212 */ /* 0x000fe400078e3cff */
[----:B------:R-:W-:Y:S01]  /*1f90*/  IMAD.X R23, R3, 0x1, R16, P0 ;  /* 0x0000000103177824 */ /* 0x000fe200000e0610 */
[----:B------:R2:W-:Y:S02]  /*1fa0*/  @P1 LDGSTS.E.BYPASS.LTC128B.128 [R99+0x13100], [R6.64], !P5 ;  /* 0x1310000006631fae */ /* 0x0005e4000e901d50 */
[----:B------:R-:W-:-:S04]  /*1fb0*/  IMAD R0, R13, 0x200, R0 ;  /* 0x000002000d007824 */ /* 0x000fc800078e0200 */
[----:B------:R-:W-:-:S05]  /*1fc0*/  IMAD.SHL.U32 R134, R0, 0x2, RZ ;  /* 0x0000000200867824 */ /* 0x000fca00078e00ff */
[C---:B------:R-:W-:Y:S02]  /*1fd0*/  IADD3 R0, R134.reuse, 0x10100, RZ ;  /* 0x0001010086007810 */ /* 0x040fe40007ffe0ff */
[----:B------:R-:W-:Y:S01]  /*1fe0*/  IADD3 R111, R134, 0x10120, RZ ;  /* 0x00010120866f7810 */ /* 0x000fe20007ffe0ff */
[----:B-1----:R-:W-:-:S04]  /*1ff0*/  @P1 IMAD.WIDE R8, R104, 0x2, R4 ;  /* 0x0000000268081825 */ /* 0x002fc800078e0204 */
[----:B------:R-:W-:Y:S01]  /*2000*/  @P1 IMAD.WIDE R4, R102, 0x2, R4 ;  /* 0x0000000266041825 */ /* 0x000fe200078e0204 */
[----:B------:R1:W-:Y:S03]  /*2010*/  @P1 LDGSTS.E.BYPASS.LTC128B.128 [R99+0x15100], [R8.64], !P4 ;  /* 0x1510000008631fae */ /* 0x0003e6000e101d50 */
[----:B--2---:R-:W-:Y:S01]  /*2020*/  IMAD.SHL.U32 R6, R11, 0x40, RZ ;  /* 0x000000400b067824 */ /* 0x004fe200078e00ff */
[----:B------:R2:W-:Y:S01]  /*2030*/  @P1 LDGSTS.E.BYPASS.LTC128B.128 [R99+0x17100], [R4.64], !P3 ;  /* 0x1710000004631fae */ /* 0x0005e2000d901d50 */
[----:B------:R-:W-:Y:S01]  /*2040*/  IMAD.SHL.U32 R7, R13, 0x8, RZ ;  /* 0x000000080d077824 */ /* 0x000fe200078e00ff */
[----:B------:R-:W-:Y:S01]  /*2050*/  IADD3 R24, P1, R14, R2, RZ ;  /* 0x000000020e187210 */ /* 0x000fe20007f3e0ff */
[----:B------:R-:W-:Y:S01]  /*2060*/  IMAD.SHL.U32 R2, R18, 0x40, RZ ;  /* 0x0000004012027824 */ /* 0x000fe200078e00ff */
[----:B------:R-:W0:Y:S01]  /*2070*/  LDGDEPBAR ;  /* 0x00000000000079af */ /* 0x000e220000000000 */
[----:B------:R-:W-:-:S02]  /*2080*/  LOP3.LUT R6, R6, 0x1c0, RZ, 0xc0, !PT ;  /* 0x000001c006067812 */ /* 0x000fc400078ec0ff */
[----:B------:R-:W-:Y:S01]  /*2090*/  IMAD.X R25, R17, 0x1, R3, P1 ;  /* 0x0000000111197824 */ /* 0x000fe200008e0603 */
[----:B------:R-:W-:Y:S02]  /*20a0*/  LOP3.LUT P1, RZ, R19, 0x2, RZ, 0xc0, !PT ;  /* 0x0000000213ff7812 */ /* 0x000fe4000782c0ff */
[----:B------:R-:W-:Y:S02]  /*20b0*/  LOP3.LUT R7, R6, 0x8, R7, 0xf8, !PT ;  /* 0x0000000806077812 */ /* 0x000fe400078ef807 */
[----:B------:R-:W-:Y:S02]  /*20c0*/  SHF.R.U32.HI R6, RZ, 0x3, R6 ;  /* 0x00000003ff067819 */ /* 0x000fe40000011606 */
[----:B------:R-:W-:Y:S02]  /*20d0*/  IADD3 R3, R99, 0x100, RZ ;  /* 0x0000010063037810 */ /* 0x000fe40007ffe0ff */
[----:B------:R-:W-:-:S05]  /*20e0*/  LOP3.LUT R6, R7, R6, RZ, 0x3c, !PT ;  /* 0x0000000607067212 */ /* 0x000fca00078e3cff */
[----:B------:R-:W-:Y:S02]  /*20f0*/  @P1 IADD3 R111, R0, -0x20, RZ ;  /* 0xffffffe0006f1810 */ /* 0x000fe40007ffe0ff */
[----:B------:R-:W-:-:S03]  /*2100*/  LOP3.LUT P1, RZ, R11, 0x2, RZ, 0xc0, !PT ;  /* 0x000000020bff7812 */ /* 0x000fc6000782c0ff */
[----:B------:R-:W-:Y:S01]  /*2110*/  STL [R1], R111 ;  /* 0x0000006f01007387 */ /* 0x000fe20000100800 */
[----:B--2---:R-:W-:Y:S01]  /*2120*/  IMAD.WIDE R4, R102, 0x2, RZ ;  /* 0x0000000266047825 */ /* 0x004fe200078e02ff */
[----:B------:R-:W-:-:S04]  /*2130*/  DEPBAR.LE SB0, 0x1 ;  /* 0x000080400000791a */ /* 0x000fc80000000000 */
[----:B------:R-:W-:Y:S01]  /*2140*/  BAR.SYNC.DEFER_BLOCKING 0x0 ;  /* 0x0000000000007b1d */ /* 0x000fe20000010000 */
[----:B------:R-:W-:-:S05]  /*2150*/  IADD3 R12, P0, R14, R4, RZ ;  /* 0x000000040e0c7210 */ /* 0x000fca0007f1e0ff */
[----:B------:R-:W-:Y:S01]  /*2160*/  IMAD.X R13, R17, 0x1, R5, P0 ;  /* 0x00000001110d7824 */ /* 0x000fe200000e0605 */
[----:B-1----:R-:W-:Y:S01]  /*2170*/  IADD3 R8, P0, R4, R15, RZ ;  /* 0x0000000f04087210 */ /* 0x002fe20007f1e0ff */
[----:B------:R-:W-:Y:S01]  /*2180*/  STL [R1+0xc4], R109 ;  /* 0x0000c46d01007387 */ /* 0x000fe20000100800 */
[----:B------:R-:W-:Y:S01]  /*2190*/  LOP3.LUT R4, R6, 0xfffffe00, R2, 0xf8, !PT ;  /* 0xfffffe0006047812 */ /* 0x000fe200078ef802 */
[----:B------:R-:W-:Y:S01]  /*21a0*/  IMAD.MOV.U32 R2, RZ, RZ, 0x20 ;  /* 0x00000020ff027424 */ /* 0x000fe200078e00ff */
[----:B------:R-:W-:Y:S01]  /*21b0*/  IADD3 R6, R111, 0x800, RZ ;  /* 0x000008006f067810 */ /* 0x000fe20007ffe0ff */
[----:B------:R-:W-:Y:S01]  /*21c0*/  IMAD.X R9, R5, 0x1, R16, P0 ;  /* 0x0000000105097824 */ /* 0x000fe200000e0610 */
[----:B------:R-:W-:Y:S01]  /*21d0*/  LOP3.LUT P0, RZ, R11, 0x4, RZ, 0xc0, !PT ;  /* 0x000000040bff7812 */ /* 0x000fe2000780c0ff */
[----:B------:R-:W-:Y:S01]  /*21e0*/  IMAD.MOV.U32 R5, RZ, RZ, 0x10 ;  /* 0x00000010ff057424 */ /* 0x000fe200078e00ff */
[----:B------:R-:W-:Y:S01]  /*21f0*/  STL [R1+0x94], R100 ;  /* 0x0000946401007387 */ /* 0x000fe20000100800 */
[----:B------:R-:W-:Y:S01]  /*2200*/  IMAD R232, R96, 0x400, R4 ;  /* 0x0000040060e87824 */ /* 0x000fe200078e0204 */
[----:B------:R-:W-:-:S02]  /*2210*/  SEL R0, R2, 0xffffffe0, !P0 ;  /* 0xffffffe002007807 */ /* 0x000fc40004000000 */
[----:B------:R-:W-:Y:S01]  /*2220*/  SEL R5, R5, 0xfffffff0, !P1 ;  /* 0xfffffff005057807 */ /* 0x000fe20004800000 */
[----:B------:R-:W-:Y:S01]  /*2230*/  STL [R1+0xbc], R107 ;  /* 0x0000bc6b01007387 */ /* 0x000fe20000100800 */
[C---:B------:R-:W-:Y:S01]  /*2240*/  LEA R240, R232.reuse, 0x100, 0x1 ;  /* 0x00000100e8f07811 */ /* 0x040fe200078e08ff */
[----:B------:R-:W-:Y:S01]  /*2250*/  IMAD.SHL.U32 R232, R232, 0x2, RZ ;  /* 0x00000002e8e87824 */ /* 0x000fe200078e00ff */
[----:B------:R-:W-:Y:S01]  /*2260*/  ISETP.GE.AND P1, PT, R108, c[0x0][0x1d4], PT ;  /* 0x000075006c007a0c */ /* 0x000fe20003f26270 */
[----:B------:R-:W-:Y:S02]  /*2270*/  STL [R1+0xc0], R105 ;  /* 0x0000c06901007387 */ /* 0x000fe40000100800 */
[--C-:B------:R-:W-:Y:S01]  /*2280*/  IMAD R236, R5, 0x2, R240.reuse ;  /* 0x0000000205ec7824 */ /* 0x100fe200078e02f0 */
[----:B------:R-:W-:Y:S01]  /*2290*/  ISETP.LT.OR P0, PT, R20, 0x1, P1 ;  /* 0x000000011400780c */ /* 0x000fe20000f01670 */
[C---:B------:R-:W-:Y:S01]  /*22a0*/  IMAD R240, R0.reuse, 0x2, R240 ;  /* 0x0000000200f07824 */ /* 0x040fe200078e02f0 */
[----:B------:R-:W-:Y:S01]  /*22b0*/  LDSM.16.M88.4 R168, [R232+0x100] ;  /* 0x00010000e8a8783b */ /* 0x000fe20000000200 */
[----:B------:R-:W-:Y:S01]  /*22c0*/  IMAD R244, R0, 0x2, R236 ;  /* 0x0000000200f47824 */ /* 0x000fe200078e02ec */
[----:B------:R-:W-:-:S02]  /*22d0*/  ISETP.GE.AND P1, PT, R21, c[0x0][0x1d4], PT ;  /* 0x0000750015007a0c */ /* 0x000fc40003f26270 */
        /* <DEDUP_REMOVED lines=16> */
[----:B------:R1:W-:Y:S04]  /*23e0*/  STL [R1+0x50], R3 ;  /* 0x0000500301007387 */ /* 0x0003e80000100800 */
[----:B------:R-:W-:Y:S01]  /*23f0*/  STL [R1+0x90], R103 ;  /* 0x0000906701007387 */ /* 0x000fe20000100800 */
[----:B------:R-:W-:-:S04]  /*2400*/  DEPBAR.LE SB0, 0x0 ;  /* 0x000080000000791a */ /* 0x000fc80000000000 */
[----:B------:R-:W-:Y:S01]  /*2410*/  BAR.SYNC.DEFER_BLOCKING 0x0 ;  /* 0x0000000000007b1d */ /* 0x000fe20000010000 */
[----:B-1----:R-:W-:-:S05]  /*2420*/  IADD3 R3, R99, 0x4100, RZ ;  /* 0x0000410063037810 */ /* 0x002fca0007ffe0ff */
[----:B------:R-:W-:Y:S04]  /*2430*/  LDSM.16.M88.4 R36, [R134+0x10100] ;  /* 0x010100008624783b */ /* 0x000fe80000000200 */
[----:B------:R-:W1:Y:S04]  /*2440*/  LDSM.16.M88.4 R40, [R134+0x10900] ;  /* 0x010900008628783b */ /* 0x000e680000000200 */
[----:B------:R-:W-:Y:S04]  /*2450*/  LDSM.16.M88.4 R48, [R134+0x11100] ;  /* 0x011100008630783b */ /* 0x000fe80000000200 */
[----:B------:R-:W-:Y:S04]  /*2460*/  LDSM.16.M88.4 R56, [R134+0x11900] ;  /* 0x011900008638783b */ /* 0x000fe80000000200 */
[----:B------:R-:W-:Y:S04]  /*2470*/  LDSM.16.M88.4 R44, [R111] ;  /* 0x000000006f2c783b */ /* 0x000fe80000000200 */
[----:B------:R-:W2:Y:S04]  /*2480*/  LDSM.16.M88.4 R52, [R111+0x800] ;  /* 0x000800006f34783b */ /* 0x000ea80000000200 */
[----:B------:R-:W3:Y:S04]  /*2490*/  LDSM.16.M88.4 R72, [R111+0x1000] ;  /* 0x001000006f48783b */ /* 0x000ee80000000200 */
[----:B------:R-:W4:Y:S04]  /*24a0*/  LDSM.16.M88.4 R76, [R111+0x1800] ;  /* 0x001800006f4c783b */ /* 0x000f280000000200 */
[----:B------:R-:W-:Y:S01]  /*24b0*/  @!PT LDS RZ, [RZ] ;  /* 0x00000000fffff984 */ /* 0x000fe20000000800 */
[----:B------:R-:W-:Y:S01]  /*24c0*/  @!PT LDS RZ, [RZ] ;  /* 0x00000000fffff984 */ /* 0x000fe20000000800 */
[----:B------:R-:W-:Y:S01]  /*24d0*/  @!PT LDS RZ, [RZ] ;  /* 0x00000000fffff984 */ /* 0x000fe20000000800 */
[----:B------:R5:W-:Y:S01]  /*24e0*/  LDGSTS.E.BYPASS.LTC128B.128 [R99+0x100], [R32.64], !P0 ;  /* 0x0010000020637fae */ /* 0x000be2000c101d50 */
[----:B------:R-:W-:-:S02]  /*24f0*/  ISETP.LT.OR P0, PT, R20, 0x1, P1 ;  /* 0x000000011400780c */ /* 0x000fc40000f01670 */
[----:B------:R-:W-:-:S11]  /*2500*/  ISETP.GE.AND P1, PT, R35, c[0x0][0x1d4], PT ;  /* 0x0000750023007a0c */ /* 0x000fd60003f26270 */
[----:B------:R1:W-:Y:S01]  /*2510*/  LDGSTS.E.BYPASS.LTC128B.128 [R99+0x2100], [R28.64], !P0 ;  /* 0x021000001c637fae */ /* 0x0003e2000c101d50 */
[----:B------:R-:W-:Y:S02]  /*2520*/  ISETP.LT.OR P0, PT, R20, 0x1, P1 ;  /* 0x000000011400780c */ /* 0x000fe40000f01670 */
[----:B------:R-:W-:-:S11]  /*2530*/  ISETP.GE.AND P1, PT, R34, c[0x0][0x1d4], PT ;  /* 0x0000750022007a0c */ /* 0x000fd60003f26270 */
[----:B------:R1:W-:Y:S01]  /*2540*/  LDGSTS.E.BYPASS.LTC128B.128 [R99+0x4100], [R24.64], !P0 ;  /* 0x0410000018637fae */ /* 0x0003e2000c101d50 */
[C---:B------:R-:W-:Y:S02]  /*2550*/  ISETP.LT.OR P0, PT, R20.reuse, 0x1, P1 ;  /* 0x000000011400780c */ /* 0x040fe40000f01670 */
[----:B------:R-:W-:-:S11]  /*2560*/  ISETP.LT.OR P1, PT, R20, 0x21, P1 ;  /* 0x000000211400780c */ /* 0x000fd60000f21670 */
[----:B------:R1:W-:Y:S01]  /*2570*/  LDGSTS.E.BYPASS.LTC128B.128 [R99+0x6100], [R12.64], !P0 ;  /* 0x061000000c637fae */ /* 0x0003e2000c101d50 */
[----:B------:R-:W-:-:S04]  /*2580*/  ISETP.GE.AND P0, PT, R108, c[0x0][0x1d4], PT ;  /* 0x000075006c007a0c */ /* 0x000fc80003f06270 */
[----:B------:R-:W-:-:S13]  /*2590*/  ISETP.LT.OR P0, PT, R20, 0x21, P0 ;  /* 0x000000211400780c */ /* 0x000fda0000701670 */
[----:B------:R2:W-:Y:S01]  /*25a0*/  LDGSTS.E.BYPASS.LTC128B.128 [R99+0x1100], [R30.64], !P0 ;  /* 0x011000001e637fae */ /* 0x0005e2000c101d50 */
[----:B------:R-:W-:-:S04]  /*25b0*/  ISETP.GE.AND P0, PT, R21, c[0x0][0x1d4], PT ;  /* 0x0000750015007a0c */ /* 0x000fc80003f06270 */
[----:B------:R-:W-:Y:S01]  /*25c0*/  ISETP.LT.OR P0, PT, R20, 0x21, P0 ;  /* 0x000000211400780c */ /* 0x000fe20000701670 */
[C---:B-1----:R-:W-:Y:S11]  /*25d0*/  HMMA.16816.F32.BF16 R12, R168.reuse, R40, RZ ;  /* 0x00000028a80c723c */ /* 0x042ff600000418ff */
[----:B------:R-:W-:Y:S01]  /*25e0*/  @!UPT UIADD3 URZ, URZ, URZ, URZ ;  /* 0x0000003f3f3ff290 */ /* 0x000fe2000fffe03f */
[----:B------:R1:W-:Y:S01]  /*25f0*/  LDGSTS.E.BYPASS.LTC128B.128 [R99+0x3100], [R26.64], !P0 ;  /* 0x031000001a637fae */ /* 0x0003e2000c101d50 */
[----:B------:R-:W-:Y:S02]  /*2600*/  LOP3.LUT P0, RZ, R19, 0x4, RZ, 0xc0, !PT ;  /* 0x0000000413ff7812 */ /* 0x000fe4000780c0ff */
[----:B------:R-:W-:Y:S02]  /*2610*/  HMMA.16816.F32.BF16 R16, R168, R38, RZ ;  /* 0x00000026a810723c */ /* 0x000fe400000418ff */
[----:B------:R-:W-:Y:S02]  /*2620*/  SEL R2, R2, 0xffffffe0, !P0 ;  /* 0xffffffe002027807 */ /* 0x000fe40004000000 */
[----:B------:R-:W-:-:S03]  /*2630*/  ISETP.GE.AND P0, PT, R35, c[0x0][0x1d4], PT ;  /* 0x0000750023007a0c */ /* 0x000fc60003f06270 */
[----:B------:R-:W-:Y:S01]  /*2640*/  IMAD R252, R2, 0x2, R134 ;  /* 0x0000000202fc7824 */ /* 0x000fe200078e0286 */
[----:B------:R-:W-:Y:S01]  /*2650*/  ISETP.LT.OR P0, PT, R20, 0x21, P0 ;  /* 0x000000211400780c */ /* 0x000fe20000701670 */
[----:B--2---:R-:W-:Y:S01]  /*2660*/  HMMA.16816.F32.BF16 R28, R168, R42, RZ ;  /* 0x0000002aa81c723c */ /* 0x004fe200000418ff */
[----:B------:R-:W-:Y:S01]  /*2670*/  IMAD R249, R2, 0x2, R111 ;  /* 0x0000000202f97824 */ /* 0x000fe200078e026f */
[----:B------:R-:W-:-:S05]  /*2680*/  IADD3 R2, R99, 0x2100, RZ ;  /* 0x0000210063027810 */ /* 0x000fca0007ffe0ff */
[----:B------:R2:W-:Y:S01]  /*2690*/  STL [R1+0xa8], R2 ;  /* 0x0000a80201007387 */ /* 0x0005e20000100800 */
[----:B------:R-:W-:Y:S03]  /*26a0*/  HMMA.16816.F32.BF16 R60, R172, R52, R12 ;  /* 0x00000034ac3c723c */ /* 0x000fe6000004180c */
[----:B------:R3:W-:Y:S04]  /*26b0*/  STL [R1+0xa4], R3 ;  /* 0x0000a40301007387 */ /* 0x0007e80000100800 */
[----:B------:R4:W-:Y:S01]  /*26c0*/  LDGSTS.E.BYPASS.LTC128B.128 [R99+0x5100], [R22.64], !P0 ;  /* 0x0510000016637fae */ /* 0x0009e2000c101d50 */
[----:B-1----:R-:W-:Y:S01]  /*26d0*/  HMMA.16816.F32.BF16 R24, R168, R36, RZ ;  /* 0x00000024a818723c */ /* 0x002fe200000418ff */
[----:B------:R-:W-:-:S02]  /*26e0*/  PLOP3.LUT P0, PT, PT, PT, UP0, 0x40, 0x0 ;  /* 0x000000000000781c */ /* 0x000fc40003f0e808 */
[----:B------:R1:W-:Y:S01]  /*26f0*/  LDGSTS.E.BYPASS.LTC128B.128 [R99+0x7100], [R8.64], !P1 ;  /* 0x0710000008637fae */ /* 0x0003e2000c901d50 */
[----:B------:R-:W-:-:S03]  /*2700*/  ISETP.GT.AND P1, PT, R110, 0x3f, PT ;  /* 0x0000003f6e00780c */ /* 0x000fc60003f24270 */
[----:B------:R-:W1:Y:S01]  /*2710*/  LDSM.16.M88.4 R40, [R252+0x10100] ;  /* 0x01010000fc28783b */ /* 0x000e620000000200 */
[----:B------:R-:W-:Y:S03]  /*2720*/  HMMA.16816.F32.BF16 R68, R172, R46, R16 ;  /* 0x0000002eac44723c */ /* 0x000fe60000041810 */
[----:B------:R-:W-:Y:S04]  /*2730*/  LDSM.16.M88.4 R80, [R111+0x4000] ;  /* 0x004000006f50783b */ /* 0x000fe80000000200 */
[----:B------:R-:W-:Y:S01]  /*2740*/  LDSM.16.M88.4 R84, [R134+0x17100] ;  /* 0x017100008654783b */ /* 0x000fe20000000200 */
[----:B------:R-:W-:Y:S01]  /*2750*/  HMMA.16816.F32.BF16 R16, R168, R50, RZ ;  /* 0x00000032a810723c */ /* 0x000fe200000418ff */
[----:B--2---:R-:W-:-:S02]  /*2760*/  IADD3 R2, R99, 0x6100, RZ ;  /* 0x0000610063027810 */ /* 0x004fc40007ffe0ff */
[----:B------:R-:W-:Y:S01]  /*2770*/  LDSM.16.M88.4 R92, [R252+0x16900] ;  /* 0x01690000fc5c783b */ /* 0x000fe20000000200 */
[----:B---3--:R-:W-:-:S03]  /*2780*/  IADD3 R3, R111, 0x1000, RZ ;  /* 0x000010006f037810 */ /* 0x008fc60007ffe0ff */
[----:B------:R-:W-:Y:S01]  /*2790*/  LDSM.16.M88.4 R88, [R252+0x17900] ;  /* 0x01790000fc58783b */ /* 0x000fe20000000200 */
[----:B------:R-:W-:Y:S03]  /*27a0*/  HMMA.16816.F32.BF16 R64, R172, R44, R24 ;  /* 0x0000002cac40723c */ /* 0x000fe60000041818 */
[----:B------:R2:W-:Y:S04]  /*27b0*/  STL [R1+0xa0], R2 ;  /* 0x0000a00201007387 */ /* 0x0005e80000100800 */
[----:B------:R3:W-:Y:S01]  /*27c0*/  STL [R1+0x3c], R6 ;  /* 0x00003c0601007387 */ /* 0x0007e20000100800 */
[C---:B------:R-:W-:Y:S03]  /*27d0*/  HMMA.16816.F32.BF16 R24, R168.reuse, R48, RZ ;  /* 0x00000030a818723c */ /* 0x040fe600000418ff */
[----:B------:R-:W4:Y:S04]  /*27e0*/  LDSM.16.M88.4 R48, [R252+0x10900] ;  /* 0x01090000fc30783b */ /* 0x000f280000000200 */
[----:B------:R5:W-:Y:S01]  /*27f0*/  STL [R1+0x38], R3 ;  /* 0x0000380301007387 */ /* 0x000be20000100800 */
[C---:B------:R-:W-:Y:S03]  /*2800*/  HMMA.16816.F32.BF16 R12, R168.reuse, R56, RZ ;  /* 0x00000038a80c723c */ /* 0x040fe600000418ff */
[----:B------:R-:W0:Y:S05]  /*2810*/  LDGDEPBAR ;  /* 0x00000000000079af */ /* 0x000e2a0000000000 */
[----:B-1----:R-:W-:Y:S01]  /*2820*/  HMMA.16816.F32.BF16 R8, R168, R58, RZ ;  /* 0x0000003aa808723c */ /* 0x002fe200000418ff */
[----:B------:R-:W1:Y:S01]  /*2830*/  LDSM.16.M88.4 R56, [R252+0x11100] ;  /* 0x01110000fc38783b */ /* 0x000e620000000200 */
[----:B--2---:R-:W-:-:S06]  /*2840*/  IADD3 R2, R111, 0x1800, RZ ;  /* 0x000018006f027810 */ /* 0x004fcc0007ffe0ff */
[----:B------:R-:W-:Y:S01]  /*2850*/  HMMA.16816.F32.BF16 R44, R172, R54, R28 ;  /* 0x00000036ac2c723c */ /* 0x000fe2000004181c */
[----:B------:R-:W2:Y:S01]  /*2860*/  LDSM.16.M88.4 R28, [R252+0x11900] ;  /* 0x01190000fc1c783b */ /* 0x000ea20000000200 */
[----:B---3--:R-:W-:-:S03]  /*2870*/  IADD3 R6, R111, 0x2000, RZ ;  /* 0x000020006f067810 */ /* 0x008fc60007ffe0ff */
[----:B------:R-:W-:Y:S03]  /*2880*/  LDSM.16.M88.4 R52, [R249+0x1000] ;  /* 0x00100000f934783b */ /* 0x000fe60000000200 */
[C---:B------:R-:W-:Y:S01]  /*2890*/  HMMA.16816.F32.BF16 R36, R172.reuse, R72, R24 ;  /* 0x00000048ac24723c */ /* 0x040fe20000041818 */
[C---:B-----5:R-:W-:Y:S01]  /*28a0*/  IADD3 R3, R111.reuse, 0x2800, RZ ;  /* 0x000028006f037810 */ /* 0x060fe20007ffe0ff */
[----:B------:R3:W-:Y:S04]  /*28b0*/  STL [R1+0x34], R2 ;  /* 0x0000340201007387 */ /* 0x0007e80000100800 */
[----:B------:R5:W-:Y:S02]  /*28c0*/  STL [R1+0x30], R6 ;  /* 0x0000300601007387 */ /* 0x000be40000100800 */
[C---:B------:R-:W-:Y:S02]  /*28d0*/  HMMA.16816.F32.BF16 R32, R172.reuse, R74, R16 ;  /* 0x0000004aac20723c */ /* 0x040fe40000041810 */
[----:B------:R-:W1:Y:S04]  /*28e0*/  LDSM.16.M88.4 R16, [R249] ;  /* 0x00000000f910783b */ /* 0x000e680000000200 */
[----:B------:R-:W-:Y:S02]  /*28f0*/  LDSM.16.M88.4 R72, [R134+0x12100] ;  /* 0x012100008648783b */ /* 0x000fe40000000200 */
[----:B----4-:R-:W-:Y:S02]  /*2900*/  HMMA.16816.F32.BF16 R24, R172, R76, R12 ;  /* 0x0000004cac18723c */ /* 0x010fe4000004180c */
[----:B------:R4:W-:Y:S06]  /*2910*/  STL [R1+0x2c], R3 ;  /* 0x00002c0301007387 */ /* 0x0009ec0000100800 */
[----:B------:R-:W-:Y:S01]  /*2920*/  HMMA.16816.F32.BF16 R12, R192, R40, R64 ;  /* 0x00000028c00c723c */ /* 0x000fe20000041840 */
[----:B------:R-:W2:Y:S01]  /*2930*/  LDSM.16.M88.4 R64, [R249+0x800] ;  /* 0x00080000f940783b */ /* 0x000ea20000000200 */
[----:B---3--:R-:W-:-:S02]  /*2940*/  IADD3 R2, R111, 0x3000, RZ ;  /* 0x000030006f027810 */ /* 0x008fc40007ffe0ff */
[----:B-----5:R-:W-:-:S04]  /*2950*/  IADD3 R6, R111, 0x3800, RZ ;  /* 0x000038006f067810 */ /* 0x020fc80007ffe0ff */
[----:B------:R-:W-:Y:S01]  /*2960*/  HMMA.16816.F32.BF16 R20, R172, R78, R8 ;  /* 0x0000004eac14723c */ /* 0x000fe20000041808 */
[----:B------:R-:W-:Y:S04]  /*2970*/  LDSM.16.M88.4 R76, [R134+0x14100] ;  /* 0x01410000864c783b */ /* 0x000fe80000000200 */
[----:B------:R3:W-:Y:S03]  /*2980*/  STL [R1+0x28], R2 ;  /* 0x0000280201007387 */ /* 0x0007e60000100800 */
[----:B------:R-:W-:Y:S01]  /*2990*/  HMMA.16816.F32.BF16 R8, R192, R42, R68 ;  /* 0x0000002ac008723c */ /* 0x000fe20000041844 */
[----:B------:R-:W-:Y:S01]  /*29a0*/  LDSM.16.M88.4 R68, [R134+0x12900] ;  /* 0x012900008644783b */ /* 0x000fe20000000200 */
[----:B----4-:R-:W-:-:S03]  /*29b0*/  IADD3 R3, R111, 0x4000, RZ ;  /* 0x000040006f037810 */ /* 0x010fc60007ffe0ff */
[----:B------:R4:W-:Y:S03]  /*29c0*/  STL [R1+0x24], R6 ;  /* 0x0000240601007387 */ /* 0x0009e60000100800 */
[C---:B------:R-:W-:Y:S01]  /*29d0*/  HMMA.16816.F32.BF16 R60, R192.reuse, R48, R60 ;  /* 0x00000030c03c723c */ /* 0x040fe2000004183c */
[----:B------:R5:W-:Y:S07]  /*29e0*/  STL [R1+0x20], R3 ;  /* 0x0000200301007387 */ /* 0x000bee0000100800 */
[----:B------:R-:W-:Y:S01]  /*29f0*/  HMMA.16816.F32.BF16 R44, R192, R50, R44 ;  /* 0x00000032c02c723c */ /* 0x000fe2000004182c */
[----:B---3--:R-:W-:-:S07]  /*2a00*/  IADD3 R2, R111, 0x4800, RZ ;  /* 0x000048006f027810 */ /* 0x008fce0007ffe0ff */
[----:B-1----:R-:W-:Y:S01]  /*2a10*/  HMMA.16816.F32.BF16 R40, R192, R56, R36 ;  /* 0x00000038c028723c */ /* 0x002fe20000041824 */
[----:B------:R1:W-:Y:S01]  /*2a20*/  STL [R1+0x1c], R2 ;  /* 0x00001c0201007387 */ /* 0x0003e20000100800 */
[----:B----4-:R-:W-:-:S06]  /*2a30*/  IADD3 R6, R111, 0x5000, RZ ;  /* 0x000050006f067810 */ /* 0x010fcc0007ffe0ff */
[----:B------:R-:W-:Y:S01]  /*2a40*/  HMMA.16816.F32.BF16 R36, R192, R58, R32 ;  /* 0x0000003ac024723c */ /* 0x000fe20000041820 */
[----:B------:R-:W3:Y:S01]  /*2a50*/  LDSM.16.M88.4 R56, [R249+0x1800] ;  /* 0x00180000f938783b */ /* 0x000ee20000000200 */
[----:B-----5:R-:W-:-:S03]  /*2a60*/  IADD3 R3, R111, 0x5800, RZ ;  /* 0x000058006f037810 */ /* 0x020fc60007ffe0ff */
[----:B------:R4:W-:Y:S03]  /*2a70*/  STL [R1+0x18], R6 ;  /* 0x0000180601007387 */ /* 0x0009e60000100800 */
[C---:B--2---:R-:W-:Y:S01]  /*2a80*/  HMMA.16816.F32.BF16 R32, R192.reuse, R28, R24 ;  /* 0x0000001cc020723c */ /* 0x044fe20000041818 */
[----:B------:R2:W-:Y:S07]  /*2a90*/  STL [R1+0x14], R3 ;  /* 0x0000140301007387 */ /* 0x0005ee0000100800 */
[----:B------:R-:W-:Y:S01]  /*2aa0*/  HMMA.16816.F32.BF16 R28, R192, R30, R20 ;  /* 0x0000001ec01c723c */ /* 0x000fe20000041814 */
[----:B-1----:R-:W-:-:S07]  /*2ab0*/  IADD3 R2, R111, 0x6000, RZ ;  /* 0x000060006f027810 */ /* 0x002fce0007ffe0ff */
[----:B------:R-:W-:Y:S01]  /*2ac0*/  HMMA.16816.F32.BF16 R24, R196, R16, R12 ;  /* 0x00000010c418723c */ /* 0x000fe2000004180c */
[----:B------:R1:W-:Y:S01]  /*2ad0*/  STL [R1+0x10], R2 ;  /* 0x0000100201007387 */ /* 0x0003e20000100800 */
[----:B----4-:R-:W-:-:S06]  /*2ae0*/  IADD3 R6, R111, 0x6800, RZ ;  /* 0x000068006f067810 */ /* 0x010fcc0007ffe0ff */
[C---:B------:R-:W-:Y:S01]  /*2af0*/  HMMA.16816.F32.BF16 R20, R196.reuse, R18, R8 ;  /* 0x00000012c414723c */ /* 0x040fe20000041808 */
[C---:B--2---:R-:W-:Y:S01]  /*2b00*/  IADD3 R3, R111.reuse, 0x7000, RZ ;  /* 0x000070006f037810 */ /* 0x044fe20007ffe0ff */
[----:B------:R-:W-:Y:S06]  /*2b10*/  STL [R1+0xc], R6 ;  /* 0x00000c0601007387 */ /* 0x000fec0000100800 */
[C---:B------:R-:W-:Y:S01]  /*2b20*/  HMMA.16816.F32.BF16 R16, R196.reuse, R64, R60 ;  /* 0x00000040c410723c */ /* 0x040fe2000004183c */
[----:B------:R-:W-:Y:S07]  /*2b30*/  LDSM.16.M88.4 R60, [R134+0x13900] ;  /* 0x01390000863c783b */ /* 0x000fee0000000200 */
[----:B------:R-:W-:Y:S01]  /*2b40*/  HMMA.16816.F32.BF16 R12, R196, R66, R44 ;  /* 0x00000042c40c723c */ /* 0x000fe2000004182c */
[----:B------:R-:W2:Y:S01]  /*2b50*/  LDSM.16.M88.4 R64, [R134+0x13100] ;  /* 0x013100008640783b */ /* 0x000ea20000000200 */
[----:B-1----:R-:W-:-:S05]  /*2b60*/  IADD3 R2, R111, 0x7800, RZ ;  /* 0x000078006f027810 */ /* 0x002fca0007ffe0ff */
[----:B------:R-:W-:Y:S01]  /*2b70*/  STL [R1+0x4], R2 ;  /* 0x0000040201007387 */ /* 0x000fe20000100800 */
[C---:B------:R-:W-:Y:S03]  /*2b80*/  HMMA.16816.F32.BF16 R8, R196.reuse, R52, R40 ;  /* 0x00000034c408723c */ /* 0x040fe60000041828 */
[----:B------:R-:W-:Y:S05]  /*2b90*/  STL [R1+0x8], R3 ;  /* 0x0000080301007387 */ /* 0x000fea0000100800 */
[C---:B------:R-:W-:Y:S08]  /*2ba0*/  HMMA.16816.F32.BF16 R52, R196.reuse, R54, R36 ;  /* 0x00000036c434723c */ /* 0x040ff00000041824 */
[C---:B---3--:R-:W-:Y:S01]  /*2bb0*/  HMMA.16816.F32.BF16 R48, R196.reuse, R56, R32 ;  /* 0x00000038c430723c */ /* 0x048fe20000041820 */
[----:B------:R-:W-:Y:S07]  /*2bc0*/  LDSM.16.M88.4 R32, [R111+0x2800] ;  /* 0x002800006f20783b */ /* 0x000fee0000000200 */
[----:B------:R-:W-:Y:S01]  /*2bd0*/  HMMA.16816.F32.BF16 R44, R196, R58, R28 ;  /* 0x0000003ac42c723c */ /* 0x000fe2000004181c */
[----:B------:R-:W1:Y:S07]  /*2be0*/  LDSM.16.M88.4 R56, [R111+0x2000] ;  /* 0x002000006f38783b */ /* 0x000e6e0000000200 */
[C---:B------:R-:W-:Y:S08]  /*2bf0*/  HMMA.16816.F32.BF16 R40, R200.reuse, R72, R24 ;  /* 0x00000048c828723c */ /* 0x040ff00000041818 */
[C---:B------:R-:W-:Y:S01]  /*2c00*/  HMMA.16816.F32.BF16 R36, R200.reuse, R74, R20 ;  /* 0x0000004ac824723c */ /* 0x040fe20000041814 */
[----:B------:R-:W3:Y:S04]  /*2c10*/  LDSM.16.M88.4 R20, [R111+0x3000] ;  /* 0x003000006f14783b */ /* 0x000ee80000000200 */
[----:B------:R-:W-:Y:S03]  /*2c20*/  LDSM.16.M88.4 R72, [R252+0x13100] ;  /* 0x01310000fc48783b */ /* 0x000fe60000000200 */
[C---:B------:R-:W-:Y:S08]  /*2c30*/  HMMA.16816.F32.BF16 R28, R200.reuse, R68, R16 ;  /* 0x00000044c81c723c */ /* 0x040ff00000041810 */
[C---:B------:R-:W-:Y:S01]  /*2c40*/  HMMA.16816.F32.BF16 R24, R200.reuse, R70, R12 ;  /* 0x00000046c818723c */ /* 0x040fe2000004180c */
[----:B------:R-:W-:Y:S07]  /*2c50*/  LDSM.16.M88.4 R68, [R252+0x12900] ;  /* 0x01290000fc44783b */ /* 0x000fee0000000200 */
[C---:B--2---:R-:W-:Y:S08]  /*2c60*/  HMMA.16816.F32.BF16 R16, R200.reuse, R64, R8 ;  /* 0x00000040c810723c */ /* 0x044ff00000041808 */
[C---:B------:R-:W-:Y:S01]  /*2c70*/  HMMA.16816.F32.BF16 R12, R200.reuse, R66, R52 ;  /* 0x00000042c80c723c */ /* 0x040fe20000041834 */
[----:B------:R-:W2:Y:S07]  /*2c80*/  LDSM.16.M88.4 R64, [R111+0x3800] ;  /* 0x003800006f40783b */ /* 0x000eae0000000200 */
[C---:B------:R-:W-:Y:S01]  /*2c90*/  HMMA.16816.F32.BF16 R8, R200.reuse, R60, R48 ;  /* 0x0000003cc808723c */ /* 0x040fe20000041830 */
[----:B------:R-:W4:Y:S07]  /*2ca0*/  LDSM.16.M88.4 R48, [R252+0x12100] ;  /* 0x01210000fc30783b */ /* 0x000f2e0000000200 */
[----:B------:R-:W-:Y:S01]  /*2cb0*/  HMMA.16816.F32.BF16 R44, R200, R62, R44 ;  /* 0x0000003ec82c723c */ /* 0x000fe2000004182c */
[----:B------:R-:W-:Y:S07]  /*2cc0*/  LDSM.16.M88.4 R60, [R249+0x2800] ;  /* 0x00280000f93c783b */ /* 0x000fee0000000200 */
[C---:B-1----:R-:W-:Y:S08]  /*2cd0*/  HMMA.16816.F32.BF16 R40, R204.reuse, R56, R40 ;  /* 0x00000038cc28723c */ /* 0x042ff00000041828 */
[C---:B------:R-:W-:Y:S01]  /*2ce0*/  HMMA.16816.F32.BF16 R52, R204.reuse, R58, R36 ;  /* 0x0000003acc34723c */ /* 0x040fe20000041824 */
[----:B------:R-:W-:Y:S07]  /*2cf0*/  LDSM.16.M88.4 R56, [R249+0x3000] ;  /* 0x00300000f938783b */ /* 0x000fee0000000200 */
[C---:B------:R-:W-:Y:S08]  /*2d00*/  HMMA.16816.F32.BF16 R36, R204.reuse, R32, R28 ;  /* 0x00000020cc24723c */ /* 0x040ff0000004181c */
[C---:B------:R-:W-:Y:S08]  /*2d10*/  HMMA.16816.F32.BF16 R32, R204.reuse, R34, R24 ;  /* 0x00000022cc20723c */ /* 0x040ff00000041818 */
[C---:B---3--:R-:W-:Y:S08]  /*2d20*/  HMMA.16816.F32.BF16 R28, R204.reuse, R20, R16 ;  /* 0x00000014cc1c723c */ /* 0x048ff00000041810 */
[C---:B------:R-:W-:Y:S01]  /*2d30*/  HMMA.16816.F32.BF16 R24, R204.reuse, R22, R12 ;  /* 0x00000016cc18723c */ /* 0x040fe2000004180c */
[----:B------:R-:W1:Y:S07]  /*2d40*/  LDSM.16.M88.4 R20, [R252+0x13900] ;  /* 0x01390000fc14783b */ /* 0x000e6e0000000200 */
[C---:B--2---:R-:W-:Y:S08]  /*2d50*/  HMMA.16816.F32.BF16 R16, R204.reuse, R64, R8 ;  /* 0x00000040cc10723c */ /* 0x044ff00000041808 */
[----:B------:R-:W-:Y:S01]  /*2d60*/  HMMA.16816.F32.BF16 R12, R204, R66, R44 ;  /* 0x00000042cc0c723c */ /* 0x000fe2000004182c */
[----:B------:R-:W2:Y:S07]  /*2d70*/  LDSM.16.M88.4 R64, [R249+0x2000] ;  /* 0x00200000f940783b */ /* 0x000eae0000000200 */
[C---:B----4-:R-:W-:Y:S08]  /*2d80*/  HMMA.16816.F32.BF16 R8, R208.reuse, R48, R40 ;  /* 0x00000030d008723c */ /* 0x050ff00000041828 */
[C---:B------:R-:W-:Y:S08]  /*2d90*/  HMMA.16816.F32.BF16 R52, R208.reuse, R50, R52 ;  /* 0x00000032d034723c */ /* 0x040ff00000041834 */
[C---:B------:R-:W-:Y:S08]  /*2da0*/  HMMA.16816.F32.BF16 R48, R208.reuse, R68, R36 ;  /* 0x00000044d030723c */ /* 0x040ff00000041824 */
[C---:B------:R-:W-:Y:S01]  /*2db0*/  HMMA.16816.F32.BF16 R44, R208.reuse, R70, R32 ;  /* 0x00000046d02c723c */ /* 0x040fe20000041820 */
[----:B------:R-:W3:Y:S07]  /*2dc0*/  LDSM.16.M88.4 R68, [R249+0x3800] ;  /* 0x00380000f944783b */ /* 0x000eee0000000200 */
[C---:B------:R-:W-:Y:S08]  /*2dd0*/  HMMA.16816.F32.BF16 R40, R208.reuse, R72, R28 ;  /* 0x00000048d028723c */ /* 0x040ff0000004181c */
[C---:B------:R-:W-:Y:S01]  /*2de0*/  HMMA.16816.F32.BF16 R36, R208.reuse, R74, R24 ;  /* 0x0000004ad024723c */ /* 0x040fe20000041818 */
[----:B------:R-:W-:Y:S07]  /*2df0*/  LDSM.16.M88.4 R72, [R134+0x14900] ;  /* 0x014900008648783b */ /* 0x000fee0000000200 */
[----:B-1----:R-:W-:Y:S08]  /*2e00*/  HMMA.16816.F32.BF16 R28, R208, R22, R12 ;  /* 0x00000016d01c723c */ /* 0x002ff0000004180c */
[----:B--2---:R-:W-:Y:S08]  /*2e10*/  HMMA.16816.F32.BF16 R24, R212, R64, R8 ;  /* 0x00000040d418723c */ /* 0x004ff00000041808 */
[----:B------:R-:W-:Y:S08]  /*2e20*/  HMMA.16816.F32.BF16 R32, R208, R20, R16 ;  /* 0x00000014d020723c */ /* 0x000ff00000041810 */
[C---:B------:R-:W-:Y:S01]  /*2e30*/  HMMA.16816.F32.BF16 R20, R212.reuse, R66, R52 ;  /* 0x00000042d414723c */ /* 0x040fe20000041834 */
[----:B------:R-:W1:Y:S04]  /*2e40*/  LDSM.16.M88.4 R52, [R134+0x15100] ;  /* 0x015100008634783b */ /* 0x000e680000000200 */
[----:B------:R-:W2:Y:S03]  /*2e50*/  LDSM.16.M88.4 R64, [R134+0x15900] ;  /* 0x015900008640783b */ /* 0x000ea60000000200 */
[C---:B------:R-:W-:Y:S08]  /*2e60*/  HMMA.16816.F32.BF16 R8, R212.reuse, R56, R40 ;  /* 0x00000038d408723c */ /* 0x040ff00000041828 */
[C---:B---3--:R-:W-:Y:S08]  /*2e70*/  HMMA.16816.F32.BF16 R28, R212.reuse, R70, R28 ;  /* 0x00000046d41c723c */ /* 0x048ff0000004181c */
[----:B------:R-:W-:Y:S08]  /*2e80*/  HMMA.16816.F32.BF16 R16, R212, R60, R48 ;  /* 0x0000003cd410723c */ /* 0x000ff00000041830 */
[----:B------:R-:W-:Y:S08]  /*2e90*/  HMMA.16816.F32.BF16 R24, R216, R76, R24 ;  /* 0x0000004cd818723c */ /* 0x000ff00000041818 */
[C---:B------:R-:W-:Y:S01]  /*2ea0*/  HMMA.16816.F32.BF16 R12, R212.reuse, R62, R44 ;  /* 0x0000003ed40c723c */ /* 0x040fe2000004182c */
[----:B------:R-:W3:Y:S07]  /*2eb0*/  LDSM.16.M88.4 R60, [R111+0x4800] ;  /* 0x004800006f3c783b */ /* 0x000eee0000000200 */
[C---:B------:R-:W-:Y:S01]  /*2ec0*/  HMMA.16816.F32.BF16 R36, R212.reuse, R58, R36 ;  /* 0x0000003ad424723c */ /* 0x040fe20000041824 */
[----:B------:R-:W4:Y:S07]  /*2ed0*/  LDSM.16.M88.4 R56, [R111+0x5000] ;  /* 0x005000006f38783b */ /* 0x000f2e0000000200 */
[----:B------:R-:W-:Y:S01]  /*2ee0*/  HMMA.16816.F32.BF16 R32, R212, R68, R32 ;  /* 0x00000044d420723c */ /* 0x000fe20000041820 */
[----:B------:R-:W-:Y:S07]  /*2ef0*/  LDSM.16.M88.4 R68, [R252+0x15100] ;  /* 0x01510000fc44783b */ /* 0x000fee0000000200 */
[C---:B------:R-:W-:Y:S01]  /*2f00*/  HMMA.16816.F32.BF16 R48, R216.reuse, R78, R20 ;  /* 0x0000004ed830723c */ /* 0x040fe20000041814 */
[----:B------:R-:W-:Y:S07]  /*2f10*/  LDSM.16.M88.4 R76, [R252+0x15900] ;  /* 0x01590000fc4c783b */ /* 0x000fee0000000200 */
[C---:B-1----:R-:W-:Y:S08]  /*2f20*/  HMMA.16816.F32.BF16 R20, R216.reuse, R52, R8 ;  /* 0x00000034d814723c */ /* 0x042ff00000041808 */
[C---:B--2---:R-:W-:Y:S08]  /*2f30*/  HMMA.16816.F32.BF16 R8, R216.reuse, R66, R28 ;  /* 0x00000042d808723c */ /* 0x044ff0000004181c */
[----:B------:R-:W-:Y:S08]  /*2f40*/  HMMA.16816.F32.BF16 R44, R216, R72, R16 ;  /* 0x00000048d82c723c */ /* 0x000ff00000041810 */
[----:B------:R-:W-:Y:S01]  /*2f50*/  HMMA.16816.F32.BF16 R28, R220, R80, R24 ;  /* 0x00000050dc1c723c */ /* 0x000fe20000041818 */
[----:B------:R-:W1:Y:S07]  /*2f60*/  LDSM.16.M88.4 R24, [R111+0x5800] ;  /* 0x005800006f18783b */ /* 0x000e6e0000000200 */
[C---:B------:R-:W-:Y:S01]  /*2f70*/  HMMA.16816.F32.BF16 R40, R216.reuse, R74, R12 ;  /* 0x0000004ad828723c */ /* 0x040fe2000004180c */
[----:B------:R-:W2:Y:S07]  /*2f80*/  LDSM.16.M88.4 R72, [R252+0x14900] ;  /* 0x01490000fc48783b */ /* 0x000eae0000000200 */
[C---:B------:R-:W-:Y:S08]  /*2f90*/  HMMA.16816.F32.BF16 R16, R216.reuse, R54, R36 ;  /* 0x00000036d810723c */ /* 0x040ff00000041824 */
[----:B------:R-:W-:Y:S01]  /*2fa0*/  HMMA.16816.F32.BF16 R12, R216, R64, R32 ;  /* 0x00000040d80c723c */ /* 0x000fe20000041820 */
[----:B------:R-:W5:Y:S07]  /*2fb0*/  LDSM.16.M88.4 R32, [R252+0x14100] ;  /* 0x01410000fc20783b */ /* 0x000f6e0000000200 */
[C---:B---3--:R-:W-:Y:S08]  /*2fc0*/  HMMA.16816.F32.BF16 R52, R220.reuse, R60, R44 ;  /* 0x0000003cdc34723c */ /* 0x048ff0000004182c */
[C---:B------:R-:W-:Y:S01]  /*2fd0*/  HMMA.16816.F32.BF16 R36, R220.reuse, R82, R48 ;  /* 0x00000052dc24723c */ /* 0x040fe20000041830 */
[----:B------:R-:W-:Y:S07]  /*2fe0*/  LDSM.16.M88.4 R80, [R134+0x16900] ;  /* 0x016900008650783b */ /* 0x000fee0000000200 */
[C---:B------:R-:W-:Y:S01]  /*2ff0*/  HMMA.16816.F32.BF16 R44, R220.reuse, R62, R40 ;  /* 0x0000003edc2c723c */ /* 0x040fe20000041828 */
[----:B------:R-:W-:Y:S07]  /*3000*/  LDSM.16.M88.4 R60, [R249+0x4800] ;  /* 0x00480000f93c783b */ /* 0x000fee0000000200 */
[C---:B----4-:R-:W-:Y:S01]  /*3010*/  HMMA.16816.F32.BF16 R40, R220.reuse, R58, R16 ;  /* 0x0000003adc28723c */ /* 0x050fe20000041810 */
[----:B------:R-:W3:Y:S07]  /*3020*/  LDSM.16.M88.4 R16, [R249+0x4000] ;  /* 0x00400000f910783b */ /* 0x000eee0000000200 */
[C---:B------:R-:W-:Y:S01]  /*3030*/  HMMA.16816.F32.BF16 R48, R220.reuse, R56, R20 ;  /* 0x00000038dc30723c */ /* 0x040fe20000041814 */
[----:B------:R-:W-:Y:S07]  /*3040*/  LDSM.16.M88.4 R56, [R249+0x5800] ;  /* 0x00580000f938783b */ /* 0x000fee0000000200 */
[C---:B-1----:R-:W-:Y:S08]  /*3050*/  HMMA.16816.F32.BF16 R64, R220.reuse, R24, R12 ;  /* 0x00000018dc40723c */ /* 0x042ff0000004180c */
[----:B------:R-:W-:Y:S08]  /*3060*/  HMMA.16816.F32.BF16 R20, R220, R26, R8 ;  /* 0x0000001adc14723c */ /* 0x000ff00000041808 */
[C---:B--2---:R-:W-:Y:S01]  /*3070*/  HMMA.16816.F32.BF16 R24, R224.reuse, R72, R52 ;  /* 0x00000048e018723c */ /* 0x044fe20000041834 */
[----:B------:R-:W1:Y:S07]  /*3080*/  LDSM.16.M88.4 R52, [R249+0x5000] ;  /* 0x00500000f934783b */ /* 0x000e6e0000000200 */
[C---:B-----5:R-:W-:Y:S08]  /*3090*/  HMMA.16816.F32.BF16 R12, R224.reuse, R32, R28 ;  /* 0x00000020e00c723c */ /* 0x060ff0000004181c */
[C---:B------:R-:W-:Y:S08]  /*30a0*/  HMMA.16816.F32.BF16 R8, R224.reuse, R34, R36 ;  /* 0x00000022e008723c */ /* 0x040ff00000041824 */
[C---:B------:R-:W-:Y:S01]  /*30b0*/  HMMA.16816.F32.BF16 R32, R224.reuse, R74, R44 ;  /* 0x0000004ae020723c */ /* 0x040fe2000004182c */
[----:B------:R-:W-:Y:S07]  /*30c0*/  LDSM.16.M88.4 R72, [R111+0x6000] ;  /* 0x006000006f48783b */ /* 0x000fee0000000200 */
[C---:B------:R-:W-:Y:S08]  /*30d0*/  HMMA.16816.F32.BF16 R44, R224.reuse, R70, R40 ;  /* 0x00000046e02c723c */ /* 0x040ff00000041828 */
[C---:B------:R-:W-:Y:S01]  /*30e0*/  HMMA.16816.F32.BF16 R48, R224.reuse, R68, R48 ;  /* 0x00000044e030723c */ /* 0x040fe20000041830 */
[----:B------:R-:W-:Y:S07]  /*30f0*/  LDSM.16.M88.4 R68, [R134+0x17900] ;  /* 0x017900008644783b */ /* 0x000fee0000000200 */
[C---:B------:R-:W-:Y:S01]  /*3100*/  HMMA.16816.F32.BF16 R40, R224.reuse, R76, R64 ;  /* 0x0000004ce028723c */ /* 0x040fe20000041840 */
[----:B------:R-:W2:Y:S07]  /*3110*/  LDSM.16.M88.4 R64, [R134+0x16100] ;  /* 0x016100008640783b */ /* 0x000eae0000000200 */
[----:B------:R-:W-:Y:S01]  /*3120*/  HMMA.16816.F32.BF16 R36, R224, R78, R20 ;  /* 0x0000004ee024723c */ /* 0x000fe20000041814 */
[----:B------:R-:W4:Y:S07]  /*3130*/  LDSM.16.M88.4 R76, [R111+0x6800] ;  /* 0x006800006f4c783b */ /* 0x000f2e0000000200 */
[C---:B---3--:R-:W-:Y:S08]  /*3140*/  HMMA.16816.F32.BF16 R28, R228.reuse, R16, R12 ;  /* 0x00000010e41c723c */ /* 0x048ff0000004180c */
[C---:B------:R-:W-:Y:S08]  /*3150*/  HMMA.16816.F32.BF16 R20, R228.reuse, R18, R8 ;  /* 0x00000012e414723c */ /* 0x040ff00000041808 */
[C---:B------:R-:W-:Y:S08]  /*3160*/  HMMA.16816.F32.BF16 R16, R228.reuse, R60, R24 ;  /* 0x0000003ce410723c */ /* 0x040ff00000041818 */
[C---:B------:R-:W-:Y:S01]  /*3170*/  HMMA.16816.F32.BF16 R12, R228.reuse, R62, R32 ;  /* 0x0000003ee40c723c */ /* 0x040fe20000041820 */
[----:B------:R-:W-:Y:S07]  /*3180*/  LDSM.16.M88.4 R32, [R111+0x7800] ;  /* 0x007800006f20783b */ /* 0x000fee0000000200 */
[C---:B-1----:R-:W-:Y:S08]  /*3190*/  HMMA.16816.F32.BF16 R8, R228.reuse, R52, R48 ;  /* 0x00000034e408723c */ /* 0x042ff00000041830 */
[C---:B------:R-:W-:Y:S08]  /*31a0*/  HMMA.16816.F32.BF16 R60, R228.reuse, R56, R40 ;  /* 0x00000038e43c723c */ /* 0x040ff00000041828 */
[C---:B------:R-:W-:Y:S08]  /*31b0*/  HMMA.16816.F32.BF16 R24, R228.reuse, R54, R44 ;  /* 0x00000036e418723c */ /* 0x040ff0000004182c */
[----:B------:R-:W-:Y:S01]  /*31c0*/  HMMA.16816.F32.BF16 R56, R228, R58, R36 ;  /* 0x0000003ae438723c */ /* 0x000fe20000041824 */
[----:B------:R-:W1:Y:S07]  /*31d0*/  LDSM.16.M88.4 R36, [R111+0x7000] ;  /* 0x007000006f24783b */ /* 0x000e6e0000000200 */
[C---:B--2---:R-:W-:Y:S08]  /*31e0*/  HMMA.16816.F32.BF16 R52, R232.reuse, R64, R28 ;  /* 0x00000040e834723c */ /* 0x044ff0000004181c */
[C---:B------:R-:W-:Y:S08]  /*31f0*/  HMMA.16816.F32.BF16 R48, R232.reuse, R66, R20 ;  /* 0x00000042e830723c */ /* 0x040ff00000041814 */
[C---:B------:R-:W-:Y:S08]  /*3200*/  HMMA.16816.F32.BF16 R44, R232.reuse, R80, R16 ;  /* 0x00000050e82c723c */ /* 0x040ff00000041810 */
[C---:B------:R-:W-:Y:S08]  /*3210*/  HMMA.16816.F32.BF16 R28, R232.reuse, R84, R8 ;  /* 0x00000054e81c723c */ /* 0x040ff00000041808 */
[C---:B------:R-:W-:Y:S08]  /*3220*/  HMMA.16816.F32.BF16 R20, R232.reuse, R68, R60 ;  /* 0x00000044e814723c */ /* 0x040ff0000004183c */
[C---:B------:R-:W-:Y:S01]  /*3230*/  HMMA.16816.F32.BF16 R40, R232.reuse, R82, R12 ;  /* 0x00000052e828723c */ /* 0x040fe2000004180c */
[----:B------:R-:W2:Y:S07]  /*3240*/  LDSM.16.M88.4 R80, [R252+0x16100] ;  /* 0x01610000fc50783b */ /* 0x000eae0000000200 */
[C---:B------:R-:W-:Y:S01]  /*3250*/  HMMA.16816.F32.BF16 R24, R232.reuse, R86, R24 ;  /* 0x00000056e818723c */ /* 0x040fe20000041818 */
[----:B------:R-:W3:Y:S07]  /*3260*/  LDSM.16.M88.4 R84, [R252+0x17100] ;  /* 0x01710000fc54783b */ /* 0x000eee0000000200 */
[----:B------:R-:W-:Y:S08]  /*3270*/  HMMA.16816.F32.BF16 R16, R232, R70, R56 ;  /* 0x00000046e810723c */ /* 0x000ff00000041838 */
[C---:B------:R-:W-:Y:S01]  /*3280*/  HMMA.16816.F32.BF16 R12, R236.reuse, R72, R52 ;  /* 0x00000048ec0c723c */ /* 0x040fe20000041834 */
[----:B------:R-:W5:Y:S07]  /*3290*/  LDSM.16.M88.4 R52, [R249+0x6000] ;  /* 0x00600000f934783b */ /* 0x000f6e0000000200 */
[C---:B------:R-:W-:Y:S08]  /*32a0*/  HMMA.16816.F32.BF16 R8, R236.reuse, R74, R48 ;  /* 0x0000004aec08723c */ /* 0x040ff00000041830 */
[C---:B----4-:R-:W-:Y:S01]  /*32b0*/  HMMA.16816.F32.BF16 R68, R236.reuse, R76, R44 ;  /* 0x0000004cec44723c */ /* 0x050fe2000004182c */
[----:B------:R-:W4:Y:S07]  /*32c0*/  LDSM.16.M88.4 R44, [R249+0x6800] ;  /* 0x00680000f92c783b */ /* 0x000f2e0000000200 */
[C---:B-1----:R-:W-:Y:S08]  /*32d0*/  HMMA.16816.F32.BF16 R72, R236.reuse, R36, R28 ;  /* 0x00000024ec48723c */ /* 0x042ff0000004181c */
[C---:B------:R-:W-:Y:S08]  /*32e0*/  HMMA.16816.F32.BF16 R60, R236.reuse, R32, R20 ;  /* 0x00000020ec3c723c */ /* 0x040ff00000041814 */
[C---:B------:R-:W-:Y:S01]  /*32f0*/  HMMA.16816.F32.BF16 R76, R236.reuse, R78, R40 ;  /* 0x0000004eec4c723c */ /* 0x040fe20000041828 */
[----:B------:R-:W1:Y:S07]  /*3300*/  LDSM.16.M88.4 R40, [R249+0x7000] ;  /* 0x00700000f928783b */ /* 0x000e6e0000000200 */
[----:B------:R-:W-:Y:S01]  /*3310*/  HMMA.16816.F32.BF16 R64, R236, R38, R24 ;  /* 0x00000026ec40723c */ /* 0x000fe20000041818 */
[----:B------:R-:W1:Y:S01]  /*3320*/  LDSM.16.M88.4 R36, [R249+0x7800] ;  /* 0x00780000f924783b */ /* 0x000e620000000200 */
[----:B------:R-:W-:-:S06]  /*3330*/  DEPBAR.LE SB0, 0x0 ;  /* 0x000080000000791a */ /* 0x000fcc0000000000 */
[----:B------:R-:W-:Y:S08]  /*3340*/  HMMA.16816.F32.BF16 R56, R236, R34, R16 ;  /* 0x00000022ec38723c */ /* 0x000ff00000041810 */
[C---:B--2---:R-:W-:Y:S08]  /*3350*/  HMMA.16816.F32.BF16 R48, R240.reuse, R80, R12 ;  /* 0x00000050f030723c */ /* 0x044ff0000004180c */
[C---:B------:R-:W-:Y:S08]  /*3360*/  HMMA.16816.F32.BF16 R32, R240.reuse, R82, R8 ;  /* 0x00000052f020723c */ /* 0x040ff00000041808 */
[C---:B------:R-:W-:Y:S08]  /*3370*/  HMMA.16816.F32.BF16 R28, R240.reuse, R92, R68 ;  /* 0x0000005cf01c723c */ /* 0x040ff00000041844 */
[C---:B---3--:R-:W-:Y:S08]  /*3380*/  HMMA.16816.F32.BF16 R20, R240.reuse, R84, R72 ;  /* 0x00000054f014723c */ /* 0x048ff00000041848 */
[C---:B------:R-:W-:Y:S08]  /*3390*/  HMMA.16816.F32.BF16 R12, R240.reuse, R88, R60 ;  /* 0x00000058f00c723c */ /* 0x040ff0000004183c */
[C---:B------:R-:W-:Y:S08]  /*33a0*/  HMMA.16816.F32.BF16 R24, R240.reuse, R94, R76 ;  /* 0x0000005ef018723c */ /* 0x040ff0000004184c */
[C---:B------:R-:W-:Y:S08]  /*33b0*/  HMMA.16816.F32.BF16 R16, R240.reuse, R86, R64 ;  /* 0x00000056f010723c */ /* 0x040ff00000041840 */
[----:B------:R-:W-:Y:S08]  /*33c0*/  HMMA.16816.F32.BF16 R8, R240, R90, R56 ;  /* 0x0000005af008723c */ /* 0x000ff00000041838 */
[C---:B-----5:R-:W-:Y:S08]  /*33d0*/  HMMA.16816.F32.BF16 R56, R244.reuse, R52, R48 ;  /* 0x00000034f438723c */ /* 0x060ff00000041830 */
[C---:B------:R-:W-:Y:S08]  /*33e0*/  HMMA.16816.F32.BF16 R52, R244.reuse, R54, R32 ;  /* 0x00000036f434723c */ /* 0x040ff00000041820 */
[C---:B----4-:R-:W-:Y:S08]  /*33f0*/  HMMA.16816.F32.BF16 R48, R244.reuse, R44, R28 ;  /* 0x0000002cf430723c */ /* 0x050ff0000004181c */
[C---:B-1----:R-:W-:Y:S08]  /*3400*/  HMMA.16816.F32.BF16 R32, R244.reuse, R40, R20 ;  /* 0x00000028f420723c */ /* 0x042ff00000041814 */
[C---:B------:R-:W-:Y:S08]  /*3410*/  HMMA.16816.F32.BF16 R28, R244.reuse, R36, R12 ;  /* 0x00000024f41c723c */ /* 0x040ff0000004180c */
[C---:B------:R-:W-:Y:S08]  /*3420*/  HMMA.16816.F32.BF16 R44, R244.reuse, R46, R24 ;  /* 0x0000002ef42c723c */ /* 0x040ff00000041818 */
[C---:B------:R-:W-:Y:S08]  /*3430*/  HMMA.16816.F32.BF16 R40, R244.reuse, R42, R16 ;  /* 0x0000002af428723c */ /* 0x040ff00000041810 */
[----:B------:R-:W-:Y:S01]  /*3440*/  HMMA.16816.F32.BF16 R36, R244, R38, R8 ;  /* 0x00000026f424723c */ /* 0x000fe20000041808 */
[----:B------:R-:W-:Y:S06]  /*3450*/  BAR.SYNC.DEFER_BLOCKING 0x0 ;  /* 0x0000000000007b1d */ /* 0x000fec0000010000 */
[----:B------:R-:W-:Y:S05]  /*3460*/  @P0 BRA `(.L_x_611) ;  /* 0x0000052000000947 */ /* 0x000fea0003800000 */
[----:B------:R-:W-:Y:S01]  /*3470*/  ULEA UR4, UR6, UR12, 0x6 ;  /* 0x0000000c06047291 */ /* 0x000fe2000f8e303f */
[----:B------:R-:W-:Y:S01]  /*3480*/  IMAD.MOV.U32 R9, RZ, RZ, RZ ;  /* 0x000000ffff097224 */ /* 0x000fe200078e00ff */
[----:B------:R-:W-:-:S04]  /*3490*/  P2R R11, PR, RZ, 0x8 ;  /* 0x00000008ff0b7803 */ /* 0x000fc80000000000 */
        /* <DEDUP_REMOVED lines=12> */
[----:B------:R-:W-:Y:S01]  /*3560*/  IMAD.SHL.U32 R60, R108, 0x2, RZ ;  /* 0x000000026c3c7824 */ /* 0x000fe200078e00ff */
[----:B------:R-:W-:Y:S01]  /*3570*/  SEL R26, RZ, 0x10, P5 ;  /* 0x00000010ff1a7807 */ /* 0x000fe20002800000 */
[----:B------:R-:W-:Y:S01]  /*3580*/  IMAD R10, R2, c[0x0][0x2b8], R3 ;  /* 0x0000ae00020a7a24 */ /* 0x000fe200078e0203 */
[----:B------:R-:W-:Y:S01]  /*3590*/  IADD3 R8, -R27, 0x10, RZ ;  /* 0x000000101b087810 */ /* 0x000fe20007ffe1ff */
[----:B------:R-:W-:Y:S01]  /*35a0*/  IMAD.SHL.U32 R20, R104, 0x2, RZ ;  /* 0x0000000268147824 */ /* 0x000fe200078e00ff */
[----:B------:R-:W-:Y:S01]  /*35b0*/  SEL R25, RZ, 0x10, P4 ;  /* 0x00000010ff197807 */ /* 0x000fe20002000000 */
[----:B------:R-:W-:Y:S01]  /*35c0*/  IMAD.SHL.U32 R22, R102, 0x2, RZ ;  /* 0x0000000266167824 */ /* 0x000fe200078e00ff */
[----:B------:R-:W-:Y:S01]  /*35d0*/  SHF.R.S32.HI R2, RZ, 0x1f, R10 ;  /* 0x0000001fff027819 */ /* 0x000fe2000001140a */
[----:B------:R3:W-:Y:S01]  /*35e0*/  STL [R1+0x4c], R10 ;  /* 0x00004c0a01007387 */ /* 0x0007e20000100800 */
[----:B------:R-:W-:-:S02]  /*35f0*/  LOP3.LUT R8, R8, 0xf, RZ, 0xc0, !PT ;  /* 0x0000000f08087812 */ /* 0x000fc400078ec0ff */
[----:B------:R-:W-:Y:S02]  /*3600*/  SHF.L.U64.HI R21, R106, 0x1, R107 ;  /* 0x000000016a157819 */ /* 0x000fe4000001026b */
[----:B------:R-:W-:Y:S02]  /*3610*/  SHF.L.U64.HI R23, R104, 0x1, R105 ;  /* 0x0000000168177819 */ /* 0x000fe40000010269 */
[----:B------:R-:W-:Y:S01]  /*3620*/  SHF.L.U64.HI R24, R102, 0x1, R103 ;  /* 0x0000000166187819 */ /* 0x000fe20000010267 */
[----:B-1----:R-:W-:Y:S02]  /*3630*/  IMAD R6, R2, c[0x0][0x1e0], RZ ;  /* 0x0000780002067a24 */ /* 0x002fe400078e02ff */
[----:B------:R-:W-:-:S04]  /*3640*/  IMAD.WIDE.U32 R2, R10, c[0x0][0x1e0], RZ ;  /* 0x000078000a027a25 */ /* 0x000fc800078e00ff */
[----:B------:R-:W-:-:S04]  /*3650*/  IMAD R6, R10, c[0x0][0x1e4], R6 ;  /* 0x000079000a067a24 */ /* 0x000fc800078e0206 */
[----:B------:R-:W-:Y:S01]  /*3660*/  IMAD.IADD R3, R3, 0x1, R6 ;  /* 0x0000000103037824 */ /* 0x000fe200078e0206 */
[----:B---3--:R-:W-:-:S04]  /*3670*/  IADD3 R10, -R26, 0x10, RZ ;  /* 0x000000101a0a7810 */ /* 0x008fc80007ffe1ff */
[----:B------:R-:W-:Y:S02]  /*3680*/  LOP3.LUT R10, R10, 0xf, RZ, 0xc0, !PT ;  /* 0x0000000f0a0a7812 */ /* 0x000fe400078ec0ff */
[----:B--2---:R-:W-:Y:S01]  /*3690*/  SHF.R.S32.HI R6, RZ, 0x1f, R9 ;  /* 0x0000001fff067819 */ /* 0x004fe20000011409 */
[----:B------:R-:W-:Y:S01]  /*36a0*/  IMAD.WIDE.U32 R2, R9, c[0x0][0x1f0], R2 ;  /* 0x00007c0009027a25 */ /* 0x000fe200078e0002 */
[----:B------:R1:W-:Y:S03]  /*36b0*/  STL [R1+0x48], R9 ;  /* 0x0000480901007387 */ /* 0x0003e60000100800 */
[----:B------:R-:W-:Y:S01]  /*36c0*/  IMAD R6, R6, c[0x0][0x1f0], RZ ;  /* 0x00007c0006067a24 */ /* 0x000fe200078e02ff */
[----:B------:R-:W-:-:S03]  /*36d0*/  IADD3 R2, P0, R2, UR22, RZ ;  /* 0x0000001602027c10 */ /* 0x000fc6000ff1e0ff */
[----:B------:R-:W-:-:S05]  /*36e0*/  IMAD R6, R9, c[0x0][0x1f4], R6 ;  /* 0x00007d0009067a24 */ /* 0x000fca00078e0206 */
[----:B------:R-:W-:Y:S02]  /*36f0*/  IADD3.X R3, R3, UR20, R6, P0, !PT ;  /* 0x0000001403037c10 */ /* 0x000fe400087fe406 */
[----:B------:R-:W-:-:S04]  /*3700*/  LEA R7, P0, R2, c[0x0][0x1c8], 0x1 ;  /* 0x0000720002077a11 */ /* 0x000fc800078008ff */
[----:B------:R-:W-:Y:S02]  /*3710*/  LEA.HI.X R6, R2, c[0x0][0x1cc], R3, 0x1, P0 ;  /* 0x0000730002067a11 */ /* 0x000fe400000f0c03 */
[----:B------:R-:W2:Y:S04]  /*3720*/  SHFL.IDX PT, R2, R7, 0x1, 0x181f ;  /* 0x00381f0007027f89 */ /* 0x000ea800000e0000 */
[----:B------:R-:W3:Y:S01]  /*3730*/  SHFL.IDX PT, R3, R6, 0x1, 0x181f ;  /* 0x00381f0006037f89 */ /* 0x000ee200000e0000 */
[----:B-1----:R-:W-:Y:S02]  /*3740*/  SHF.L.U64.HI R9, R108, 0x1, R109 ;  /* 0x000000016c097819 */ /* 0x002fe4000001026d */
[----:B--2---:R-:W-:Y:S01]  /*3750*/  IADD3 R18, P3, P0, R8, R2, R60 ;  /* 0x0000000208127210 */ /* 0x004fe2000787e03c */
[----:B------:R-:W-:-:S03]  /*3760*/  IMAD.SHL.U32 R8, R106, 0x2, RZ ;  /* 0x000000026a087824 */ /* 0x000fc600078e00ff */
[-C--:B---3--:R-:W-:Y:S02]  /*3770*/  IADD3.X R19, RZ, R3.reuse, R9, P3, P0 ;  /* 0x00000003ff137210 */ /* 0x088fe40001fe0409 */
[----:B------:R-:W-:Y:S02]  /*3780*/  IADD3 R16, P3, P0, R10, R2, R8 ;  /* 0x000000020a107210 */ /* 0x000fe4000787e008 */
[----:B------:R-:W-:Y:S02]  /*3790*/  IADD3 R10, -R25, 0x10, RZ ;  /* 0x00000010190a7810 */ /* 0x000fe40007ffe1ff */
[----:B------:R-:W-:Y:S02]  /*37a0*/  IADD3.X R17, RZ, R3, R21, P3, P0 ;  /* 0x00000003ff117210 */ /* 0x000fe40001fe0415 */
[----:B------:R-:W-:-:S04]  /*37b0*/  LOP3.LUT R10, R10, 0xf, RZ, 0xc0, !PT ;  /* 0x0000000f0a0a7812 */ /* 0x000fc800078ec0ff */
[----:B------:R-:W-:Y:S02]  /*37c0*/  IADD3 R14, P3, P0, R10, R2, R20 ;  /* 0x000000020a0e7210 */ /* 0x000fe4000787e014 */
[----:B------:R-:W-:Y:S02]  /*37d0*/  IADD3 R10, -R100, 0x10, RZ ;  /* 0x00000010640a7810 */ /* 0x000fe40007ffe1ff */
[----:B------:R-:W-:Y:S02]  /*37e0*/  IADD3.X R15, RZ, R3, R23, P3, P0 ;  /* 0x00000003ff0f7210 */ /* 0x000fe40001fe0417 */
[----:B------:R-:W-:-:S04]  /*37f0*/  LOP3.LUT R10, R10, 0xf, RZ, 0xc0, !PT ;  /* 0x0000000f0a0a7812 */ /* 0x000fc800078ec0ff */
[----:B------:R-:W-:Y:S02]  /*3800*/  IADD3 R12, P3, P0, R10, R2, R22 ;  /* 0x000000020a0c7210 */ /* 0x000fe4000787e016 */
[----:B------:R-:W1:Y:S02]  /*3810*/  SHFL.IDX PT, R2, R7, RZ, 0x181f ;  /* 0x00181fff07027589 */ /* 0x000e6400000e0000 */
[----:B------:R-:W-:Y:S02]  /*3820*/  IADD3.X R13, RZ, R3, R24, P3, P0 ;  /* 0x00000003ff0d7210 */ /* 0x000fe40001fe0418 */
[----:B------:R-:W2:Y:S01]  /*3830*/  SHFL.IDX PT, R3, R6, RZ, 0x181f ;  /* 0x00181fff06037589 */ /* 0x000ea200000e0000 */
[----:B------:R-:W-:Y:S02]  /*3840*/  ISETP.NE.AND P3, PT, R11, RZ, PT ;  /* 0x000000ff0b00720c */ /* 0x000fe40003f65270 */
        /* <DEDUP_REMOVED lines=20> */
.L_x_611:
[----:B-1----:R-:W-:Y:S01]  /*3990*/  LOP3.LUT R2, R97, 0xffffffe0, RZ, 0xc0, !PT ;  /* 0xffffffe061027812 */ /* 0x002fe200078ec0ff */
[----:B------:R-:W-:Y:S01]  /*39a0*/  UMOV UR4, 0xffffffc0 ;  /* 0xffffffc000047882 */ /* 0x000fe20000000000 */
[----:B------:R-:W-:Y:S01]  /*39b0*/  LEA.HI R3, R98, R101, RZ, 0x2 ;  /* 0x0000006562037211 */ /* 0x000fe200078f10ff */
[----:B------:R-:W-:Y:S01]  /*39c0*/  UIMAD UR4, UR6, UR4, 0x41 ;  /* 0x00000041060474a4 */ /* 0x000fe2000f8e0204 */
[----:B------:R-:W-:Y:S01]  /*39d0*/  SHF.R.S32.HI R7, RZ, 0x1f, R96 ;  /* 0x0000001fff077819 */ /* 0x000fe20000011460 */
[----:B------:R-:W-:Y:S01]  /*39e0*/  IMAD.IADD R2, R101, 0x1, -R2 ;  /* 0x0000000165027824 */ /* 0x000fe200078e0a02 */
[----:B------:R-:W-:Y:S01]  /*39f0*/  LOP3.LUT R3, R3, 0xfffffffc, RZ, 0xc0, !PT ;  /* 0xfffffffc03037812 */ /* 0x000fe200078ec0ff */
[----:B------:R-:W-:Y:S01]  /*3a00*/  IMAD.SHL.U32 R135, R4, 0x2, RZ ;  /* 0x0000000204877824 */ /* 0x000fe200078e00ff */
[----:B------:R-:W-:Y:S01]  /*3a10*/  LEA.HI R7, R7, R96, RZ, 0x3 ;  /* 0x0000006007077211 */ /* 0x000fe200078f18ff */
[----:B------:R-:W-:Y:S01]  /*3a20*/  @UP1 USHF.L.U32 UR10, UR10, 0x7, URZ ;  /* 0x000000070a0a1899 */ /* 0x000fe2000800063f */
[----:B------:R-:W-:Y:S01]  /*3a30*/  SHF.R.S32.HI R6, RZ, 0x1f, R2 ;  /* 0x0000001fff067819 */ /* 0x000fe20000011402 */
[----:B------:R-:W-:Y:S01]  /*3a40*/  IMAD.IADD R3, R101, 0x1, -R3 ;  /* 0x0000000165037824 */ /* 0x000fe200078e0a03 */
[----:B------:R-:W-:Y:S01]  /*3a50*/  LOP3.LUT R7, R7, 0xffffff8, RZ, 0xc0, !PT ;  /* 0x0ffffff807077812 */ /* 0x000fe200078ec0ff */
[--C-:B------:R-:W-:Y:S01]  /*3a60*/  IMAD R248, R5, 0x2, R135.reuse ;  /* 0x0000000205f87824 */ /* 0x100fe200078e0287 */
[----:B------:R-:W-:Y:S01]  /*3a70*/  LEA.HI R6, R6, R2, RZ, 0x2 ;  /* 0x0000000206067211 */ /* 0x000fe200078f10ff */
[----:B------:R-:W-:Y:S01]  /*3a80*/  IMAD R251, R0, 0x2, R135 ;  /* 0x0000000200fb7824 */ /* 0x000fe200078e0287 */
[----:B------:R-:W-:Y:S01]  /*3a90*/  LEA.HI R8, R3, R3, RZ, 0x1 ;  /* 0x0000000303087211 */ /* 0x000fe200078f08ff */
[----:B------:R-:W-:Y:S01]  /*3aa0*/  IMAD.IADD R9, R96, 0x1, -R7 ;  /* 0x0000000160097824 */ /* 0x000fe200078e0a07 */
[----:B------:R-:W-:Y:S01]  /*3ab0*/  PLOP3.LUT P0, PT, PT, PT, UP1, 0x80, 0x0 ;  /* 0x000000000000781c */ /* 0x000fe20003f0f018 */
[----:B------:R-:W-:Y:S01]  /*3ac0*/  LDSM.16.MT88.4 R24, [R135+0x100] ;  /* 0x000100008718783b */ /* 0x000fe20000004200 */
[----:B------:R-:W-:Y:S01]  /*3ad0*/  LEA.HI.SX32 R7, R6, UR11, 0x1e ;  /* 0x0000000b06077c11 */ /* 0x000fe2000f8ff2ff */
[----:B------:R-:W-:Y:S01]  /*3ae0*/  IMAD R250, R0, 0x2, R248 ;  /* 0x0000000200fa7824 */ /* 0x000fe200078e02f8 */
[----:B------:R-:W-:Y:S01]  /*3af0*/  LOP3.LUT R8, R8, 0x1ffffffe, RZ, 0xc0, !PT ;  /* 0x1ffffffe08087812 */ /* 0x000fe200078ec0ff */
[----:B------:R-:W-:Y:S01]  /*3b00*/  LDSM.16.MT88.4 R64, [R135+0x2100] ;  /* 0x002100008740783b */ /* 0x000fe20000004200 */
[----:B------:R-:W-:Y:S01]  /*3b10*/  LOP3.LUT R6, R6, 0x7ffffffc, RZ, 0xc0, !PT ;  /* 0x7ffffffc06067812 */ /* 0x000fe200078ec0ff */
[----:B------:R-:W-:-:S02]  /*3b20*/  IMAD R7, R9, 0x10, R7 ;  /* 0x0000001009077824 */ /* 0x000fc400078e0207 */
[----:B------:R-:W-:Y:S01]  /*3b30*/  IMAD.IADD R3, R3, 0x1, -R8 ;  /* 0x0000000103037824 */ /* 0x000fe200078e0a08 */
[----:B------:R-:W-:Y:S01]  /*3b40*/  LDSM.16.MT88.4 R72, [R248+0x2100] ;  /* 0x00210000f848783b */ /* 0x000fe20000004200 */
[----:B------:R-:W-:Y:S02]  /*3b50*/  IMAD.IADD R2, R2, 0x1, -R6 ;  /* 0x0000000102027824 */ /* 0x000fe400078e0a06 */
[----:B------:R-:W-:Y:S01]  /*3b60*/  IMAD R133, R3, 0x8, R7 ;  /* 0x0000000803857824 */ /* 0x000fe200078e0207 */
[----:B------:R-:W-:Y:S01]  /*3b70*/  LDSM.16.MT88.4 R68, [R250+0x900] ;  /* 0x00090000fa44783b */ /* 0x000fe20000004200 */
[----:B------:R-:W-:Y:S01]  /*3b80*/  IMAD.U32 R6, RZ, RZ, UR4 ;  /* 0x00000004ff067e24 */ /* 0x000fe2000f8e00ff */
[----:B------:R-:W-:Y:S01]  /*3b90*/  ULDC.64 UR4, c[0x0][0x2c8] ;  /* 0x0000b20000047ab9 */ /* 0x000fe20000000a00 */
[----:B------:R-:W-:Y:S01]  /*3ba0*/  @P0 IMAD.HI.U32 R7, R133, c[0x0][0x2c8], RZ ;  /* 0x0000b20085070a27 */ /* 0x000fe200078e00ff */
[----:B------:R-:W-:Y:S01]  /*3bb0*/  PLOP3.LUT P0, PT, PT, PT, UP1, 0x80, 0x0 ;  /* 0x000000000000781c */ /* 0x000fe20003f0f018 */
[----:B------:R-:W-:Y:S02]  /*3bc0*/  STL [R1+0x9c], R133 ;  /* 0x00009c8501007387 */ /* 0x000fe40000100800 */
[----:B------:R-:W-:-:S02]  /*3bd0*/  IMAD.MOV.U32 R3, RZ, RZ, R133 ;  /* 0x000000ffff037224 */ /* 0x000fc400078e0085 */
[----:B------:R-:W-:Y:S01]  /*3be0*/  IMAD.SHL.U32 R10, R2, 0x2, RZ ;  /* 0x00000002020a7824 */ /* 0x000fe200078e00ff */
[----:B------:R-:W0:Y:S04]  /*3bf0*/  LDGDEPBAR ;  /* 0x00000000000079af */ /* 0x000e280000000000 */
[----:B------:R-:W-:Y:S01]  /*3c00*/  IADD3 R2, -R10, UR7, R6 ;  /* 0x000000070a027c10 */ /* 0x000fe2000fffe106 */
[----:B------:R-:W-:Y:S02]  /*3c10*/  STL [R1+0xac], R10 ;  /* 0x0000ac0a01007387 */ /* 0x000fe40000100800 */
[----:B------:R-:W-:Y:S02]  /*3c20*/  @P0 SHF.R.U32.HI R3, RZ, c[0x0][0x2cc], R7 ;  /* 0x0000b300ff030a19 */ /* 0x000fe40000011607 */
[----:B------:R-:W-:-:S02]  /*3c30*/  IADD3 R6, R2, -UR13, RZ ;  /* 0x8000000d02067c10 */ /* 0x000fc4000fffe0ff */
[----:B------:R-:W-:Y:S01]  /*3c40*/  IADD3 R7, -R10, UR24, RZ ;  /* 0x000000180a077c10 */ /* 0x000fe2000fffe1ff */
[----:B------:R-:W1:Y:S01]  /*3c50*/  SHFL.IDX PT, R8, R3, RZ, 0x1c1f ;  /* 0x001c1fff03087589 */ /* 0x000e6200000e0000 */
[----:B------:R-:W-:Y:S02]  /*3c60*/  UIMAD.WIDE.U32 UR24, UR10, UR4, URZ ;  /* 0x000000040a1872a5 */ /* 0x000fe4000f8e003f */
[----:B------:R-:W-:Y:S01]  /*3c70*/  UIADD3 UR10, UR6, -0x2, URZ ;  /* 0xfffffffe060a7890 */ /* 0x000fe2000fffe03f */
[----:B------:R-:W2:Y:S04]  /*3c80*/  SHFL.IDX PT, R3, R3, 0x1, 0x1c1f ;  /* 0x003c1f0003037f89 */ /* 0x000ea800000e0000 */
[----:B------:R-:W-:Y:S02]  /*3c90*/  @UP1 UMOV UR21, UR25 ;  /* 0x0000001900151c82 */ /* 0x000fe40008000000 */
[----:B------:R-:W-:-:S04]  /*3ca0*/  @UP1 USHF.R.U32.HI UR11, URZ, UR5, UR21 ;  /* 0x000000053f0b1299 */ /* 0x000fc80008011615 */
[----:B------:R-:W-:-:S04]  /*3cb0*/  UIADD3 UR11, UR11, UR7, -UR13 ;  /* 0x000000070b0b7290 */ /* 0x000fc8000fffe80d */
[----:B------:R-:W-:-:S04]  /*3cc0*/  USHF.R.S32.HI UR4, URZ, 0x1f, UR11 ;  /* 0x0000001f3f047899 */ /* 0x000fc8000801140b */
[----:B------:R-:W-:Y:S01]  /*3cd0*/  ULEA.HI UR4, UR4, UR11, URZ, 0x6 ;  /* 0x0000000b04047291 */ /* 0x000fe2000f8f303f */
[----:B-1----:R-:W-:-:S03]  /*3ce0*/  IMAD.IADD R2, R6, 0x1, R8 ;  /* 0x0000000106027824 */ /* 0x002fc600078e0208 */
[----:B------:R-:W-:Y:S01]  /*3cf0*/  USHF.R.S32.HI UR4, URZ, 0x6, UR4 ;  /* 0x000000063f047899 */ /* 0x000fe20008011404 */
[----:B--2---:R-:W-:Y:S01]  /*3d00*/  IMAD.IADD R3, R6, 0x1, R3 ;  /* 0x0000000106037824 */ /* 0x004fe200078e0203 */
[----:B------:R-:W-:Y:S02]  /*3d10*/  IMNMX R2, R7, R2, PT ;  /* 0x0000000207027217 */ /* 0x000fe40003800200 */
[----:B------:R-:W-:Y:S02]  /*3d20*/  UISETP.LT.AND UP0, UPT, URZ, UR4, UPT ;  /* 0x000000043f00728c */ /* 0x000fe4000bf01270 */
[----:B------:R-:W-:Y:S02]  /*3d30*/  ISETP.GT.AND P0, PT, R2, RZ, PT ;  /* 0x000000ff0200720c */ /* 0x000fe40003f04270 */
[----:B------:R-:W-:Y:S02]  /*3d40*/  USEL UR4, URZ, UR4, !UP0 ;  /* 0x000000043f047287 */ /* 0x000fe4000c000000 */
[----:B------:R-:W-:-:S02]  /*3d50*/  FSEL R11, R56, -INF , P0 ;  /* 0xff800000380b7808 */ /* 0x000fc40000000000 */
[----:B------:R-:W-:Y:S01]  /*3d60*/  UISETP.GE.AND UP0, UPT, UR10, UR4, UPT ;  /* 0x000000040a00728c */ /* 0x000fe2000bf06270 */
[----:B------:R-:W-:-:S04]  /*3d70*/  ISETP.GT.AND P0, PT, R2, 0x1, PT ;  /* 0x000000010200780c */ /* 0x000fc80003f04270 */
[----:B------:R-:W-:Y:S02]  /*3d80*/  FSEL R10, R57, -INF , P0 ;  /* 0xff800000390a7808 */ /* 0x000fe40000000000 */
        /* <DEDUP_REMOVED lines=26> */
[----:B------:R-:W-:Y:S02]  /*3f30*/  ISETP.GT.AND P0, PT, R2, 0x39, PT ;  /* 0x000000390200780c */ /* 0x000fe40003f04270 */
[----:B------:R-:W-:Y:S02]  /*3f40*/  IMNMX R2, R7, R3, PT ;  /* 0x0000000307027217 */ /* 0x000fe40003800200 */
[----:B------:R-:W-:Y:S02]  /*3f50*/  FSEL R96, R37, -INF , P0 ;  /* 0xff80000025607808 */ /* 0x000fe40000000000 */
[----:B------:R-:W-:Y:S02]  /*3f60*/  ISETP.GT.AND P0, PT, R2, RZ, PT ;  /* 0x000000ff0200720c */ /* 0x000fe40003f04270 */
[----:B------:R-:W-:-:S02]  /*3f70*/  FMNMX.FTZ R3, R11, R10, !PT ;  /* 0x0000000a0b037209 */ /* 0x000fc40007810000 */
[----:B------:R-:W-:Y:S02]  /*3f80*/  FSEL R9, R58, -INF , P0 ;  /* 0xff8000003a097808 */ /* 0x000fe40000000000 */
[----:B------:R-:W-:Y:S02]  /*3f90*/  ISETP.GT.AND P0, PT, R2, 0x1, PT ;  /* 0x000000010200780c */ /* 0x000fe40003f04270 */
[----:B------:R-:W-:Y:S02]  /*3fa0*/  FMNMX.FTZ R3, R14, R3, !PT ;  /* 0x000000030e037209 */ /* 0x000fe40007810000 */
[----:B------:R-:W-:Y:S02]  /*3fb0*/  FSEL R8, R59, -INF , P0 ;  /* 0xff8000003b087808 */ /* 0x000fe40000000000 */
[----:B------:R-:W-:Y:S01]  /*3fc0*/  ISETP.GT.AND P0, PT, R2, 0x8, PT ;  /* 0x000000080200780c */ /* 0x000fe20003f04270 */
[----:B------:R-:W-:Y:S01]  /*3fd0*/  LDSM.16.MT88.4 R56, [R250+0x100] ;  /* 0x00010000fa38783b */ /* 0x000fe20000004200 */
[----:B------:R-:W-:-:S02]  /*3fe0*/  FMNMX.FTZ R3, R13, R3, !PT ;  /* 0x000000030d037209 */ /* 0x000fc40007810000 */
[----:B------:R-:W-:Y:S02]  /*3ff0*/  FSEL R7, R54, -INF , P0 ;  /* 0xff80000036077808 */ /* 0x000fe40000000000 */
[C---:B------:R-:W-:Y:S02]  /*4000*/  ISETP.GT.AND P0, PT, R2.reuse, 0x9, PT ;  /* 0x000000090200780c */ /* 0x040fe40003f04270 */
[----:B------:R-:W-:Y:S02]  /*4010*/  FMNMX.FTZ R3, R15, R3, !PT ;  /* 0x000000030f037209 */ /* 0x000fe40007810000 */
[----:B------:R-:W-:Y:S02]  /*4020*/  FSEL R12, R55, -INF , P0 ;  /* 0xff800000370c7808 */ /* 0x000fe40000000000 */
[----:B------:R-:W-:Y:S02]  /*4030*/  ISETP.GT.AND P0, PT, R2, 0x10, PT ;  /* 0x000000100200780c */ /* 0x000fe40003f04270 */
[----:B------:R-:W-:-:S02]  /*4040*/  FMNMX.FTZ R3, R16, R3, !PT ;  /* 0x0000000310037209 */ /* 0x000fc40007810000 */
[----:B------:R-:W-:Y:S02]  /*4050*/  FSEL R20, R50, -INF , P0 ;  /* 0xff80000032147808 */ /* 0x000fe40000000000 */
[C---:B------:R-:W-:Y:S02]  /*4060*/  ISETP.GT.AND P0, PT, R2.reuse, 0x11, PT ;  /* 0x000000110200780c */ /* 0x040fe40003f04270 */
[----:B------:R-:W-:Y:S02]  /*4070*/  FMNMX.FTZ R3, R21, R3, !PT ;  /* 0x0000000315037209 */ /* 0x000fe40007810000 */
[----:B------:R-:W-:Y:S02]  /*4080*/  FMNMX.FTZ R6, R9, R8, !PT ;  /* 0x0000000809067209 */ /* 0x000fe40007810000 */
[----:B------:R-:W-:Y:S02]  /*4090*/  FSEL R19, R51, -INF , P0 ;  /* 0xff80000033137808 */ /* 0x000fe40000000000 */
[----:B------:R-:W-:Y:S01]  /*40a0*/  ISETP.GT.AND P0, PT, R2, 0x18, PT ;  /* 0x000000180200780c */ /* 0x000fe20003f04270 */
[----:B------:R-:W-:Y:S01]  /*40b0*/  LDSM.16.MT88.4 R48, [R251+0x100] ;  /* 0x00010000fb30783b */ /* 0x000fe20000004200 */
[----:B------:R-:W-:-:S02]  /*40c0*/  FMNMX.FTZ R3, R22, R3, !PT ;  /* 0x0000000316037209 */ /* 0x000fc40007810000 */
[----:B------:R-:W-:Y:S02]  /*40d0*/  FMNMX.FTZ R6, R7, R6, !PT ;  /* 0x0000000607067209 */ /* 0x000fe40007810000 */
[----:B------:R-:W-:Y:S02]  /*40e0*/  FSEL R18, R46, -INF , P0 ;  /* 0xff8000002e127808 */ /* 0x000fe40000000000 */
[----:B------:R-:W-:Y:S02]  /*40f0*/  ISETP.GT.AND P0, PT, R2, 0x19, PT ;  /* 0x000000190200780c */ /* 0x000fe40003f04270 */
[----:B------:R-:W-:Y:S02]  /*4100*/  FMNMX.FTZ R3, R106, R3, !PT ;  /* 0x000000036a037209 */ /* 0x000fe40007810000 */
[----:B------:R-:W-:Y:S02]  /*4110*/  FMNMX.FTZ R6, R12, R6, !PT ;  /* 0x000000060c067209 */ /* 0x000fe40007810000 */
[----:B------:R-:W-:-:S02]  /*4120*/  FSEL R17, R47, -INF , P0 ;  /* 0xff8000002f117808 */ /* 0x000fc40000000000 */
[----:B------:R-:W-:Y:S02]  /*4130*/  FMNMX.FTZ R132, R105, R3, !PT ;  /* 0x0000000369847209 */ /* 0x000fe40007810000 */
[----:B------:R-:W-:Y:S02]  /*4140*/  ISETP.GT.AND P0, PT, R2, 0x20, PT ;  /* 0x000000200200780c */ /* 0x000fe40003f04270 */
[----:B------:R-:W-:Y:S02]  /*4150*/  FMNMX.FTZ R3, R20, R6, !PT ;  /* 0x0000000614037209 */ /* 0x000fe40007810000 */
[----:B------:R-:W-:Y:S02]  /*4160*/  FSEL R99, R34, -INF , P0 ;  /* 0xff80000022637808 */ /* 0x000fe40000000000 */
[----:B------:R-:W-:Y:S02]  /*4170*/  FMNMX.FTZ R3, R19, R3, !PT ;  /* 0x0000000313037209 */ /* 0x000fe40007810000 */
[----:B------:R-:W-:-:S02]  /*4180*/  ISETP.GT.AND P0, PT, R2, 0x21, PT ;  /* 0x000000210200780c */ /* 0x000fc40003f04270 */
[----:B------:R-:W-:Y:S02]  /*4190*/  FMNMX.FTZ R3, R18, R3, !PT ;  /* 0x0000000312037209 */ /* 0x000fe40007810000 */
[----:B------:R-:W-:Y:S02]  /*41a0*/  FSEL R98, R35, -INF , P0 ;  /* 0xff80000023627808 */ /* 0x000fe40000000000 */
[----:B------:R-:W-:Y:S01]  /*41b0*/  ISETP.GT.AND P0, PT, R2, 0x28, PT ;  /* 0x000000280200780c */ /* 0x000fe20003f04270 */
[----:B------:R-:W-:Y:S01]  /*41c0*/  LDSM.16.MT88.4 R32, [R251+0x900] ;  /* 0x00090000fb20783b */ /* 0x000fe20000004200 */
[----:B------:R-:W-:Y:S02]  /*41d0*/  FMNMX.FTZ R3, R17, R3, !PT ;  /* 0x0000000311037209 */ /* 0x000fe40007810000 */
[----:B------:R-:W-:Y:S02]  /*41e0*/  FSEL R95, R42, -INF , P0 ;  /* 0xff8000002a5f7808 */ /* 0x000fe40000000000 */
[----:B------:R-:W-:-:S02]  /*41f0*/  ISETP.GT.AND P0, PT, R2, 0x29, PT ;  /* 0x000000290200780c */ /* 0x000fc40003f04270 */
[----:B------:R-:W-:Y:S02]  /*4200*/  FMNMX.FTZ R3, R99, R3, !PT ;  /* 0x0000000363037209 */ /* 0x000fe40007810000 */
[----:B------:R-:W-:Y:S02]  /*4210*/  FMNMX.FTZ R132, R104, R132, !PT ;  /* 0x0000008468847209 */ /* 0x000fe40007810000 */
[----:B------:R-:W-:Y:S02]  /*4220*/  FSEL R97, R43, -INF , P0 ;  /* 0xff8000002b617808 */ /* 0x000fe40000000000 */
[----:B------:R-:W-:Y:S01]  /*4230*/  ISETP.GT.AND P0, PT, R2, 0x30, PT ;  /* 0x000000300200780c */ /* 0x000fe20003f04270 */
[----:B------:R-:W-:Y:S01]  /*4240*/  LDSM.16.MT88.4 R40, [R135+0x900] ;  /* 0x000900008728783b */ /* 0x000fe20000004200 */
[----:B------:R-:W-:Y:S02]  /*4250*/  FMNMX.FTZ R3, R98, R3, !PT ;  /* 0x0000000362037209 */ /* 0x000fe40007810000 */
[----:B------:R-:W-:-:S02]  /*4260*/  FMNMX.FTZ R132, R103, R132, !PT ;  /* 0x0000008467847209 */ /* 0x000fc40007810000 */
[----:B------:R-:W-:Y:S02]  /*4270*/  FSEL R94, R30, -INF , P0 ;  /* 0xff8000001e5e7808 */ /* 0x000fe40000000000 */
[----:B------:R-:W-:Y:S02]  /*4280*/  FMNMX.FTZ R3, R95, R3, !PT ;  /* 0x000000035f037209 */ /* 0x000fe40007810000 */
[----:B------:R-:W-:Y:S02]  /*4290*/  ISETP.GT.AND P0, PT, R2, 0x31, PT ;  /* 0x000000310200780c */ /* 0x000fe40003f04270 */
[----:B------:R-:W-:Y:S02]  /*42a0*/  FMNMX.FTZ R132, R102, R132, !PT ;  /* 0x0000008466847209 */ /* 0x000fe40007810000 */
[----:B------:R-:W-:Y:S02]  /*42b0*/  FMNMX.FTZ R3, R97, R3, !PT ;  /* 0x0000000361037209 */ /* 0x000fe40007810000 */
[----:B------:R-:W-:-:S02]  /*42c0*/  FSEL R93, R31, -INF , P0 ;  /* 0xff8000001f5d7808 */ /* 0x000fc40000000000 */
[----:B------:R-:W-:Y:S02]  /*42d0*/  ISETP.GT.AND P0, PT, R2, 0x38, PT ;  /* 0x000000380200780c */ /* 0x000fe40003f04270 */
[----:B------:R-:W-:Y:S02]  /*42e0*/  FMNMX.FTZ R132, R101, R132, !PT ;  /* 0x0000008465847209 */ /* 0x000fe40007810000 */
[----:B------:R-:W-:Y:S02]  /*42f0*/  FMNMX.FTZ R3, R94, R3, !PT ;  /* 0x000000035e037209 */ /* 0x000fe40007810000 */
[----:B------:R-:W-:Y:S02]  /*4300*/  FSEL R92, R38, -INF , P0 ;  /* 0xff800000265c7808 */ /* 0x000fe40000000000 */
[----:B------:R-:W-:Y:S02]  /*4310*/  FMNMX.FTZ R132, R100, R132, !PT ;  /* 0x0000008464847209 */ /* 0x000fe40007810000 */
[----:B------:R-:W-:-:S02]  /*4320*/  ISETP.GT.AND P0, PT, R2, 0x39, PT ;  /* 0x000000390200780c */ /* 0x000fc40003f04270 */
[----:B------:R-:W-:Y:S02]  /*4330*/  FMNMX.FTZ R2, R93, R3, !PT ;  /* 0x000000035d027209 */ /* 0x000fe40007810000 */
[----:B------:R-:W-:Y:S02]  /*4340*/  FMNMX.FTZ R132, R96, R132, !PT ;  /* 0x0000008460847209 */ /* 0x000fe40007810000 */
[----:B------:R-:W-:Y:S02]  /*4350*/  FSEL R91, R39, -INF , P0 ;  /* 0xff800000275b7808 */ /* 0x000fe40000000000 */
[----:B------:R-:W-:Y:S01]  /*4360*/  FMNMX.FTZ R2, R92, R2, !PT ;  /* 0x000000025c027209 */ /* 0x000fe20007810000 */
[----:B------:R-:W1:Y:S03]  /*4370*/  SHFL.BFLY PT, R6, R132, 0x2, 0x1f ;  /* 0x0c401f0084067f89 */ /* 0x000e6600000e0000 */
[----:B------:R-:W-:Y:S01]  /*4380*/  FMNMX.FTZ R2, R91, R2, !PT ;  /* 0x000000025b027209 */ /* 0x000fe20007810000 */
[----:B------:R-:W-:Y:S04]  /*4390*/  LDSM.16.MT88.4 R36, [R248+0x900] ;  /* 0x00090000f824783b */ /* 0x000fe80000004200 */
[----:B------:R-:W2:Y:S01]  /*43a0*/  SHFL.BFLY PT, R3, R2, 0x2, 0x1f ;  /* 0x0c401f0002037f89 */ /* 0x000ea200000e0000 */
[----:B-1----:R-:W-:-:S05]  /*43b0*/  FMNMX.FTZ R132, R6, R132, !PT ;  /* 0x0000008406847209 */ /* 0x002fca0007810000 */
[----:B------:R-:W1:Y:S01]  /*43c0*/  SHFL.BFLY PT, R6, R132, 0x1, 0x1f ;  /* 0x0c201f0084067f89 */ /* 0x000e6200000e0000 */
[----:B--2---:R-:W-:-:S05]  /*43d0*/  FMNMX.FTZ R2, R2, R3, !PT ;  /* 0x0000000302027209 */ /* 0x004fca0007810000 */
        /* <DEDUP_REMOVED lines=11> */
[----:B------:R-:W-:Y:S01]  /*4490*/  MUFU.EX2 R79, R11 ;  /* 0x0000000b004f7308 */ /* 0x000fe20000000800 */
[--C-:B------:R-:W-:Y:S01]  /*44a0*/  FFMA.FTZ R14, R14, c[0x0][0x2d0], -R6.reuse ;  /* 0x0000b4000e0e7a23 */ /* 0x100fe20000010806 */
[----:B------:R-:W-:Y:S01]  /*44b0*/  PLOP3.LUT P0, PT, PT, PT, UP0, 0x40, 0x0 ;  /* 0x000000000000781c */ /* 0x000fe20003f0e808 */
[----:B------:R-:W-:-:S02]  /*44c0*/  FFMA.FTZ R13, R13, c[0x0][0x2d0], -R6 ;  /* 0x0000b4000d0d7a23 */ /* 0x000fc40000010806 */
[--C-:B------:R-:W-:Y:S02]  /*44d0*/  FFMA.FTZ R9, R9, c[0x0][0x2d0], -R2.reuse ;  /* 0x0000b40009097a23 */ /* 0x100fe40000010802 */
[--C-:B------:R-:W-:Y:S01]  /*44e0*/  FFMA.FTZ R4, R8, c[0x0][0x2d0], -R2.reuse ;  /* 0x0000b40008047a23 */ /* 0x100fe20000010802 */
[----:B------:R-:W1:Y:S01]  /*44f0*/  MUFU.EX2 R78, R10 ;  /* 0x0000000a004e7308 */ /* 0x000e620000000800 */
[----:B------:R-:W-:Y:S02]  /*4500*/  FFMA.FTZ R7, R7, c[0x0][0x2d0], -R2 ;  /* 0x0000b40007077a23 */ /* 0x000fe40000010802 */
[----:B------:R-:W-:-:S05]  /*4510*/  FFMA.FTZ R0, R22, c[0x0][0x2d0], -R6 ;  /* 0x0000b40016007a23 */ /* 0x000fca0000010806 */
[----:B------:R2:W-:Y:S08]  /*4520*/  MUFU.EX2 R77, R9 ;  /* 0x00000009004d7308 */ /* 0x0005f00000000800 */
[----:B------:R3:W-:Y:S01]  /*4530*/  MUFU.EX2 R76, R4 ;  /* 0x00000004004c7308 */ /* 0x0007e20000000800 */
[----:B--2---:R-:W2:Y:S07]  /*4540*/  LDSM.16.MT88.4 R8, [R248+0x100] ;  /* 0x00010000f808783b */ /* 0x004eae0000004200 */
[----:B------:R-:W-:Y:S01]  /*4550*/  MUFU.EX2 R82, R14 ;  /* 0x0000000e00527308 */ /* 0x000fe20000000800 */
[----:B---3--:R-:W-:-:S07]  /*4560*/  FFMA.FTZ R4, R12, c[0x0][0x2d0], -R2 ;  /* 0x0000b4000c047a23 */ /* 0x008fce0000010802 */
[----:B------:R-:W3:Y:S01]  /*4570*/  MUFU.EX2 R85, R13 ;  /* 0x0000000d00557308 */ /* 0x000ee20000000800 */
[----:B-1----:R-:W-:-:S07]  /*4580*/  F2FP.BF16.PACK_AB R12, R78, R79 ;  /* 0x0000004f4e0c723e */ /* 0x002fce00000010ff */
[----:B------:R-:W-:Y:S08]  /*4590*/  MUFU.EX2 R80, R7 ;  /* 0x0000000700507308 */ /* 0x000ff00000000800 */
[----:B------:R1:W4:Y:S01]  /*45a0*/  MUFU.EX2 R84, R4 ;  /* 0x0000000400547308 */ /* 0x0003220000000800 */
[----:B---3--:R-:W-:Y:S02]  /*45b0*/  F2FP.BF16.PACK_AB R14, R85, R82 ;  /* 0x00000052550e723e */ /* 0x008fe400000010ff */
[----:B------:R-:W-:-:S05]  /*45c0*/  F2FP.BF16.PACK_AB R13, R76, R77 ;  /* 0x0000004d4c0d723e */ /* 0x000fca00000010ff */
[----:B------:R3:W-:Y:S01]  /*45d0*/  MUFU.EX2 R89, R0 ;  /* 0x0000000000597308 */ /* 0x0007e20000000800 */
[----:B-1----:R-:W-:Y:S01]  /*45e0*/  FFMA.FTZ R4, R15, c[0x0][0x2d0], -R6 ;  /* 0x0000b4000f047a23 */ /* 0x002fe20000010806 */
[----:B----4-:R-:W-:-:S06]  /*45f0*/  F2FP.BF16.PACK_AB R15, R84, R80 ;  /* 0x00000050540f723e */ /* 0x010fcc00000010ff */
[----:B------:R1:W-:Y:S01]  /*4600*/  MUFU.EX2 R83, R4 ;  /* 0x0000000400537308 */ /* 0x0003e20000000800 */
[----:B---3--:R-:W-:Y:S01]  /*4610*/  FFMA.FTZ R0, R20, c[0x0][0x2d0], -R2 ;  /* 0x0000b40014007a23 */ /* 0x008fe20000010802 */
[C---:B--2---:R-:W-:Y:S06]  /*4620*/  HMMA.16816.F32.BF16 R44, R12.reuse, R8, RZ ;  /* 0x000000080c2c723c */ /* 0x044fec00000418ff */
[----:B------:R2:W-:Y:S02]  /*4630*/  MUFU.EX2 R7, R0 ;  /* 0x0000000000077308 */ /* 0x0005e40000000800 */
[----:B------:R-:W-:Y:S01]  /*4640*/  HMMA.16816.F32.BF16 R60, R12, R24, RZ ;  /* 0x000000180c3c723c */ /* 0x000fe200000418ff */
[----:B-1----:R-:W-:-:S05]  /*4650*/  FFMA.FTZ R4, R16, c[0x0][0x2d0], -R6 ;  /* 0x0000b40010047a23 */ /* 0x002fca0000010806 */
[----:B------:R1:W3:Y:S02]  /*4660*/  MUFU.EX2 R88, R4 ;  /* 0x0000000400587308 */ /* 0x0002e40000000800 */
[----:B------:R-:W-:Y:S01]  /*4670*/  HMMA.16816.F32.BF16 R52, R12, R26, RZ ;  /* 0x0000001a0c34723c */ /* 0x000fe200000418ff */
[----:B--2---:R-:W-:-:S05]  /*4680*/  FFMA.FTZ R0, R19, c[0x0][0x2d0], -R2 ;  /* 0x0000b40013007a23 */ /* 0x004fca0000010802 */
[----:B------:R2:W4:Y:S02]  /*4690*/  MUFU.EX2 R81, R0 ;  /* 0x0000000000517308 */ /* 0x0005240000000800 */
[----:B------:R-:W-:Y:S01]  /*46a0*/  HMMA.16816.F32.BF16 R24, R12, R48, RZ ;  /* 0x000000300c18723c */ /* 0x000fe200000418ff */
[----:B-1----:R-:W-:-:S07]  /*46b0*/  FFMA.FTZ R4, R21, c[0x0][0x2d0], -R6 ;  /* 0x0000b40015047a23 */ /* 0x002fce0000010806 */
[----:B------:R-:W-:Y:S01]  /*46c0*/  HMMA.16816.F32.BF16 R28, R12, R10, RZ ;  /* 0x0000000a0c1c723c */ /* 0x000fe200000418ff */
[----:B---3--:R-:W-:Y:S01]  /*46d0*/  F2FP.BF16.PACK_AB R8, R88, R83 ;  /* 0x000000535808723e */ /* 0x008fe200000010ff */
[----:B------:R-:W1:Y:S01]  /*46e0*/  MUFU.EX2 R90, R4 ;  /* 0x00000004005a7308 */ /* 0x000e620000000800 */
[----:B--2---:R-:W-:-:S05]  /*46f0*/  FFMA.FTZ R0, R18, c[0x0][0x2d0], -R2 ;  /* 0x0000b40012007a23 */ /* 0x004fca0000010802 */
[----:B------:R-:W-:Y:S01]  /*4700*/  HMMA.16816.F32.BF16 R20, R12, R50, RZ ;  /* 0x000000320c14723c */ /* 0x000fe200000418ff */
[----:B----4-:R-:W-:Y:S01]  /*4710*/  F2FP.BF16.PACK_AB R9, R81, R7 ;  /* 0x000000075109723e */ /* 0x010fe200000010ff */
[----:B------:R-:W-:Y:S01]  /*4720*/  LDSM.16.MT88.4 R48, [R250+0x2100] ;  /* 0x00210000fa30783b */ /* 0x000fe20000004200 */
[----:B------:R2:W-:Y:S01]  /*4730*/  MUFU.EX2 R87, R0 ;  /* 0x0000000000577308 */ /* 0x0005e20000000800 */
[----:B-1----:R-:W-:Y:S01]  /*4740*/  F2FP.BF16.PACK_AB R10, R89, R90 ;  /* 0x0000005a590a723e */ /* 0x002fe200000010ff */
[----:B--2---:R-:W-:-:S03]  /*4750*/  FFMA.FTZ R0, R17, c[0x0][0x2d0], -R2 ;  /* 0x0000b40011007a23 */ /* 0x004fc60000010802 */
[----:B------:R-:W-:Y:S03]  /*4760*/  HMMA.16816.F32.BF16 R16, R12, R56, RZ ;  /* 0x000000380c10723c */ /* 0x000fe600000418ff */
[----:B------:R-:W1:Y:S02]  /*4770*/  MUFU.EX2 R86, R0 ;  /* 0x0000000000567308 */ /* 0x000e640000000800 */
[----:B-1----:R-:W-:-:S07]  /*4780*/  F2FP.BF16.PACK_AB R11, R86, R87 ;  /* 0x00000057560b723e */ /* 0x002fce00000010ff */
[C---:B------:R-:W-:Y:S01]  /*4790*/  HMMA.16816.F32.BF16 R108, R8.reuse, R36, R44 ;  /* 0x00000024086c723c */ /* 0x040fe2000004182c */
[----:B------:R-:W1:Y:S07]  /*47a0*/  LDSM.16.MT88.4 R44, [R135+0x2900] ;  /* 0x00290000872c783b */ /* 0x000e6e0000004200 */
[C---:B------:R-:W-:Y:S08]  /*47b0*/  HMMA.16816.F32.BF16 R24, R8.reuse, R32, R24 ;  /* 0x000000200818723c */ /* 0x040ff00000041818 */
[C---:B------:R-:W-:Y:S01]  /*47c0*/  HMMA.16816.F32.BF16 R148, R8.reuse, R38, R28 ;  /* 0x000000260894723c */ /* 0x040fe2000004181c */
[----:B------:R-:W2:Y:S07]  /*47d0*/  LDSM.16.MT88.4 R36, [R248+0x2900] ;  /* 0x00290000f824783b */ /* 0x000eae0000004200 */
[----:B------:R-:W-:Y:S01]  /*47e0*/  HMMA.16816.F32.BF16 R140, R8, R34, R20 ;  /* 0x00000022088c723c */ /* 0x000fe20000041814 */
[----:B------:R-:W-:-:S02]  /*47f0*/  IMAD.MOV.U32 R129, RZ, RZ, R110 ;  /* 0x000000ffff817224 */ /* 0x000fc400078e006e */
[----:B------:R-:W-:Y:S02]  /*4800*/  IMAD.MOV.U32 R128, RZ, RZ, R111 ;  /* 0x000000ffff807224 */ /* 0x000fe400078e006f */
[----:B------:R-:W-:Y:S02]  /*4810*/  IMAD.MOV.U32 R131, RZ, RZ, R108 ;  /* 0x000000ffff837224 */ /* 0x000fe400078e006c */
[----:B------:R-:W-:Y:S01]  /*4820*/  IMAD.MOV.U32 R130, RZ, RZ, R109 ;  /* 0x000000ffff827224 */ /* 0x000fe200078e006d */
[----:B------:R-:W-:Y:S01]  /*4830*/  HMMA.16816.F32.BF16 R32, R12, R58, RZ ;  /* 0x0000003a0c20723c */ /* 0x000fe200000418ff */
[----:B------:R-:W-:Y:S01]  /*4840*/  IMAD.MOV.U32 R112, RZ, RZ, R25 ;  /* 0x000000ffff707224 */ /* 0x000fe200078e0019 */
[----:B------:R-:W-:Y:S01]  /*4850*/  LDSM.16.MT88.4 R56, [R251+0x2900] ;  /* 0x00290000fb38783b */ /* 0x000fe20000004200 */
[----:B------:R-:W-:Y:S02]  /*4860*/  IMAD.MOV.U32 R111, RZ, RZ, R26 ;  /* 0x000000ffff6f7224 */ /* 0x000fe400078e001a */
[----:B------:R-:W-:-:S02]  /*4870*/  IMAD.MOV.U32 R110, RZ, RZ, R24 ;  /* 0x000000ffff6e7224 */ /* 0x000fc400078e0018 */
[----:B------:R-:W-:Y:S01]  /*4880*/  IMAD.MOV.U32 R107, RZ, RZ, R27 ;  /* 0x000000ffff6b7224 */ /* 0x000fe200078e001b */
[----:B------:R-:W-:Y:S08]  /*4890*/  HMMA.16816.F32.BF16 R28, R12, R64, RZ ;  /* 0x000000400c1c723c */ /* 0x000ff000000418ff */
[C---:B------:R-:W-:Y:S01]  /*48a0*/  HMMA.16816.F32.BF16 R164, R8.reuse, R40, R60 ;  /* 0x0000002808a4723c */ /* 0x040fe2000004183c */
[----:B------:R-:W-:Y:S07]  /*48b0*/  LDSM.16.MT88.4 R60, [R135+0x4100] ;  /* 0x00410000873c783b */ /* 0x000fee0000004200 */
[----:B------:R-:W-:Y:S01]  /*48c0*/  HMMA.16816.F32.BF16 R156, R8, R42, R52 ;  /* 0x0000002a089c723c */ /* 0x000fe20000041834 */
[----:B------:R-:W3:Y:S07]  /*48d0*/  LDSM.16.MT88.4 R40, [R251+0x2100] ;  /* 0x00210000fb28783b */ /* 0x000eee0000004200 */
[C---:B------:R-:W-:Y:S01]  /*48e0*/  HMMA.16816.F32.BF16 R24, R12.reuse, R66, RZ ;  /* 0x000000420c18723c */ /* 0x040fe200000418ff */
[----:B------:R-:W-:Y:S07]  /*48f0*/  LDSM.16.MT88.4 R64, [R135+0x4900] ;  /* 0x004900008740783b */ /* 0x000fee0000004200 */
[----:B------:R-:W-:Y:S08]  /*4900*/  HMMA.16816.F32.BF16 R20, R12, R72, RZ ;  /* 0x000000480c14723c */ /* 0x000ff000000418ff */
[C---:B------:R-:W-:Y:S08]  /*4910*/  HMMA.16816.F32.BF16 R52, R8.reuse, R70, R32 ;  /* 0x000000460834723c */ /* 0x040ff00000041820 */
[C---:B-1----:R-:W-:Y:S08]  /*4920*/  HMMA.16816.F32.BF16 R28, R8.reuse, R44, R28 ;  /* 0x0000002c081c723c */ /* 0x042ff0000004181c */
[C---:B------:R-:W-:Y:S08]  /*4930*/  HMMA.16816.F32.BF16 R16, R8.reuse, R68, R16 ;  /* 0x000000440810723c */ /* 0x040ff00000041810 */
[----:B------:R-:W-:Y:S01]  /*4940*/  HMMA.16816.F32.BF16 R24, R8, R46, R24 ;  /* 0x0000002e0818723c */ /* 0x000fe20000041818 */
[----:B------:R-:W-:Y:S01]  /*4950*/  IMAD.MOV.U32 R109, RZ, RZ, R52 ;  /* 0x000000ffff6d7224 */ /* 0x000fe200078e0034 */
[----:B------:R-:W-:Y:S01]  /*4960*/  LDSM.16.MT88.4 R44, [R251+0x4100] ;  /* 0x00410000fb2c783b */ /* 0x000fe20000004200 */
[----:B------:R-:W-:-:S02]  /*4970*/  IMAD.MOV.U32 R108, RZ, RZ, R53 ;  /* 0x000000ffff6c7224 */ /* 0x000fc400078e0035 */
[----:B------:R-:W-:Y:S02]  /*4980*/  IMAD.MOV.U32 R5, RZ, RZ, R54 ;  /* 0x000000ffff057224 */ /* 0x000fe400078e0036 */
[----:B------:R-:W-:Y:S01]  /*4990*/  IMAD.MOV.U32 R0, RZ, RZ, R55 ;  /* 0x000000ffff007224 */ /* 0x000fe200078e0037 */
[----:B--2---:R-:W-:Y:S01]  /*49a0*/  HMMA.16816.F32.BF16 R20, R8, R36, R20 ;  /* 0x000000240814723c */ /* 0x004fe20000041814 */
[----:B------:R-:W-:Y:S01]  /*49b0*/  IMAD.MOV.U32 R116, RZ, RZ, R28 ;  /* 0x000000ffff747224 */ /* 0x000fe200078e001c */
[----:B------:R-:W1:Y:S01]  /*49c0*/  LDSM.16.MT88.4 R52, [R250+0x2900] ;  /* 0x00290000fa34783b */ /* 0x000e620000004200 */
[----:B------:R-:W-:Y:S02]  /*49d0*/  IMAD.MOV.U32 R115, RZ, RZ, R29 ;  /* 0x000000ffff737224 */ /* 0x000fe400078e001d */
[----:B------:R-:W-:Y:S02]  /*49e0*/  IMAD.MOV.U32 R114, RZ, RZ, R30 ;  /* 0x000000ffff727224 */ /* 0x000fe400078e001e */
[----:B------:R-:W-:Y:S01]  /*49f0*/  IMAD.MOV.U32 R113, RZ, RZ, R31 ;  /* 0x000000ffff717224 */ /* 0x000fe200078e001f */
[----:B---3--:R-:W-:Y:S01]  /*4a00*/  HMMA.16816.F32.BF16 R32, R12, R40, RZ ;  /* 0x000000280c20723c */ /* 0x008fe200000418ff */
[----:B------:R-:W-:-:S02]  /*4a10*/  IMAD.MOV.U32 R178, RZ, RZ, R16 ;  /* 0x000000ffffb27224 */ /* 0x000fc400078e0010 */
[----:B------:R-:W-:Y:S02]  /*4a20*/  IMAD.MOV.U32 R177, RZ, RZ, R17 ;  /* 0x000000ffffb17224 */ /* 0x000fe400078e0011 */
[----:B------:R-:W-:Y:S02]  /*4a30*/  IMAD.MOV.U32 R176, RZ, RZ, R18 ;  /* 0x000000ffffb07224 */ /* 0x000fe400078e0012 */
[----:B------:R-:W-:Y:S01]  /*4a40*/  IMAD.MOV.U32 R4, RZ, RZ, R19 ;  /* 0x000000ffff047224 */ /* 0x000fe200078e0013 */
[----:B------:R-:W-:Y:S01]  /*4a50*/  HMMA.16816.F32.BF16 R28, R12, R42, RZ ;  /* 0x0000002a0c1c723c */ /* 0x000fe200000418ff */
[----:B------:R-:W2:Y:S01]  /*4a60*/  LDSM.16.MT88.4 R40, [R248+0x4100] ;  /* 0x00410000f828783b */ /* 0x000ea20000004200 */
[----:B------:R-:W-:Y:S02]  /*4a70*/  IMAD.MOV.U32 R120, RZ, RZ, R24 ;  /* 0x000000ffff787224 */ /* 0x000fe400078e0018 */
[----:B------:R-:W-:Y:S02]  /*4a80*/  IMAD.MOV.U32 R119, RZ, RZ, R25 ;  /* 0x000000ffff777224 */ /* 0x000fe400078e0019 */
[----:B------:R-:W-:-:S02]  /*4a90*/  IMAD.MOV.U32 R118, RZ, RZ, R26 ;  /* 0x000000ffff767224 */ /* 0x000fc400078e001a */
[C---:B------:R-:W-:Y:S01]  /*4aa0*/  HMMA.16816.F32.BF16 R16, R12.reuse, R74, RZ ;  /* 0x0000004a0c10723c */ /* 0x040fe200000418ff */
[----:B------:R-:W-:Y:S02]  /*4ab0*/  IMAD.MOV.U32 R117, RZ, RZ, R27 ;  /* 0x000000ffff757224 */ /* 0x000fe400078e001b */
[----:B------:R-:W-:Y:S02]  /*4ac0*/  IMAD.MOV.U32 R73, RZ, RZ, R20 ;  /* 0x000000ffff497224 */ /* 0x000fe400078e0014 */
[----:B------:R-:W-:Y:S02]  /*4ad0*/  IMAD.MOV.U32 R72, RZ, RZ, R21 ;  /* 0x000000ffff487224 */ /* 0x000fe400078e0015 */
[----:B------:R-:W-:Y:S01]  /*4ae0*/  IMAD.MOV.U32 R37, RZ, RZ, R22 ;  /* 0x000000ffff257224 */ /* 0x000fe200078e0016 */
[----:B------:R-:W-:Y:S01]  /*4af0*/  HMMA.16816.F32.BF16 R24, R12, R48, RZ ;  /* 0x000000300c18723c */ /* 0x000fe200000418ff */
[----:B------:R-:W-:-:S06]  /*4b00*/  IMAD.MOV.U32 R36, RZ, RZ, R23 ;  /* 0x000000ffff247224 */ /* 0x000fcc00078e0017 */
[----:B------:R-:W-:Y:S01]  /*4b10*/  IMAD.MOV.U32 R49, RZ, RZ, R111 ;  /* 0x000000ffff317224 */ /* 0x000fe200078e006f */
[----:B------:R-:W-:Y:S01]  /*4b20*/  HMMA.16816.F32.BF16 R20, R12, R50, RZ ;  /* 0x000000320c14723c */ /* 0x000fe200000418ff */
[----:B------:R-:W-:-:S06]  /*4b30*/  IMAD.MOV.U32 R48, RZ, RZ, R112 ;  /* 0x000000ffff307224 */ /* 0x000fcc00078e0070 */
[----:B------:R-:W-:Y:S01]  /*4b40*/  IMAD.MOV.U32 R51, RZ, RZ, R110 ;  /* 0x000000ffff337224 */ /* 0x000fe200078e006e */
[C---:B------:R-:W-:Y:S01]  /*4b50*/  HMMA.16816.F32.BF16 R180, R8.reuse, R56, R32 ;  /* 0x0000003808b4723c */ /* 0x040fe20000041820 */
[----:B------:R-:W3:Y:S06]  /*4b60*/  LDSM.16.MT88.4 R32, [R248+0x4900] ;  /* 0x00490000f820783b */ /* 0x000eec0000004200 */
[----:B------:R-:W-:Y:S01]  /*4b70*/  IMAD.MOV.U32 R56, RZ, RZ, R73 ;  /* 0x000000ffff387224 */ /* 0x000fe200078e0049 */
[----:B------:R-:W-:Y:S01]  /*4b80*/  HMMA.16816.F32.BF16 R188, R8, R38, R16 ;  /* 0x0000002608bc723c */ /* 0x000fe20000041810 */
[----:B------:R-:W-:-:S07]  /*4b90*/  IMAD.MOV.U32 R57, RZ, RZ, R72 ;  /* 0x000000ffff397224 */ /* 0x000fce00078e0048 */
[----:B------:R-:W-:Y:S07]  /*4ba0*/  HMMA.16816.F32.BF16 R16, R12, R60, RZ ;  /* 0x0000003c0c10723c */ /* 0x000fee00000418ff */
[----:B------:R-:W-:Y:S01]  /*4bb0*/  IMAD.MOV.U32 R60, RZ, RZ, R116 ;  /* 0x000000ffff3c7224 */ /* 0x000fe200078e0074 */
[----:B------:R-:W-:Y:S01]  /*4bc0*/  HMMA.16816.F32.BF16 R68, R8, R58, R28 ;  /* 0x0000003a0844723c */ /* 0x000fe2000004181c */
[----:B------:R-:W-:-:S06]  /*4bd0*/  IMAD.MOV.U32 R61, RZ, RZ, R115 ;  /* 0x000000ffff3d7224 */ /* 0x000fcc00078e0073 */
[----:B------:R-:W-:Y:S01]  /*4be0*/  IMAD.MOV.U32 R58, RZ, RZ, R37 ;  /* 0x000000ffff3a7224 */ /* 0x000fe200078e0025 */
[C---:B-1----:R-:W-:Y:S01]  /*4bf0*/  HMMA.16816.F32.BF16 R72, R8.reuse, R52, R24 ;  /* 0x000000340848723c */ /* 0x042fe20000041818 */
[----:B------:R-:W-:Y:S02]  /*4c00*/  IMAD.MOV.U32 R59, RZ, RZ, R36 ;  /* 0x000000ffff3b7224 */ /* 0x000fe400078e0024 */
[----:B------:R-:W1:Y:S04]  /*4c10*/  LDSM.16.MT88.4 R36, [R251+0x4900] ;  /* 0x00490000fb24783b */ /* 0x000e680000004200 */
[----:B------:R-:W-:Y:S01]  /*4c20*/  IMAD.MOV.U32 R52, RZ, RZ, R120 ;  /* 0x000000ffff347224 */ /* 0x000fe200078e0078 */
[----:B------:R-:W-:Y:S01]  /*4c30*/  HMMA.16816.F32.BF16 R152, R8, R54, R20 ;  /* 0x000000360898723c */ /* 0x000fe20000041814 */
[----:B------:R-:W-:-:S06]  /*4c40*/  IMAD.MOV.U32 R53, RZ, RZ, R119 ;  /* 0x000000ffff357224 */ /* 0x000fcc00078e0077 */
[----:B------:R-:W-:Y:S01]  /*4c50*/  IMAD.MOV.U32 R54, RZ, RZ, R118 ;  /* 0x000000ffff367224 */ /* 0x000fe200078e0076 */
[----:B--2---:R-:W-:Y:S01]  /*4c60*/  HMMA.16816.F32.BF16 R24, R12, R40, RZ ;  /* 0x000000280c18723c */ /* 0x004fe200000418ff */
[----:B------:R-:W-:-:S07]  /*4c70*/  IMAD.MOV.U32 R55, RZ, RZ, R117 ;  /* 0x000000ffff377224 */ /* 0x000fce00078e0075 */
[----:B------:R-:W-:Y:S01]  /*4c80*/  HMMA.16816.F32.BF16 R20, R12, R42, RZ ;  /* 0x0000002a0c14723c */ /* 0x000fe200000418ff */
[----:B------:R-:W2:Y:S07]  /*4c90*/  LDSM.16.MT88.4 R40, [R250+0x4100] ;  /* 0x00410000fa28783b */ /* 0x000eae0000004200 */
[----:B------:R-:W-:Y:S08]  /*4ca0*/  HMMA.16816.F32.BF16 R160, R8, R64, R16 ;  /* 0x0000004008a0723c */ /* 0x000ff00000041810 */
[----:B------:R-:W-:Y:S07]  /*4cb0*/  HMMA.16816.F32.BF16 R16, R12, R44, RZ ;  /* 0x0000002c0c10723c */ /* 0x000fee00000418ff */
[----:B------:R-:W-:Y:S01]  /*4cc0*/  IMAD.MOV.U32 R44, RZ, RZ, R109 ;  /* 0x000000ffff2c7224 */ /* 0x000fe200078e006d */
[----:B---3--:R-:W-:Y:S01]  /*4cd0*/  HMMA.16816.F32.BF16 R144, R8, R32, R24 ;  /* 0x000000200890723c */ /* 0x008fe20000041818 */
[----:B------:R-:W3:Y:S01]  /*4ce0*/  LDSM.16.MT88.4 R24, [R250+0x4900] ;  /* 0x00490000fa18783b */ /* 0x000ee20000004200 */
[----:B------:R-:W-:-:S05]  /*4cf0*/  IMAD.MOV.U32 R45, RZ, RZ, R108 ;  /* 0x000000ffff2d7224 */ /* 0x000fca00078e006c */
[--C-:B------:R-:W-:Y:S01]  /*4d00*/  FFMA.FTZ R33, R94, c[0x0][0x2d0], -R2.reuse ;  /* 0x0000b4005e217a23 */ /* 0x100fe20000010802 */
[----:B------:R-:W-:Y:S01]  /*4d10*/  HMMA.16816.F32.BF16 R28, R12, R62, RZ ;  /* 0x0000003e0c1c723c */ /* 0x000fe200000418ff */
[----:B------:R-:W-:-:S06]  /*4d20*/  FFMA.FTZ R32, R93, c[0x0][0x2d0], -R2 ;  /* 0x0000b4005d207a23 */ /* 0x000fcc0000010802 */
[----:B------:R-:W-:Y:S01]  /*4d30*/  IMAD.MOV.U32 R62, RZ, RZ, R114 ;  /* 0x000000ffff3e7224 */ /* 0x000fe200078e0072 */
[----:B-1----:R-:W-:Y:S01]  /*4d40*/  HMMA.16816.F32.BF16 R136, R8, R36, R16 ;  /* 0x000000240888723c */ /* 0x002fe20000041810 */
[----:B------:R-:W-:-:S06]  /*4d50*/  IMAD.MOV.U32 R63, RZ, RZ, R113 ;  /* 0x000000ffff3f7224 */ /* 0x000fcc00078e0071 */
[--C-:B------:R-:W-:Y:S01]  /*4d60*/  FFMA.FTZ R36, R102, c[0x0][0x2d0], -R6.reuse ;  /* 0x0000b40066247a23 */ /* 0x100fe20000010806 */
[----:B--2---:R-:W-:Y:S01]  /*4d70*/  HMMA.16816.F32.BF16 R16, R12, R40, RZ ;  /* 0x000000280c10723c */ /* 0x004fe200000418ff */
[----:B------:R-:W-:Y:S02]  /*4d80*/  FFMA.FTZ R37, R101, c[0x0][0x2d0], -R6 ;  /* 0x0000b40065257a23 */ /* 0x000fe40000010806 */
[----:B------:R-:W-:Y:S02]  /*4d90*/  IMAD.MOV.U32 R101, RZ, RZ, R130 ;  /* 0x000000ffff657224 */ /* 0x000fe400078e0082 */
[----:B------:R-:W-:-:S03]  /*4da0*/  IMAD.MOV.U32 R102, RZ, RZ, R129 ;  /* 0x000000ffff667224 */ /* 0x000fc600078e0081 */
[C---:B------:R-:W-:Y:S07]  /*4db0*/  HMMA.16816.F32.BF16 R120, R8.reuse, R34, R20 ;  /* 0x000000220878723c */ /* 0x040fee0000041814 */
[--C-:B------:R-:W-:Y:S01]  /*4dc0*/  FFMA.FTZ R35, R92, c[0x0][0x2d0], -R2.reuse ;  /* 0x0000b4005c237a23 */ /* 0x100fe20000010802 */
[----:B------:R-:W-:Y:S01]  /*4dd0*/  HMMA.16816.F32.BF16 R124, R8, R66, R28 ;  /* 0x00000042087c723c */ /* 0x000fe2000004181c */
[----:B------:R-:W1:Y:S01]  /*4de0*/  LDSM.16.MT88.4 R28, [R135+0x6100] ;  /* 0x00610000871c783b */ /* 0x000e620000004200 */
[----:B------:R-:W-:-:S06]  /*4df0*/  FFMA.FTZ R34, R91, c[0x0][0x2d0], -R2 ;  /* 0x0000b4005b227a23 */ /* 0x000fcc0000010802 */
[----:B------:R-:W-:Y:S07]  /*4e00*/  HMMA.16816.F32.BF16 R20, R12, R46, RZ ;  /* 0x0000002e0c14723c */ /* 0x000fee00000418ff */
[----:B------:R-:W-:Y:S01]  /*4e10*/  IMAD.MOV.U32 R46, RZ, RZ, R5 ;  /* 0x000000ffff2e7224 */ /* 0x000fe200078e0005 */
[----:B---3--:R-:W-:Y:S01]  /*4e20*/  HMMA.16816.F32.BF16 R116, R8, R24, R16 ;  /* 0x000000180874723c */ /* 0x008fe20000041810 */
[----:B------:R-:W-:Y:S02]  /*4e30*/  IMAD.MOV.U32 R47, RZ, RZ, R0 ;  /* 0x000000ffff2f7224 */ /* 0x000fe400078e0000 */
[----:B------:R-:W-:-:S02]  /*4e40*/  FADD.FTZ R0, R79, R78 ;  /* 0x0000004e4f007221 */ /* 0x000fc40000010000 */
[----:B------:R-:W-:Y:S02]  /*4e50*/  FADD.FTZ R5, R77, R76 ;  /* 0x0000004c4d057221 */ /* 0x000fe40000010000 */
[----:B------:R-:W-:Y:S01]  /*4e60*/  IMAD.MOV.U32 R76, RZ, RZ, R178 ;  /* 0x000000ffff4c7224 */ /* 0x000fe200078e00b2 */
[----:B------:R-:W-:Y:S01]  /*4e70*/  HMMA.16816.F32.BF16 R16, R12, R42, RZ ;  /* 0x0000002a0c10723c */ /* 0x000fe200000418ff */
[----:B------:R-:W-:Y:S02]  /*4e80*/  IMAD.MOV.U32 R77, RZ, RZ, R177 ;  /* 0x000000ffff4d7224 */ /* 0x000fe400078e00b1 */
[----:B------:R-:W-:Y:S02]  /*4e90*/  IMAD.MOV.U32 R78, RZ, RZ, R176 ;  /* 0x000000ffff4e7224 */ /* 0x000fe400078e00b0 */
[----:B------:R-:W-:Y:S02]  /*4ea0*/  FADD.FTZ R0, R82, R0 ;  /* 0x0000000052007221 */ /* 0x000fe40000010000 */
[----:B------:R-:W-:Y:S01]  /*4eb0*/  IMAD.MOV.U32 R79, RZ, RZ, R4 ;  /* 0x000000ffff4f7224 */ /* 0x000fe200078e0004 */
[----:B------:R-:W-:Y:S01]  /*4ec0*/  HMMA.16816.F32.BF16 R108, R8, R38, R20 ;  /* 0x00000026086c723c */ /* 0x000fe20000041814 */
[----:B------:R-:W2:Y:S01]  /*4ed0*/  LDSM.16.MT88.4 R20, [R135+0x6900] ;  /* 0x006900008714783b */ /* 0x000ea20000004200 */
[----:B------:R-:W-:-:S02]  /*4ee0*/  FADD.FTZ R5, R80, R5 ;  /* 0x0000000550057221 */ /* 0x000fc40000010000 */
[----:B------:R-:W-:Y:S02]  /*4ef0*/  FADD.FTZ R4, R85, R0 ;  /* 0x0000000055047221 */ /* 0x000fe40000010000 */
[----:B------:R-:W-:Y:S02]  /*4f00*/  FADD.FTZ R0, R84, R5 ;  /* 0x0000000554007221 */ /* 0x000fe40000010000 */
[----:B------:R-:W-:Y:S02]  /*4f10*/  FADD.FTZ R4, R83, R4 ;  /* 0x0000000453047221 */ /* 0x000fe40000010000 */
[----:B------:R-:W-:Y:S02]  /*4f20*/  FADD.FTZ R0, R7, R0 ;  /* 0x0000000007007221 */ /* 0x000fe40000010000 */
[--C-:B------:R-:W-:Y:S02]  /*4f30*/  FFMA.FTZ R24, R106, c[0x0][0x2d0], -R6.reuse ;  /* 0x0000b4006a187a23 */ /* 0x100fe40000010806 */
[----:B------:R-:W-:-:S02]  /*4f40*/  FFMA.FTZ R38, R100, c[0x0][0x2d0], -R6 ;  /* 0x0000b40064267a23 */ /* 0x000fc40000010806 */
[----:B------:R-:W-:Y:S01]  /*4f50*/  HMMA.16816.F32.BF16 R112, R8, R26, R16 ;  /* 0x0000001a0870723c */ /* 0x000fe20000041810 */
[----:B------:R-:W-:Y:S02]  /*4f60*/  FFMA.FTZ R39, R96, c[0x0][0x2d0], -R6 ;  /* 0x0000b40060277a23 */ /* 0x000fe40000010806 */
[----:B------:R-:W-:Y:S02]  /*4f70*/  FADD.FTZ R25, R88, R4 ;  /* 0x0000000458197221 */ /* 0x000fe40000010000 */
[----:B------:R-:W-:Y:S02]  /*4f80*/  IMAD.MOV.U32 R106, RZ, RZ, R49 ;  /* 0x000000ffff6a7224 */ /* 0x000fe400078e0031 */
[----:B------:R-:W-:Y:S01]  /*4f90*/  FFMA.FTZ R26, R105, c[0x0][0x2d0], -R6 ;  /* 0x0000b400691a7a23 */ /* 0x000fe20000010806 */
[----:B-1----:R-:W-:Y:S01]  /*4fa0*/  HMMA.16816.F32.BF16 R16, R12, R28, RZ ;  /* 0x0000001c0c10723c */ /* 0x002fe200000418ff */
[----:B------:R-:W-:Y:S02]  /*4fb0*/  FADD.FTZ R27, R81, R0 ;  /* 0x00000000511b7221 */ /* 0x000fe40000010000 */
[----:B------:R-:W-:Y:S01]  /*4fc0*/  MUFU.EX2 R0, R26 ;  /* 0x0000001a00007308 */ /* 0x000fe20000000800 */
[----:B------:R-:W-:-:S02]  /*4fd0*/  IMAD.MOV.U32 R105, RZ, RZ, R48 ;  /* 0x000000ffff697224 */ /* 0x000fc400078e0030 */
[----:B------:R-:W-:Y:S02]  /*4fe0*/  IMAD.MOV.U32 R100, RZ, RZ, R131 ;  /* 0x000000ffff647224 */ /* 0x000fe400078e0083 */
[--C-:B------:R-:W-:Y:S02]  /*4ff0*/  FFMA.FTZ R28, R104, c[0x0][0x2d0], -R6.reuse ;  /* 0x0000b400681c7a23 */ /* 0x100fe40000010806 */
[----:B------:R-:W-:Y:S02]  /*5000*/  FFMA.FTZ R29, R103, c[0x0][0x2d0], -R6 ;  /* 0x0000b400671d7a23 */ /* 0x000fe40000010806 */
[----:B------:R-:W-:Y:S02]  /*5010*/  IMAD.MOV.U32 R104, RZ, RZ, R51 ;  /* 0x000000ffff687224 */ /* 0x000fe400078e0033 */
[----:B------:R-:W-:-:S10]  /*5020*/  IMAD.MOV.U32 R103, RZ, RZ, R128 ;  /* 0x000000ffff677224 */ /* 0x000fd400078e0080 */
[----:B--2---:R-:W-:Y:S08]  /*5030*/  HMMA.16816.F32.BF16 R184, R8, R20, R16 ;  /* 0x0000001408b8723c */ /* 0x004ff00000041810 */
[----:B------:R-:W-:Y:S07]  /*5040*/  HMMA.16816.F32.BF16 R16, R12, R30, RZ ;  /* 0x0000001e0c10723c */ /* 0x000fee00000418ff */
[----:B------:R-:W-:-:S02]  /*5050*/  FFMA.FTZ R31, R95, c[0x0][0x2d0], -R2 ;  /* 0x0000b4005f1f7a23 */ /* 0x000fc40000010802 */
[--C-:B------:R-:W-:Y:S11]  /*5060*/  FFMA.FTZ R30, R97, c[0x0][0x2d0], -R2.reuse ;  /* 0x0000b400611e7a23 */ /* 0x100ff60000010802 */
[----:B------:R-:W-:Y:S04]  /*5070*/  @!UPT UIADD3 URZ, URZ, URZ, URZ ;  /* 0x0000003f3f3ff290 */ /* 0x000fe8000fffe03f */
[----:B------:R-:W-:Y:S01]  /*5080*/  HMMA.16816.F32.BF16 R176, R8, R22, R16 ;  /* 0x0000001608b0723c */ /* 0x000fe20000041810 */
[----:B------:R-:W1:Y:S04]  /*5090*/  LDSM.16.MT88.4 R20, [R248+0x6100] ;  /* 0x00610000f814783b */ /* 0x000e680000004200 */
[----:B------:R-:W2:Y:S03]  /*50a0*/  LDSM.16.MT88.4 R16, [R248+0x6900] ;  /* 0x00690000f810783b */ /* 0x000ea60000004200 */
[C---:B-1----:R-:W-:Y:S08]  /*50b0*/  HMMA.16816.F32.BF16 R4, R12.reuse, R20, RZ ;  /* 0x000000140c04723c */ /* 0x042ff000000418ff */
[----:B------:R-:W-:Y:S11]  /*50c0*/  HMMA.16816.F32.BF16 R20, R12, R22, RZ ;  /* 0x000000160c14723c */ /* 0x000ff600000418ff */
[----:B------:R-:W-:Y:S05]  /*50d0*/  @!UPT UIADD3 URZ, URZ, URZ, URZ ;  /* 0x0000003f3f3ff290 */ /* 0x000fea000fffe03f */
[C---:B--2---:R-:W-:Y:S01]  /*50e0*/  HMMA.16816.F32.BF16 R80, R8.reuse, R16, R4 ;  /* 0x000000100850723c */ /* 0x044fe20000041804 */
[----:B------:R1:W2:Y:S06]  /*50f0*/  MUFU.EX2 R4, R24 ;  /* 0x0000001800047308 */ /* 0x0002ac0000000800 */
[----:B------:R-:W-:Y:S01]  /*5100*/  FADD.FTZ R5, R90, R25 ;  /* 0x000000195a057221 */ /* 0x000fe20000010000 */
[----:B------:R-:W-:Y:S01]  /*5110*/  HMMA.16816.F32.BF16 R64, R8, R18, R20 ;  /* 0x000000120840723c */ /* 0x000fe20000041814 */
[----:B------:R-:W-:Y:S01]  /*5120*/  FADD.FTZ R17, R87, R27 ;  /* 0x0000001b57117221 */ /* 0x000fe20000010000 */
[----:B------:R-:W3:Y:S01]  /*5130*/  MUFU.EX2 R16, R28 ;  /* 0x0000001c00107308 */ /* 0x000ee20000000800 */
[--C-:B------:R-:W-:Y:S01]  /*5140*/  FFMA.FTZ R6, R99, c[0x0][0x2d0], -R2.reuse ;  /* 0x0000b40063067a23 */ /* 0x100fe20000010802 */
[----:B------:R-:W-:Y:S03]  /*5150*/  LDSM.16.MT88.4 R20, [R251+0x6900] ;  /* 0x00690000fb14783b */ /* 0x000fe60000004200 */
[----:B------:R-:W-:Y:S01]  /*5160*/  FADD.FTZ R18, R89, R5 ;  /* 0x0000000559127221 */ /* 0x000fe20000010000 */
[----:B-1----:R-:W1:Y:S01]  /*5170*/  LDSM.16.MT88.4 R24, [R251+0x6100] ;  /* 0x00610000fb18783b */ /* 0x002e620000004200 */
[----:B------:R-:W-:Y:S01]  /*5180*/  FFMA.FTZ R5, R98, c[0x0][0x2d0], -R2 ;  /* 0x0000b40062057a23 */ /* 0x000fe20000010802 */
[----:B------:R-:W4:Y:S01]  /*5190*/  MUFU.EX2 R6, R6 ;  /* 0x0000000600067308 */ /* 0x000f220000000800 */
[----:B------:R-:W-:-:S02]  /*51a0*/  FADD.FTZ R19, R86, R17 ;  /* 0x0000001156137221 */ /* 0x000fc40000010000 */
[----:B--2---:R-:W-:Y:S01]  /*51b0*/  FADD.FTZ R17, R4, R18 ;  /* 0x0000001204117221 */ /* 0x004fe20000010000 */
[----:B------:R-:W-:-:S03]  /*51c0*/  F2FP.BF16.PACK_AB R4, R0, R4 ;  /* 0x000000040004723e */ /* 0x000fc600000010ff */
[----:B------:R-:W-:Y:S01]  /*51d0*/  FADD.FTZ R2, R0, R17 ;  /* 0x0000001100027221 */ /* 0x000fe20000010000 */
[----:B------:R-:W2:Y:S03]  /*51e0*/  MUFU.EX2 R5, R5 ;  /* 0x0000000500057308 */ /* 0x000ea60000000800 */
[----:B---3--:R-:W-:-:S05]  /*51f0*/  FADD.FTZ R2, R16, R2 ;  /* 0x0000000210027221 */ /* 0x008fca0000010000 */
[----:B------:R2:W3:Y:S01]  /*5200*/  MUFU.EX2 R7, R29 ;  /* 0x0000001d00077308 */ /* 0x0004e20000000800 */
[----:B----4-:R-:W-:-:S04]  /*5210*/  FADD.FTZ R0, R6, R19 ;  /* 0x0000001306007221 */ /* 0x010fc80000010000 */
[C---:B--2---:R-:W-:Y:S01]  /*5220*/  FADD.FTZ R29, R5.reuse, R0 ;  /* 0x00000000051d7221 */ /* 0x044fe20000010000 */
[----:B------:R-:W-:Y:S01]  /*5230*/  F2FP.BF16.PACK_AB R5, R5, R6 ;  /* 0x000000060505723e */ /* 0x000fe200000010ff */
[C---:B---3--:R-:W-:Y:S01]  /*5240*/  FADD.FTZ R28, R7.reuse, R2 ;  /* 0x00000002071c7221 */ /* 0x048fe20000010000 */
[----:B------:R-:W-:Y:S01]  /*5250*/  F2FP.BF16.PACK_AB R6, R7, R16 ;  /* 0x000000100706723e */ /* 0x000fe200000010ff */
[----:B------:R-:W2:Y:S01]  /*5260*/  MUFU.EX2 R2, R31 ;  /* 0x0000001f00027308 */ /* 0x000ea20000000800 */
[C---:B-1----:R-:W-:Y:S07]  /*5270*/  HMMA.16816.F32.BF16 R16, R12.reuse, R24, RZ ;  /* 0x000000180c10723c */ /* 0x042fee00000418ff */
[----:B------:R-:W1:Y:S01]  /*5280*/  MUFU.EX2 R0, R30 ;  /* 0x0000001e00007308 */ /* 0x000e620000000800 */
[----:B------:R-:W-:Y:S01]  /*5290*/  HMMA.16816.F32.BF16 R24, R12, R26, RZ ;  /* 0x0000001a0c18723c */ /* 0x000fe200000418ff */
[----:B--2---:R-:W-:Y:S11]  /*52a0*/  FADD.FTZ R7, R2, R29 ;  /* 0x0000001d02077221 */ /* 0x004ff60000010000 */
[----:B------:R-:W-:Y:S04]  /*52b0*/  @!UPT UIADD3 URZ, URZ, URZ, URZ ;  /* 0x0000003f3f3ff290 */ /* 0x000fe8000fffe03f */
[C---:B------:R-:W-:Y:S01]  /*52c0*/  HMMA.16816.F32.BF16 R48, R8.reuse, R20, R16 ;  /* 0x000000140830723c */ /* 0x040fe20000041810 */
[----:B------:R-:W2:Y:S07]  /*52d0*/  MUFU.EX2 R17, R36 ;  /* 0x0000002400117308 */ /* 0x000eae0000000800 */
[----:B------:R-:W-:Y:S01]  /*52e0*/  HMMA.16816.F32.BF16 R40, R8, R22, R24 ;  /* 0x000000160828723c */ /* 0x000fe20000041818 */
[----:B------:R-:W3:Y:S06]  /*52f0*/  MUFU.EX2 R16, R37 ;  /* 0x0000002500107308 */ /* 0x000eec0000000800 */
[C---:B-1----:R-:W-:Y:S01]  /*5300*/  FADD.FTZ R23, R0.reuse, R7 ;  /* 0x0000000700177221 */ /* 0x042fe20000010000 */
[----:B------:R-:W-:Y:S01]  /*5310*/  F2FP.BF16.PACK_AB R7, R0, R2 ;  /* 0x000000020007723e */ /* 0x000fe200000010ff */
[----:B------:R-:W1:Y:S01]  /*5320*/  MUFU.EX2 R19, R33 ;  /* 0x0000002100137308 */ /* 0x000e620000000800 */
[----:B--2---:R-:W-:-:S07]  /*5330*/  FADD.FTZ R22, R17, R28 ;  /* 0x0000001c11167221 */ /* 0x004fce0000010000 */
[----:B------:R-:W2:Y:S01]  /*5340*/  MUFU.EX2 R21, R38 ;  /* 0x0000002600157308 */ /* 0x000ea20000000800 */
[C---:B---3--:R-:W-:Y:S01]  /*5350*/  FADD.FTZ R2, R16.reuse, R22 ;  /* 0x0000001610027221 */ /* 0x048fe20000010000 */
[----:B------:R-:W-:-:S06]  /*5360*/  F2FP.BF16.PACK_AB R128, R16, R17 ;  /* 0x000000111080723e */ /* 0x000fcc00000010ff */
[----:B------:R-:W3:Y:S01]  /*5370*/  MUFU.EX2 R18, R32 ;  /* 0x0000002000127308 */ /* 0x000ee20000000800 */
[----:B-1----:R-:W-:-:S07]  /*5380*/  FADD.FTZ R0, R19, R23 ;  /* 0x0000001713007221 */ /* 0x002fce0000010000 */
[----:B------:R-:W1:Y:S01]  /*5390*/  MUFU.EX2 R20, R39 ;  /* 0x0000002700147308 */ /* 0x000e620000000800 */
[----:B--2---:R-:W-:Y:S02]  /*53a0*/  FADD.FTZ R2, R21, R2 ;  /* 0x0000000215027221 */ /* 0x004fe40000010000 */
[C---:B---3--:R-:W-:Y:S01]  /*53b0*/  FADD.FTZ R16, R18.reuse, R0 ;  /* 0x0000000012107221 */ /* 0x048fe20000010000 */
[----:B------:R-:W-:Y:S01]  /*53c0*/  F2FP.BF16.PACK_AB R129, R18, R19 ;  /* 0x000000131281723e */ /* 0x000fe200000010ff */
[C---:B-1----:R-:W-:Y:S01]  /*53d0*/  FADD.FTZ R0, R20.reuse, R2 ;  /* 0x0000000214007221 */ /* 0x042fe20000010000 */
[----:B------:R-:W-:Y:S02]  /*53e0*/  F2FP.BF16.PACK_AB R130, R20, R21 ;  /* 0x000000151482723e */ /* 0x000fe400000010ff */
[----:B------:R-:W1:Y:S01]  /*53f0*/  MUFU.EX2 R2, R35 ;  /* 0x0000002300027308 */ /* 0x000e620000000800 */
[----:B------:R-:W2:Y:S04]  /*5400*/  LDSM.16.MT88.4 R20, [R250+0x6100] ;  /* 0x00610000fa14783b */ /* 0x000ea80000004200 */
[----:B------:R3:W-:Y:S01]  /*5410*/  STL [R1+0x54], R0 ;  /* 0x0000540001007387 */ /* 0x0007e20000100800 */
[----:B-1----:R-:W-:-:S02]  /*5420*/  FADD.FTZ R16, R2, R16 ;  /* 0x0000001002107221 */ /* 0x002fc40000010000 */
[----:B---3--:R-:W1:Y:S01]  /*5430*/  MUFU.EX2 R0, R34 ;  /* 0x0000002200007308 */ /* 0x008e620000000800 */
[----:B--2---:R-:W-:Y:S01]  /*5440*/  HMMA.16816.F32.BF16 R24, R12, R20, RZ ;  /* 0x000000140c18723c */ /* 0x004fe200000418ff */
[C---:B-1----:R-:W-:Y:S01]  /*5450*/  FADD.FTZ R16, R0.reuse, R16 ;  /* 0x0000001000107221 */ /* 0x042fe20000010000 */
[----:B------:R-:W-:-:S06]  /*5460*/  F2FP.BF16.PACK_AB R131, R0, R2 ;  /* 0x000000020083723e */ /* 0x000fcc00000010ff */
[----:B------:R-:W-:Y:S01]  /*5470*/  HMMA.16816.F32.BF16 R12, R12, R22, RZ ;  /* 0x000000160c0c723c */ /* 0x000fe200000418ff */
[----:B------:R-:W-:Y:S04]  /*5480*/  STL [R1+0x80], R16 ;  /* 0x0000801001007387 */ /* 0x000fe80000100800 */
[----:B------:R-:W1:Y:S11]  /*5490*/  LDSM.16.MT88.4 R16, [R250+0x6900] ;  /* 0x00690000fa10783b */ /* 0x000e760000004200 */
[C---:B-1----:R-:W-:Y:S08]  /*54a0*/  HMMA.16816.F32.BF16 R24, R8.reuse, R16, R24 ;  /* 0x000000100818723c */ /* 0x042ff00000041818 */
[----:B------:R-:W-:Y:S01]  /*54b0*/  HMMA.16816.F32.BF16 R12, R8, R18, R12 ;  /* 0x00000012080c723c */ /* 0x000fe2000004180c */
        /* <DEDUP_REMOVED lines=25> */
[----:B------:R-:W2:Y:S03]  /*5650*/  LDSM.16.MT88.4 R152, [R248+0x1900] ;  /* 0x00190000f898783b */ /* 0x000ea60000004200 */
[C---:B-1----:R-:W-:Y:S01]  /*5660*/  HMMA.16816.F32.BF16 R84, R4.reuse, R8, R160 ;  /* 0x000000080454723c */ /* 0x042fe200000418a0 */
[----:B------:R-:W1:Y:S07]  /*5670*/  LDSM.16.MT88.4 R160, [R135+0x1900] ;  /* 0x0019000087a0783b */ /* 0x000e6e0000004200 */
[----:B------:R-:W-:Y:S01]  /*5680*/  HMMA.16816.F32.BF16 R88, R4, R10, R124 ;  /* 0x0000000a0458723c */ /* 0x000fe2000004187c */
[----:B------:R-:W3:Y:S07]  /*5690*/  LDSM.16.MT88.4 R8, [R248+0x5100] ;  /* 0x00510000f808783b */ /* 0x000eee0000004200 */
[C---:B--2---:R-:W-:Y:S08]  /*56a0*/  HMMA.16816.F32.BF16 R156, R128.reuse, R152, R156 ;  /* 0x00000098809c723c */ /* 0x044ff0000004189c */
[C---:B------:R-:W-:Y:S08]  /*56b0*/  HMMA.16816.F32.BF16 R152, R128.reuse, R154, R20 ;  /* 0x0000009a8098723c */ /* 0x040ff00000041814 */
[----:B-1----:R-:W-:Y:S08]  /*56c0*/  HMMA.16816.F32.BF16 R164, R128, R160, R164 ;  /* 0x000000a080a4723c */ /* 0x002ff000000418a4 */
[C---:B---3--:R-:W-:Y:S01]  /*56d0*/  HMMA.16816.F32.BF16 R92, R4.reuse, R8, R144 ;  /* 0x00000008045c723c */ /* 0x048fe20000041890 */
[----:B------:R-:W1:Y:S07]  /*56e0*/  LDSM.16.MT88.4 R144, [R251+0x1900] ;  /* 0x00190000fb90783b */ /* 0x000e6e0000004200 */
[----:B------:R-:W-:Y:S01]  /*56f0*/  HMMA.16816.F32.BF16 R96, R4, R10, R120 ;  /* 0x0000000a0460723c */ /* 0x000fe20000041878 */
[----:B------:R-:W2:Y:S07]  /*5700*/  LDSM.16.MT88.4 R8, [R251+0x5100] ;  /* 0x00510000fb08783b */ /* 0x000eae0000004200 */
[C---:B------:R-:W-:Y:S08]  /*5710*/  HMMA.16816.F32.BF16 R160, R128.reuse, R162, R16 ;  /* 0x000000a280a0723c */ /* 0x040ff00000041810 */
[----:B-1----:R-:W-:Y:S08]  /*5720*/  HMMA.16816.F32.BF16 R148, R128, R144, R148 ;  /* 0x000000908094723c */ /* 0x002ff00000041894 */
[C---:B--2---:R-:W-:Y:S01]  /*5730*/  HMMA.16816.F32.BF16 R100, R4.reuse, R8, R136 ;  /* 0x000000080464723c */ /* 0x044fe20000041888 */
[----:B------:R-:W1:Y:S07]  /*5740*/  LDSM.16.MT88.4 R136, [R250+0x1900] ;  /* 0x00190000fa88783b */ /* 0x000e6e0000004200 */
[----:B------:R-:W-:Y:S01]  /*5750*/  HMMA.16816.F32.BF16 R104, R4, R10, R108 ;  /* 0x0000000a0468723c */ /* 0x000fe2000004186c */
[----:B------:R-:W2:Y:S07]  /*5760*/  LDSM.16.MT88.4 R8, [R250+0x5100] ;  /* 0x00510000fa08783b */ /* 0x000eae0000004200 */
[C---:B------:R-:W-:Y:S08]  /*5770*/  HMMA.16816.F32.BF16 R144, R128.reuse, R146, R28 ;  /* 0x000000928090723c */ /* 0x040ff0000004181c */
[----:B-1----:R-:W-:Y:S08]  /*5780*/  HMMA.16816.F32.BF16 R140, R128, R136, R140 ;  /* 0x00000088808c723c */ /* 0x002ff0000004188c */
[C---:B--2---:R-:W-:Y:S08]  /*5790*/  HMMA.16816.F32.BF16 R108, R4.reuse, R8, R116 ;  /* 0x00000008046c723c */ /* 0x044ff00000041874 */
[----:B------:R-:W-:Y:S01]  /*57a0*/  HMMA.16816.F32.BF16 R112, R4, R10, R112 ;  /* 0x0000000a0470723c */ /* 0x000fe20000041870 */
[----:B------:R-:W1:Y:S07]  /*57b0*/  LDSM.16.MT88.4 R8, [R135+0x7100] ;  /* 0x007100008708783b */ /* 0x000e6e0000004200 */
[----:B------:R-:W-:Y:S08]  /*57c0*/  HMMA.16816.F32.BF16 R136, R128, R138, R32 ;  /* 0x0000008a8088723c */ /* 0x000ff00000041820 */
[C---:B-1----:R-:W-:Y:S08]  /*57d0*/  HMMA.16816.F32.BF16 R184, R4.reuse, R8, R184 ;  /* 0x0000000804b8723c */ /* 0x042ff000000418b8 */
[C---:B------:R-:W-:Y:S01]  /*57e0*/  HMMA.16816.F32.BF16 R176, R4.reuse, R10, R176 ;  /* 0x0000000a04b0723c */ /* 0x040fe200000418b0 */
[----:B------:R-:W1:Y:S07]  /*57f0*/  LDSM.16.MT88.4 R8, [R248+0x7100] ;  /* 0x00710000f808783b */ /* 0x000e6e0000004200 */
[C---:B-1----:R-:W-:Y:S01]  /*5800*/  HMMA.16816.F32.BF16 R120, R4.reuse, R8, R80 ;  /* 0x000000080478723c */ /* 0x042fe20000041850 */
[----:B------:R-:W-:Y:S07]  /*5810*/  LDSM.16.MT88.4 R80, [R248+0x5900] ;  /* 0x00590000f850783b */ /* 0x000fee0000004200 */
[C---:B------:R-:W-:Y:S01]  /*5820*/  HMMA.16816.F32.BF16 R116, R4.reuse, R10, R64 ;  /* 0x0000000a0474723c */ /* 0x040fe20000041840 */
[----:B------:R-:W1:Y:S04]  /*5830*/  LDSM.16.MT88.4 R8, [R251+0x7100] ;  /* 0x00710000fb08783b */ /* 0x000e680000004200 */
[----:B------:R-:W-:Y:S03]  /*5840*/  LDSM.16.MT88.4 R64, [R250+0x3900] ;  /* 0x00390000fa40783b */ /* 0x000fe60000004200 */
[C---:B-1----:R-:W-:Y:S01]  /*5850*/  HMMA.16816.F32.BF16 R124, R4.reuse, R10, R40 ;  /* 0x0000000a047c723c */ /* 0x042fe20000041828 */
[----:B------:R-:W1:Y:S07]  /*5860*/  LDSM.16.MT88.4 R40, [R135+0x3900] ;  /* 0x003900008728783b */ /* 0x000e6e0000004200 */
[----:B------:R-:W-:Y:S01]  /*5870*/  HMMA.16816.F32.BF16 R180, R4, R8, R48 ;  /* 0x0000000804b4723c */ /* 0x000fe20000041830 */
[----:B------:R-:W2:Y:S04]  /*5880*/  LDSM.16.MT88.4 R48, [R248+0x3900] ;  /* 0x00390000f830783b */ /* 0x000ea80000004200 */
[----:B------:R-:W3:Y:S03]  /*5890*/  LDSM.16.MT88.4 R8, [R250+0x7100] ;  /* 0x00710000fa08783b */ /* 0x000ee60000004200 */
[C---:B-1----:R-:W-:Y:S08]  /*58a0*/  HMMA.16816.F32.BF16 R36, R128.reuse, R40, R36 ;  /* 0x000000288024723c */ /* 0x042ff00000041824 */
[C---:B------:R-:W-:Y:S08]  /*58b0*/  HMMA.16816.F32.BF16 R40, R128.reuse, R42, R44 ;  /* 0x0000002a8028723c */ /* 0x040ff0000004182c */
[C---:B--2---:R-:W-:Y:S08]  /*58c0*/  HMMA.16816.F32.BF16 R44, R128.reuse, R48, R52 ;  /* 0x00000030802c723c */ /* 0x044ff00000041834 */
[----:B------:R-:W-:Y:S01]  /*58d0*/  HMMA.16816.F32.BF16 R48, R128, R50, R56 ;  /* 0x000000328030723c */ /* 0x000fe20000041838 */
[----:B------:R-:W1:Y:S07]  /*58e0*/  LDSM.16.MT88.4 R56, [R251+0x3900] ;  /* 0x00390000fb38783b */ /* 0x000e6e0000004200 */
[C---:B---3--:R-:W-:Y:S08]  /*58f0*/  HMMA.16816.F32.BF16 R24, R4.reuse, R8, R24 ;  /* 0x000000080418723c */ /* 0x048ff00000041818 */
[----:B------:R-:W-:Y:S01]  /*5900*/  HMMA.16816.F32.BF16 R12, R4, R10, R12 ;  /* 0x0000000a040c723c */ /* 0x000fe2000004180c */
[----:B------:R-:W-:Y:S07]  /*5910*/  LDSM.16.MT88.4 R4, [R250+0x7900] ;  /* 0x00790000fa04783b */ /* 0x000fee0000004200 */
[C---:B-1----:R-:W-:Y:S08]  /*5920*/  HMMA.16816.F32.BF16 R52, R128.reuse, R56, R60 ;  /* 0x000000388034723c */ /* 0x042ff0000004183c */
[C---:B------:R-:W-:Y:S01]  /*5930*/  HMMA.16816.F32.BF16 R60, R128.reuse, R64, R72 ;  /* 0x00000040803c723c */ /* 0x040fe20000041848 */
[----:B------:R-:W1:Y:S07]  /*5940*/  LDSM.16.MT88.4 R72, [R135+0x5900] ;  /* 0x005900008748783b */ /* 0x000e6e0000004200 */
[C---:B------:R-:W-:Y:S08]  /*5950*/  HMMA.16816.F32.BF16 R64, R128.reuse, R66, R76 ;  /* 0x000000428040723c */ /* 0x040ff0000004184c */
[C---:B------:R-:W-:Y:S08]  /*5960*/  HMMA.16816.F32.BF16 R76, R128.reuse, R80, R92 ;  /* 0x00000050804c723c */ /* 0x040ff0000004185c */
[C---:B------:R-:W-:Y:S01]  /*5970*/  HMMA.16816.F32.BF16 R80, R128.reuse, R82, R96 ;  /* 0x000000528050723c */ /* 0x040fe20000041860 */
[----:B------:R-:W2:Y:S07]  /*5980*/  LDSM.16.MT88.4 R96, [R250+0x5900] ;  /* 0x00590000fa60783b */ /* 0x000eae0000004200 */
[C---:B------:R-:W-:Y:S08]  /*5990*/  HMMA.16816.F32.BF16 R56, R128.reuse, R58, R68 ;  /* 0x0000003a8038723c */ /* 0x040ff00000041844 */
        /* <DEDUP_REMOVED lines=9> */
[C---:B--2---:R-:W-:Y:S01]  /*5a30*/  HMMA.16816.F32.BF16 R108, R128.reuse, R112, R120 ;  /* 0x00000070806c723c */ /* 0x044fe20000041878 */
[----:B------:R-:W2:Y:S07]  /*5a40*/  LDSM.16.MT88.4 R120, [R251+0x7900] ;  /* 0x00790000fb78783b */ /* 0x000eae0000004200 */
[C---:B------:R-:W-:Y:S08]  /*5a50*/  HMMA.16816.F32.BF16 R112, R128.reuse, R114, R116 ;  /* 0x000000728070723c */ /* 0x040ff00000041874 */
[C---:B-1----:R-:W-:Y:S08]  /*5a60*/  HMMA.16816.F32.BF16 R100, R128.reuse, R104, R184 ;  /* 0x000000688064723c */ /* 0x042ff000000418b8 */
[C---:B------:R-:W-:Y:S08]  /*5a70*/  HMMA.16816.F32.BF16 R104, R128.reuse, R106, R176 ;  /* 0x0000006a8068723c */ /* 0x040ff000000418b0 */
[C---:B--2---:R-:W-:Y:S08]  /*5a80*/  HMMA.16816.F32.BF16 R116, R128.reuse, R120, R180 ;  /* 0x000000788074723c */ /* 0x044ff000000418b4 */
[C---:B------:R-:W-:Y:S08]  /*5a90*/  HMMA.16816.F32.BF16 R120, R128.reuse, R122, R124 ;  /* 0x0000007a8078723c */ /* 0x040ff0000004187c */
[C---:B------:R-:W-:Y:S08]  /*5aa0*/  HMMA.16816.F32.BF16 R124, R128.reuse, R4, R24 ;  /* 0x00000004807c723c */ /* 0x040ff00000041818 */
[----:B------:R-:W-:Y:S01]  /*5ab0*/  HMMA.16816.F32.BF16 R128, R128, R6, R12 ;  /* 0x000000068080723c */ /* 0x000fe2000004180c */
[----:B------:R-:W-:Y:S07]  /*5ac0*/  @P0 BRA `(.L_x_612) ;  /* 0x000040e000000947 */ /* 0x000fee0003800000 */
[----:B------:R-:W2:Y:S04]  /*5ad0*/  LDL R8, [R1+0xc4] ;  /* 0x0000c40001087983 */ /* 0x000ea80000100800 */
[----:B------:R-:W2:Y:S04]  /*5ae0*/  LDL R9, [R1+0x7c] ;  /* 0x00007c0001097983 */ /* 0x000ea80000100800 */
[----:B------:R-:W3:Y:S04]  /*5af0*/  LDL R188, [R1+0xbc] ;  /* 0x0000bc0001bc7983 */ /* 0x000ee80000100800 */
[----:B------:R-:W3:Y:S04]  /*5b00*/  LDL R189, [R1+0xb0] ;  /* 0x0000b00001bd7983 */ /* 0x000ee80000100800 */
[----:B------:R-:W4:Y:S04]  /*5b10*/  LDL R190, [R1+0xc0] ;  /* 0x0000c00001be7983 */ /* 0x000f280000100800 */
[----:B------:R-:W4:Y:S01]  /*5b20*/  LDL R191, [R1+0xb4] ;  /* 0x0000b40001bf7983 */ /* 0x000f220000100800 */
[----:B------:R-:W-:Y:S01]  /*5b30*/  PLOP3.LUT P0, PT, PT, PT, UP1, 0x80, 0x0 ;  /* 0x000000000000781c */ /* 0x000fe20003f0f018 */
[----:B------:R-:W-:Y:S01]  /*5b40*/  IMAD.MOV.U32 R2, RZ, RZ, R132 ;  /* 0x000000ffff027224 */ /* 0x000fe200078e0084 */
[----:B------:R-:W-:-:S11]  /*5b50*/  UMOV UR5, 0x1 ;  /* 0x0000000100057882 */ /* 0x000fd60000000000 */
[----:B------:R-:W-:Y:S01]  /*5b60*/  @P0 IMAD.HI.U32 R0, R133, c[0x0][0x2c8], RZ ;  /* 0x0000b20085000a27 */ /* 0x000fe200078e00ff */
[----:B------:R-:W-:-:S03]  /*5b70*/  PLOP3.LUT P0, PT, PT, PT, UP1, 0x80, 0x0 ;  /* 0x000000000000781c */ /* 0x000fc60003f0f018 */
[----:B------:R-:W-:-:S10]  /*5b80*/  IMAD.MOV.U32 R133, RZ, RZ, R3 ;  /* 0x000000ffff857224 */ /* 0x000fd400078e0003 */
[----:B------:R-:W-:-:S05]  /*5b90*/  @P0 SHF.R.U32.HI R4, RZ, c[0x0][0x2cc], R0 ;  /* 0x0000b300ff040a19 */ /* 0x000fca0000011600 */
[----:B------:R3:W-:Y:S01]  /*5ba0*/  @P0 STL [R1+0x98], R4 ;  /* 0x0000980401000387 */ /* 0x0007e20000100800 */
[C---:B--2---:R-:W-:Y:S01]  /*5bb0*/  SHF.L.U64.HI R3, R9.reuse, 0x1, R8 ;  /* 0x0000000109037819 */ /* 0x044fe20000010208 */
[----:B------:R-:W-:-:S04]  /*5bc0*/  IMAD.SHL.U32 R0, R9, 0x2, RZ ;  /* 0x0000000209007824 */ /* 0x000fc800078e00ff */
[----:B------:R1:W-:Y:S01]  /*5bd0*/  STL [R1+0x78], R3 ;  /* 0x0000780301007387 */ /* 0x0003e20000100800 */
[----:B---3--:R-:W-:-:S03]  /*5be0*/  SHF.L.U64.HI R4, R189, 0x1, R188 ;  /* 0x00000001bd047819 */ /* 0x008fc600000102bc */
[----:B------:R2:W-:Y:S04]  /*5bf0*/  STL [R1+0xb8], R0 ;  /* 0x0000b80001007387 */ /* 0x0005e80000100800 */
[----:B------:R4:W-:Y:S01]  /*5c00*/  STL [R1+0x74], R4 ;  /* 0x0000740401007387 */ /* 0x0009e20000100800 */
[----:B-1----:R-:W-:Y:S01]  /*5c10*/  IMAD.SHL.U32 R3, R189, 0x2, RZ ;  /* 0x00000002bd037824 */ /* 0x002fe200078e00ff */
[----:B--2---:R-:W-:-:S04]  /*5c20*/  SEL R0, RZ, 0x10, P5 ;  /* 0x00000010ff007807 */ /* 0x004fc80002800000 */
[----:B------:R1:W-:Y:S01]  /*5c30*/  STL [R1+0x70], R3 ;  /* 0x0000700301007387 */ /* 0x0003e20000100800 */
[----:B----4-:R-:W-:-:S03]  /*5c40*/  SHF.L.U64.HI R4, R191, 0x1, R190 ;  /* 0x00000001bf047819 */ /* 0x010fc600000102be */
[----:B------:R2:W-:Y:S04]  /*5c50*/  STL [R1+0x8c], R0 ;  /* 0x00008c0001007387 */ /* 0x0005e80000100800 */
[----:B------:R3:W-:Y:S01]  /*5c60*/  STL [R1+0x6c], R4 ;  /* 0x00006c0401007387 */ /* 0x0007e20000100800 */
[----:B-1----:R-:W-:Y:S01]  /*5c70*/  IMAD.SHL.U32 R3, R191, 0x2, RZ ;  /* 0x00000002bf037824 */ /* 0x002fe200078e00ff */
[----:B--2---:R-:W-:-:S04]  /*5c80*/  SEL R0, RZ, 0x10, P4 ;  /* 0x00000010ff007807 */ /* 0x004fc80002000000 */
[----:B------:R3:W-:Y:S04]  /*5c90*/  STL [R1+0x68], R3 ;  /* 0x0000680301007387 */ /* 0x0007e80000100800 */
[----:B------:R3:W-:Y:S02]  /*5ca0*/  STL [R1+0x88], R0 ;  /* 0x0000880001007387 */ /* 0x0007e40000100800 */
.L_x_615:
[----:B------:R-:W2:Y:S01]  /*5cb0*/  LDL R5, [R1] ;  /* 0x0000000001057983 */ /* 0x000ea20000100800 */
[----:B------:R-:W-:Y:S04]  /*5cc0*/  DEPBAR.LE SB0, 0x0 ;  /* 0x000080000000791a */ /* 0x000fe80000000000 */
[----:B---3--:R-:W3:Y:S04]  /*5cd0*/  LDL R4, [R1+0x3c] ;  /* 0x00003c0001047983 */ /* 0x008ee80000100800 */
[----:B------:R-:W-:Y:S01]  /*5ce0*/  BAR.SYNC.DEFER_BLOCKING 0x0 ;  /* 0x0000000000007b1d */ /* 0x000fe20000010000 */
[----:B------:R-:W-:Y:S05]  /*5cf0*/  ISETP.LE.AND P0, PT, RZ, UR10, PT ;  /* 0x0000000aff007c0c */ /* 0x000fea000bf03270 */
[----:B------:R-:W4:Y:S04]  /*5d00*/  LDL R3, [R1+0x38] ;  /* 0x0000380001037983 */ /* 0x000f280000100800 */
[----:B------:R-:W4:Y:S04]  /*5d10*/  LDL R0, [R1+0x34] ;  /* 0x0000340001007983 */ /* 0x000f280000100800 */
[----:B------:R1:W5:Y:S04]  /*5d20*/  LDL R132, [R1+0x40] ;  /* 0x0000400001847983 */ /* 0x0003680000100800 */
[----:B------:R1:W1:Y:S04]  /*5d30*/  LDSM.16.M88.4 R8, [R134+0x10100] ;  /* 0x010100008608783b */ /* 0x0002680000000200 */
[----:B------:R1:W1:Y:S04]  /*5d40*/  LDSM.16.M88.4 R16, [R134+0x10900] ;  /* 0x010900008610783b */ /* 0x0002680000000200 */
[----:B------:R1:W1:Y:S04]  /*5d50*/  LDSM.16.M88.4 R24, [R134+0x11100] ;  /* 0x011100008618783b */ /* 0x0002680000000200 */
[----:B------:R1:W1:Y:S04]  /*5d60*/  LDSM.16.M88.4 R32, [R134+0x11900] ;  /* 0x011900008620783b */ /* 0x0002680000000200 */
[----:B--2---:R2:W1:Y:S04]  /*5d70*/  LDSM.16.M88.4 R176, [R5] ;  /* 0x0000000005b0783b */ /* 0x0044680000000200 */
[----:B---3--:R2:W3:Y:S04]  /*5d80*/  LDSM.16.M88.4 R180, [R4] ;  /* 0x0000000004b4783b */ /* 0x0084e80000000200 */
[----:B----4-:R2:W4:Y:S04]  /*5d90*/  LDSM.16.M88.4 R184, [R3] ;  /* 0x0000000003b8783b */ /* 0x0105280000000200 */
[----:B------:R2:W1:Y:S01]  /*5da0*/  LDSM.16.M88.4 R188, [R0] ;  /* 0x0000000000bc783b */ /* 0x0004620000000200 */
[----:B------:R-:W-:-:S05]  /*5db0*/  @!P0 BRA `(.L_x_613) ;  /* 0x000004b000008947 */ /* 0x000fca0003800000 */
[----:B--2---:R-:W2:Y:S01]  /*5dc0*/  LDL R3, [R1+0x4c] ;  /* 0x00004c0001037983 */ /* 0x004ea20000100800 */
[----:B-----5:R-:W-:Y:S03]  /*5dd0*/  LOP3.LUT R132, R132, 0xffffbfff, RZ, 0xc0, !PT ;  /* 0xffffbfff84847812 */ /* 0x020fe600078ec0ff */
[----:B----4-:R-:W4:Y:S01]  /*5de0*/  LDL R6, [R1+0x48] ;  /* 0x0000480001067983 */ /* 0x010f220000100800 */
[----:B------:R-:W-:Y:S03]  /*5df0*/  @P1 LOP3.LUT R132, R132, 0x4000, RZ, 0xfc, !PT ;  /* 0x0000400084841812 */ /* 0x000fe600078efcff */
[----:B---3--:R-:W3:Y:S04]  /*5e00*/  LDL R13, [R1+0x50] ;  /* 0x00005000010d7983 */ /* 0x008ee80000100800 */
[----:B------:R-:W-:Y:S04]  /*5e10*/  STL [R1+0x40], R132 ;  /* 0x0000408401007387 */ /* 0x000fe80000100800 */
[----:B------:R-:W3:Y:S04]  /*5e20*/  LDL R29, [R1+0xb8] ;  /* 0x0000b800011d7983 */ /* 0x000ee80000100800 */
        /* <DEDUP_REMOVED lines=8> */
[----:B------:R-:W3:Y:S01]  /*5eb0*/  LDL R30, [R1+0xa0] ;  /* 0x0000a000011e7983 */ /* 0x000ee20000100800 */
[----:B--2---:R-:W-:Y:S01]  /*5ec0*/  SHF.R.S32.HI R0, RZ, 0x1f, R3 ;  /* 0x0000001fff007819 */ /* 0x004fe20000011403 */
[C---:B------:R-:W-:Y:S04]  /*5ed0*/  IMAD.WIDE.U32 R4, R3.reuse, c[0x0][0x208], RZ ;  /* 0x0000820003047a25 */ /* 0x040fe800078e00ff */
[----:B------:R-:W-:Y:S04]  /*5ee0*/  IMAD R0, R0, c[0x0][0x208], RZ ;  /* 0x0000820000007a24 */ /* 0x000fe800078e02ff */
[----:B------:R-:W-:Y:S04]  /*5ef0*/  IMAD R0, R3, c[0x0][0x20c], R0 ;  /* 0x0000830003007a24 */ /* 0x000fe800078e0200 */
[----:B------:R-:W-:Y:S01]  /*5f00*/  IMAD.IADD R5, R5, 0x1, R0 ;  /* 0x0000000105057824 */ /* 0x000fe200078e0200 */
[----:B----4-:R-:W-:Y:S03]  /*5f10*/  SHF.R.S32.HI R0, RZ, 0x1f, R6 ;  /* 0x0000001fff007819 */ /* 0x010fe60000011406 */
        /* <DEDUP_REMOVED lines=8> */
[----:B------:R2:W-:Y:S04]  /*5fa0*/  SHFL.IDX PT, R0, R12, 0x1, 0x181f ;  /* 0x00381f000c007f89 */ /* 0x0005e800000e0000 */
[----:B------:R-:W4:Y:S04]  /*5fb0*/  SHFL.IDX PT, R5, R3, RZ, 0x181f ;  /* 0x00181fff03057589 */ /* 0x000f2800000e0000 */
[----:B------:R-:W1:Y:S01]  /*5fc0*/  SHFL.IDX PT, R3, R3, 0x1, 0x181f ;  /* 0x00381f0003037f89 */ /* 0x000e6200000e0000 */
[C---:B---3--:R-:W-:Y:S03]  /*5fd0*/  IADD3 R6, P0, R4.reuse, R29, RZ ;  /* 0x0000001d04067210 */ /* 0x048fe60007f1e0ff */
[----:B--2---:R-:W2:Y:S02]  /*5fe0*/  LDL R12, [R1+0x90] ;  /* 0x00009000010c7983 */ /* 0x004ea40000100800 */
[C---:B----4-:R-:W-:Y:S05]  /*5ff0*/  IMAD.X R7, R5.reuse, 0x1, R28, P0 ;  /* 0x0000000105077824 */ /* 0x050fea00000e061c */
[----:B------:R3:W-:Y:S02]  /*6000*/  LDGSTS.E.BYPASS.LTC128B.128 [R13], [R6.64], !P6 ;  /* 0x00000000060d7fae */ /* 0x0007e4000f101d50 */
[C---:B---3--:R-:W-:Y:S05]  /*6010*/  IADD3 R6, P0, R4.reuse, R23, RZ ;  /* 0x0000001704067210 */ /* 0x048fea0007f1e0ff */
[C---:B------:R-:W-:Y:S05]  /*6020*/  IMAD.X R7, R5.reuse, 0x1, R22, P0 ;  /* 0x0000000105077824 */ /* 0x040fea00000e0616 */
[----:B------:R3:W-:Y:S02]  /*6030*/  LDGSTS.E.BYPASS.LTC128B.128 [R21], [R6.64], !P5 ;  /* 0x0000000006157fae */ /* 0x0007e4000e901d50 */
[C---:B---3--:R-:W-:Y:S02]  /*6040*/  IADD3 R6, P0, R4.reuse, R20, RZ ;  /* 0x0000001404067210 */ /* 0x048fe40007f1e0ff */
[----:B------:R-:W3:Y:S03]  /*6050*/  LDL R21, [R1+0x8c] ;  /* 0x00008c0001157983 */ /* 0x000ee60000100800 */
[----:B------:R-:W-:Y:S05]  /*6060*/  IMAD.X R7, R5, 0x1, R15, P0 ;  /* 0x0000000105077824 */ /* 0x000fea00000e060f */
[----:B------:R4:W-:Y:S04]  /*6070*/  LDGSTS.E.BYPASS.LTC128B.128 [R14], [R6.64], !P4 ;  /* 0x00000000060e7fae */ /* 0x0009e8000e101d50 */
[----:B----4-:R-:W4:Y:S01]  /*6080*/  LDL R14, [R1+0x88] ;  /* 0x00008800010e7983 */ /* 0x010f220000100800 */
[C---:B------:R-:W-:Y:S05]  /*6090*/  IMAD.SHL.U32 R6, R31.reuse, 0x2, RZ ;  /* 0x000000021f067824 */ /* 0x040fea00078e00ff */
[----:B------:R-:W-:Y:S02]  /*60a0*/  IADD3 R4, P0, R4, R6, RZ ;  /* 0x0000000604047210 */ /* 0x000fe40007f1e0ff */
[----:B--2---:R-:W-:Y:S02]  /*60b0*/  SHF.L.U64.HI R7, R31, 0x1, R12 ;  /* 0x000000011f077819 */ /* 0x004fe4000001020c */
[----:B------:R-:W2:Y:S03]  /*60c0*/  LDL R12, [R1+0x94] ;  /* 0x00009400010c7983 */ /* 0x000ea60000100800 */
[----:B------:R-:W-:Y:S05]  /*60d0*/  IMAD.X R5, R5, 0x1, R7, P0 ;  /* 0x0000000105057824 */ /* 0x000fea00000e0607 */
[----:B------:R1:W-:Y:S02]  /*60e0*/  LDGSTS.E.BYPASS.LTC128B.128 [R30], [R4.64], !P3 ;  /* 0x00000000041e7fae */ /* 0x0003e4000d901d50 */
[----:B-1----:R-:W-:Y:S05]  /*60f0*/  IADD3 R4, P0, R0, R29, RZ ;  /* 0x0000001d00047210 */ /* 0x002fea0007f1e0ff */
[----:B------:R-:W-:Y:S05]  /*6100*/  IMAD.X R5, R3, 0x1, R28, P0 ;  /* 0x0000000103057824 */ /* 0x000fea00000e061c */
[----:B------:R3:W-:Y:S02]  /*6110*/  LDGSTS.E.BYPASS.LTC128B.128 [R13+0x1000], [R4.64], !P6 ;  /* 0x01000000040d7fae */ /* 0x0007e4000f101d50 */
[C---:B---3--:R-:W-:Y:S04]  /*6120*/  IADD3 R4, -R21.reuse, 0x10, RZ ;  /* 0x0000001015047810 */ /* 0x048fe80007ffe1ff */
[----:B------:R-:W-:Y:S04]  /*6130*/  LOP3.LUT R4, R4, 0xf, RZ, 0xc0, !PT ;  /* 0x0000000f04047812 */ /* 0x000fe800078ec0ff */
[-C--:B------:R-:W-:Y:S04]  /*6140*/  IADD3 R4, P1, P0, R4, R0.reuse, R23 ;  /* 0x0000000004047210 */ /* 0x080fe8000783e017 */
[-C--:B------:R-:W-:Y:S02]  /*6150*/  IADD3.X R5, RZ, R3.reuse, R22, P1, P0 ;  /* 0x00000003ff057210 */ /* 0x080fe40000fe0416 */
[----:B------:R-:W-:Y:S11]  /*6160*/  ISETP.NE.U32.AND P0, PT, R21, RZ, PT ;  /* 0x000000ff1500720c */ /* 0x000ff60003f05070 */
[----:B------:R-:W-:Y:S02]  /*6170*/  @!UPT UIADD3 URZ, URZ, URZ, URZ ;  /* 0x0000003f3f3ff290 */ /* 0x000fe4000fffe03f */
[----:B------:R4:W-:Y:S02]  /*6180*/  LDGSTS.E.BYPASS.LTC128B.128.ZFILL [R13+0x3000], [R4.64], P0 ;  /* 0x03000000040d7fae */ /* 0x0009e40008141d50 */
[----:B----4-:R-:W-:Y:S04]  /*6190*/  IADD3 R4, -R14, 0x10, RZ ;  /* 0x000000100e047810 */ /* 0x010fe80007ffe1ff */
[----:B------:R-:W-:Y:S04]  /*61a0*/  LOP3.LUT R4, R4, 0xf, RZ, 0xc0, !PT ;  /* 0x0000000f04047812 */ /* 0x000fe800078ec0ff */
[-C--:B------:R-:W-:Y:S04]  /*61b0*/  IADD3 R4, P1, P0, R4, R0.reuse, R20 ;  /* 0x0000000004047210 */ /* 0x080fe8000783e014 */
[-C--:B------:R-:W-:Y:S02]  /*61c0*/  IADD3.X R5, RZ, R3.reuse, R15, P1, P0 ;  /* 0x00000003ff057210 */ /* 0x080fe40000fe040f */
[----:B------:R-:W-:Y:S11]  /*61d0*/  ISETP.NE.U32.AND P0, PT, R14, RZ, PT ;  /* 0x000000ff0e00720c */ /* 0x000ff60003f05070 */
[----:B------:R-:W-:Y:S02]  /*61e0*/  @!UPT UIADD3 URZ, URZ, URZ, URZ ;  /* 0x0000003f3f3ff290 */ /* 0x000fe4000fffe03f */
[----:B------:R2:W-:Y:S02]  /*61f0*/  LDGSTS.E.BYPASS.LTC128B.128.ZFILL [R13+0x5000], [R4.64], P0 ;  /* 0x05000000040d7fae */ /* 0x0005e40008141d50 */
[----:B--2---:R-:W-:Y:S04]  /*6200*/  IADD3 R4, -R12, 0x10, RZ ;  /* 0x000000100c047810 */ /* 0x004fe80007ffe1ff */
[----:B------:R-:W-:Y:S04]  /*6210*/  LOP3.LUT R4, R4, 0xf, RZ, 0xc0, !PT ;  /* 0x0000000f04047812 */ /* 0x000fe800078ec0ff */
[----:B------:R-:W-:Y:S04]  /*6220*/  IADD3 R4, P1, P0, R4, R0, R6 ;  /* 0x0000000004047210 */ /* 0x000fe8000783e006 */
[----:B------:R-:W-:Y:S02]  /*6230*/  IADD3.X R5, RZ, R3, R7, P1, P0 ;  /* 0x00000003ff057210 */ /* 0x000fe40000fe0407 */
[----:B------:R-:W-:Y:S02]  /*6240*/  ISETP.NE.U32.AND P0, PT, R12, RZ, PT ;  /* 0x000000ff0c00720c */ /* 0x000fe40003f05070 */
[----:B------:R-:W-:Y:S11]  /*6250*/  LOP3.LUT P1, RZ, R132, 0x4000, RZ, 0xc0, !PT ;  /* 0x0000400084ff7812 */ /* 0x000ff6000782c0ff */
[----:B------:R1:W-:Y:S02]  /*6260*/  LDGSTS.E.BYPASS.LTC128B.128.ZFILL [R13+0x7000], [R4.64], P0 ;  /* 0x07000000040d7fae */ /* 0x0003e40008141d50 */
.L_x_613:
[C---:B-12---:R-:W-:Y:S01]  /*6270*/  HMMA.16816.F32.BF16 R4, R168.reuse, R8, RZ ;  /* 0x00000008a804723c */ /* 0x046fe200000418ff */
[----:B------:R-:W2:Y:S01]  /*6280*/  LDL R3, [R1+0x28] ;  /* 0x0000280001037983 */ /* 0x000ea20000100800 */
[----:B------:R-:W-:Y:S05]  /*6290*/  UISETP.GE.AND UP0, UPT, UR10, 0x1, UPT ;  /* 0x000000010a00788c */ /* 0x000fea000bf06270 */
[----:B------:R-:W0:Y:S01]  /*62a0*/  LDGDEPBAR ;  /* 0x00000000000079af */ /* 0x000e220000000000 */
[C---:B------:R-:W-:Y:S01]  /*62b0*/  HMMA.16816.F32.BF16 R8, R168.reuse, R10, RZ ;  /* 0x0000000aa808723c */ /* 0x040fe200000418ff */
[----:B------:R-:W-:Y:S04]  /*62c0*/  PLOP3.LUT P0, PT, PT, PT, UP0, 0x40, 0x0 ;  /* 0x000000000000781c */ /* 0x000fe80003f0e808 */
[----:B----4-:R-:W4:Y:S03]  /*62d0*/  LDL R0, [R1+0x24] ;  /* 0x0000240001007983 */ /* 0x010f260000100800 */
[C---:B------:R-:W-:Y:S08]  /*62e0*/  HMMA.16816.F32.BF16 R12, R168.reuse, R16, RZ ;  /* 0x00000010a80c723c */ /* 0x040ff000000418ff */
        /* <DEDUP_REMOVED lines=8> */
[C---:B---3--:R-:W-:Y:S08]  /*6370*/  HMMA.16816.F32.BF16 R12, R172.reuse, R180, R12 ;  /* 0x000000b4ac0c723c */ /* 0x048ff0000004180c */
[C---:B------:R-:W-:Y:S01]  /*6380*/  HMMA.16816.F32.BF16 R16, R172.reuse, R182, R16 ;  /* 0x000000b6ac10723c */ /* 0x040fe20000041810 */
[----:B------:R-:W3:Y:S07]  /*6390*/  LDSM.16.M88.4 R180, [R252+0x10900] ;  /* 0x01090000fcb4783b */ /* 0x000eee0000000200 */
[C---:B------:R-:W-:Y:S08]  /*63a0*/  HMMA.16816.F32.BF16 R20, R172.reuse, R184, R20 ;  /* 0x000000b8ac14723c */ /* 0x040ff00000041814 */
[C---:B------:R-:W-:Y:S01]  /*63b0*/  HMMA.16816.F32.BF16 R24, R172.reuse, R186, R24 ;  /* 0x000000baac18723c */ /* 0x040fe20000041818 */
[----:B------:R-:W-:Y:S07]  /*63c0*/  LDSM.16.M88.4 R184, [R252+0x11900] ;  /* 0x01190000fcb8783b */ /* 0x000fee0000000200 */
[C---:B------:R-:W-:Y:S01]  /*63d0*/  HMMA.16816.F32.BF16 R28, R172.reuse, R188, R28 ;  /* 0x000000bcac1c723c */ /* 0x040fe2000004181c */
[----:B------:R-:W4:Y:S06]  /*63e0*/  LDL R188, [R1+0x30] ;  /* 0x0000300001bc7983 */ /* 0x000f2c0000100800 */
[----:B------:R-:W4:Y:S01]  /*63f0*/  LDL R189, [R1+0x2c] ;  /* 0x00002c0001bd7983 */ /* 0x000f220000100800 */
[----:B------:R-:W-:Y:S08]  /*6400*/  HMMA.16816.F32.BF16 R32, R172, R190, R32 ;  /* 0x000000beac20723c */ /* 0x000ff00000041820 */
[C---:B-1----:R-:W-:Y:S08]  /*6410*/  HMMA.16816.F32.BF16 R4, R192.reuse, R176, R4 ;  /* 0x000000b0c004723c */ /* 0x042ff00000041804 */
[C---:B------:R-:W-:Y:S01]  /*6420*/  HMMA.16816.F32.BF16 R8, R192.reuse, R178, R8 ;  /* 0x000000b2c008723c */ /* 0x040fe20000041808 */
[----:B------:R-:W1:Y:S07]  /*6430*/  LDSM.16.M88.4 R176, [R252+0x11100] ;  /* 0x01110000fcb0783b */ /* 0x000e6e0000000200 */
[C---:B---3--:R-:W-:Y:S08]  /*6440*/  HMMA.16816.F32.BF16 R12, R192.reuse, R180, R12 ;  /* 0x000000b4c00c723c */ /* 0x048ff0000004180c */
[C---:B------:R-:W-:Y:S01]  /*6450*/  HMMA.16816.F32.BF16 R16, R192.reuse, R182, R16 ;  /* 0x000000b6c010723c */ /* 0x040fe20000041810 */
[----:B------:R-:W3:Y:S07]  /*6460*/  LDSM.16.M88.4 R180, [R249] ;  /* 0x00000000f9b4783b */ /* 0x000eee0000000200 */
[C---:B-1----:R-:W-:Y:S08]  /*6470*/  HMMA.16816.F32.BF16 R20, R192.reuse, R176, R20 ;  /* 0x000000b0c014723c */ /* 0x042ff00000041814 */
[C---:B------:R-:W-:Y:S01]  /*6480*/  HMMA.16816.F32.BF16 R24, R192.reuse, R178, R24 ;  /* 0x000000b2c018723c */ /* 0x040fe20000041818 */
[----:B------:R-:W1:Y:S07]  /*6490*/  LDSM.16.M88.4 R176, [R249+0x800] ;  /* 0x00080000f9b0783b */ /* 0x000e6e0000000200 */
[C---:B------:R-:W-:Y:S08]  /*64a0*/  HMMA.16816.F32.BF16 R28, R192.reuse, R184, R28 ;  /* 0x000000b8c01c723c */ /* 0x040ff0000004181c */
[----:B------:R-:W-:Y:S01]  /*64b0*/  HMMA.16816.F32.BF16 R32, R192, R186, R32 ;  /* 0x000000bac020723c */ /* 0x000fe20000041820 */
[----:B------:R-:W1:Y:S07]  /*64c0*/  LDSM.16.M88.4 R184, [R249+0x1000] ;  /* 0x00100000f9b8783b */ /* 0x000e6e0000000200 */
[C---:B---3--:R-:W-:Y:S08]  /*64d0*/  HMMA.16816.F32.BF16 R4, R196.reuse, R180, R4 ;  /* 0x000000b4c404723c */ /* 0x048ff00000041804 */
[C---:B------:R-:W-:Y:S01]  /*64e0*/  HMMA.16816.F32.BF16 R8, R196.reuse, R182, R8 ;  /* 0x000000b6c408723c */ /* 0x040fe20000041808 */
[----:B------:R-:W3:Y:S07]  /*64f0*/  LDSM.16.M88.4 R180, [R249+0x1800] ;  /* 0x00180000f9b4783b */ /* 0x000eee0000000200 */
[C---:B-1----:R-:W-:Y:S08]  /*6500*/  HMMA.16816.F32.BF16 R12, R196.reuse, R176, R12 ;  /* 0x000000b0c40c723c */ /* 0x042ff0000004180c */
[C---:B------:R-:W-:Y:S01]  /*6510*/  HMMA.16816.F32.BF16 R16, R196.reuse, R178, R16 ;  /* 0x000000b2c410723c */ /* 0x040fe20000041810 */
[----:B------:R-:W1:Y:S07]  /*6520*/  LDSM.16.M88.4 R176, [R134+0x12100] ;  /* 0x0121000086b0783b */ /* 0x000e6e0000000200 */
[C---:B------:R-:W-:Y:S08]  /*6530*/  HMMA.16816.F32.BF16 R20, R196.reuse, R184, R20 ;  /* 0x000000b8c414723c */ /* 0x040ff00000041814 */
[C---:B------:R-:W-:Y:S01]  /*6540*/  HMMA.16816.F32.BF16 R24, R196.reuse, R186, R24 ;  /* 0x000000bac418723c */ /* 0x040fe20000041818 */
[----:B------:R-:W2:Y:S07]  /*6550*/  LDSM.16.M88.4 R184, [R134+0x12900] ;  /* 0x0129000086b8783b */ /* 0x000eae0000000200 */
[C---:B---3--:R-:W-:Y:S08]  /*6560*/  HMMA.16816.F32.BF16 R28, R196.reuse, R180, R28 ;  /* 0x000000b4c41c723c */ /* 0x048ff0000004181c */
[----:B------:R-:W-:Y:S01]  /*6570*/  HMMA.16816.F32.BF16 R32, R196, R182, R32 ;  /* 0x000000b6c420723c */ /* 0x000fe20000041820 */
[----:B------:R-:W3:Y:S07]  /*6580*/  LDSM.16.M88.4 R180, [R134+0x13100] ;  /* 0x0131000086b4783b */ /* 0x000eee0000000200 */
[C---:B-1----:R-:W-:Y:S08]  /*6590*/  HMMA.16816.F32.BF16 R4, R200.reuse, R176, R4 ;  /* 0x000000b0c804723c */ /* 0x042ff00000041804 */
[C---:B------:R-:W-:Y:S01]  /*65a0*/  HMMA.16816.F32.BF16 R8, R200.reuse, R178, R8 ;  /* 0x000000b2c808723c */ /* 0x040fe20000041808 */
[----:B------:R-:W1:Y:S07]  /*65b0*/  LDSM.16.M88.4 R176, [R134+0x13900] ;  /* 0x0139000086b0783b */ /* 0x000e6e0000000200 */
[C---:B--2---:R-:W-:Y:S08]  /*65c0*/  HMMA.16816.F32.BF16 R12, R200.reuse, R184, R12 ;  /* 0x000000b8c80c723c */ /* 0x044ff0000004180c */
[C---:B------:R-:W-:Y:S08]  /*65d0*/  HMMA.16816.F32.BF16 R16, R200.reuse, R186, R16 ;  /* 0x000000bac810723c */ /* 0x040ff00000041810 */
[C---:B---3--:R-:W-:Y:S08]  /*65e0*/  HMMA.16816.F32.BF16 R20, R200.reuse, R180, R20 ;  /* 0x000000b4c814723c */ /* 0x048ff00000041814 */
[C---:B------:R-:W-:Y:S08]  /*65f0*/  HMMA.16816.F32.BF16 R24, R200.reuse, R182, R24 ;  /* 0x000000b6c818723c */ /* 0x040ff00000041818 */
[C---:B-1----:R-:W-:Y:S08]  /*6600*/  HMMA.16816.F32.BF16 R28, R200.reuse, R176, R28 ;  /* 0x000000b0c81c723c */ /* 0x042ff0000004181c */
[----:B------:R-:W-:Y:S01]  /*6610*/  HMMA.16816.F32.BF16 R32, R200, R178, R32 ;  /* 0x000000b2c820723c */ /* 0x000fe20000041820 */
[----:B------:R1:W-:Y:S06]  /*6620*/  LDSM.16.M88.4 R176, [R3] ;  /* 0x0000000003b0783b */ /* 0x0003ec0000000200 */
[----:B-1----:R-:W2:Y:S06]  /*6630*/  LDL R3, [R1+0x18] ;  /* 0x0000180001037983 */ /* 0x002eac0000100800 */
[----:B----4-:R1:W3:Y:S06]  /*6640*/  LDSM.16.M88.4 R184, [R188] ;  /* 0x00000000bcb8783b */ /* 0x0102ec0000000200 */
[----:B------:R4:W3:Y:S06]  /*6650*/  LDSM.16.M88.4 R180, [R189] ;  /* 0x00000000bdb4783b */ /* 0x0008ec0000000200 */
[----:B-1----:R-:W2:Y:S06]  /*6660*/  LDL R188, [R1+0x1c] ;  /* 0x00001c0001bc7983 */ /* 0x002eac0000100800 */
[----:B----4-:R-:W4:Y:S01]  /*6670*/  LDL R189, [R1+0x20] ;  /* 0x0000200001bd7983 */ /* 0x010f220000100800 */
[C---:B---3--:R-:W-:Y:S08]  /*6680*/  HMMA.16816.F32.BF16 R4, R204.reuse, R184, R4 ;  /* 0x000000b8cc04723c */ /* 0x048ff00000041804 */
[C---:B------:R-:W-:Y:S01]  /*6690*/  HMMA.16816.F32.BF16 R8, R204.reuse, R186, R8 ;  /* 0x000000bacc08723c */ /* 0x040fe20000041808 */
[----:B------:R1:W3:Y:S07]  /*66a0*/  LDSM.16.M88.4 R184, [R0] ;  /* 0x0000000000b8783b */ /* 0x0002ee0000000200 */
[C---:B------:R-:W-:Y:S08]  /*66b0*/  HMMA.16816.F32.BF16 R12, R204.reuse, R180, R12 ;  /* 0x000000b4cc0c723c */ /* 0x040ff0000004180c */
[C---:B------:R-:W-:Y:S01]  /*66c0*/  HMMA.16816.F32.BF16 R16, R204.reuse, R182, R16 ;  /* 0x000000b6cc10723c */ /* 0x040fe20000041810 */
[----:B------:R-:W3:Y:S07]  /*66d0*/  LDSM.16.M88.4 R180, [R252+0x12100] ;  /* 0x01210000fcb4783b */ /* 0x000eee0000000200 */
[C---:B------:R-:W-:Y:S01]  /*66e0*/  HMMA.16816.F32.BF16 R20, R204.reuse, R176, R20 ;  /* 0x000000b0cc14723c */ /* 0x040fe20000041814 */
[----:B-1----:R-:W4:Y:S07]  /*66f0*/  LDL R0, [R1+0x14] ;  /* 0x0000140001007983 */ /* 0x002f2e0000100800 */
        /* <DEDUP_REMOVED lines=24> */
[C---:B------:R-:W-:Y:S01]  /*6880*/  HMMA.16816.F32.BF16 R24, R212.reuse, R182, R24 ;  /* 0x000000b6d418723c */ /* 0x040fe20000041818 */
[----:B------:R-:W3:Y:S07]  /*6890*/  LDSM.16.M88.4 R180, [R134+0x14900] ;  /* 0x0149000086b4783b */ /* 0x000eee0000000200 */
[C---:B-1----:R-:W-:Y:S08]  /*68a0*/  HMMA.16816.F32.BF16 R28, R212.reuse, R176, R28 ;  /* 0x000000b0d41c723c */ /* 0x042ff0000004181c */
[----:B------:R-:W-:Y:S01]  /*68b0*/  HMMA.16816.F32.BF16 R32, R212, R178, R32 ;  /* 0x000000b2d420723c */ /* 0x000fe20000041820 */
[----:B------:R-:W1:Y:S07]  /*68c0*/  LDSM.16.M88.4 R176, [R134+0x15100] ;  /* 0x0151000086b0783b */ /* 0x000e6e0000000200 */
[C---:B---3--:R-:W-:Y:S08]  /*68d0*/  HMMA.16816.F32.BF16 R4, R216.reuse, R184, R4 ;  /* 0x000000b8d804723c */ /* 0x048ff00000041804 */
[C---:B------:R-:W-:Y:S01]  /*68e0*/  HMMA.16816.F32.BF16 R8, R216.reuse, R186, R8 ;  /* 0x000000bad808723c */ /* 0x040fe20000041808 */
[----:B------:R-:W3:Y:S07]  /*68f0*/  LDSM.16.M88.4 R184, [R134+0x15900] ;  /* 0x0159000086b8783b */ /* 0x000eee0000000200 */
[C---:B------:R-:W-:Y:S08]  /*6900*/  HMMA.16816.F32.BF16 R12, R216.reuse, R180, R12 ;  /* 0x000000b4d80c723c */ /* 0x040ff0000004180c */
[C---:B------:R-:W-:Y:S08]  /*6910*/  HMMA.16816.F32.BF16 R16, R216.reuse, R182, R16 ;  /* 0x000000b6d810723c */ /* 0x040ff00000041810 */
[C---:B-1----:R-:W-:Y:S08]  /*6920*/  HMMA.16816.F32.BF16 R20, R216.reuse, R176, R20 ;  /* 0x000000b0d814723c */ /* 0x042ff00000041814 */
[C---:B------:R-:W-:Y:S08]  /*6930*/  HMMA.16816.F32.BF16 R24, R216.reuse, R178, R24 ;  /* 0x000000b2d818723c */ /* 0x040ff00000041818 */
[C---:B---3--:R-:W-:Y:S08]  /*6940*/  HMMA.16816.F32.BF16 R28, R216.reuse, R184, R28 ;  /* 0x000000b8d81c723c */ /* 0x048ff0000004181c */
[----:B------:R-:W-:Y:S01]  /*6950*/  HMMA.16816.F32.BF16 R32, R216, R186, R32 ;  /* 0x000000bad820723c */ /* 0x000fe20000041820 */
[----:B--2---:R1:W-:Y:S06]  /*6960*/  LDSM.16.M88.4 R184, [R3] ;  /* 0x0000000003b8783b */ /* 0x0043ec0000000200 */
[----:B-1----:R-:W2:Y:S06]  /*6970*/  LDL R3, [R1+0x8] ;  /* 0x0000080001037983 */ /* 0x002eac0000100800 */
[----:B------:R1:W-:Y:S06]  /*6980*/  LDSM.16.M88.4 R176, [R188] ;  /* 0x00000000bcb0783b */ /* 0x0003ec0000000200 */
[----:B----4-:R3:W4:Y:S06]  /*6990*/  LDSM.16.M88.4 R180, [R189] ;  /* 0x00000000bdb4783b */ /* 0x01072c0000000200 */
[----:B-1----:R-:W2:Y:S06]  /*69a0*/  LDL R188, [R1+0xc] ;  /* 0x00000c0001bc7983 */ /* 0x002eac0000100800 */
[----:B---3--:R-:W3:Y:S01]  /*69b0*/  LDL R189, [R1+0x10] ;  /* 0x0000100001bd7983 */ /* 0x008ee20000100800 */
[C---:B----4-:R-:W-:Y:S08]  /*69c0*/  HMMA.16816.F32.BF16 R4, R220.reuse, R180, R4 ;  /* 0x000000b4dc04723c */ /* 0x050ff00000041804 */
[C---:B------:R-:W-:Y:S01]  /*69d0*/  HMMA.16816.F32.BF16 R8, R220.reuse, R182, R8 ;  /* 0x000000b6dc08723c */ /* 0x040fe20000041808 */
[----:B------:R1:W4:Y:S07]  /*69e0*/  LDSM.16.M88.4 R180, [R0] ;  /* 0x0000000000b4783b */ /* 0x00032e0000000200 */
[C---:B------:R-:W-:Y:S08]  /*69f0*/  HMMA.16816.F32.BF16 R12, R220.reuse, R176, R12 ;  /* 0x000000b0dc0c723c */ /* 0x040ff0000004180c */
[C---:B------:R-:W-:Y:S01]  /*6a00*/  HMMA.16816.F32.BF16 R16, R220.reuse, R178, R16 ;  /* 0x000000b2dc10723c */ /* 0x040fe20000041810 */
[----:B------:R-:W4:Y:S07]  /*6a10*/  LDSM.16.M88.4 R176, [R252+0x14100] ;  /* 0x01410000fcb0783b */ /* 0x000f2e0000000200 */
[C---:B------:R-:W-:Y:S01]  /*6a20*/  HMMA.16816.F32.BF16 R20, R220.reuse, R184, R20 ;  /* 0x000000b8dc14723c */ /* 0x040fe20000041814 */
[----:B-1----:R-:W3:Y:S07]  /*6a30*/  LDL R0, [R1+0x4] ;  /* 0x0000040001007983 */ /* 0x002eee0000100800 */
        /* <DEDUP_REMOVED lines=35> */
[C---:B------:R-:W-:Y:S08]  /*6c70*/  HMMA.16816.F32.BF16 R24, R232.reuse, R186, R24 ;  /* 0x000000bae818723c */ /* 0x040ff00000041818 */
[C---:B----4-:R-:W-:Y:S08]  /*6c80*/  HMMA.16816.F32.BF16 R28, R232.reuse, R180, R28 ;  /* 0x000000b4e81c723c */ /* 0x050ff0000004181c */
[----:B------:R-:W-:Y:S01]  /*6c90*/  HMMA.16816.F32.BF16 R32, R232, R182, R32 ;  /* 0x000000b6e820723c */ /* 0x000fe20000041820 */
[----:B--2---:R-:W-:Y:S06]  /*6ca0*/  LDSM.16.M88.4 R180, [R3] ;  /* 0x0000000003b4783b */ /* 0x004fec0000000200 */
[----:B------:R-:W-:Y:S06]  /*6cb0*/  LDSM.16.M88.4 R184, [R188] ;  /* 0x00000000bcb8783b */ /* 0x000fec0000000200 */
[----:B---3--:R1:W2:Y:S02]  /*6cc0*/  LDSM.16.M88.4 R176, [R189] ;  /* 0x00000000bdb0783b */ /* 0x0082a40000000200 */
[----:B-1---5:R-:W-:Y:S01]  /*6cd0*/  MOV R189, R132 ;  /* 0x0000008400bd7202 */ /* 0x022fe20000000f00 */
[C---:B--2---:R-:W-:Y:S08]  /*6ce0*/  HMMA.16816.F32.BF16 R4, R236.reuse, R176, R4 ;  /* 0x000000b0ec04723c */ /* 0x044ff00000041804 */
[C---:B------:R-:W-:Y:S01]  /*6cf0*/  HMMA.16816.F32.BF16 R8, R236.reuse, R178, R8 ;  /* 0x000000b2ec08723c */ /* 0x040fe20000041808 */
[----:B------:R-:W1:Y:S07]  /*6d00*/  LDSM.16.M88.4 R176, [R0] ;  /* 0x0000000000b0783b */ /* 0x000e6e0000000200 */
[C---:B------:R-:W-:Y:S08]  /*6d10*/  HMMA.16816.F32.BF16 R12, R236.reuse, R184, R12 ;  /* 0x000000b8ec0c723c */ /* 0x040ff0000004180c */
[C---:B------:R-:W-:Y:S01]  /*6d20*/  HMMA.16816.F32.BF16 R16, R236.reuse, R186, R16 ;  /* 0x000000baec10723c */ /* 0x040fe20000041810 */
[----:B------:R-:W2:Y:S07]  /*6d30*/  LDSM.16.M88.4 R184, [R252+0x16100] ;  /* 0x01610000fcb8783b */ /* 0x000eae0000000200 */
[C---:B------:R-:W-:Y:S08]  /*6d40*/  HMMA.16816.F32.BF16 R20, R236.reuse, R180, R20 ;  /* 0x000000b4ec14723c */ /* 0x040ff00000041814 */
[C---:B------:R-:W-:Y:S01]  /*6d50*/  HMMA.16816.F32.BF16 R24, R236.reuse, R182, R24 ;  /* 0x000000b6ec18723c */ /* 0x040fe20000041818 */
[----:B------:R-:W3:Y:S07]  /*6d60*/  LDSM.16.M88.4 R180, [R252+0x16900] ;  /* 0x01690000fcb4783b */ /* 0x000eee0000000200 */
[C---:B-1----:R-:W-:Y:S08]  /*6d70*/  HMMA.16816.F32.BF16 R28, R236.reuse, R176, R28 ;  /* 0x000000b0ec1c723c */ /* 0x042ff0000004181c */
[----:B------:R-:W-:Y:S01]  /*6d80*/  HMMA.16816.F32.BF16 R32, R236, R178, R32 ;  /* 0x000000b2ec20723c */ /* 0x000fe20000041820 */
[----:B------:R-:W1:Y:S07]  /*6d90*/  LDSM.16.M88.4 R176, [R252+0x17100] ;  /* 0x01710000fcb0783b */ /* 0x000e6e0000000200 */
[C---:B--2---:R-:W-:Y:S08]  /*6da0*/  HMMA.16816.F32.BF16 R4, R240.reuse, R184, R4 ;  /* 0x000000b8f004723c */ /* 0x044ff00000041804 */
[C---:B------:R-:W-:Y:S01]  /*6db0*/  HMMA.16816.F32.BF16 R8, R240.reuse, R186, R8 ;  /* 0x000000baf008723c */ /* 0x040fe20000041808 */
[----:B------:R-:W2:Y:S07]  /*6dc0*/  LDSM.16.M88.4 R184, [R252+0x17900] ;  /* 0x01790000fcb8783b */ /* 0x000eae0000000200 */
[C---:B---3--:R-:W-:Y:S08]  /*6dd0*/  HMMA.16816.F32.BF16 R12, R240.reuse, R180, R12 ;  /* 0x000000b4f00c723c */ /* 0x048ff0000004180c */
        /* <DEDUP_REMOVED lines=11> */
[----:B------:R-:W-:Y:S05]  /*6e90*/  DEPBAR.LE SB0, 0x0 ;  /* 0x000080000000791a */ /* 0x000fea0000000000 */
[----:B------:R-:W-:Y:S01]  /*6ea0*/  BAR.SYNC.DEFER_BLOCKING 0x0 ;  /* 0x0000000000007b1d */ /* 0x000fe20000010000 */
[C---:B-1----:R-:W-:Y:S08]  /*6eb0*/  HMMA.16816.F32.BF16 R12, R244.reuse, R176, R12 ;  /* 0x000000b0f40c723c */ /* 0x042ff0000004180c */
[C---:B------:R-:W-:Y:S08]  /*6ec0*/  HMMA.16816.F32.BF16 R16, R244.reuse, R178, R16 ;  /* 0x000000b2f410723c */ /* 0x040ff00000041810 */
[C---:B--2---:R-:W-:Y:S08]  /*6ed0*/  HMMA.16816.F32.BF16 R20, R244.reuse, R184, R20 ;  /* 0x000000b8f414723c */ /* 0x044ff00000041814 */
[C---:B------:R-:W-:Y:S08]  /*6ee0*/  HMMA.16816.F32.BF16 R24, R244.reuse, R186, R24 ;  /* 0x000000baf418723c */ /* 0x040ff00000041818 */
[C---:B---3--:R-:W-:Y:S08]  /*6ef0*/  HMMA.16816.F32.BF16 R28, R244.reuse, R180, R28 ;  /* 0x000000b4f41c723c */ /* 0x048ff0000004181c */
[----:B------:R-:W-:Y:S01]  /*6f00*/  HMMA.16816.F32.BF16 R32, R244, R182, R32 ;  /* 0x000000b6f420723c */ /* 0x000fe20000041820 */
[----:B------:R-:W-:-:S07]  /*6f10*/  @P0 BRA `(.L_x_614) ;  /* 0x000005e000000947 */ /* 0x000fce0003800000 */
[----:B------:R-:W2:Y:S01]  /*6f20*/  LDL R0, [R1+0x84] ;  /* 0x0000840001007983 */ /* 0x000ea20000100800 */
[----:B------:R-:W-:Y:S01]  /*6f30*/  ULEA UR6, UR10, UR12, 0x6 ;  /* 0x0000000c0a067291 */ /* 0x000fe2000f8e303f */
[----:B------:R-:W-:Y:S01]  /*6f40*/  IMAD.MOV.U32 R178, RZ, RZ, RZ ;  /* 0x000000ffffb27224 */ /* 0x000fe200078e00ff */
[----:B------:R-:W-:Y:S01]  /*6f50*/  LOP3.LUT R189, R189, 0xffffbfff, RZ, 0xc0, !PT ;  /* 0xffffbfffbdbd7812 */ /* 0x000fe200078ec0ff */
[----:B------:R1:W-:Y:S03]  /*6f60*/  STL [R1+0xc8], R2 ;  /* 0x0000c80201007387 */ /* 0x0003e60000100800 */
[----:B------:R-:W-:Y:S01]  /*6f70*/  IMAD.U32 R3, RZ, RZ, UR6 ;  /* 0x00000006ff037e24 */ /* 0x000fe2000f8e00ff */
[----:B------:R-:W3:Y:S01]  /*6f80*/  LDL R183, [R1+0x78] ;  /* 0x0000780001b77983 */ /* 0x000ee20000100800 */
[----:B------:R-:W-:Y:S03]  /*6f90*/  @P2 LOP3.LUT R189, R189, 0x4000, RZ, 0xfc, !PT ;  /* 0x00004000bdbd2812 */ /* 0x000fe600078efcff */
[----:B------:R-:W4:Y:S01]  /*6fa0*/  LDL R182, [R1+0x44] ;  /* 0x0000440001b67983 */ /* 0x000f220000100800 */
[----:B------:R-:W-:Y:S03]  /*6fb0*/  LOP3.LUT R189, R189, 0xffff7fff, RZ, 0xc0, !PT ;  /* 0xffff7fffbdbd7812 */ /* 0x000fe600078ec0ff */
[----:B------:R-:W3:Y:S01]  /*6fc0*/  LDL R186, [R1+0x70] ;  /* 0x0000700001ba7983 */ /* 0x000ee20000100800 */
[----:B------:R-:W-:Y:S03]  /*6fd0*/  @P1 LOP3.LUT R189, R189, 0x8000, RZ, 0xfc, !PT ;  /* 0x00008000bdbd1812 */ /* 0x000fe600078efcff */
[----:B------:R-:W3:Y:S01]  /*6fe0*/  LDL R187, [R1+0x74] ;  /* 0x0000740001bb7983 */ /* 0x000ee20000100800 */
[----:B------:R-:W-:Y:S03]  /*6ff0*/  LOP3.LUT R189, R189, 0xfffeffff, RZ, 0xc0, !PT ;  /* 0xfffeffffbdbd7812 */ /* 0x000fe600078ec0ff */
[----:B------:R-:W3:Y:S01]  /*7000*/  LDL R185, [R1+0x68] ;  /* 0x0000680001b97983 */ /* 0x000ee20000100800 */
[----:B------:R-:W-:Y:S03]  /*7010*/  @P5 LOP3.LUT R189, R189, 0x10000, RZ, 0xfc, !PT ;  /* 0x00010000bdbd5812 */ /* 0x000fe600078efcff */
[----:B------:R-:W3:Y:S04]  /*7020*/  LDL R190, [R1+0x6c] ;  /* 0x00006c0001be7983 */ /* 0x000ee80000100800 */
[----:B-1----:R-:W3:Y:S01]  /*7030*/  LDL R2, [R1+0xb8] ;  /* 0x0000b80001027983 */ /* 0x002ee20000100800 */
        /* <DEDUP_REMOVED lines=12> */
[----:B------:R1:W2:Y:S02]  /*7100*/  @!P1 LDG.E R178, [R176.64] ;  /* 0x00000010b0b29981 */ /* 0x0002a4000c1e1900 */
[----:B------:R-:W-:Y:S04]  /*7110*/  IMAD R0, R0, c[0x0][0x1e0], RZ ;  /* 0x0000780000007a24 */ /* 0x000fe800078e02ff */
[C---:B------:R-:W-:Y:S02]  /*7120*/  IMAD R0, R179.reuse, c[0x0][0x1e4], R0 ;  /* 0x00007900b3007a24 */ /* 0x040fe400078e0200 */
[----:B-1----:R-:W-:Y:S04]  /*7130*/  IMAD.WIDE.U32 R176, R179, c[0x0][0x1e0], RZ ;  /* 0x00007800b3b07a25 */ /* 0x002fe800078e00ff */
[----:B------:R-:W-:Y:S01]  /*7140*/  IMAD.IADD R177, R177, 0x1, R0 ;  /* 0x00000001b1b17824 */ /* 0x000fe200078e0200 */
[----:B--2---:R-:W-:Y:S01]  /*7150*/  STL [R1+0x48], R178 ;  /* 0x000048b201007387 */ /* 0x004fe20000100800 */
[----:B------:R-:W-:Y:S02]  /*7160*/  SHF.R.S32.HI R3, RZ, 0x1f, R178 ;  /* 0x0000001fff037819 */ /* 0x000fe400000114b2 */
[----:B------:R-:W-:Y:S01]  /*7170*/  IMAD.WIDE.U32 R176, R178, c[0x0][0x1f0], R176 ;  /* 0x00007c00b2b07a25 */ /* 0x000fe200078e00b0 */
[----:B------:R-:W2:Y:S03]  /*7180*/  LDL R184, [R1+0x8c] ;  /* 0x00008c0001b87983 */ /* 0x000ea60000100800 */
[----:B------:R-:W-:Y:S01]  /*7190*/  IMAD R3, R3, c[0x0][0x1f0], RZ ;  /* 0x00007c0003037a24 */ /* 0x000fe200078e02ff */
[----:B------:R-:W-:Y:S01]  /*71a0*/  IADD3 R0, P0, R176, UR22, RZ ;  /* 0x00000016b0007c10 */ /* 0x000fe2000ff1e0ff */
[----:B------:R-:W2:Y:S02]  /*71b0*/  LDL R188, [R1+0x94] ;  /* 0x0000940001bc7983 */ /* 0x000ea40000100800 */
[----:B------:R-:W-:Y:S02]  /*71c0*/  IMAD R3, R178, c[0x0][0x1f4], R3 ;  /* 0x00007d00b2037a24 */ /* 0x000fe400078e0203 */
[----:B------:R-:W2:Y:S03]  /*71d0*/  LDL R191, [R1+0x88] ;  /* 0x0000880001bf7983 */ /* 0x000ea60000100800 */
[----:B------:R-:W-:Y:S02]  /*71e0*/  IADD3.X R3, R177, UR20, R3, P0, !PT ;  /* 0x00000014b1037c10 */ /* 0x000fe400087fe403 */
[C---:B------:R-:W-:Y:S04]  /*71f0*/  LEA R177, P0, R0.reuse, c[0x0][0x1c8], 0x1 ;  /* 0x0000720000b17a11 */ /* 0x040fe800078008ff */
[----:B------:R-:W-:Y:S01]  /*7200*/  LEA.HI.X R3, R0, c[0x0][0x1cc], R3, 0x1, P0 ;  /* 0x0000730000037a11 */ /* 0x000fe200000f0c03 */
[----:B------:R-:W3:Y:S04]  /*7210*/  SHFL.IDX PT, R132, R177, RZ, 0x181f ;  /* 0x00181fffb1847589 */ /* 0x000ee800000e0000 */
[----:B------:R-:W1:Y:S04]  /*7220*/  SHFL.IDX PT, R176, R3, RZ, 0x181f ;  /* 0x00181fff03b07589 */ /* 0x000e6800000e0000 */
[----:B------:R-:W2:Y:S04]  /*7230*/  SHFL.IDX PT, R0, R177, 0x1, 0x181f ;  /* 0x00381f00b1007f89 */ /* 0x000ea800000e0000 */
[----:B------:R-:W2:Y:S01]  /*7240*/  SHFL.IDX PT, R3, R3, 0x1, 0x181f ;  /* 0x00381f0003037f89 */ /* 0x000ea200000e0000 */
[----:B---3--:R-:W-:Y:S05]  /*7250*/  IADD3 R178, P0, R132, R2, RZ ;  /* 0x0000000284b27210 */ /* 0x008fea0007f1e0ff */
[----:B-1----:R-:W-:Y:S05]  /*7260*/  IMAD.X R179, R176, 0x1, R183, P0 ;  /* 0x00000001b0b37824 */ /* 0x002fea00000e06b7 */
[----:B----4-:R1:W-:Y:S02]  /*7270*/  LDGSTS.E.BYPASS.LTC128B.128 [R182+0x10100], [R178.64], !P6 ;  /* 0x10100000b2b67fae */ /* 0x0103e4000f101d50 */
[----:B-1----:R-:W-:Y:S05]  /*7280*/  IADD3 R178, P0, R132, R186, RZ ;  /* 0x000000ba84b27210 */ /* 0x002fea0007f1e0ff */
[----:B------:R-:W-:Y:S01]  /*7290*/  IMAD.X R179, R176, 0x1, R187, P0 ;  /* 0x00000001b0b37824 */ /* 0x000fe200000e06bb */
[----:B------:R-:W-:Y:S04]  /*72a0*/  IADD3 R180, P0, R132, R185, RZ ;  /* 0x000000b984b47210 */ /* 0x000fe80007f1e0ff */
[----:B------:R1:W-:Y:S01]  /*72b0*/  LDGSTS.E.BYPASS.LTC128B.128 [R182+0x12100], [R178.64], !P5 ;  /* 0x12100000b2b67fae */ /* 0x0003e2000e901d50 */
[----:B------:R-:W-:Y:S05]  /*72c0*/  IMAD.X R181, R176, 0x1, R190, P0 ;  /* 0x00000001b0b57824 */ /* 0x000fea00000e06be */
[----:B------:R3:W-:Y:S04]  /*72d0*/  LDGSTS.E.BYPASS.LTC128B.128 [R182+0x14100], [R180.64], !P4 ;  /* 0x14100000b4b67fae */ /* 0x0007e8000e101d50 */
[----:B-1----:R-:W3:Y:S04]  /*72e0*/  LDL R179, [R1+0x58] ;  /* 0x0000580001b37983 */ /* 0x002ee80000100800 */
[----:B------:R-:W4:Y:S04]  /*72f0*/  LDL R178, [R1+0x90] ;  /* 0x0000900001b27983 */ /* 0x000f280000100800 */
[----:B------:R1:W-:Y:S01]  /*7300*/  STL [R1+0x40], R189 ;  /* 0x000040bd01007387 */ /* 0x0003e20000100800 */
[C---:B---3--:R-:W-:Y:S01]  /*7310*/  IMAD.SHL.U32 R180, R179.reuse, 0x2, RZ ;  /* 0x00000002b3b47824 */ /* 0x048fe200078e00ff */
[----:B----4-:R-:W-:Y:S04]  /*7320*/  SHF.L.U64.HI R181, R179, 0x1, R178 ;  /* 0x00000001b3b57819 */ /* 0x010fe800000102b2 */
[----:B------:R-:W-:Y:S05]  /*7330*/  IADD3 R178, P0, R132, R180, RZ ;  /* 0x000000b484b27210 */ /* 0x000fea0007f1e0ff */
[----:B------:R-:W-:Y:S01]  /*7340*/  IMAD.X R179, R176, 0x1, R181, P0 ;  /* 0x00000001b0b37824 */ /* 0x000fe200000e06b5 */
[----:B--2---:R-:W-:Y:S02]  /*7350*/  IADD3 R176, P0, R0, R2, RZ ;  /* 0x0000000200b07210 */ /* 0x004fe40007f1e0ff */
[----:B------:R1:W5:Y:S03]  /*7360*/  LDL.LU R2, [R1+0xc8] ;  /* 0x0000c80001027983 */ /* 0x0003660000300800 */
[----:B------:R-:W-:Y:S01]  /*7370*/  IMAD.X R177, R3, 0x1, R183, P0 ;  /* 0x0000000103b17824 */ /* 0x000fe200000e06b7 */
[----:B------:R2:W-:Y:S04]  /*7380*/  LDGSTS.E.BYPASS.LTC128B.128 [R182+0x16100], [R178.64], !P3 ;  /* 0x16100000b2b67fae */ /* 0x0005e8000d901d50 */
[----:B------:R3:W-:Y:S01]  /*7390*/  LDGSTS.E.BYPASS.LTC128B.128 [R182+0x11100], [R176.64], !P6 ;  /* 0x11100000b0b67fae */ /* 0x0007e2000f101d50 */
[----:B--2---:R-:W-:Y:S02]  /*73a0*/  IADD3 R178, -R191, 0x10, RZ ;  /* 0x00000010bfb27810 */ /* 0x004fe40007ffe1ff */
[----:B---3--:R-:W-:Y:S02]  /*73b0*/  IADD3 R176, -R184, 0x10, RZ ;  /* 0x00000010b8b07810 */ /* 0x008fe40007ffe1ff */
[----:B------:R-:W-:Y:S02]  /*73c0*/  LOP3.LUT R178, R178, 0xf, RZ, 0xc0, !PT ;  /* 0x0000000fb2b27812 */ /* 0x000fe400078ec0ff */
[----:B------:R-:W-:Y:S04]  /*73d0*/  LOP3.LUT R176, R176, 0xf, RZ, 0xc0, !PT ;  /* 0x0000000fb0b07812 */ /* 0x000fe800078ec0ff */
[-C--:B------:R-:W-:Y:S04]  /*73e0*/  IADD3 R176, P2, P0, R176, R0.reuse, R186 ;  /* 0x00000000b0b07210 */ /* 0x080fe8000785e0ba */
[-C--:B------:R-:W-:Y:S02]  /*73f0*/  IADD3.X R177, RZ, R3.reuse, R187, P2, P0 ;  /* 0x00000003ffb17210 */ /* 0x080fe400017e04bb */
[----:B------:R-:W-:Y:S02]  /*7400*/  ISETP.NE.U32.AND P0, PT, R184, RZ, PT ;  /* 0x000000ffb800720c */ /* 0x000fe40003f05070 */
[-C--:B------:R-:W-:Y:S04]  /*7410*/  IADD3 R178, P2, P1, R178, R0.reuse, R185 ;  /* 0x00000000b2b27210 */ /* 0x080fe8000795e0b9 */
[-C--:B------:R-:W-:Y:S02]  /*7420*/  IADD3.X R179, RZ, R3.reuse, R190, P2, P1 ;  /* 0x00000003ffb37210 */ /* 0x080fe400017e24be */
[C---:B------:R-:W-:Y:S02]  /*7430*/  LOP3.LUT P1, RZ, R189.reuse, 0x8000, RZ, 0xc0, !PT ;  /* 0x00008000bdff7812 */ /* 0x040fe4000782c0ff */
[----:B------:R-:W-:Y:S03]  /*7440*/  LOP3.LUT P2, RZ, R189, 0x4000, RZ, 0xc0, !PT ;  /* 0x00004000bdff7812 */ /* 0x000fe6000784c0ff */
[----:B------:R2:W-:Y:S02]  /*7450*/  LDGSTS.E.BYPASS.LTC128B.128.ZFILL [R182+0x13100], [R176.64], P0 ;  /* 0x13100000b0b67fae */ /* 0x0005e40008141d50 */
[----:B--2---:R-:W-:Y:S04]  /*7460*/  IADD3 R176, -R188, 0x10, RZ ;  /* 0x00000010bcb07810 */ /* 0x004fe80007ffe1ff */
[----:B------:R-:W-:Y:S04]  /*7470*/  LOP3.LUT R176, R176, 0xf, RZ, 0xc0, !PT ;  /* 0x0000000fb0b07812 */ /* 0x000fe800078ec0ff */
[----:B------:R-:W-:Y:S04]  /*7480*/  IADD3 R176, P5, P0, R176, R0, R180 ;  /* 0x00000000b0b07210 */ /* 0x000fe800078be0b4 */
[----:B------:R-:W-:Y:S02]  /*7490*/  IADD3.X R177, RZ, R3, R181, P5, P0 ;  /* 0x00000003ffb17210 */ /* 0x000fe40002fe04b5 */
[----:B------:R-:W-:Y:S02]  /*74a0*/  ISETP.NE.U32.AND P0, PT, R191, RZ, PT ;  /* 0x000000ffbf00720c */ /* 0x000fe40003f05070 */
[----:B------:R-:W-:Y:S11]  /*74b0*/  LOP3.LUT P5, RZ, R189, 0x10000, RZ, 0xc0, !PT ;  /* 0x00010000bdff7812 */ /* 0x000ff600078ac0ff */
[----:B------:R1:W-:Y:S01]  /*74c0*/  LDGSTS.E.BYPASS.LTC128B.128.ZFILL [R182+0x15100], [R178.64], P0 ;  /* 0x15100000b2b67fae */ /* 0x0003e20008141d50 */
[----:B------:R-:W-:Y:S11]  /*74d0*/  ISETP.NE.U32.AND P0, PT, R188, RZ, PT ;  /* 0x000000ffbc00720c */ /* 0x000ff60003f05070 */
[----:B------:R-:W-:Y:S02]  /*74e0*/  @!UPT UIADD3 URZ, URZ, URZ, URZ ;  /* 0x0000003f3f3ff290 */ /* 0x000fe4000fffe03f */
[----:B------:R1:W-:Y:S02]  /*74f0*/  LDGSTS.E.BYPASS.LTC128B.128.ZFILL [R182+0x17100], [R176.64], P0 ;  /* 0x17100000b0b67fae */ /* 0x0003e40008141d50 */
.L_x_614:
[----:B------:R-:W2:Y:S01]  /*7500*/  LDL R132, [R1+0x98] ;  /* 0x0000980001847983 */ /* 0x000ea20000100800 */
[----:B------:R-:W-:Y:S01]  /*7510*/  PLOP3.LUT P0, PT, PT, PT, UP1, 0x80, 0x0 ;  /* 0x000000000000781c */ /* 0x000fe20003f0f018 */
[----:B------:R-:W-:Y:S01]  /*7520*/  UIMAD UR6, UR10, -0x40, UR5 ;  /* 0xffffffc00a0678a4 */ /* 0x000fe2000f8e0205 */
[----:B-1----:R-:W-:Y:S01]  /*7530*/  MOV R178, R189 ;  /* 0x000000bd00b27202 */ /* 0x002fe20000000f00 */
[----:B------:R1:W2:Y:S01]  /*7540*/  LDL R0, [R1+0x9c] ;  /* 0x00009c0001007983 */ /* 0x0002a20000100800 */
[----:B------:R-:W-:Y:S02]  /*7550*/  UISETP.GT.AND UP0, UPT, UR10, UR4, UPT ;  /* 0x000000040a00728c */ /* 0x000fe4000bf04270 */
[----:B------:R-:W-:Y:S01]  /*7560*/  LOP3.LUT R178, R178, 0xfff7ffff, RZ, 0xc0, !PT ;  /* 0xfff7ffffb2b27812 */ /* 0x000fe200078ec0ff */
[----:B------:R-:W3:Y:S01]  /*7570*/  LDL R3, [R1+0xac] ;  /* 0x0000ac0001037983 */ /* 0x000ee20000100800 */
[----:B------:R-:W-:Y:S02]  /*7580*/  UIADD3 UR10, UR10, -0x1, URZ ;  /* 0xffffffff0a0a7890 */ /* 0x000fe4000fffe03f */
[----:B------:R-:W-:Y:S01]  /*7590*/  @P6 LOP3.LUT R178, R178, 0x80000, RZ, 0xfc, !PT ;  /* 0x00080000b2b26812 */ /* 0x000fe200078efcff */
[----:B------:R-:W4:Y:S03]  /*75a0*/  LDL.LU R177, [R1+0x54] ;  /* 0x0000540001b17983 */ /* 0x000f260000300800 */
[----:B------:R-:W-:Y:S01]  /*75b0*/  LOP3.LUT R178, R178, 0xfffbffff, RZ, 0xc0, !PT ;  /* 0xfffbffffb2b27812 */ /* 0x000fe200078ec0ff */
[----:B------:R-:W0:Y:S03]  /*75c0*/  LDGDEPBAR ;  /* 0x00000000000079af */ /* 0x000e260000000000 */
[----:B------:R-:W-:Y:S04]  /*75d0*/  @P5 LOP3.LUT R178, R178, 0x40000, RZ, 0xfc, !PT ;  /* 0x00040000b2b25812 */ /* 0x000fe800078efcff */
[----:B------:R-:W-:Y:S04]  /*75e0*/  LOP3.LUT R178, R178, 0xfffdffff, RZ, 0xc0, !PT ;  /* 0xfffdffffb2b27812 */ /* 0x000fe800078ec0ff */
[----:B------:R-:W-:Y:S04]  /*75f0*/  @P4 LOP3.LUT R178, R178, 0x20000, RZ, 0xfc, !PT ;  /* 0x00020000b2b24812 */ /* 0x000fe800078efcff */
[----:B------:R-:W-:Y:S04]  /*7600*/  LOP3.LUT R178, R178, 0xfffeffff, RZ, 0xc0, !PT ;  /* 0xfffeffffb2b27812 */ /* 0x000fe800078ec0ff */
[----:B------:R-:W-:Y:S04]  /*7610*/  @P3 LOP3.LUT R178, R178, 0x10000, RZ, 0xfc, !PT ;  /* 0x00010000b2b23812 */ /* 0x000fe800078efcff */
[----:B------:R-:W-:Y:S04]  /*7620*/  LOP3.LUT R178, R178, 0xffff7fff, RZ, 0xc0, !PT ;  /* 0xffff7fffb2b27812 */ /* 0x000fe800078ec0ff */
[----:B------:R-:W-:Y:S04]  /*7630*/  @P2 LOP3.LUT R178, R178, 0x8000, RZ, 0xfc, !PT ;  /* 0x00008000b2b22812 */ /* 0x000fe800078efcff */
[----:B------:R-:W-:Y:S04]  /*7640*/  LOP3.LUT R178, R178, 0xffffbfff, RZ, 0xc0, !PT ;  /* 0xffffbfffb2b27812 */ /* 0x000fe800078ec0ff */
[----:B------:R-:W-:Y:S04]  /*7650*/  @P1 LOP3.LUT R178, R178, 0x4000, RZ, 0xfc, !PT ;  /* 0x00004000b2b21812 */ /* 0x000fe800078efcff */
[----:B------:R-:W-:Y:S02]  /*7660*/  LOP3.LUT R178, R178, 0xffefffff, RZ, 0xc0, !PT ;  /* 0xffefffffb2b27812 */ /* 0x000fe400078ec0ff */
[----:B--2---:R-:W-:Y:S05]  /*7670*/  @P0 MOV R0, R132 ;  /* 0x0000008400000202 */ /* 0x004fea0000000f00 */
[----:B------:R-:W2:Y:S08]  /*7680*/  SHFL.IDX PT, R176, R0, RZ, 0x1c1f ;  /* 0x001c1fff00b07589 */ /* 0x000eb000000e0000 */
[----:B------:R1:W2:Y:S02]  /*7690*/  SHFL.IDX PT, R132, R0, 0x1, 0x1c1f ;  /* 0x003c1f0000847f89 */ /* 0x0002a400000e0000 */
[----:B-1----:R-:W-:Y:S04]  /*76a0*/  MOV R0, UR7 ;  /* 0x0000000700007c02 */ /* 0x002fe80008000f00 */
[----:B---3--:R-:W-:Y:S04]  /*76b0*/  IADD3 R0, R0, UR6, -R3 ;  /* 0x0000000600007c10 */ /* 0x008fe8000fffe803 */
[----:B------:R-:W-:Y:S04]  /*76c0*/  IADD3 R3, R0, -UR13, RZ ;  /* 0x8000000d00037c10 */ /* 0x000fe8000fffe0ff */
[C---:B--2---:R-:W-:Y:S02]  /*76d0*/  IADD3 R0, R3.reuse, R176, RZ ;  /* 0x000000b003007210 */ /* 0x044fe40007ffe0ff */
[----:B------:R-:W-:Y:S02]  /*76e0*/  IADD3 R3, R3, R132, RZ ;  /* 0x0000008403037210 */ /* 0x000fe40007ffe0ff */
[C---:B------:R-:W-:Y:S02]  /*76f0*/  ISETP.GT.AND P0, PT, R0.reuse, RZ, PT ;  /* 0x000000ff0000720c */ /* 0x040fe40003f04270 */
[----:B------:R-:W-:Y:S02]  /*7700*/  ISETP.GT.AND P6, PT, R0, 0x20, PT ;  /* 0x000000200000780c */ /* 0x000fe40003fc4270 */
[----:B------:R-:W-:Y:S02]  /*7710*/  FSEL R4, R4, -INF , P0 ;  /* 0xff80000004047808 */ /* 0x000fe40000000000 */
[C---:B------:R-:W-:Y:S02]  /*7720*/  ISETP.GT.AND P0, PT, R0.reuse, 0x1, PT ;  /* 0x000000010000780c */ /* 0x040fe40003f04270 */
[C---:B------:R-:W-:Y:S02]  /*7730*/  ISETP.GT.AND P5, PT, R0.reuse, 0x28, PT ;  /* 0x000000280000780c */ /* 0x040fe40003fa4270 */
[----:B------:R-:W-:Y:S02]  /*7740*/  FSEL R5, R5, -INF , P0 ;  /* 0xff80000005057808 */ /* 0x000fe40000000000 */
[C---:B------:R-:W-:Y:S02]  /*7750*/  ISETP.GT.AND P0, PT, R3.reuse, RZ, PT ;  /* 0x000000ff0300720c */ /* 0x040fe40003f04270 */
[----:B------:R-:W-:Y:S02]  /*7760*/  ISETP.GT.AND P4, PT, R0, 0x29, PT ;  /* 0x000000290000780c */ /* 0x000fe40003f84270 */
[----:B------:R-:W-:Y:S02]  /*7770*/  FSEL R6, R6, -INF , P0 ;  /* 0xff80000006067808 */ /* 0x000fe40000000000 */
[----:B------:R-:W-:Y:S02]  /*7780*/  ISETP.GT.AND P0, PT, R3, 0x1, PT ;  /* 0x000000010300780c */ /* 0x000fe40003f04270 */
[----:B------:R-:W-:Y:S02]  /*7790*/  @P6 LOP3.LUT R178, R178, 0x100000, RZ, 0xfc, !PT ;  /* 0x00100000b2b26812 */ /* 0x000fe400078efcff */
[----:B------:R-:W-:Y:S02]  /*77a0*/  FSEL R7, R7, -INF , P0 ;  /* 0xff80000007077808 */ /* 0x000fe40000000000 */
[C---:B------:R-:W-:Y:S01]  /*77b0*/  ISETP.GT.AND P0, PT, R0.reuse, 0x8, PT ;  /* 0x000000080000780c */ /* 0x040fe20003f04270 */
[----:B------:R-:W-:Y:S01]  /*77c0*/  STL [R1+0x40], R178 ;  /* 0x000040b201007387 */ /* 0x000fe20000100800 */
[----:B------:R-:W-:Y:S02]  /*77d0*/  ISETP.GT.AND P6, PT, R0, 0x9, PT ;  /* 0x000000090000780c */ /* 0x000fe40003fc4270 */
[----:B------:R-:W-:Y:S02]  /*77e0*/  FSEL R8, R8, -INF , P0 ;  /* 0xff80000008087808 */ /* 0x000fe40000000000 */
[----:B------:R-:W-:Y:S02]  /*77f0*/  ISETP.GT.AND P0, PT, R3, 0x8, PT ;  /* 0x000000080300780c */ /* 0x000fe40003f04270 */
[----:B------:R-:W-:Y:S02]  /*7800*/  FSEL R9, R9, -INF , P6 ;  /* 0xff80000009097808 */ /* 0x000fe40003000000 */
[----:B------:R-:W-:Y:S02]  /*7810*/  FSEL R10, R10, -INF , P0 ;  /* 0xff8000000a0a7808 */ /* 0x000fe40000000000 */
[----:B------:R-:W-:Y:S02]  /*7820*/  ISETP.GT.AND P0, PT, R3, 0x9, PT ;  /* 0x000000090300780c */ /* 0x000fe40003f04270 */
[C---:B------:R-:W-:Y:S02]  /*7830*/  ISETP.GT.AND P6, PT, R0.reuse, 0x11, PT ;  /* 0x000000110000780c */ /* 0x040fe40003fc4270 */
[----:B------:R-:W-:Y:S02]  /*7840*/  FSEL R11, R11, -INF , P0 ;  /* 0xff8000000b0b7808 */ /* 0x000fe40000000000 */
[----:B------:R-:W-:Y:S02]  /*7850*/  ISETP.GT.AND P0, PT, R0, 0x10, PT ;  /* 0x000000100000780c */ /* 0x000fe40003f04270 */
[----:B------:R-:W-:Y:S02]  /*7860*/  FSEL R13, R13, -INF , P6 ;  /* 0xff8000000d0d7808 */ /* 0x000fe40003000000 */
[----:B------:R-:W-:Y:S02]  /*7870*/  FSEL R12, R12, -INF , P0 ;  /* 0xff8000000c0c7808 */ /* 0x000fe40000000000 */
[C---:B------:R-:W-:Y:S02]  /*7880*/  ISETP.GT.AND P0, PT, R3.reuse, 0x10, PT ;  /* 0x000000100300780c */ /* 0x040fe40003f04270 */
[----:B------:R-:W-:Y:S02]  /*7890*/  ISETP.GT.AND P1, PT, R0, 0x31, PT ;  /* 0x000000310000780c */ /* 0x000fe40003f24270 */
[----:B------:R-:W-:Y:S02]  /*78a0*/  FSEL R14, R14, -INF , P0 ;  /* 0xff8000000e0e7808 */ /* 0x000fe40000000000 */
[----:B------:R-:W-:Y:S02]  /*78b0*/  ISETP.GT.AND P0, PT, R3, 0x11, PT ;  /* 0x000000110300780c */ /* 0x000fe40003f04270 */
[C---:B------:R-:W-:Y:S02]  /*78c0*/  ISETP.GT.AND P2, PT, R0.reuse, 0x38, PT ;  /* 0x000000380000780c */ /* 0x040fe40003f44270 */
[----:B------:R-:W-:Y:S02]  /*78d0*/  FSEL R15, R15, -INF , P0 ;  /* 0xff8000000f0f7808 */ /* 0x000fe40000000000 */
[C---:B------:R-:W-:Y:S02]  /*78e0*/  ISETP.GT.AND P0, PT, R0.reuse, 0x19, PT ;  /* 0x000000190000780c */ /* 0x040fe40003f04270 */
[C---:B------:R-:W-:Y:S02]  /*78f0*/  ISETP.GT.AND P3, PT, R0.reuse, 0x39, PT ;  /* 0x000000390000780c */ /* 0x040fe40003f64270 */
[----:B------:R-:W-:Y:S02]  /*7900*/  FSEL R17, R17, -INF , P0 ;  /* 0xff80000011117808 */ /* 0x000fe40000000000 */
[C---:B------:R-:W-:Y:S02]  /*7910*/  ISETP.GT.AND P0, PT, R3.reuse, 0x18, PT ;  /* 0x000000180300780c */ /* 0x040fe40003f04270 */
[----:B------:R-:W-:Y:S02]  /*7920*/  ISETP.GT.AND P6, PT, R0, 0x18, PT ;  /* 0x000000180000780c */ /* 0x000fe40003fc4270 */
[----:B------:R-:W-:Y:S02]  /*7930*/  FSEL R18, R18, -INF , P0 ;  /* 0xff80000012127808 */ /* 0x000fe40000000000 */
[----:B------:R-:W-:Y:S02]  /*7940*/  ISETP.GT.AND P0, PT, R3, 0x19, PT ;  /* 0x000000190300780c */ /* 0x000fe40003f04270 */
[----:B------:R-:W-:Y:S02]  /*7950*/  FSEL R16, R16, -INF , P6 ;  /* 0xff80000010107808 */ /* 0x000fe40003000000 */
[----:B------:R-:W-:Y:S02]  /*7960*/  FSEL R19, R19, -INF , P0 ;  /* 0xff80000013137808 */ /* 0x000fe40000000000 */
[----:B------:R-:W-:Y:S02]  /*7970*/  ISETP.GT.AND P0, PT, R0, 0x21, PT ;  /* 0x000000210000780c */ /* 0x000fe40003f04270 */
[----:B------:R-:W-:Y:S02]  /*7980*/  LOP3.LUT P6, RZ, R178, 0x100000, RZ, 0xc0, !PT ;  /* 0x00100000b2ff7812 */ /* 0x000fe400078cc0ff */
[----:B------:R-:W-:Y:S02]  /*7990*/  FSEL R21, R21, -INF , P0 ;  /* 0xff80000015157808 */ /* 0x000fe40000000000 */
[C---:B------:R-:W-:Y:S02]  /*79a0*/  ISETP.GT.AND P0, PT, R3.reuse, 0x20, PT ;  /* 0x000000200300780c */ /* 0x040fe40003f04270 */
[----:B------:R-:W-:Y:S02]  /*79b0*/  FSEL R20, R20, -INF , P6 ;  /* 0xff80000014147808 */ /* 0x000fe40003000000 */
[----:B------:R-:W-:Y:S02]  /*79c0*/  FSEL R22, R22, -INF , P0 ;  /* 0xff80000016167808 */ /* 0x000fe40000000000 */
[----:B------:R-:W-:Y:S02]  /*79d0*/  ISETP.GT.AND P0, PT, R3, 0x21, PT ;  /* 0x000000210300780c */ /* 0x000fe40003f04270 */
[----:B------:R-:W-:Y:S02]  /*79e0*/  FSEL R24, R24, -INF , P5 ;  /* 0xff80000018187808 */ /* 0x000fe40002800000 */
[----:B------:R-:W-:Y:S02]  /*79f0*/  FSEL R23, R23, -INF , P0 ;  /* 0xff80000017177808 */ /* 0x000fe40000000000 */
[----:B------:R-:W-:Y:S02]  /*7a00*/  ISETP.GT.AND P0, PT, R0, 0x30, PT ;  /* 0x000000300000780c */ /* 0x000fe40003f04270 */
[----:B-----5:R-:W-:Y:S02]  /*7a10*/  FMNMX.FTZ R0, R4, R2, !PT ;  /* 0x0000000204007209 */ /* 0x020fe40007810000 */
[----:B------:R-:W-:Y:S02]  /*7a20*/  FSEL R25, R25, -INF , P4 ;  /* 0xff80000019197808 */ /* 0x000fe40002000000 */
        /* <DEDUP_REMOVED lines=9> */
[----:B------:R-:W-:Y:S02]  /*7ac0*/  ISETP.GT.AND P0, PT, R3, 0x28, PT ;  /* 0x000000280300780c */ /* 0x000fe40003f04270 */
        /* <DEDUP_REMOVED lines=15> */
[----:B------:R-:W-:Y:S02]  /*7bc0*/  LOP3.LUT P6, RZ, R178, 0x80000, RZ, 0xc0, !PT ;  /* 0x00080000b2ff7812 */ /* 0x000fe400078cc0ff */
[----:B------:R-:W-:Y:S02]  /*7bd0*/  FMNMX.FTZ R0, R32, R0, !PT ;  /* 0x0000000020007209 */ /* 0x000fe40007810000 */
[C---:B------:R-:W-:Y:S02]  /*7be0*/  LOP3.LUT P5, RZ, R178.reuse, 0x40000, RZ, 0xc0, !PT ;  /* 0x00040000b2ff7812 */ /* 0x040fe400078ac0ff */
[----:B------:R-:W-:Y:S02]  /*7bf0*/  FMNMX.FTZ R0, R33, R0, !PT ;  /* 0x0000000021007209 */ /* 0x000fe40007810000 */
[C---:B------:R-:W-:Y:S02]  /*7c00*/  LOP3.LUT P4, RZ, R178.reuse, 0x20000, RZ, 0xc0, !PT ;  /* 0x00020000b2ff7812 */ /* 0x040fe4000788c0ff */
[C---:B------:R-:W-:Y:S01]  /*7c10*/  LOP3.LUT P3, RZ, R178.reuse, 0x10000, RZ, 0xc0, !PT ;  /* 0x00010000b2ff7812 */ /* 0x040fe2000786c0ff */
[----:B------:R-:W1:Y:S01]  /*7c20*/  SHFL.BFLY PT, R132, R0, 0x2, 0x1f ;  /* 0x0c401f0000847f89 */ /* 0x000e6200000e0000 */
[C---:B------:R-:W-:Y:S02]  /*7c30*/  LOP3.LUT P2, RZ, R178.reuse, 0x8000, RZ, 0xc0, !PT ;  /* 0x00008000b2ff7812 */ /* 0x040fe4000784c0ff */
[----:B------:R-:W-:Y:S02]  /*7c40*/  LOP3.LUT P1, RZ, R178, 0x4000, RZ, 0xc0, !PT ;  /* 0x00004000b2ff7812 */ /* 0x000fe4000782c0ff */
[----:B-1----:R-:W-:Y:S05]  /*7c50*/  FMNMX.FTZ R0, R132, R0, !PT ;  /* 0x0000000084007209 */ /* 0x002fea0007810000 */
[----:B------:R-:W1:Y:S02]  /*7c60*/  SHFL.BFLY PT, R132, R0, 0x1, 0x1f ;  /* 0x0c201f0000847f89 */ /* 0x000e6400000e0000 */
[----:B-1----:R-:W-:Y:S04]  /*7c70*/  FMNMX.FTZ R132, R0, R132, !PT ;  /* 0x0000008400847209 */ /* 0x002fe80007810000 */
[C---:B------:R-:W-:Y:S04]  /*7c80*/  FSETP.NEU.FTZ.AND P0, PT, R132.reuse, -INF , PT ;  /* 0xff8000008400780b */ /* 0x040fe80003f1d000 */
[----:B------:R-:W-:Y:S05]  /*7c90*/  FSEL R0, R132, RZ, P0 ;  /* 0x000000ff84007208 */ /* 0x000fea0000000000 */
[----:B------:R-:W-:Y:S02]  /*7ca0*/  FADD.FTZ R0, -R0, R2 ;  /* 0x0000000200007221 */ /* 0x000fe40000010100 */
[----:B------:R-:W-:Y:S02]  /*7cb0*/  FMUL.FTZ R2, R132, c[0x0][0x2d0] ;  /* 0x0000b40084027a20 */ /* 0x000fe40000410000 */
[----:B------:R-:W-:Y:S03]  /*7cc0*/  FMUL.FTZ R0, R0, c[0x0][0x2d0] ;  /* 0x0000b40000007a20 */ /* 0x000fe60000410000 */
[----:B------:R-:W-:Y:S02]  /*7cd0*/  FSEL R2, R2, RZ, P0 ;  /* 0x000000ff02027208 */ /* 0x000fe40000000000 */
[C---:B------:R-:W-:Y:S03]  /*7ce0*/  ISETP.GT.AND P0, PT, R3.reuse, 0x38, PT ;  /* 0x000000380300780c */ /* 0x040fe60003f04270 */
[--C-:B------:R-:W-:Y:S01]  /*7cf0*/  FFMA.FTZ R4, R4, c[0x0][0x2d0], -R2.reuse ;  /* 0x0000b40004047a23 */ /* 0x100fe20000010802 */
[----:B------:R-:W-:Y:S01]  /*7d00*/  FSEL R34, R34, -INF , P0 ;  /* 0xff80000022227808 */ /* 0x000fe20000000000 */
[--C-:B------:R-:W-:Y:S01]  /*7d10*/  FFMA.FTZ R189, R12, c[0x0][0x2d0], -R2.reuse ;  /* 0x0000b4000cbd7a23 */ /* 0x100fe20000010802 */
[----:B------:R-:W-:Y:S01]  /*7d20*/  ISETP.GT.AND P0, PT, R3, 0x39, PT ;  /* 0x000000390300780c */ /* 0x000fe20003f04270 */
[--C-:B------:R-:W-:Y:S02]  /*7d30*/  FFMA.FTZ R188, R13, c[0x0][0x2d0], -R2.reuse ;  /* 0x0000b4000dbc7a23 */ /* 0x100fe40000010802 */
[--C-:B------:R-:W-:Y:S01]  /*7d40*/  FFMA.FTZ R187, R16, c[0x0][0x2d0], -R2.reuse ;  /* 0x0000b40010bb7a23 */ /* 0x100fe20000010802 */
[----:B------:R-:W-:Y:S01]  /*7d50*/  MUFU.EX2 R4, R4 ;  /* 0x0000000400047308 */ /* 0x000fe20000000800 */
[--C-:B------:R-:W-:Y:S02]  /*7d60*/  FFMA.FTZ R182, R17, c[0x0][0x2d0], -R2.reuse ;  /* 0x0000b40011b67a23 */ /* 0x100fe40000010802 */
[--C-:B------:R-:W-:Y:S02]  /*7d70*/  FFMA.FTZ R28, R28, c[0x0][0x2d0], -R2.reuse ;  /* 0x0000b4001c1c7a23 */ /* 0x100fe40000010802 */
[--C-:B------:R-:W-:Y:S02]  /*7d80*/  FFMA.FTZ R29, R29, c[0x0][0x2d0], -R2.reuse ;  /* 0x0000b4001d1d7a23 */ /* 0x100fe40000010802 */
[--C-:B------:R-:W-:Y:S02]  /*7d90*/  FFMA.FTZ R32, R32, c[0x0][0x2d0], -R2.reuse ;  /* 0x0000b40020207a23 */ /* 0x100fe40000010802 */
        /* <DEDUP_REMOVED lines=8> */
[----:B------:R-:W-:Y:S05]  /*7e20*/  FFMA.FTZ R25, R25, c[0x0][0x2d0], -R2 ;  /* 0x0000b40019197a23 */ /* 0x000fea0000010802 */
[----:B------:R-:W4:Y:S10]  /*7e30*/  MUFU.EX2 R2, R0 ;  /* 0x0000000000027308 */ /* 0x000f340000000800 */
[----:B------:R-:W1:Y:S10]  /*7e40*/  MUFU.EX2 R8, R8 ;  /* 0x0000000800087308 */ /* 0x000e740000000800 */
[----:B------:R-:W2:Y:S01]  /*7e50*/  MUFU.EX2 R9, R9 ;  /* 0x0000000900097308 */ /* 0x000ea20000000800 */
[C---:B----4-:R-:W-:Y:S02]  /*7e60*/  FFMA.FTZ R0, R2.reuse, R177, R4 ;  /* 0x000000b102007223 */ /* 0x050fe40000010004 */
[----:B------:R-:W-:Y:S02]  /*7e70*/  FMUL.FTZ R12, R2, R156 ;  /* 0x0000009c020c7220 */ /* 0x000fe40000410000 */
[C---:B------:R-:W-:Y:S01]  /*7e80*/  FADD.FTZ R0, R176.reuse, R0 ;  /* 0x00000000b0007221 */ /* 0x040fe20000010000 */
[----:B------:R-:W-:Y:S01]  /*7e90*/  F2FP.BF16.PACK_AB R176, R176, R4 ;  /* 0x00000004b0b0723e */ /* 0x000fe200000010ff */
[C---:B------:R-:W-:Y:S01]  /*7ea0*/  FMUL.FTZ R13, R2.reuse, R157 ;  /* 0x0000009d020d7220 */ /* 0x040fe20000410000 */
[----:B------:R-:W-:Y:S01]  /*7eb0*/  FSEL R4, R35, -INF , P0 ;  /* 0xff80000023047808 */ /* 0x000fe20000000000 */
[----:B------:R-:W-:Y:S01]  /*7ec0*/  FMUL.FTZ R16, R2, R152 ;  /* 0x0000009802107220 */ /* 0x000fe20000410000 */
[----:B------:R-:W-:Y:S01]  /*7ed0*/  MOV R35, R20 ;  /* 0x0000001400237202 */ /* 0x000fe20000000f00 */
[----:B-1----:R-:W-:Y:S02]  /*7ee0*/  FADD.FTZ R0, R8, R0 ;  /* 0x0000000008007221 */ /* 0x002fe40000010000 */
[C---:B------:R-:W-:Y:S02]  /*7ef0*/  FMUL.FTZ R17, R2.reuse, R153 ;  /* 0x0000009902117220 */ /* 0x040fe40000410000 */
[C---:B------:R-:W-:Y:S02]  /*7f00*/  FMUL.FTZ R20, R2.reuse, R148 ;  /* 0x0000009402147220 */ /* 0x040fe40000410000 */
[C---:B------:R-:W-:Y:S02]  /*7f10*/  FMUL.FTZ R36, R2.reuse, R36 ;  /* 0x0000002402247220 */ /* 0x040fe40000410000 */
[----:B------:R-:W-:Y:S02]  /*7f20*/  FMUL.FTZ R37, R2, R37 ;  /* 0x0000002502257220 */ /* 0x000fe40000410000 */
[C---:B--2---:R-:W-:Y:S01]  /*7f30*/  FADD.FTZ R181, R9.reuse, R0 ;  /* 0x0000000009b57221 */ /* 0x044fe20000010000 */
[----:B------:R-:W-:Y:S01]  /*7f40*/  FMNMX.FTZ R0, R6, R133, !PT ;  /* 0x0000008506007209 */ /* 0x000fe20007810000 */
[C---:B------:R-:W-:Y:S01]  /*7f50*/  FMUL.FTZ R40, R2.reuse, R40 ;  /* 0x0000002802287220 */ /* 0x040fe20000410000 */
[----:B------:R-:W-:Y:S01]  /*7f60*/  F2FP.BF16.PACK_AB R178, R9, R8 ;  /* 0x0000000809b2723e */ /* 0x000fe200000010ff */
[C---:B------:R-:W-:Y:S01]  /*7f70*/  FMUL.FTZ R8, R2.reuse, R160 ;  /* 0x000000a002087220 */ /* 0x040fe20000410000 */
[----:B------:R-:W-:Y:S01]  /*7f80*/  FMNMX.FTZ R0, R7, R0, !PT ;  /* 0x0000000007007209 */ /* 0x000fe20007810000 */
[C---:B------:R-:W-:Y:S02]  /*7f90*/  FMUL.FTZ R9, R2.reuse, R161 ;  /* 0x000000a102097220 */ /* 0x040fe40000410000 */
[----:B------:R-:W-:Y:S01]  /*7fa0*/  FMUL.FTZ R41, R2, R41 ;  /* 0x0000002902297220 */ /* 0x000fe20000410000 */
[----:B------:R-:W-:Y:S01]  /*7fb0*/  FMNMX.FTZ R0, R10, R0, !PT ;  /* 0x000000000a007209 */ /* 0x000fe20007810000 */
[C---:B------:R-:W-:Y:S02]  /*7fc0*/  FMUL.FTZ R44, R2.reuse, R44 ;  /* 0x0000002c022c7220 */ /* 0x040fe40000410000 */
        /* <DEDUP_REMOVED lines=36> */
[----:B------:R-:W-:Y:S01]  /*8210*/  FMUL.FTZ R93, R2, R93 ;  /* 0x0000005d025d7220 */ /* 0x000fe20000410000 */
[----:B------:R-:W-:Y:S01]  /*8220*/  FMNMX.FTZ R0, R4, R0, !PT ;  /* 0x0000000004007209 */ /* 0x000fe20007810000 */
[C---:B------:R-:W-:Y:S02]  /*8230*/  FMUL.FTZ R96, R2.reuse, R96 ;  /* 0x0000006002607220 */ /* 0x040fe40000410000 */
[C---:B------:R-:W-:Y:S02]  /*8240*/  FMUL.FTZ R97, R2.reuse, R97 ;  /* 0x0000006102617220 */ /* 0x040fe40000410000 */
[----:B------:R-:W1:Y:S01]  /*8250*/  SHFL.BFLY PT, R3, R0, 0x2, 0x1f ;  /* 0x0c401f0000037f89 */ /* 0x000e6200000e0000 */
        /* <DEDUP_REMOVED lines=12> */
[----:B-1----:R-:W-:Y:S01]  /*8320*/  FMNMX.FTZ R0, R0, R3, !PT ;  /* 0x0000000300007209 */ /* 0x002fe20007810000 */
[C---:B------:R-:W-:Y:S02]  /*8330*/  FMUL.FTZ R124, R2.reuse, R124 ;  /* 0x0000007c027c7220 */ /* 0x040fe40000410000 */
[C---:B------:R-:W-:Y:S02]  /*8340*/  FMUL.FTZ R125, R2.reuse, R125 ;  /* 0x0000007d027d7220 */ /* 0x040fe40000410000 */
[----:B------:R-:W1:Y:S01]  /*8350*/  SHFL.BFLY PT, R3, R0, 0x1, 0x1f ;  /* 0x0c201f0000037f89 */ /* 0x000e6200000e0000 */
[C---:B------:R-:W-:Y:S02]  /*8360*/  FMUL.FTZ R128, R2.reuse, R128 ;  /* 0x0000008002807220 */ /* 0x040fe40000410000 */
[----:B------:R-:W-:Y:S01]  /*8370*/  FMUL.FTZ R129, R2, R129 ;  /* 0x0000008102817220 */ /* 0x000fe20000410000 */
[----:B-1----:R-:W-:Y:S04]  /*8380*/  FMNMX.FTZ R3, R3, R0, !PT ;  /* 0x0000000003037209 */ /* 0x002fe80007810000 */
[C---:B------:R-:W-:Y:S01]  /*8390*/  FSETP.NEU.FTZ.AND P0, PT, R3.reuse, -INF , PT ;  /* 0xff8000000300780b */ /* 0x040fe20003f1d000 */
[C---:B------:R-:W-:Y:S03]  /*83a0*/  FMUL.FTZ R5, R3.reuse, c[0x0][0x2d0] ;  /* 0x0000b40003057a20 */ /* 0x040fe60000410000 */
[----:B------:R-:W-:Y:S02]  /*83b0*/  FSEL R0, R3, RZ, P0 ;  /* 0x000000ff03007208 */ /* 0x000fe40000000000 */
[----:B------:R-:W-:Y:S02]  /*83c0*/  FSEL R5, R5, RZ, P0 ;  /* 0x000000ff05057208 */ /* 0x000fe40000000000 */
[----:B------:R-:W-:Y:S01]  /*83d0*/  PLOP3.LUT P0, PT, PT, PT, UP0, 0x80, 0x0 ;  /* 0x000000000000781c */ /* 0x000fe20003f0f008 */
[----:B------:R-:W-:Y:S02]  /*83e0*/  FADD.FTZ R0, -R0, R133 ;  /* 0x0000008500007221 */ /* 0x000fe40000010100 */
[--C-:B------:R-:W-:Y:S02]  /*83f0*/  FFMA.FTZ R177, R6, c[0x0][0x2d0], -R5.reuse ;  /* 0x0000b40006b17a23 */ /* 0x100fe40000010805 */
[----:B------:R-:W2:Y:S01]  /*8400*/  LDL.LU R6, [R1+0x80] ;  /* 0x0000800001067983 */ /* 0x000ea20000300800 */
[----:B------:R-:W-:Y:S02]  /*8410*/  FMUL.FTZ R0, R0, c[0x0][0x2d0] ;  /* 0x0000b40000007a20 */ /* 0x000fe40000410000 */
[--C-:B------:R-:W-:Y:S01]  /*8420*/  FFMA.FTZ R34, R34, c[0x0][0x2d0], -R5.reuse ;  /* 0x0000b40022227a23 */ /* 0x100fe20000010805 */
[----:B------:R-:W-:Y:S01]  /*8430*/  MUFU.EX2 R177, R177 ;  /* 0x000000b100b17308 */ /* 0x000fe20000000800 */
[--C-:B------:R-:W-:Y:S01]  /*8440*/  FFMA.FTZ R186, R15, c[0x0][0x2d0], -R5.reuse ;  /* 0x0000b4000fba7a23 */ /* 0x100fe20000010805 */
[----:B------:R-:W-:Y:S01]  /*8450*/  MOV R15, R24 ;  /* 0x00000018000f7202 */ /* 0x000fe20000000f00 */
[--C-:B------:R-:W-:Y:S01]  /*8460*/  FFMA.FTZ R183, R18, c[0x0][0x2d0], -R5.reuse ;  /* 0x0000b40012b77a23 */ /* 0x100fe20000010805 */
[----:B------:R-:W-:Y:S01]  /*8470*/  MOV R18, R21 ;  /* 0x0000001500127202 */ /* 0x000fe20000000f00 */
[--C-:B------:R-:W-:Y:S02]  /*8480*/  FFMA.FTZ R179, R10, c[0x0][0x2d0], -R5.reuse ;  /* 0x0000b4000ab37a23 */ /* 0x100fe40000010805 */
[--C-:B------:R-:W-:Y:S01]  /*8490*/  FFMA.FTZ R190, R23, c[0x0][0x2d0], -R5.reuse ;  /* 0x0000b40017be7a23 */ /* 0x100fe20000010805 */
[----:B------:R-:W-:Y:S01]  /*84a0*/  MOV R23, R32 ;  /* 0x0000002000177202 */ /* 0x000fe20000000f00 */
[----:B------:R-:W-:Y:S01]  /*84b0*/  FMUL.FTZ R32, R2, R136 ;  /* 0x0000008802207220 */ /* 0x000fe20000410000 */
[----:B------:R-:W1:Y:S01]  /*84c0*/  MUFU.EX2 R0, R0 ;  /* 0x0000000000007308 */ /* 0x000e620000000800 */
[--C-:B------:R-:W-:Y:S02]  /*84d0*/  FFMA.FTZ R26, R26, c[0x0][0x2d0], -R5.reuse ;  /* 0x0000b4001a1a7a23 */ /* 0x100fe40000010805 */
[--C-:B------:R-:W-:Y:S02]  /*84e0*/  FFMA.FTZ R30, R30, c[0x0][0x2d0], -R5.reuse ;  /* 0x0000b4001e1e7a23 */ /* 0x100fe40000010805 */
[--C-:B------:R-:W-:Y:S02]  /*84f0*/  FFMA.FTZ R31, R31, c[0x0][0x2d0], -R5.reuse ;  /* 0x0000b4001f1f7a23 */ /* 0x100fe40000010805 */
[----:B------:R-:W-:Y:S01]  /*8500*/  FMUL.FTZ R21, R2, R149 ;  /* 0x0000009502157220 */ /* 0x000fe20000410000 */
[----:B------:R-:W-:Y:S01]  /*8510*/  MOV R149, R15 ;  /* 0x0000000f00957202 */ /* 0x000fe20000000f00 */
[--C-:B------:R-:W-:Y:S01]  /*8520*/  FFMA.FTZ R7, R7, c[0x0][0x2d0], -R5.reuse ;  /* 0x0000b40007077a23 */ /* 0x100fe20000010805 */
[----:B------:R-:W-:Y:S01]  /*8530*/  MUFU.EX2 R152, R179 ;  /* 0x000000b300987308 */ /* 0x000fe20000000800 */
[--C-:B------:R-:W-:Y:S01]  /*8540*/  FFMA.FTZ R180, R11, c[0x0][0x2d0], -R5.reuse ;  /* 0x0000b4000bb47a23 */ /* 0x100fe20000010805 */
[----:B------:R-:W-:Y:S01]  /*8550*/  MOV R161, R30 ;  /* 0x0000001e00a17202 */ /* 0x000fe20000000f00 */
        /* <DEDUP_REMOVED lines=8> */
[----:B------:R-:W-:Y:S01]  /*85e0*/  FMUL.FTZ R33, R2, R137 ;  /* 0x0000008902217220 */ /* 0x000fe20000410000 */
[----:B------:R-:W3:Y:S01]  /*85f0*/  MUFU.EX2 R156, R180 ;  /* 0x000000b4009c7308 */ /* 0x000ee20000000800 */
[----:B------:R-:W-:Y:S01]  /*8600*/  FFMA.FTZ R11, R4, c[0x0][0x2d0], -R5 ;  /* 0x0000b400040b7a23 */ /* 0x000fe20000010805 */
[----:B------:R-:W-:Y:S01]  /*8610*/  MOV R148, R19 ;  /* 0x0000001300947202 */ /* 0x000fe20000000f00 */
[----:B------:R-:W-:Y:S01]  /*8620*/  FMUL.FTZ R5, R2, R165 ;  /* 0x000000a502057220 */ /* 0x000fe20000410000 */
[----:B------:R-:W-:Y:S01]  /*8630*/  MOV R165, R34 ;  /* 0x0000002200a57202 */ /* 0x000fe20000000f00 */
[C---:B-1----:R-:W-:Y:S01]  /*8640*/  FMUL.FTZ R34, R0.reuse, R138 ;  /* 0x0000008a00227220 */ /* 0x042fe20000410000 */
[----:B------:R-:W-:Y:S01]  /*8650*/  MOV R157, R22 ;  /* 0x00000016009d7202 */ /* 0x000fe20000000f00 */
[C---:B------:R-:W-:Y:S01]  /*8660*/  FMUL.FTZ R15, R0.reuse, R159 ;  /* 0x0000009f000f7220 */ /* 0x040fe20000410000 */
[----:B------:R-:W-:Y:S01]  /*8670*/  MOV R159, R18 ;  /* 0x00000012009f7202 */ /* 0x000fe20000000f00 */
[C---:B------:R-:W-:Y:S01]  /*8680*/  FMUL.FTZ R18, R0.reuse, R154 ;  /* 0x0000009a00127220 */ /* 0x040fe20000410000 */
[----:B------:R-:W-:Y:S01]  /*8690*/  MOV R154, R35 ;  /* 0x00000023009a7202 */ /* 0x000fe20000000f00 */
[----:B------:R-:W-:Y:S01]  /*86a0*/  FMUL.FTZ R35, R0, R139 ;  /* 0x0000008b00237220 */ /* 0x000fe20000410000 */
[----:B------:R-:W-:Y:S01]  /*86b0*/  MUFU.EX2 R149, R149 ;  /* 0x0000009500957308 */ /* 0x000fe20000000800 */
[----:B------:R-:W1:Y:S01]  /*86c0*/  LDSM.16.MT88.4 R136, [R135+0x100] ;  /* 0x000100008788783b */ /* 0x000e620000004200 */
[C---:B------:R-:W-:Y:S02]  /*86d0*/  FMUL.FTZ R29, R2.reuse, R141 ;  /* 0x0000008d021d7220 */ /* 0x040fe40000410000 */
[C---:B------:R-:W-:Y:S01]  /*86e0*/  FMUL.FTZ R4, R2.reuse, R164 ;  /* 0x000000a402047220 */ /* 0x040fe20000410000 */
[----:B------:R-:W-:Y:S01]  /*86f0*/  MOV R164, R28 ;  /* 0x0000001c00a47202 */ /* 0x000fe20000000f00 */
[C---:B------:R-:W-:Y:S02]  /*8700*/  FMUL.FTZ R28, R2.reuse, R140 ;  /* 0x0000008c021c7220 */ /* 0x040fe40000410000 */
[C---:B------:R-:W-:Y:S02]  /*8710*/  FMUL.FTZ R24, R2.reuse, R144 ;  /* 0x0000009002187220 */ /* 0x040fe40000410000 */
[----:B------:R-:W-:Y:S01]  /*8720*/  FMUL.FTZ R25, R2, R145 ;  /* 0x0000009102197220 */ /* 0x000fe20000410000 */
[----:B------:R-:W-:Y:S01]  /*8730*/  MUFU.EX2 R144, R182 ;  /* 0x000000b600907308 */ /* 0x000fe20000000800 */
[----:B---3--:R-:W-:Y:S01]  /*8740*/  F2FP.BF16.PACK_AB R179, R156, R152 ;  /* 0x000000989cb3723e */ /* 0x008fe200000010ff */
        /* <DEDUP_REMOVED lines=8> */
[----:B------:R3:W4:Y:S01]  /*87d0*/  MUFU.EX2 R2, R7 ;  /* 0x0000000700027308 */ /* 0x0007220000000800 */
[C---:B------:R-:W-:Y:S02]  /*87e0*/  FMUL.FTZ R22, R0.reuse, R150 ;  /* 0x0000009600167220 */ /* 0x040fe40000410000 */
[C---:B------:R-:W-:Y:S02]  /*87f0*/  FMUL.FTZ R26, R0.reuse, R146 ;  /* 0x00000092001a7220 */ /* 0x040fe40000410000 */
[C---:B------:R-:W-:Y:S02]  /*8800*/  FMUL.FTZ R30, R0.reuse, R142 ;  /* 0x0000008e001e7220 */ /* 0x040fe40000410000 */
[C---:B------:R-:W-:Y:S02]  /*8810*/  FMUL.FTZ R31, R0.reuse, R143 ;  /* 0x0000008f001f7220 */ /* 0x040fe40000410000 */
[C---:B------:R-:W-:Y:S01]  /*8820*/  FMUL.FTZ R38, R0.reuse, R38 ;  /* 0x0000002600267220 */ /* 0x040fe20000410000 */
[----:B------:R-:W-:Y:S01]  /*8830*/  LDSM.16.MT88.4 R140, [R135+0x900] ;  /* 0x00090000878c783b */ /* 0x000fe20000004200 */
        /* <DEDUP_REMOVED lines=9> */
[C---:B---3--:R-:W-:Y:S01]  /*88d0*/  FMUL.FTZ R7, R0.reuse, R167 ;  /* 0x000000a700077220 */ /* 0x048fe20000410000 */
[----:B------:R-:W-:Y:S01]  /*88e0*/  MOV R167, R27 ;  /* 0x0000001b00a77202 */ /* 0x000fe20000000f00 */
        /* <DEDUP_REMOVED lines=49> */
[----:B--2---:R-:W-:Y:S01]  /*8c00*/  FFMA.FTZ R133, R0, R6, R177 ;  /* 0x0000000600857223 */ /* 0x004fe200000100b1 */
[----:B----4-:R-:W-:Y:S01]  /*8c10*/  F2FP.BF16.PACK_AB R177, R2, R177 ;  /* 0x000000b102b1723e */ /* 0x010fe200000010ff */
[C---:B------:R-:W-:Y:S01]  /*8c20*/  FMUL.FTZ R6, R0.reuse, R166 ;  /* 0x000000a600067220 */ /* 0x040fe20000410000 */
[----:B------:R-:W-:Y:S01]  /*8c30*/  MOV R166, R23 ;  /* 0x0000001700a67202 */ /* 0x000fe20000000f00 */
[----:B------:R-:W-:Y:S02]  /*8c40*/  FMUL.FTZ R23, R0, R151 ;  /* 0x0000009700177220 */ /* 0x000fe40000410000 */
[----:B------:R-:W-:Y:S02]  /*8c50*/  FADD.FTZ R153, R2, R133 ;  /* 0x0000008502997221 */ /* 0x000fe40000010000 */
[----:B------:R-:W2:Y:S01]  /*8c60*/  MUFU.EX2 R133, R189 ;  /* 0x000000bd00857308 */ /* 0x000ea20000000800 */
[C---:B-1----:R-:W-:Y:S08]  /*8c70*/  HMMA.16816.F32.BF16 R4, R176.reuse, R136, R4 ;  /* 0x00000088b004723c */ /* 0x042ff00000041804 */
[C---:B------:R-:W-:Y:S01]  /*8c80*/  HMMA.16816.F32.BF16 R8, R176.reuse, R138, R8 ;  /* 0x0000008ab008723c */ /* 0x040fe20000041808 */
[----:B------:R-:W1:Y:S01]  /*8c90*/  LDSM.16.MT88.4 R136, [R248+0x100] ;  /* 0x00010000f888783b */ /* 0x000e620000004200 */
[----:B------:R-:W-:Y:S10]  /*8ca0*/  MUFU.EX2 R189, R161 ;  /* 0x000000a100bd7308 */ /* 0x000ff40000000800 */
[----:B------:R-:W3:Y:S01]  /*8cb0*/  MUFU.EX2 R2, R188 ;  /* 0x000000bc00027308 */ /* 0x000ee20000000800 */
[----:B--2---:R-:W-:Y:S09]  /*8cc0*/  FADD.FTZ R0, R133, R181 ;  /* 0x000000b585007221 */ /* 0x004ff20000010000 */
[----:B------:R-:W2:Y:S10]  /*8cd0*/  MUFU.EX2 R188, R160 ;  /* 0x000000a000bc7308 */ /* 0x000eb40000000800 */
[----:B------:R-:W-:Y:S01]  /*8ce0*/  MUFU.EX2 R181, R191 ;  /* 0x000000bf00b57308 */ /* 0x000fe20000000800 */
[----:B---3--:R-:W-:Y:S04]  /*8cf0*/  FADD.FTZ R0, R2, R0 ;  /* 0x0000000002007221 */ /* 0x008fe80000010000 */
[----:B------:R-:W-:Y:S01]  /*8d00*/  FADD.FTZ R0, R145, R0 ;  /* 0x0000000091007221 */ /* 0x000fe20000010000 */
[C---:B-1----:R-:W-:Y:S03]  /*8d10*/  HMMA.16816.F32.BF16 R12, R176.reuse, R136, R12 ;  /* 0x00000088b00c723c */ /* 0x042fe6000004180c */
[----:B------:R-:W-:Y:S05]  /*8d20*/  FADD.FTZ R0, R144, R0 ;  /* 0x0000000090007221 */ /* 0x000fea0000010000 */
        /* <DEDUP_REMOVED lines=45> */
[----:B------:R-:W-:Y:S03]  /*9000*/  F2FP.BF16.PACK_AB R137, R186, R185 ;  /* 0x000000b9ba89723e */ /* 0x000fe600000010ff */
[----:B------:R-:W-:Y:S02]  /*9010*/  F2FP.BF16.PACK_AB R138, R144, R145 ;  /* 0x00000091908a723e */ /* 0x000fe400000010ff */
[----:B------:R-:W3:Y:S02]  /*9020*/  LDSM.16.MT88.4 R144, [R248+0x900] ;  /* 0x00090000f890783b */ /* 0x000ee40000004200 */
[----:B------:R-:W4:Y:S01]  /*9030*/  MUFU.EX2 R2, R159 ;  /* 0x0000009f00027308 */ /* 0x000f220000000800 */
[----:B------:R-:W-:Y:S02]  /*9040*/  F2FP.BF16.PACK_AB R139, R184, R183 ;  /* 0x000000b7b88b723e */ /* 0x000fe400000010ff */
[----:B--2---:R-:W-:Y:S05]  /*9050*/  F2FP.BF16.PACK_AB R177, R188, R189 ;  /* 0x000000bdbcb1723e */ /* 0x004fea00000010ff */
[C---:B------:R-:W-:Y:S02]  /*9060*/  HMMA.16816.F32.BF16 R4, R136.reuse, R140, R4 ;  /* 0x0000008c8804723c */ /* 0x040fe40000041804 */
[----:B------:R-:W-:Y:S03]  /*9070*/  MUFU.EX2 R176, R167 ;  /* 0x000000a700b07308 */ /* 0x000fe60000000800 */
[----:B-1----:R-:W-:Y:S03]  /*9080*/  FADD.FTZ R0, R133, R0 ;  /* 0x0000000085007221 */ /* 0x002fe60000010000 */
[C---:B------:R-:W-:Y:S01]  /*9090*/  HMMA.16816.F32.BF16 R8, R136.reuse, R142, R8 ;  /* 0x0000008e8808723c */ /* 0x040fe20000041808 */
[----:B------:R-:W1:Y:S03]  /*90a0*/  LDSM.16.MT88.4 R140, [R251+0x900] ;  /* 0x00090000fb8c783b */ /* 0x000e660000004200 */
[----:B------:R-:W-:Y:S01]  /*90b0*/  MUFU.EX2 R178, R157 ;  /* 0x0000009d00b27308 */ /* 0x000fe20000000800 */
[----:B----4-:R-:W-:Y:S04]  /*90c0*/  FADD.FTZ R0, R2, R0 ;  /* 0x0000000002007221 */ /* 0x010fe80000010000 */
[----:B------:R-:W-:Y:S04]  /*90d0*/  FADD.FTZ R0, R149, R0 ;  /* 0x0000000095007221 */ /* 0x000fe80000010000 */
[C---:B------:R-:W-:Y:S01]  /*90e0*/  FADD.FTZ R0, R148.reuse, R0 ;  /* 0x0000000094007221 */ /* 0x040fe20000010000 */
        /* <DEDUP_REMOVED lines=46> */
[----:B------:R-:W3:Y:S03]  /*93d0*/  LDSM.16.MT88.4 R148, [R251+0x1100] ;  /* 0x00110000fb94783b */ /* 0x000ee60000004200 */
[----:B------:R-:W-:Y:S02]  /*93e0*/  F2FP.BF16.PACK_AB R136, R2, R133 ;  /* 0x000000850288723e */ /* 0x000fe400000010ff */
[----:B------:R-:W-:Y:S01]  /*93f0*/  F2FP.BF16.PACK_AB R137, R182, R181 ;  /* 0x000000b5b689723e */ /* 0x000fe200000010ff */
[----:B------:R-:W4:Y:S01]  /*9400*/  MUFU.EX2 R2, R162 ;  /* 0x000000a200027308 */ /* 0x000f220000000800 */
[----:B------:R-:W-:Y:S07]  /*9410*/  F2FP.BF16.PACK_AB R139, R190, R180 ;  /* 0x000000b4be8b723e */ /* 0x000fee00000010ff */
[C---:B-1----:R-:W-:Y:S02]  /*9420*/  HMMA.16816.F32.BF16 R4, R136.reuse, R140, R4 ;  /* 0x0000008c8804723c */ /* 0x042fe40000041804 */
[----:B------:R-:W1:Y:S06]  /*9430*/  MUFU.EX2 R133, R166 ;  /* 0x000000a600857308 */ /* 0x000e6c0000000800 */
[C---:B------:R-:W-:Y:S01]  /*9440*/  HMMA.16816.F32.BF16 R8, R136.reuse, R142, R8 ;  /* 0x0000008e8808723c */ /* 0x040fe20000041808 */
[----:B------:R-:W3:Y:S03]  /*9450*/  LDSM.16.MT88.4 R140, [R250+0x1100] ;  /* 0x00110000fa8c783b */ /* 0x000ee60000004200 */
[----:B----4-:R-:W-:Y:S05]  /*9460*/  FADD.FTZ R0, R2, R0 ;  /* 0x0000000002007221 */ /* 0x010fea0000010000 */
[----:B------:R-:W-:Y:S01]  /*9470*/  LDSM.16.MT88.4 R160, [R135+0x1900] ;  /* 0x0019000087a0783b */ /* 0x000fe20000004200 */
[C---:B--2---:R-:W-:Y:S03]  /*9480*/  HMMA.16816.F32.BF16 R12, R136.reuse, R144, R12 ;  /* 0x00000090880c723c */ /* 0x044fe6000004180c */
[C---:B------:R-:W-:Y:S01]  /*9490*/  FADD.FTZ R0, R176.reuse, R0 ;  /* 0x00000000b0007221 */ /* 0x040fe20000010000 */
[----:B------:R-:W-:Y:S01]  /*94a0*/  F2FP.BF16.PACK_AB R176, R176, R2 ;  /* 0x00000002b0b0723e */ /* 0x000fe200000010ff */
[----:B------:R-:W-:Y:S02]  /*94b0*/  FADD.FTZ R2, R152, R153 ;  /* 0x0000009998027221 */ /* 0x000fe40000010000 */
[----:B------:R-:W-:Y:S01]  /*94c0*/  LDSM.16.MT88.4 R152, [R248+0x1900] ;  /* 0x00190000f898783b */ /* 0x000fe20000004200 */
[C---:B------:R-:W-:Y:S04]  /*94d0*/  HMMA.16816.F32.BF16 R16, R136.reuse, R146, R16 ;  /* 0x000000928810723c */ /* 0x040fe80000041810 */
[----:B-1----:R-:W-:Y:S03]  /*94e0*/  FADD.FTZ R0, R133, R0 ;  /* 0x0000000085007221 */ /* 0x002fe60000010000 */
[----:B------:R-:W1:Y:S01]  /*94f0*/  LDSM.16.MT88.4 R144, [R135+0x3100] ;  /* 0x003100008790783b */ /* 0x000e620000004200 */
[C---:B---3--:R-:W-:Y:S04]  /*9500*/  HMMA.16816.F32.BF16 R20, R136.reuse, R148, R20 ;  /* 0x000000948814723c */ /* 0x048fe80000041814 */
[C---:B------:R-:W-:Y:S01]  /*9510*/  FADD.FTZ R0, R178.reuse, R0 ;  /* 0x00000000b2007221 */ /* 0x040fe20000010000 */
[----:B------:R-:W-:Y:S02]  /*9520*/  F2FP.BF16.PACK_AB R178, R178, R133 ;  /* 0x00000085b2b2723e */ /* 0x000fe400000010ff */
[----:B------:R-:W2:Y:S01]  /*9530*/  MUFU.EX2 R133, R164 ;  /* 0x000000a400857308 */ /* 0x000ea20000000800 */
[C---:B------:R-:W-:Y:S01]  /*9540*/  HMMA.16816.F32.BF16 R24, R136.reuse, R150, R24 ;  /* 0x000000968818723c */ /* 0x040fe20000041818 */
[----:B------:R-:W3:Y:S07]  /*9550*/  LDSM.16.MT88.4 R148, [R248+0x3100] ;  /* 0x00310000f894783b */ /* 0x000eee0000004200 */
[C---:B------:R-:W-:Y:S01]  /*9560*/  HMMA.16816.F32.BF16 R28, R136.reuse, R140, R28 ;  /* 0x0000008c881c723c */ /* 0x040fe2000004181c */
[----:B------:R4:W-:Y:S07]  /*9570*/  STL [R1+0x54], R0 ;  /* 0x0000540001007387 */ /* 0x0009ee0000100800 */
[C---:B------:R-:W-:Y:S01]  /*9580*/  HMMA.16816.F32.BF16 R32, R136.reuse, R142, R32 ;  /* 0x0000008e8820723c */ /* 0x040fe20000041820 */
[----:B------:R-:W3:Y:S03]  /*9590*/  LDSM.16.MT88.4 R140, [R251+0x3100] ;  /* 0x00310000fb8c783b */ /* 0x000ee60000004200 */
[----:B--2---:R-:W-:Y:S04]  /*95a0*/  F2FP.BF16.PACK_AB R179, R133, R187 ;  /* 0x000000bb85b3723e */ /* 0x004fe800000010ff */
[C---:B-1----:R-:W-:Y:S04]  /*95b0*/  HMMA.16816.F32.BF16 R36, R136.reuse, R144, R36 ;  /* 0x000000908824723c */ /* 0x042fe80000041824 */
[----:B----4-:R-:W-:Y:S01]  /*95c0*/  FADD.FTZ R0, R156, R2 ;  /* 0x000000029c007221 */ /* 0x010fe20000010000 */
[----:B------:R-:W-:Y:S03]  /*95d0*/  MOV R2, R132 ;  /* 0x0000008400027202 */ /* 0x000fe60000000f00 */
[----:B------:R-:W-:Y:S01]  /*95e0*/  FADD.FTZ R0, R185, R0 ;  /* 0x00000000b9007221 */ /* 0x000fe20000010000 */
[C---:B------:R-:W-:Y:S01]  /*95f0*/  HMMA.16816.F32.BF16 R40, R136.reuse, R146, R40 ;  /* 0x000000928828723c */ /* 0x040fe20000041828 */
[----:B------:R-:W1:Y:S02]  /*9600*/  LDSM.16.MT88.4 R144, [R250+0x3100] ;  /* 0x00310000fa90783b */ /* 0x000e640000004200 */
[----:B------:R-:W-:Y:S05]  /*9610*/  FADD.FTZ R0, R186, R0 ;  /* 0x00000000ba007221 */ /* 0x000fea0000010000 */
[C---:B---3--:R-:W-:Y:S04]  /*9620*/  HMMA.16816.F32.BF16 R44, R136.reuse, R148, R44 ;  /* 0x00000094882c723c */ /* 0x048fe8000004182c */
[----:B------:R-:W-:Y:S04]  /*9630*/  FADD.FTZ R0, R183, R0 ;  /* 0x00000000b7007221 */ /* 0x000fe80000010000 */
[C---:B------:R-:W-:Y:S01]  /*9640*/  HMMA.16816.F32.BF16 R48, R136.reuse, R150, R48 ;  /* 0x000000968830723c */ /* 0x040fe20000041830 */
[----:B------:R-:W2:Y:S03]  /*9650*/  LDSM.16.MT88.4 R148, [R135+0x5100] ;  /* 0x005100008794783b */ /* 0x000ea60000004200 */
[----:B------:R-:W-:Y:S04]  /*9660*/  FADD.FTZ R0, R184, R0 ;  /* 0x00000000b8007221 */ /* 0x000fe80000010000 */
[C---:B------:R-:W-:Y:S04]  /*9670*/  HMMA.16816.F32.BF16 R52, R136.reuse, R140, R52 ;  /* 0x0000008c8834723c */ /* 0x040fe80000041834 */
[----:B------:R-:W-:Y:S04]  /*9680*/  FADD.FTZ R0, R181, R0 ;  /* 0x00000000b5007221 */ /* 0x000fe80000010000 */
[C---:B------:R-:W-:Y:S01]  /*9690*/  HMMA.16816.F32.BF16 R56, R136.reuse, R142, R56 ;  /* 0x0000008e8838723c */ /* 0x040fe20000041838 */
[----:B------:R-:W3:Y:S03]  /*96a0*/  LDSM.16.MT88.4 R140, [R248+0x5100] ;  /* 0x00510000f88c783b */ /* 0x000ee60000004200 */
[----:B------:R-:W-:Y:S04]  /*96b0*/  FADD.FTZ R0, R182, R0 ;  /* 0x00000000b6007221 */ /* 0x000fe80000010000 */
[----:B------:R-:W-:Y:S01]  /*96c0*/  FADD.FTZ R0, R180, R0 ;  /* 0x00000000b4007221 */ /* 0x000fe20000010000 */
[C---:B-1----:R-:W-:Y:S03]  /*96d0*/  HMMA.16816.F32.BF16 R60, R136.reuse, R144, R60 ;  /* 0x00000090883c723c */ /* 0x042fe6000004183c */
[----:B------:R-:W-:Y:S04]  /*96e0*/  FADD.FTZ R0, R190, R0 ;  /* 0x00000000be007221 */ /* 0x000fe80000010000 */
[----:B------:R-:W-:Y:S01]  /*96f0*/  FADD.FTZ R0, R189, R0 ;  /* 0x00000000bd007221 */ /* 0x000fe20000010000 */
[C---:B------:R-:W-:Y:S01]  /*9700*/  HMMA.16816.F32.BF16 R64, R136.reuse, R146, R64 ;  /* 0x000000928840723c */ /* 0x040fe20000041840 */
[----:B------:R-:W1:Y:S03]  /*9710*/  LDSM.16.MT88.4 R144, [R251+0x5100] ;  /* 0x00510000fb90783b */ /* 0x000e660000004200 */
[----:B------:R-:W-:Y:S04]  /*9720*/  FADD.FTZ R0, R188, R0 ;  /* 0x00000000bc007221 */ /* 0x000fe80000010000 */
[C---:B--2---:R-:W-:Y:S04]  /*9730*/  HMMA.16816.F32.BF16 R68, R136.reuse, R148, R68 ;  /* 0x000000948844723c */ /* 0x044fe80000041844 */
[----:B------:R-:W-:Y:S04]  /*9740*/  FADD.FTZ R0, R187, R0 ;  /* 0x00000000bb007221 */ /* 0x000fe80000010000 */
[C---:B------:R-:W-:Y:S01]  /*9750*/  HMMA.16816.F32.BF16 R72, R136.reuse, R150, R72 ;  /* 0x000000968848723c */ /* 0x040fe20000041848 */
[----:B------:R-:W2:Y:S03]  /*9760*/  LDSM.16.MT88.4 R148, [R250+0x5100] ;  /* 0x00510000fa94783b */ /* 0x000ea60000004200 */
[----:B------:R-:W-:Y:S01]  /*9770*/  FADD.FTZ R0, R133, R0 ;  /* 0x0000000085007221 */ /* 0x000fe20000010000 */
[----:B------:R-:W-:Y:S03]  /*9780*/  MOV R133, R3 ;  /* 0x0000000300857202 */ /* 0x000fe60000000f00 */
[C---:B---3--:R-:W-:Y:S01]  /*9790*/  HMMA.16816.F32.BF16 R76, R136.reuse, R140, R76 ;  /* 0x0000008c884c723c */ /* 0x048fe2000004184c */
[----:B------:R-:W-:Y:S07]  /*97a0*/  STL [R1+0x80], R0 ;  /* 0x0000800001007387 */ /* 0x000fee0000100800 */
        /* <DEDUP_REMOVED lines=17> */
[----:B------:R-:W-:Y:S01]  /*98c0*/  HMMA.16816.F32.BF16 R128, R136, R142, R128 ;  /* 0x0000008e8880723c */ /* 0x000fe20000041880 */
[----:B------:R-:W2:Y:S07]  /*98d0*/  LDSM.16.MT88.4 R136, [R250+0x1900] ;  /* 0x00190000fa88783b */ /* 0x000eae0000004200 */
[C---:B------:R-:W-:Y:S01]  /*98e0*/  HMMA.16816.F32.BF16 R164, R176.reuse, R160, R4 ;  /* 0x000000a0b0a4723c */ /* 0x040fe20000041804 */
[----:B------:R-:W3:Y:S07]  /*98f0*/  LDSM.16.MT88.4 R4, [R135+0x3900] ;  /* 0x003900008704783b */ /* 0x000eee0000004200 */
[C---:B------:R-:W-:Y:S01]  /*9900*/  HMMA.16816.F32.BF16 R160, R176.reuse, R162, R8 ;  /* 0x000000a2b0a0723c */ /* 0x040fe20000041808 */
[----:B------:R-:W4:Y:S07]  /*9910*/  LDSM.16.MT88.4 R8, [R248+0x3900] ;  /* 0x00390000f808783b */ /* 0x000f2e0000004200 */
[C---:B------:R-:W-:Y:S01]  /*9920*/  HMMA.16816.F32.BF16 R156, R176.reuse, R152, R12 ;  /* 0x00000098b09c723c */ /* 0x040fe2000004180c */
[----:B------:R-:W3:Y:S07]  /*9930*/  LDSM.16.MT88.4 R12, [R251+0x3900] ;  /* 0x00390000fb0c783b */ /* 0x000eee0000004200 */
[C---:B------:R-:W-:Y:S01]  /*9940*/  HMMA.16816.F32.BF16 R152, R176.reuse, R154, R16 ;  /* 0x0000009ab098723c */ /* 0x040fe20000041810 */
[----:B------:R-:W4:Y:S07]  /*9950*/  LDSM.16.MT88.4 R16, [R250+0x3900] ;  /* 0x00390000fa10783b */ /* 0x000f2e0000004200 */
[C---:B-1----:R-:W-:Y:S08]  /*9960*/  HMMA.16816.F32.BF16 R148, R176.reuse, R144, R20 ;  /* 0x00000090b094723c */ /* 0x042ff00000041814 */
[C---:B------:R-:W-:Y:S08]  /*9970*/  HMMA.16816.F32.BF16 R144, R176.reuse, R146, R24 ;  /* 0x00000092b090723c */ /* 0x040ff00000041818 */
[C---:B--2---:R-:W-:Y:S08]  /*9980*/  HMMA.16816.F32.BF16 R140, R176.reuse, R136, R28 ;  /* 0x00000088b08c723c */ /* 0x044ff0000004181c */
[C---:B------:R-:W-:Y:S08]  /*9990*/  HMMA.16816.F32.BF16 R136, R176.reuse, R138, R32 ;  /* 0x0000008ab088723c */ /* 0x040ff00000041820 */
[C---:B---3--:R-:W-:Y:S08]  /*99a0*/  HMMA.16816.F32.BF16 R36, R176.reuse, R4, R36 ;  /* 0x00000004b024723c */ /* 0x048ff00000041824 */
[C---:B------:R-:W-:Y:S01]  /*99b0*/  HMMA.16816.F32.BF16 R40, R176.reuse, R6, R40 ;  /* 0x00000006b028723c */ /* 0x040fe20000041828 */
[----:B------:R-:W1:Y:S07]  /*99c0*/  LDSM.16.MT88.4 R4, [R135+0x5900] ;  /* 0x005900008704783b */ /* 0x000e6e0000004200 */
[C---:B----4-:R-:W-:Y:S08]  /*99d0*/  HMMA.16816.F32.BF16 R44, R176.reuse, R8, R44 ;  /* 0x00000008b02c723c */ /* 0x050ff0000004182c */
[C---:B------:R-:W-:Y:S01]  /*99e0*/  HMMA.16816.F32.BF16 R48, R176.reuse, R10, R48 ;  /* 0x0000000ab030723c */ /* 0x040fe20000041830 */
[----:B------:R-:W2:Y:S07]  /*99f0*/  LDSM.16.MT88.4 R8, [R248+0x5900] ;  /* 0x00590000f808783b */ /* 0x000eae0000004200 */
[C---:B------:R-:W-:Y:S08]  /*9a00*/  HMMA.16816.F32.BF16 R52, R176.reuse, R12, R52 ;  /* 0x0000000cb034723c */ /* 0x040ff00000041834 */
        /* <DEDUP_REMOVED lines=26> */
.L_x_612:
[----:B------:R-:W-:-:S13]  /*9bb0*/  ISETP.LE.AND P0, PT, RZ, UR10, PT ;  /* 0x0000000aff007c0c */ /* 0x000fda000bf03270 */
[----:B------:R-:W-:Y:S05]  /*9bc0*/  @!P0 BRA `(.L_x_616) ;  /* 0x000037c000008947 */ /* 0x000fea0003800000 */
[----:B------:R-:W2:Y:S04]  /*9bd0*/  LDL.LU R4, [R1+0xc4] ;  /* 0x0000c40001047983 */ /* 0x000ea80000300800 */
[----:B------:R-:W2:Y:S01]  /*9be0*/  LDL.LU R0, [R1+0x7c] ;  /* 0x00007c0001007983 */ /* 0x000ea20000300800 */
[----:B------:R-:W-:Y:S01]  /*9bf0*/  IMAD.MOV.U32 R133, RZ, RZ, R3 ;  /* 0x000000ffff857224 */ /* 0x000fe200078e0003 */
[C---:B--2---:R-:W-:Y:S01]  /*9c00*/  SHF.L.U64.HI R4, R0.reuse, 0x1, R4 ;  /* 0x0000000100047819 */ /* 0x044fe20000010204 */
[----:B------:R-:W-:Y:S02]  /*9c10*/  IMAD.SHL.U32 R2, R0, 0x2, RZ ;  /* 0x0000000200027824 */ /* 0x000fe400078e00ff */
[----:B------:R-:W-:Y:S02]  /*9c20*/  IMAD.MOV.U32 R0, RZ, RZ, R132 ;  /* 0x000000ffff007224 */ /* 0x000fe400078e0084 */
[----:B------:R1:W-:Y:S04]  /*9c30*/  STL [R1+0x74], R4 ;  /* 0x0000740401007387 */ /* 0x0003e80000100800 */
[----:B------:R2:W-:Y:S04]  /*9c40*/  STL [R1+0x70], R2 ;  /* 0x0000700201007387 */ /* 0x0005e80000100800 */
[----:B------:R-:W3:Y:S04]  /*9c50*/  LDL.LU R9, [R1+0xbc] ;  /* 0x0000bc0001097983 */ /* 0x000ee80000300800 */
[----:B------:R-:W3:Y:S04]  /*9c60*/  LDL.LU R8, [R1+0xb0] ;  /* 0x0000b00001087983 */ /* 0x000ee80000300800 */
[----:B------:R-:W2:Y:S04]  /*9c70*/  LDL.LU R7, [R1+0xc0] ;  /* 0x0000c00001077983 */ /* 0x000ea80000300800 */
[----:B------:R-:W2:Y:S04]  /*9c80*/  LDL.LU R6, [R1+0xb4] ;  /* 0x0000b40001067983 */ /* 0x000ea80000300800 */
[----:B------:R-:W4:Y:S04]  /*9c90*/  LDL.LU R5, [R1+0x90] ;  /* 0x0000900001057983 */ /* 0x000f280000300800 */
[----:B-1----:R-:W4:Y:S01]  /*9ca0*/  LDL.LU R4, [R1+0x58] ;  /* 0x0000580001047983 */ /* 0x002f220000300800 */
[----:B---3--:R-:W-:-:S02]  /*9cb0*/  SHF.L.U64.HI R9, R8, 0x1, R9 ;  /* 0x0000000108097819 */ /* 0x008fc40000010209 */
[----:B------:R-:W-:-:S03]  /*9cc0*/  SHF.L.U32 R3, R8, 0x1, RZ ;  /* 0x0000000108037819 */ /* 0x000fc600000006ff */
[----:B------:R-:W-:Y:S01]  /*9cd0*/  STL [R1+0x6c], R9 ;  /* 0x00006c0901007387 */ /* 0x000fe20000100800 */
[----:B--2---:R-:W-:-:S03]  /*9ce0*/  SHF.L.U64.HI R2, R6, 0x1, R7 ;  /* 0x0000000106027819 */ /* 0x004fc60000010207 */
[----:B------:R4:W-:Y:S01]  /*9cf0*/  STL [R1+0x68], R3 ;  /* 0x0000680301007387 */ /* 0x0009e20000100800 */
[----:B------:R-:W-:-:S03]  /*9d00*/  IMAD.SHL.U32 R6, R6, 0x2, RZ ;  /* 0x0000000206067824 */ /* 0x000fc600078e00ff */
[----:B------:R1:W-:Y:S04]  /*9d10*/  STL [R1+0x64], R2 ;  /* 0x0000640201007387 */ /* 0x0003e80000100800 */
[----:B------:R2:W-:Y:S01]  /*9d20*/  STL [R1+0x60], R6 ;  /* 0x0000600601007387 */ /* 0x0005e20000100800 */
[C---:B----4-:R-:W-:Y:S02]  /*9d30*/  SHF.L.U64.HI R3, R4.reuse, 0x1, R5 ;  /* 0x0000000104037819 */ /* 0x050fe40000010205 */
[----:B-1----:R-:W-:-:S05]  /*9d40*/  SHF.L.U32 R2, R4, 0x1, RZ ;  /* 0x0000000104027819 */ /* 0x002fca00000006ff */
[----:B------:R2:W-:Y:S04]  /*9d50*/  STL [R1+0x58], R2 ;  /* 0x0000580201007387 */ /* 0x0005e80000100800 */
[----:B------:R2:W-:Y:S01]  /*9d60*/  STL [R1+0x5c], R3 ;  /* 0x00005c0301007387 */ /* 0x0005e20000100800 */
[----:B------:R-:W-:Y:S05]  /*9d70*/  BRA `(.L_x_617) ;  /* 0x0000045000007947 */ /* 0x000fea0003800000 */
.L_x_619:
[----:B------:R-:W2:Y:S01]  /*9d80*/  LDL R2, [R1+0x84] ;  /* 0x0000840001027983 */ /* 0x000ea20000100800 */
[----:B------:R-:W-:Y:S01]  /*9d90*/  ULEA UR4, UR10, UR12, 0x6 ;  /* 0x0000000c0a047291 */ /* 0x000fe2000f8e303f */
[----:B------:R-:W-:Y:S02]  /*9da0*/  IMAD.MOV.U32 R178, RZ, RZ, RZ ;  /* 0x000000ffffb27224 */ /* 0x000fe400078e00ff */
[----:B------:R-:W3:Y:S03]  /*9db0*/  LDL R186, [R1+0x70] ;  /* 0x0000700001ba7983 */ /* 0x000ee60000100800 */
[----:B------:R-:W-:Y:S01]  /*9dc0*/  IMAD.U32 R3, RZ, RZ, UR4 ;  /* 0x00000004ff037e24 */ /* 0x000fe2000f8e00ff */
[----:B------:R-:W4:Y:S04]  /*9dd0*/  LDL R187, [R1+0x74] ;  /* 0x0000740001bb7983 */ /* 0x000f280000100800 */
        /* <DEDUP_REMOVED lines=63> */
.L_x_617:
        /* <DEDUP_REMOVED lines=10> */
[----:B--2---:R-:W2:Y:S04]  /*a270*/  LDL R6, [R1] ;  /* 0x0000000001067983 */ /* 0x004ea80000100800 */
[----:B-1----:R-:W2:Y:S04]  /*a280*/  LDL R40, [R1+0x70] ;  /* 0x0000700001287983 */ /* 0x002ea80000100800 */
[----:B------:R-:W2:Y:S04]  /*a290*/  LDL R39, [R1+0x74] ;  /* 0x0000740001277983 */ /* 0x000ea80000100800 */
        /* <DEDUP_REMOVED lines=27> */
[----:B--2---:R1:W-:Y:S03]  /*a450*/  LDSM.16.M88.4 R176, [R6] ;  /* 0x0000000006b0783b */ /* 0x0043e60000000200 */
[----:B------:R-:W-:Y:S02]  /*a460*/  LEA.HI.X R28, R2, c[0x0][0x1fc], R28, 0x1, P0 ;  /* 0x00007f00021c7a11 */ /* 0x000fe400000f0c1c */
[----:B------:R-:W2:Y:S04]  /*a470*/  SHFL.IDX PT, R2, R20, RZ, 0x181f ;  /* 0x00181fff14027589 */ /* 0x000ea800000e0000 */
[----:B------:R-:W3:Y:S04]  /*a480*/  SHFL.IDX PT, R3, R28, RZ, 0x181f ;  /* 0x00181fff1c037589 */ /* 0x000ee800000e0000 */
[----:B------:R-:W-:Y:S04]  /*a490*/  LDSM.16.M88.4 R180, [R30] ;  /* 0x000000001eb4783b */ /* 0x000fe80000000200 */
[----:B------:R-:W-:Y:S04]  /*a4a0*/  LDSM.16.M88.4 R184, [R23] ;  /* 0x0000000017b8783b */ /* 0x000fe80000000200 */
[----:B------:R4:W-:Y:S01]  /*a4b0*/  LDSM.16.M88.4 R188, [R22] ;  /* 0x0000000016bc783b */ /* 0x0009e20000000200 */
[C---:B-1----:R-:W-:Y:S03]  /*a4c0*/  HMMA.16816.F32.BF16 R4, R168.reuse, R8, RZ ;  /* 0x00000008a804723c */ /* 0x042fe600000418ff */
[----:B------:R-:W1:Y:S01]  /*a4d0*/  SHFL.IDX PT, R20, R20, 0x1, 0x181f ;  /* 0x00381f0014147f89 */ /* 0x000e6200000e0000 */
[C---:B--2---:R-:W-:Y:S03]  /*a4e0*/  IADD3 R12, P0, R2.reuse, R40, RZ ;  /* 0x00000028020c7210 */ /* 0x044fe60007f1e0ff */
[----:B------:R-:W2:Y:S01]  /*a4f0*/  SHFL.IDX PT, R28, R28, 0x1, 0x181f ;  /* 0x00381f001c1c7f89 */ /* 0x000ea200000e0000 */
[C---:B------:R-:W-:Y:S01]  /*a500*/  HMMA.16816.F32.BF16 R8, R168.reuse, R10, RZ ;  /* 0x0000000aa808723c */ /* 0x040fe200000418ff */
[C---:B---3--:R-:W-:Y:S05]  /*a510*/  IMAD.X R13, R3.reuse, 0x1, R39, P0 ;  /* 0x00000001030d7824 */ /* 0x048fea00000e0627 */
[----:B------:R-:W-:Y:S01]  /*a520*/  @!PT LDS RZ, [RZ] ;  /* 0x00000000fffff984 */ /* 0x000fe20000000800 */
[----:B------:R3:W-:Y:S04]  /*a530*/  LDGSTS.E.BYPASS.LTC128B.128 [R29], [R12.64], !P6 ;  /* 0x000000000c1d7fae */ /* 0x0007e8000f101d50 */
[----:B---3--:R-:W3:Y:S02]  /*a540*/  LDL R12, [R1+0xa8] ;  /* 0x0000a800010c7983 */ /* 0x008ee40000100800 */
[C---:B------:R-:W-:Y:S02]  /*a550*/  IADD3 R14, P0, R2.reuse, R38, RZ ;  /* 0x00000026020e7210 */ /* 0x040fe40007f1e0ff */
[----:B------:R-:W3:Y:S03]  /*a560*/  LDL R13, [R1+0xa4] ;  /* 0x0000a400010d7983 */ /* 0x000ee60000100800 */
[C---:B------:R-:W-:Y:S01]  /*a570*/  IMAD.X R15, R3.reuse, 0x1, R37, P0 ;  /* 0x00000001030f7824 */ /* 0x040fe200000e0625 */
[C---:B----4-:R-:W-:Y:S05]  /*a580*/  IADD3 R22, P0, R2.reuse, R36, RZ ;  /* 0x0000002402167210 */ /* 0x050fea0007f1e0ff */
[C---:B------:R-:W-:Y:S01]  /*a590*/  IMAD.X R23, R3.reuse, 0x1, R0, P0 ;  /* 0x0000000103177824 */ /* 0x040fe200000e0600 */
[-C--:B------:R-:W-:Y:S05]  /*a5a0*/  IADD3 R30, P0, R2, R21.reuse, RZ ;  /* 0x00000015021e7210 */ /* 0x080fea0007f1e0ff */
[----:B------:R-:W-:Y:S01]  /*a5b0*/  IMAD.X R31, R3, 0x1, R132, P0 ;  /* 0x00000001031f7824 */ /* 0x000fe200000e0684 */
[----:B-1----:R-:W-:Y:S02]  /*a5c0*/  IADD3 R2, P0, R20, R40, RZ ;  /* 0x0000002814027210 */ /* 0x002fe40007f1e0ff */
[----:B------:R1:W5:Y:S03]  /*a5d0*/  LDL.LU R40, [R1+0xdc] ;  /* 0x0000dc0001287983 */ /* 0x0003660000300800 */
[----:B--2---:R-:W-:Y:S01]  /*a5e0*/  IMAD.X R3, R28, 0x1, R39, P0 ;  /* 0x000000011c037824 */ /* 0x004fe200000e0627 */
[----:B---3--:R2:W-:Y:S04]  /*a5f0*/  LDGSTS.E.BYPASS.LTC128B.128 [R12], [R14.64], !P5 ;  /* 0x000000000e0c7fae */ /* 0x0085e8000e901d50 */
[----:B------:R2:W-:Y:S02]  /*a600*/  LDGSTS.E.BYPASS.LTC128B.128 [R13], [R22.64], !P4 ;  /* 0x00000000160d7fae */ /* 0x0005e4000e101d50 */
[C---:B--2---:R-:W-:Y:S02]  /*a610*/  HMMA.16816.F32.BF16 R12, R168.reuse, R16, RZ ;  /* 0x00000010a80c723c */ /* 0x044fe400000418ff */
[----:B------:R-:W2:Y:S01]  /*a620*/  LDL R17, [R1+0xa0] ;  /* 0x0000a00001117983 */ /* 0x000ea20000100800 */
[----:B------:R-:W-:Y:S03]  /*a630*/  IADD3 R22, P0, R20, R38, RZ ;  /* 0x0000002614167210 */ /* 0x000fe60007f1e0ff */
[----:B------:R1:W5:Y:S02]  /*a640*/  LDL.LU R39, [R1+0xd8] ;  /* 0x0000d80001277983 */ /* 0x0003640000300800 */
[----:B------:R-:W-:Y:S02]  /*a650*/  IMAD.X R23, R28, 0x1, R37, P0 ;  /* 0x000000011c177824 */ /* 0x000fe400000e0625 */
[----:B------:R1:W5:Y:S04]  /*a660*/  LDL.LU R38, [R1+0xd4] ;  /* 0x0000d40001267983 */ /* 0x0003680000300800 */
[----:B------:R1:W5:Y:S04]  /*a670*/  LDL.LU R37, [R1+0xd0] ;  /* 0x0000d00001257983 */ /* 0x0003680000300800 */
[----:B--2---:R2:W-:Y:S04]  /*a680*/  LDGSTS.E.BYPASS.LTC128B.128 [R17], [R30.64], !P3 ;  /* 0x000000001e117fae */ /* 0x0045e8000d901d50 */
[----:B------:R3:W-:Y:S04]  /*a690*/  LDGSTS.E.BYPASS.LTC128B.128 [R29+0x1000], [R2.64], !P6 ;  /* 0x01000000021d7fae */ /* 0x0007e8000f101d50 */
[----:B------:R4:W-:Y:S01]  /*a6a0*/  LDGSTS.E.BYPASS.LTC128B.128 [R29+0x3000], [R22.64], !P5 ;  /* 0x03000000161d7fae */ /* 0x0009e2000e901d50 */
[C---:B--2---:R-:W-:Y:S01]  /*a6b0*/  HMMA.16816.F32.BF16 R16, R168.reuse, R18, RZ ;  /* 0x00000012a810723c */ /* 0x044fe200000418ff */
[----:B---3--:R-:W-:Y:S02]  /*a6c0*/  IADD3 R2, P0, R20, R36, RZ ;  /* 0x0000002414027210 */ /* 0x008fe40007f1e0ff */
[----:B------:R1:W5:Y:S03]  /*a6d0*/  LDL.LU R36, [R1+0xcc] ;  /* 0x0000cc0001247983 */ /* 0x0003660000300800 */
[----:B------:R-:W-:Y:S02]  /*a6e0*/  IMAD.X R3, R28, 0x1, R0, P0 ;  /* 0x000000011c037824 */ /* 0x000fe400000e0600 */
        /* <DEDUP_REMOVED lines=202> */
.L_x_618:
        /* <DEDUP_REMOVED lines=435> */
[-C--:B------:R-:W-:Y:S01]  /*cec0*/  MOV R3, R2.reuse ;  /* 0x0000000200037202 */ /* 0x080fe20000000f00 */
[C---:B------:R-:W-:Y:S01]  /*ced0*/  HMMA.16816.F32.BF16 R56, R136.reuse, R142, R56 ;  /* 0x0000008e8838723c */ /* 0x040fe20000041838 */
[----:B------:R-:W1:Y:S03]  /*cee0*/  LDSM.16.MT88.4 R140, [R248+0x5100] ;  /* 0x00510000f88c783b */ /* 0x000e660000004200 */
[----:B------:R-:W-:Y:S04]  /*cef0*/  MOV R133, R2 ;  /* 0x0000000200857202 */ /* 0x000fe80000000f00 */
        /* <DEDUP_REMOVED lines=73> */
.L_x_616:
        /* <DEDUP_REMOVED lines=157> */
.L_x_610:
        /* <DEDUP_REMOVED lines=197> */
.L_x_621:
        /* <DEDUP_REMOVED lines=9> */
[----:B------:R-:W-:Y:S01]  /*ea40*/  UIMAD UR10, UR8, UR6, URZ ;  /* 0x00000006080a72a4 */ /* 0x000fe2000f8e023f */
[----:B------:R-:W-:Y:S01]  /*ea50*/  LEA.HI R6, R47, R57, RZ, 0x3 ;  /* 0x000000392f067211 */ /* 0x000fe200078f18ff */
[----:B------:R-:W-:Y:S01]  /*ea60*/  USHF.R.S32.HI UR11, URZ, 0x1f, UR14 ;  /* 0x0000001f3f0b7899 */ /* 0x000fe2000801140e */
[----:B------:R-:W-:Y:S01]  /*ea70*/  SHF.R.S32.HI R2, RZ, 0x1f, R3 ;  /* 0x0000001fff027819 */ /* 0x000fe20000011403 */
[----:B------:R-:W-:Y:S01]  /*ea80*/  IMAD.IADD R4, R40, 0x1, -R0 ;  /* 0x0000000128047824 */ /* 0x000fe200078e0a00 */
[----:B------:R-:W-:Y:S01]  /*ea90*/  LEA.HI R0, R22, R22, RZ, 0x1 ;  /* 0x0000001616007211 */ /* 0x000fe200078f08ff */
[----:B------:R-:W-:Y:S01]  /*eaa0*/  ULDC.64 UR4, c[0x0][0x3a0] ;  /* 0x0000e80000047ab9 */ /* 0x000fe20000000a00 */
        /* <DEDUP_REMOVED lines=8> */
[----:B------:R-:W-:Y:S01]  /*eb30*/  UIMAD.WIDE.U32 UR12, UR9, UR6, UR12 ;  /* 0x00000006090c72a5 */ /* 0x000fe2000f8e000c */
[----:B------:R-:W-:Y:S01]  /*eb40*/  IMAD R15, R4, 0x10, R2 ;  /* 0x00000010040f7824 */ /* 0x000fe200078e0202 */
[----:B------:R-:W-:Y:S01]  /*eb50*/  UIMAD UR10, UR9, UR7, UR10 ;  /* 0x00000007090a72a4 */ /* 0x000fe2000f8e020a */
[----:B------:R-:W-:Y:S01]  /*eb60*/  LOP3.LUT R4, R6, 0xfffffff8, RZ, 0xc0, !PT ;  /* 0xfffffff806047812 */ /* 0x000fe200078ec0ff */
[----:B------:R-:W-:Y:S01]  /*eb70*/  USEL UR11, UR11, URZ, !UP1 ;  /* 0x0000003f0b0b7287 */ /* 0x000fe2000c800000 */
[----:B------:R-:W-:Y:S01]  /*eb80*/  IMAD R0, R0, 0x8, R15 ;  /* 0x0000000800007824 */ /* 0x000fe200078e020f */
[----:B------:R-:W-:Y:S01]  /*eb90*/  ULDC.64 UR6, c[0x0][0x498] ;  /* 0x0001260000067ab9 */ /* 0x000fe20000000a00 */
[----:B------:R-:W-:Y:S01]  /*eba0*/  SHF.R.S32.HI R14, RZ, 0x3, R6 ;  /* 0x00000003ff0e7819 */ /* 0x000fe20000011406 */
[----:B------:R-:W-:Y:S01]  /*ebb0*/  UIMAD.WIDE.U32 UR18, UR20, UR4, URZ ;  /* 0x00000004141272a5 */ /* 0x000fe2000f8e003f */
        /* <DEDUP_REMOVED lines=20> */
[----:B------:R-:W-:Y:S01]  /*ed00*/  BSSY B0, `(.L_x_622) ;  /* 0x0000068000007945 */ /* 0x000fe20003800000 */
[----:B------:R-:W-:Y:S01]  /*ed10*/  UIADD3 UR19, UR19, UR15, URZ ;  /* 0x0000000f13137290 */ /* 0x000fe2000fffe03f */
[----:B------:R-:W-:Y:S01]  /*ed20*/  IMAD R4, R3, c[0x0][0x4e8], R2 ;  /* 0x00013a0003047a24 */ /* 0x000fe200078e0202 */
[----:B------:R-:W-:Y:S01]  /*ed30*/  IADD3 R2, P0, R0, UR12, RZ ;  /* 0x0000000c00027c10 */ /* 0x000fe2000ff1e0ff */
[----:B------:R-:W-:Y:S01]  /*ed40*/  IMAD.U32 R3, RZ, RZ, UR7 ;  /* 0x00000007ff037e24 */ /* 0x000fe2000f8e00ff */
[----:B------:R-:W-:-:S02]  /*ed50*/  UIMAD UR5, UR9, UR5, UR8 ;  /* 0x00000005090572a4 */ /* 0x000fc4000f8e0208 */
[----:B------:R-:W-:Y:S01]  /*ed60*/  SHF.R.S32.HI R0, RZ, 0x1f, R4 ;  /* 0x0000001fff007819 */ /* 0x000fe20000011404 */
[----:B------:R-:W-:Y:S01]  /*ed70*/  UIMAD.WIDE.U32 UR18, UR9, UR4, UR18 ;  /* 0x00000004091272a5 */ /* 0x000fe2000f8e0012 */
[----:B------:R-:W-:Y:S01]  /*ed80*/  IADD3.X R3, R5, UR13, R3, P0, !PT ;  /* 0x0000000d05037c10 */ /* 0x000fe200087fe403 */
[----:B------:R-:W-:Y:S01]  /*ed90*/  IMAD.SHL.U32 R5, R14, 0x40, RZ ;  /* 0x000000400e057824 */ /* 0x000fe200078e00ff */
[----:B------:R-:W-:Y:S01]  /*eda0*/  ULDC.64 UR6, c[0x0][0x3f0] ;  /* 0x0000fc0000067ab9 */ /* 0x000fe20000000a00 */
[----:B------:R-:W-:Y:S01]  /*edb0*/  IMAD R0, R0, c[0x0][0x488], RZ ;  /* 0x0001220000007a24 */ /* 0x000fe200078e02ff */
[----:B------:R-:W-:Y:S01]  /*edc0*/  UIMAD UR11, UR11, UR6, URZ ;  /* 0x000000060b0b72a4 */ /* 0x000fe2000f8e023f */
[C---:B------:R-:W-:Y:S01]  /*edd0*/  IMAD.WIDE.U32 R2, R4.reuse, c[0x0][0x488], R2 ;  /* 0x0001220004027a25 */ /* 0x040fe200078e0002 */
[----:B------:R-:W-:Y:S01]  /*ede0*/  LOP3.LUT R5, R5, 0x1c0, RZ, 0xc0, !PT ;  /* 0x000001c005057812 */ /* 0x000fe200078ec0ff */
[----:B------:R-:W-:Y:S02]  /*edf0*/  UIADD3 UR19, UR19, UR5, URZ ;  /* 0x0000000513137290 */ /* 0x000fe4000fffe03f */
[----:B------:R-:W-:Y:S01]  /*ee00*/  IMAD R9, R4, c[0x0][0x48c], R0 ;  /* 0x0001230004097a24 */ /* 0x000fe200078e0200 */
[----:B------:R-:W-:Y:S01]  /*ee10*/  SHF.R.U32.HI R8, RZ, 0x3, R5 ;  /* 0x00000003ff087819 */ /* 0x000fe20000011605 */
[----:B------:R-:W-:Y:S01]  /*ee20*/  IMAD.SHL.U32 R4, R7, 0x8, RZ ;  /* 0x0000000807047824 */ /* 0x000fe200078e00ff */
[C---:B------:R-:W-:Y:S01]  /*ee30*/  LEA R7, P0, R2.reuse, c[0x0][0x450], 0x2 ;  /* 0x0001140002077a11 */ /* 0x040fe200078010ff */
[----:B------:R-:W-:Y:S01]  /*ee40*/  IMAD.IADD R3, R3, 0x1, R9 ;  /* 0x0000000103037824 */ /* 0x000fe200078e0209 */
[----:B------:R-:W-:Y:S01]  /*ee50*/  UIMAD UR7, UR14, UR7, UR11 ;  /* 0x000000070e0772a4 */ /* 0x000fe2000f8e020b */
[----:B------:R-:W-:Y:S01]  /*ee60*/  IMAD.MOV.U32 R0, RZ, RZ, R6 ;  /* 0x000000ffff007224 */ /* 0x000fe200078e0006 */
[----:B------:R-:W-:Y:S01]  /*ee70*/  LOP3.LUT R5, R5, 0x38, R4, 0xf8, !PT ;  /* 0x0000003805057812 */ /* 0x000fe200078ef804 */
[----:B------:R-:W-:Y:S01]  /*ee80*/  UIMAD.WIDE.U32 UR14, UR14, UR6, UR18 ;  /* 0x000000060e0e72a5 */ /* 0x000fe2000f8e0012 */
[----:B------:R-:W-:Y:S01]  /*ee90*/  @P1 SHF.R.U32.HI R0, RZ, c[0x0][0x4f0], R10 ;  /* 0x00013c00ff001a19 */ /* 0x000fe2000001160a */
[----:B------:R-:W-:Y:S01]  /*eea0*/  SHFL.IDX PT, R12, R7, RZ, 0x1c1f ;  /* 0x001c1fff070c7589 */ /* 0x000fe200000e0000 */
[----:B------:R-:W-:Y:S01]  /*eeb0*/  LOP3.LUT R17, R5, R8, RZ, 0x3c, !PT ;  /* 0x0000000805117212 */ /* 0x000fe200078e3cff */
[----:B------:R-:W-:Y:S01]  /*eec0*/  UIADD3 UR7, UR15, UR7, URZ ;  /* 0x000000070f077290 */ /* 0x000fe2000fffe03f */
[----:B------:R-:W-:Y:S01]  /*eed0*/  LEA.HI.X R5, R2, c[0x0][0x454], R3, 0x2, P0 ;  /* 0x0001150002057a11 */ /* 0x000fe200000f1403 */
[----:B------:R1:W-:Y:S01]  /*eee0*/  SHFL.IDX PT, R10, R7, 0x1, 0x1c1f ;  /* 0x003c1f00070a7f89 */ /* 0x0003e200000e0000 */
[--C-:B------:R-:W-:Y:S01]  /*eef0*/  SHF.R.S32.HI R9, RZ, 0x1f, R0.reuse ;  /* 0x0000001fff097819 */ /* 0x100fe20000011400 */
[----:B------:R-:W-:Y:S01]  /*ef00*/  IMAD.MOV R8, RZ, RZ, -R0 ;  /* 0x000000ffff087224 */ /* 0x000fe200078e0a00 */
[----:B------:R-:W-:Y:S01]  /*ef10*/  MOV R2, UR14 ;  /* 0x0000000e00027c02 */ /* 0x000fe20008000f00 */
[----:B------:R-:W2:Y:S01]  /*ef20*/  SHFL.IDX PT, R13, R5, RZ, 0x1c1f ;  /* 0x001c1fff050d7589 */ /* 0x000ea200000e0000 */
[----:B------:R-:W-:-:S02]  /*ef30*/  IMAD.U32 R3, RZ, RZ, UR15 ;  /* 0x0000000fff037e24 */ /* 0x000fc4000f8e00ff */
[----:B------:R-:W-:Y:S01]  /*ef40*/  IMAD.U32 R3, RZ, RZ, UR7 ;  /* 0x00000007ff037e24 */ /* 0x000fe2000f8e00ff */
[----:B------:R3:W4:Y:S01]  /*ef50*/  SHFL.IDX PT, R11, R5, 0x1, 0x1c1f ;  /* 0x003c1f00050b7f89 */ /* 0x00072200000e0000 */
[----:B------:R-:W-:Y:S02]  /*ef60*/  IMAD R6, R8, c[0x0][0x4e8], R6 ;  /* 0x00013a0008067a24 */ /* 0x000fe400078e0206 */
[----:B------:R-:W-:-:S04]  /*ef70*/  IMAD.WIDE.U32 R2, R0, c[0x0][0x3e0], R2 ;  /* 0x0000f80000027a25 */ /* 0x000fc800078e0002 */
[----:B-1----:R-:W-:-:S04]  /*ef80*/  IMAD R7, R9, c[0x0][0x3e0], RZ ;  /* 0x0000f80009077a24 */ /* 0x002fc800078e02ff */
[----:B------:R-:W-:Y:S01]  /*ef90*/  IMAD R7, R0, c[0x0][0x3e4], R7 ;  /* 0x0000f90000077a24 */ /* 0x000fe200078e0207 */
[----:B------:R-:W-:Y:S01]  /*efa0*/  SHF.R.S32.HI R0, RZ, 0x1f, R6 ;  /* 0x0000001fff007819 */ /* 0x000fe20000011406 */
[----:B---3--:R-:W-:-:S03]  /*efb0*/  IMAD R5, R28, 0x80, R15 ;  /* 0x000000801c057824 */ /* 0x008fc600078e020f */
[----:B------:R-:W-:Y:S01]  /*efc0*/  IADD3 R3, R3, R7, RZ ;  /* 0x0000000703037210 */ /* 0x000fe20007ffe0ff */
[----:B------:R-:W-:Y:S02]  /*efd0*/  IMAD R0, R0, c[0x0][0x3d8], RZ ;  /* 0x0000f60000007a24 */ /* 0x000fe400078e02ff */
[----:B------:R-:W-:Y:S01]  /*efe0*/  IMAD R28, R28, 0x80, R14 ;  /* 0x000000801c1c7824 */ /* 0x000fe200078e020e */
[C---:B------:R-:W-:Y:S01]  /*eff0*/  IADD3 R8, R5.reuse, 0x8, RZ ;  /* 0x0000000805087810 */ /* 0x040fe20007ffe0ff */
[----:B------:R-:W-:Y:S01]  /*f000*/  IMAD.WIDE.U32 R2, R6, c[0x0][0x3d8], R2 ;  /* 0x0000f60006027a25 */ /* 0x000fe200078e0002 */
[-C--:B------:R-:W-:Y:S02]  /*f010*/  ISETP.GE.OR P0, PT, R5, R29.reuse, P2 ;  /* 0x0000001d0500720c */ /* 0x080fe40001706670 */
[----:B------:R-:W-:Y:S01]  /*f020*/  ISETP.GE.OR P2, PT, R8, R29, P2 ;  /* 0x0000001d0800720c */ /* 0x000fe20001746670 */
[----:B------:R-:W-:-:S05]  /*f030*/  IMAD.SHL.U32 R5, R18, 0x8, RZ ;  /* 0x0000000812057824 */ /* 0x000fca00078e00ff */
[----:B------:R-:W-:Y:S01]  /*f040*/  LOP3.LUT R7, R17, 0x7ffffe00, R5, 0xf8, !PT ;  /* 0x7ffffe0011077812 */ /* 0x000fe200078ef805 */
[----:B------:R-:W-:-:S04]  /*f050*/  IMAD R5, R6, c[0x0][0x3dc], R0 ;  /* 0x0000f70006057a24 */ /* 0x000fc800078e0200 */
[----:B------:R-:W-:Y:S01]  /*f060*/  IMAD.SHL.U32 R0, R7, 0x2, RZ ;  /* 0x0000000207007824 */ /* 0x000fe200078e00ff */
[----:B--2---:R1:W-:Y:S01]  /*f070*/  @!P0 ST.E [R12.64], R52 ;  /* 0x000000340c008985 */ /* 0x0043e2000c101910 */
[----:B------:R-:W-:Y:S01]  /*f080*/  IMAD.IADD R3, R3, 0x1, R5 ;  /* 0x0000000103037824 */ /* 0x000fe200078e0205 */
[C---:B------:R-:W-:Y:S02]  /*f090*/  LEA R31, P0, R2.reuse, c[0x0][0x380], 0x1 ;  /* 0x0000e000021f7a11 */ /* 0x040fe400078008ff */
[----:B----4-:R1:W-:Y:S02]  /*f0a0*/  @!P2 ST.E [R10.64], R53 ;  /* 0x000000350a00a985 */ /* 0x0103e4000c101910 */
[----:B------:R-:W-:Y:S02]  /*f0b0*/  LEA.HI.X R30, R2, c[0x0][0x384], R3, 0x1, P0 ;  /* 0x0000e100021e7a11 */ /* 0x000fe400000f0c03 */
[----:B------:R1:W2:Y:S01]  /*f0c0*/  LDS.128 R44, [R0+0x1080] ;  /* 0x00108000002c7984 */ /* 0x0002a20000000c00 */
[----:B------:R-:W-:-:S03]  /*f0d0*/  ISETP.GE.AND P0, PT, R28, R29, PT ;  /* 0x0000001d1c00720c */ /* 0x000fc60003f06270 */
        /* <DEDUP_REMOVED lines=42> */
.L_x_623:
[----:B--234-:R-:W-:Y:S05]  /*f380*/  BSYNC B0 ;  /* 0x0000000000007941 */ /* 0x01cfea0003800000 */
.L_x_622:
        /* <DEDUP_REMOVED lines=30> */
.L_x_625:
[----:B------:R-:W-:Y:S05]  /*f570*/  BSYNC B0 ;  /* 0x0000000000007941 */ /* 0x000fea0003800000 */
.L_x_624:
        /* <DEDUP_REMOVED lines=30> */
.L_x_627:
[----:B------:R-:W-:Y:S05]  /*f760*/  BSYNC B0 ;  /* 0x0000000000007941 */ /* 0x000fea0003800000 */
.L_x_626:
        /* <DEDUP_REMOVED lines=31> */
.L_x_620:
        /* <DEDUP_REMOVED lines=31> */
.L_x_628:
        /* <DEDUP_REMOVED lines=13> */
[----:B------:R-:W-:Y:S02]  /*fc20*/  ULDC.64 UR4, c[0x0][0x490] ;  /* 0x0001240000047ab9 */ /* 0x000fe40000000a00 */
[----:B------:R-:W-:Y:S02]  /*fc30*/  UIMAD UR7, UR8, UR4, URZ ;  /* 0x00000004080772a4 */ /* 0x000fe4000f8e023f */
[----:B------:R-:W-:Y:S01]  /*fc40*/  ISETP.NE.AND P0, PT, R0, 0x1, PT ;  /* 0x000000010000780c */ /* 0x000fe20003f05270 */
[----:B------:R-:W-:Y:S01]  /*fc50*/  UMOV UR12, UR10 ;  /* 0x0000000a000c7c82 */ /* 0x000fe20008000000 */
[----:B------:R-:W-:Y:S01]  /*fc60*/  IMAD.MOV.U32 R0, RZ, RZ, R3 ;  /* 0x000000ffff007224 */ /* 0x000fe200078e0003 */
        /* <DEDUP_REMOVED lines=25> */
.L_x_630:
[----:B------:R-:W-:Y:S05]  /*fe00*/  BSYNC B0 ;  /* 0x0000000000007941 */ /* 0x000fea0003800000 */
.L_x_629:
        /* <DEDUP_REMOVED lines=77> */
.L_x_632:
[----:B------:R-:W-:Y:S05]  /*102e0*/  BSYNC B0 ;  /* 0x0000000000007941 */ /* 0x000fea0003800000 */
.L_x_631:
        /* <DEDUP_REMOVED lines=27> */
.L_x_634:
[----:B------:R-:W-:Y:S05]  /*104a0*/  BSYNC B0 ;  /* 0x0000000000007941 */ /* 0x000fea0003800000 */
.L_x_633:
        /* <DEDUP_REMOVED lines=27> */
.L_x_636:
[----:B------:R-:W-:Y:S05]  /*10660*/  BSYNC B0 ;  /* 0x0000000000007941 */ /* 0x000fea0003800000 */
.L_x_635:
        /* <DEDUP_REMOVED lines=28> */
.L_x_637:
        /* <DEDUP_REMOVED lines=13> */
.L_x_1777:


//--------------------- .text._ZN7cutlass13device_kernelIN5flash19enable_sm80_to_sm89INS1_16FlashAttnFwdSm80INS1_25CollectiveMainloopFwdSm80ILi8ELi1ELb0EN4cute5tupleIJNS5_1CILi128EEENS7_ILi32EEENS7_ILi256EEEEEELi256ENS_10bfloat16_tEfNS_4arch4Sm80ELb1ELb0ELb0ELb1ELb1ELb1ELb1ELb0EEENS1_21CollectiveEpilogueFwdINS6_IJS8_SA_S9_EEENS6_IJNS7_ILi1EEESI_SI_EEESC_SE_Li256ELb1ELb1ELb0ELb0EEENS1_19SingleTileSchedulerILb1ELb0ELb1ELi128EEEEEEEEEvNT_6ParamsE --------------------------
	.section	.text._ZN7cutlass13device_kernelIN5flash19enable_sm80_to_sm89INS1_16FlashAttnFwdSm80INS1_25CollectiveMainloopFwdSm80ILi8ELi1ELb0EN4cute5tupleIJNS5_1CILi128EEENS7_ILi32EEENS7_ILi256EEEEEELi256ENS_10bfloat16_tEfNS_4arch4Sm80ELb1ELb0ELb0ELb1ELb1ELb1ELb1ELb0EEENS1_21CollectiveEpilogueFwdINS6_IJS8_SA_S9_EEENS6_IJNS7_ILi1EEESI_SI_EEESC_SE_Li256ELb1ELb1ELb0ELb0EEENS1_19SingleTileSchedulerILb1ELb0ELb1ELi128EEEEEEEEEvNT_6ParamsE,"ax",@progbits
	.sectioninfo	@"SHI_REGISTERS=251"
	.align	128
.text._ZN7cutlass13device_kernelIN5flash19enable_sm80_to_sm89INS1_16FlashAttnFwdSm80INS1_25CollectiveMainloopFwdSm80ILi8ELi1ELb0EN4cute5tupleIJNS5_1CILi128EEENS7_ILi32EEENS7_ILi256EEEEEELi256ENS_10bfloat16_tEfNS_4arch4Sm80ELb1ELb0ELb0ELb1ELb1ELb1ELb1ELb0EEENS1_21CollectiveEpilogueFwdINS6_IJS8_SA_S9_EEENS6_IJNS7_ILi1EEESI_SI_EEESC_SE_Li256ELb1ELb1ELb0ELb0EEENS1_19SingleTileSchedulerILb1ELb0ELb1ELi128EEEEEEEEEvNT_6ParamsE:
        .type           _ZN7cutlass13device_kernelIN5flash19enable_sm80_to_sm89INS1_16FlashAttnFwdSm80INS1_25CollectiveMainloopFwdSm80ILi8ELi1ELb0EN4cute5tupleIJNS5_1CILi128EEENS7_ILi32EEENS7_ILi256EEEEEELi256ENS_10bfloat16_tEfNS_4arch4Sm80ELb1ELb0ELb0ELb1ELb1ELb1ELb1ELb0EEENS1_21CollectiveEpilogueFwdINS6_IJS8_SA_S9_EEENS6_IJNS7_ILi1EEESI_SI_EEESC_SE_Li256ELb1ELb1ELb0ELb0EEENS1_19SingleTileSchedulerILb1ELb0ELb1ELi128EEEEEEEEEvNT_6ParamsE,@function
        .size           _ZN7cutlass13device_kernelIN5flash19enable_sm80_to_sm89INS1_16FlashAttnFwdSm80INS1_25CollectiveMainloopFwdSm80ILi8ELi1ELb0EN4cute5tupleIJNS5_1CILi128EEENS7_ILi32EEENS7_ILi256EEEEEELi256ENS_10bfloat16_tEfNS_4arch4Sm80ELb1ELb0ELb0ELb1ELb1ELb1ELb1ELb0EEENS1_21CollectiveEpilogueFwdINS6_IJS8_SA_S9_EEENS6_IJNS7_ILi1EEESI_SI_EEESC_SE_Li256ELb1ELb1ELb0ELb0EEENS1_19SingleTileSchedulerILb1ELb0ELb1ELi128EEEEEEEEEvNT_6ParamsE,(.L_x_1778 - _ZN7cutlass13device_kernelIN5flash19enable_sm80_to_sm89INS1_16FlashAttnFwdSm80INS1_25CollectiveMainloopFwdSm80ILi8ELi1ELb0EN4cute5tupleIJNS5_1CILi128EEENS7_ILi32EEENS7_ILi256EEEEEELi256ENS_10bfloat16_tEfNS_4arch4Sm80ELb1ELb0ELb0ELb1ELb1ELb1ELb1ELb0EEENS1_21CollectiveEpilogueFwdINS6_IJS8_SA_S9_EEENS6_IJNS7_ILi1EEESI_SI_EEESC_SE_Li256ELb1ELb1ELb0ELb0EEENS1_19SingleTileSchedulerILb1ELb0ELb1ELi128EEEEEEEEEvNT_6ParamsE)
        .other          _ZN7cutlass13device_kernelIN5flash19enable_sm80_to_sm89INS1_16FlashAttnFwdSm80INS1_25CollectiveMainloopFwdSm80ILi8ELi1ELb0EN4cute5tupleIJNS5_1CILi128EEENS7_ILi32EEENS7_ILi256EEEEEELi256ENS_10bfloat16_tEfNS_4arch4Sm80ELb1ELb0ELb0ELb1ELb1ELb1ELb1ELb0EEENS1_21CollectiveEpilogueFwdINS6_IJS8_SA_S9_EEENS6_IJNS7_ILi1EEESI_SI_EEESC_SE_Li256ELb1ELb1ELb0ELb0EEENS1_19SingleTileSchedulerILb1ELb0ELb1ELi128EEEEEEEEEvNT_6ParamsE,@"STO_CUDA_ENTRY STV_DEFAULT"
_ZN7cutlass13device_kernelIN5flash19enable_sm80_to_sm89INS1_16FlashAttnFwdSm80INS1_25CollectiveMainloopFwdSm80ILi8ELi1ELb0EN4cute5tupleIJNS5_1CILi128EEENS7_ILi32EEENS7_ILi256EEEEEELi256ENS_10bfloat16_tEfNS_4arch4Sm80ELb1ELb0ELb0ELb1ELb1ELb1ELb1ELb0EEENS1_21CollectiveEpilogueFwdINS6_IJS8_SA_S9_EEENS6_IJNS7_ILi1EEESI_SI_EEESC_SE_Li256ELb1ELb1ELb0ELb0EEENS1_19SingleTileSchedulerILb1ELb0ELb1ELi128EEEEEEEEEvNT_6ParamsE:
        /* <DEDUP_REMOVED lines=20> */
.L_x_639:
        /* <DEDUP_REMOVED lines=13> */
.L_x_641:
[----:B------:R-:W-:Y:S02]  /*0210*/  ULDC UR5, c[0x0][0x54c] ;  /* 0x0001530000057ab9 */ /* 0x000fe40000000800 */
.L_x_640:
[----:B------:R-:W-:Y:S02]  /*0220*/  ULDC UR4, c[0x0][0x548] ;  /* 0x0001520000047ab9 */ /* 0x000fe40000000800 */
[----:B------:R-:W-:-:S02]  /*0230*/  USHF.L.U32 UR15, UR14, 0x7, URZ ;  /* 0x000000070e0f7899 */ /* 0x000fc4000800063f */
[----:B------:R-:W-:-:S04]  /*0240*/  UIMAD UR4, UR5, UR4, URZ ;  /* 0x00000004050472a4 */ /* 0x000fc8000f8e023f */
[----:B------:R-:W-:-:S04]  /*0250*/  UISETP.GE.AND UP0, UPT, UR15, UR4, UPT ;  /* 0x000000040f00728c */ /* 0x000fc8000bf06270 */
[----:B------:R-:W-:Y:S01]  /*0260*/  USEL UR21, UR21, 0xffffffff, !UP0 ;  /* 0xffffffff15157887 */ /* 0x000fe2000c000000 */
[----:B------:R-:W-:Y:S05]  /*0270*/  BRA `(.L_x_642) ;  /* 0x000001b000007947 */ /* 0x000fea0003800000 */
.L_x_638:
        /* <DEDUP_REMOVED lines=8> */
.L_x_643:
        /* <DEDUP_REMOVED lines=13> */
.L_x_645:
[----:B------:R-:W-:Y:S02]  /*03d0*/  ULDC UR5, c[0x0][0x54c] ;  /* 0x0001530000057ab9 */ /* 0x000fe40000000800 */
.L_x_644:
[----:B------:R-:W-:Y:S02]  /*03e0*/  ULDC UR4, c[0x0][0x548] ;  /* 0x0001520000047ab9 */ /* 0x000fe40000000800 */
[----:B------:R-:W-:-:S02]  /*03f0*/  USHF.L.U32 UR15, UR14, 0x7, URZ ;  /* 0x000000070e0f7899 */ /* 0x000fc4000800063f */
[----:B------:R-:W-:-:S04]  /*0400*/  UIMAD UR4, UR5, UR4, URZ ;  /* 0x00000004050472a4 */ /* 0x000fc8000f8e023f */
[----:B------:R-:W-:-:S04]  /*0410*/  UISETP.GE.AND UP0, UPT, UR15, UR4, UPT ;  /* 0x000000040f00728c */ /* 0x000fc8000bf06270 */
[----:B------:R-:W-:-:S06]  /*0420*/  USEL UR21, UR21, 0xffffffff, !UP0 ;  /* 0xffffffff15157887 */ /* 0x000fcc000c000000 */
.L_x_642:
        /* <DEDUP_REMOVED lines=64> */
.L_x_646:
        /* <DEDUP_REMOVED lines=10> */
.L_x_647:
[----:B------:R-:W-:Y:S05]  /*08d0*/  @!P4 BRA `(.L_x_648) ;  /* 0x000000500000c947 */ /* 0x000fea0003800000 */
[----:B-1--4-:R-:W4:Y:S04]  /*08e0*/  LDG.E R0, [R8.64] ;  /* 0x0000001808007981 */ /* 0x012f28000c1e1900 */
[----:B---3--:R-:W3:Y:S01]  /*08f0*/  LDG.E R3, [R8.64+0x4] ;  /* 0x0000041808037981 */ /* 0x008ee2000c1e1900 */
[----:B----4-:R-:W1:Y:S08]  /*0900*/  R2UR UR19, R0 ;  /* 0x00000000001373c2 */ /* 0x010e7000000e0000 */
[----:B---3--:R-:W1:Y:S02]  /*0910*/  R2UR UR4, R3 ;  /* 0x00000000030473c2 */ /* 0x008e6400000e0000 */
[----:B-1----:R-:W-:-:S06]  /*0920*/  UIADD3 UR19, -UR19, UR4, URZ ;  /* 0x0000000413137290 */ /* 0x002fcc000fffe13f */
.L_x_648:
        /* <DEDUP_REMOVED lines=12> */
[----:B------:R-:W-:Y:S02]  /*09f0*/  ULDC UR7, c[0x0][0x2c4] ;  /* 0x0000b10000077ab9 */ /* 0x000fe40000000800 */
[----:B------:R-:W-:Y:S02]  /*0a00*/  UISETP.NE.AND UP2, UPT, UR7, 0x1, UPT ;  /* 0x000000010700788c */ /* 0x000fe4000bf45270 */
[----:B------:R-:W-:-:S09]  /*0a10*/  UIADD3 UR7, -UR16, UR19, URZ ;  /* 0x0000001310077290 */ /* 0x000fd2000fffe13f */
[----:B------:R-:W-:Y:S01]  /*0a20*/  @UP2 UIADD3 UR22, UR15, 0x7f, URZ ;  /* 0x0000007f0f162890 */ /* 0x000fe2000fffe03f */
[----:B----4-:R-:W4:Y:S08]  /*0a30*/  @P0 R2UR UR4, R0 ;  /* 0x00000000000403c2 */ /* 0x010f3000000e0000 */
[----:B---3--:R-:W4:Y:S02]  /*0a40*/  @P0 R2UR UR5, R3 ;  /* 0x00000000030503c2 */ /* 0x008f2400000e0000 */
[----:B----4-:R-:W-:-:S03]  /*0a50*/  @UP3 UIADD3 UR18, -UR4, UR5, URZ ;  /* 0x0000000504123290 */ /* 0x010fc6000fffe13f */
[----:B------:R-:W-:Y:S02]  /*0a60*/  ULDC.64 UR4, c[0x0][0x2c8] ;  /* 0x0000b20000047ab9 */ /* 0x000fe40000000a00 */
[----:B------:R-:W-:Y:S02]  /*0a70*/  UIMAD.WIDE.U32 UR22, UR22, UR4, URZ ;  /* 0x00000004161672a5 */ /* 0x000fe4000f8e003f */
[----:B------:R-:W-:Y:S02]  /*0a80*/  UIADD3 UR11, UR7, UR18, URZ ;  /* 0x00000012070b7290 */ /* 0x000fe4000fffe03f */
[----:B------:R-:W-:Y:S02]  /*0a90*/  UIADD3 UR4, UR15, 0x7f, URZ ;  /* 0x0000007f0f047890 */ /* 0x000fe4000fffe03f */
[----:B--2---:R-:W-:Y:S02]  /*0aa0*/  UIADD3 UR9, UR11, 0x20, -UR20 ;  /* 0x000000200b097890 */ /* 0x004fe4000fffe814 */
[----:B------:R-:W-:-:S02]  /*0ab0*/  @UP2 USHF.R.U32.HI UR4, URZ, UR5, UR23 ;  /* 0x000000053f042299 */ /* 0x000fc40008011617 */
[----:B------:R-:W-:Y:S02]  /*0ac0*/  UIADD3 UR10, UR11, 0x1f, URZ ;  /* 0x0000001f0b0a7890 */ /* 0x000fe4000fffe03f */
[----:B------:R-:W-:Y:S02]  /*0ad0*/  UIADD3 UR5, UR9, UR4, URZ ;  /* 0x0000000409057290 */ /* 0x000fe4000fffe03f */
[----:B------:R-:W-:Y:S02]  /*0ae0*/  USHF.R.S32.HI UR8, URZ, 0x1f, UR10 ;  /* 0x0000001f3f087899 */ /* 0x000fe4000801140a */
[----:B------:R-:W-:Y:S02]  /*0af0*/  USHF.R.S32.HI UR4, URZ, 0x1f, UR5 ;  /* 0x0000001f3f047899 */ /* 0x000fe40008011405 */
[----:B------:R-:W-:Y:S02]  /*0b00*/  ULEA.HI UR10, UR8, UR10, URZ, 0x5 ;  /* 0x0000000a080a7291 */ /* 0x000fe4000f8f283f */
[----:B------:R-:W-:-:S02]  /*0b10*/  ULEA.HI UR4, UR4, UR5, URZ, 0x5 ;  /* 0x0000000504047291 */ /* 0x000fc4000f8f283f */
[----:B------:R-:W-:Y:S02]  /*0b20*/  USHF.R.S32.HI UR10, URZ, 0x5, UR10 ;  /* 0x000000053f0a7899 */ /* 0x000fe4000801140a */
[----:B------:R-:W-:-:S04]  /*0b30*/  USHF.R.S32.HI UR4, URZ, 0x5, UR4 ;  /* 0x000000053f047899 */ /* 0x000fc80008011404 */
[----:B------:R-:W-:-:S04]  /*0b40*/  UISETP.LT.AND UP0, UPT, UR10, UR4, UPT ;  /* 0x000000040a00728c */ /* 0x000fc8000bf01270 */
[----:B------:R-:W-:Y:S02]  /*0b50*/  USEL UR5, UR10, UR4, UP0 ;  /* 0x000000040a057287 */ /* 0x000fe40008000000 */
[----:B------:R-:W-:Y:S02]  /*0b60*/  UIADD3 UR4, -UR7, URZ, URZ ;  /* 0x0000003f07047290 */ /* 0x000fe4000fffe13f */
[----:B------:R-:W-:Y:S02]  /*0b70*/  ULEA UR7, UR5, -UR7, 0x5 ;  /* 0x8000000705077291 */ /* 0x000fe4000f8e283f */
[----:B------:R-:W-:Y:S02]  /*0b80*/  UISETP.LT.AND UP1, UPT, URZ, UR4, UPT ;  /* 0x000000043f00728c */ /* 0x000fe4000bf21270 */
[----:B------:R-:W-:Y:S02]  /*0b90*/  UISETP.LT.AND UP0, UPT, UR7, UR18, UPT ;  /* 0x000000120700728c */ /* 0x000fe4000bf01270 */
[----:B------:R-:W-:-:S02]  /*0ba0*/  USEL UR4, URZ, UR4, !UP1 ;  /* 0x000000043f047287 */ /* 0x000fc4000c800000 */
[----:B------:R-:W-:Y:S02]  /*0bb0*/  USEL UR5, UR7, UR18, UP0 ;  /* 0x0000001207057287 */ /* 0x000fe40008000000 */
[----:B------:R-:W-:Y:S02]  /*0bc0*/  USHF.R.U32.HI UR8, URZ, 0x5, UR4 ;  /* 0x000000053f087899 */ /* 0x000fe40008011604 */
[----:B------:R-:W-:-:S05]  /*0bd0*/  UISETP.GT.AND UP0, UPT, UR5, UR4, UPT ;  /* 0x000000040500728c */ /* 0x000fca000bf04270 */
[----:B------:R-:W-:-:S06]  /*0be0*/  UMOV UR7, UR8 ;  /* 0x0000000800077c82 */ /* 0x000fcc0008000000 */
        /* <DEDUP_REMOVED lines=18> */
[----:B------:R1:W2:Y:S01]  /*0d10*/  @P1 LDG.E R4, [R8.64] ;  /* 0x0000001808041981 */ /* 0x0002a2000c1e1900 */
        /* <DEDUP_REMOVED lines=91> */
.L_x_651:
[----:B------:R-:W-:Y:S05]  /*12d0*/  BSYNC B0 ;  /* 0x0000000000007941 */ /* 0x000fea0003800000 */
.L_x_650:
        /* <DEDUP_REMOVED lines=128> */
.L_x_670:
        /* <DEDUP_REMOVED lines=19> */
[----:B------:R-:W2:Y:S04]  /*1c10*/  @!P0 LDG.E R91, [R4.64] ;  /* 0x00000018045b8981 */ /* 0x000ea8000c1e1900 */
        /* <DEDUP_REMOVED lines=9> */
[C---:B---34-:R-:W-:Y:S04]  /*1cb0*/  LEA R55, P0, R2.reuse, c[0x0][0x1c8], 0x1 ;  /* 0x0000720002377a11 */ /* 0x058fe800078008ff */
        /* <DEDUP_REMOVED lines=55> */
.L_x_656:
[----:B------:R-:W-:Y:S05]  /*2030*/  BSYNC B0 ;  /* 0x0000000000007941 */ /* 0x000fea0003800000 */
.L_x_655:
[----:B------:R2:W3:Y:S04]  /*2040*/  SHFL.IDX PT, R57, R2, RZ, 0x181f ;  /* 0x00181fff02397589 */ /* 0x0004e800000e0000 */
[----:B------:R-:W4:Y:S01]  /*2050*/  SHFL.IDX PT, R55, R55, RZ, 0x181f ;  /* 0x00181fff37377589 */ /* 0x000f2200000e0000 */
[----:B------:R-:W-:-:S05]  /*2060*/  @P2 BRA `(.L_x_657) ;  /* 0x000024d000002947 */ /* 0x000fca0003800000 */
[----:B------:R-:W-:Y:S01]  /*2070*/  ISETP.GE.AND P0, PT, R16, c[0x0][0x1d4], PT ;  /* 0x0000750010007a0c */ /* 0x000fe20003f06270 */
[----:B--2--5:R-:W-:Y:S01]  /*2080*/  IMAD.MOV.U32 R2, RZ, RZ, R26 ;  /* 0x000000ffff027224 */ /* 0x024fe200078e001a */
        /* <DEDUP_REMOVED lines=29> */
[C---:B----4-:R-:W-:Y:S01]  /*2260*/  LEA R62, P1, R16.reuse, R55, 0x1 ;  /* 0x00000037103e7211 */ /* 0x050fe200078208ff */
[----:B------:R-:W-:Y:S02]  /*2270*/  IMAD.MOV.U32 R25, RZ, RZ, R31 ;  /* 0x000000ffff197224 */ /* 0x000fe400078e001f */
[----:B------:R-:W-:Y:S01]  /*2280*/  IMAD.MOV.U32 R39, RZ, RZ, R53 ;  /* 0x000000ffff277224 */ /* 0x000fe200078e0035 */
[----:B---3--:R-:W-:Y:S05]  /*2290*/  LEA.HI.X R63, R16, R57, R17, 0x1, P1 ;  /* 0x00000039103f7211 */ /* 0x008fea00008f0c11 */
        /* <DEDUP_REMOVED lines=49> */
.L_x_659:
[----:B------:R-:W-:Y:S05]  /*25b0*/  BSYNC B0 ;  /* 0x0000000000007941 */ /* 0x000fea0003800000 */
.L_x_658:
[----:B------:R-:W-:Y:S01]  /*25c0*/  ISETP.GE.AND P0, PT, R11, c[0x0][0x1d4], PT ;  /* 0x000075000b007a0c */ /* 0x000fe20003f06270 */
[----:B------:R-:W-:Y:S01]  /*25d0*/  @!UPT UIADD3 URZ, URZ, URZ, URZ ;  /* 0x0000003f3f3ff290 */ /* 0x000fe2000fffe03f */
[----:B------:R-:W-:Y:S11]  /*25e0*/  BSSY B0, `(.L_x_660) ;  /* 0x0000037000007945 */ /* 0x000ff60003800000 */
[----:B------:R-:W-:-:S05]  /*25f0*/  @P0 BRA `(.L_x_661) ;  /* 0x0000035000000947 */ /* 0x000fca0003800000 */
[----:B------:R-:W-:Y:S01]  /*2600*/  ISETP.GE.AND P0, PT, R9, c[0x0][0x27c], PT ;  /* 0x00009f0009007a0c */ /* 0x000fe20003f06270 */
[----:B-1----:R-:W1:Y:S01]  /*2610*/  LDS.128 R20, [R103+0xd080] ;  /* 0x00d0800067147984 */ /* 0x002e620000000c00 */
[C---:B----4-:R-:W-:Y:S04]  /*2620*/  LEA R58, P1, R96.reuse, R55, 0x1 ;  /* 0x00000037603a7211 */ /* 0x050fe800078208ff */
[----:B---3--:R-:W-:Y:S07]  /*2630*/  LEA.HI.X R59, R96, R57, R87, 0x1, P1 ;  /* 0x00000039603b7211 */ /* 0x008fee00008f0c57 */
        /* <DEDUP_REMOVED lines=49> */
.L_x_661:
[----:B------:R-:W-:Y:S05]  /*2950*/  BSYNC B0 ;  /* 0x0000000000007941 */ /* 0x000fea0003800000 */
.L_x_660:
        /* <DEDUP_REMOVED lines=57> */
.L_x_663:
[----:B------:R-:W-:Y:S05]  /*2cf0*/  BSYNC B0 ;  /* 0x0000000000007941 */ /* 0x000fea0003800000 */
.L_x_662:
[----:B------:R-:W-:Y:S11]  /*2d00*/  ISETP.GE.AND P0, PT, R106, c[0x0][0x1d4], PT ;  /* 0x000075006a007a0c */ /* 0x000ff60003f06270 */
[----:B------:R-:W-:Y:S02]  /*2d10*/  @!UPT UIADD3 URZ, URZ, URZ, URZ ;  /* 0x0000003f3f3ff290 */ /* 0x000fe4000fffe03f */
        /* <DEDUP_REMOVED lines=55> */
.L_x_654:
        /* <DEDUP_REMOVED lines=29> */
.L_x_665:
[----:B------:R-:W-:Y:S05]  /*3260*/  BSYNC B0 ;  /* 0x0000000000007941 */ /* 0x000fea0003800000 */
.L_x_664:
        /* <DEDUP_REMOVED lines=8> */
[----:B--2---:R-:W-:Y:S01]  /*32f0*/  IMAD.MOV.U32 R2, RZ, RZ, R24 ;  /* 0x000000ffff027224 */ /* 0x004fe200078e0018 */
        /* <DEDUP_REMOVED lines=120> */
[----:B----4-:R-:W-:Y:S01]  /*3a80*/  IADD3 R134, P2, R126, R82, RZ ;  /* 0x000000527e867210 */ /* 0x010fe20007f5e0ff */
[----:B------:R-:W-:Y:S01]  /*3a90*/  @!P0 FMUL.FTZ R8, R32, R29 ;  /* 0x0000001d20088220 */ /* 0x000fe20000410000 */
[----:B------:R-:W-:Y:S01]  /*3aa0*/  @!P0 F2FP.BF16.PACK_AB R131, R4, R3 ;  /* 0x000000030483823e */ /* 0x000fe200000010ff */
[----:B------:R-:W-:Y:S01]  /*3ab0*/  @!P0 FFMA.FTZ R6, R47, R49, R6 ;  /* 0x000000312f068223 */ /* 0x000fe20000010006 */
[----:B---3--:R-:W-:Y:S01]  /*3ac0*/  IADD3.X R135, R127, R80, RZ, P2, !PT ;  /* 0x000000507f877210 */ /* 0x008fe200017fe4ff */
        /* <DEDUP_REMOVED lines=15> */
.L_x_667:
[----:B------:R-:W-:Y:S05]  /*3bc0*/  BSYNC B0 ;  /* 0x0000000000007941 */ /* 0x000fea0003800000 */
.L_x_666:
        /* <DEDUP_REMOVED lines=124> */
.L_x_653:
[----:B------:R1:W2:Y:S01]  /*4390*/  SHFL.IDX PT, R3, R2, RZ, 0x181f ;  /* 0x00181fff02037589 */ /* 0x0002a200000e0000 */
[----:B------:R-:W-:Y:S03]  /*43a0*/  IADD3 R68, -R72, UR18, RZ ;  /* 0x0000001248447c10 */ /* 0x000fe6000fffe1ff */
[----:B------:R-:W3:Y:S01]  /*43b0*/  SHFL.IDX PT, R55, R55, RZ, 0x181f ;  /* 0x00181fff37377589 */ /* 0x000ee200000e0000 */
[----:B------:R-:W-:Y:S04]  /*43c0*/  IMNMX R68, R68, 0x20, PT ;  /* 0x0000002044447817 */ /* 0x000fe80003800200 */
[----:B------:R-:W-:Y:S11]  /*43d0*/  ISETP.GT.AND P0, PT, R68, R109, PT ;  /* 0x0000006d4400720c */ /* 0x000ff60003f04270 */
[----:B------:R-:W-:Y:S02]  /*43e0*/  @!UPT UIADD3 URZ, URZ, URZ, URZ ;  /* 0x0000003f3f3ff290 */ /* 0x000fe4000fffe03f */
[----:B------:R-:W-:-:S05]  /*43f0*/  @!P0 BRA `(.L_x_657) ;  /* 0x0000014000008947 */ /* 0x000fca0003800000 */
[C---:B------:R-:W-:Y:S02]  /*4400*/  ISETP.GE.AND P0, PT, R16.reuse, c[0x0][0x1d4], PT ;  /* 0x0000750010007a0c */ /* 0x040fe40003f06270 */
[----:B------:R-:W-:Y:S11]  /*4410*/  ISETP.GE.AND P2, PT, R11, c[0x0][0x1d4], PT ;  /* 0x000075000b007a0c */ /* 0x000ff60003f46270 */
[----:B------:R-:W4:Y:S01]  /*4420*/  @!P0 LDS.128 R4, [R103+0xc080] ;  /* 0x00c0800067048984 */ /* 0x000f220000000c00 */
[C---:B---3--:R-:W-:Y:S04]  /*4430*/  @!P0 LEA R30, P1, R16.reuse, R55, 0x1 ;  /* 0x00000037101e8211 */ /* 0x048fe800078208ff */
[----:B--2---:R-:W-:Y:S02]  /*4440*/  @!P0 LEA.HI.X R31, R16, R3, R17, 0x1, P1 ;  /* 0x00000003101f8211 */ /* 0x004fe400008f0c11 */
[----:B------:R-:W-:Y:S03]  /*4450*/  ISETP.GE.AND P1, PT, R108, c[0x0][0x1d4], PT ;  /* 0x000075006c007a0c */ /* 0x000fe60003f26270 */
[----:B----4-:R-:W-:Y:S01]  /*4460*/  @!P0 ST.E.128 [R30.64], R4 ;  /* 0x000000041e008985 */ /* 0x010fe2000c101d18 */
[C---:B------:R-:W-:Y:S03]  /*4470*/  @!P2 LEA R28, P0, R96.reuse, R55, 0x1 ;  /* 0x00000037601ca211 */ /* 0x040fe600078008ff */
[----:B------:R-:W2:Y:S01]  /*4480*/  @!P2 LDS.128 R24, [R103+0xd080] ;  /* 0x00d080006718a984 */ /* 0x000ea20000000c00 */
[----:B------:R-:W-:Y:S02]  /*4490*/  @!P2 LEA.HI.X R29, R96, R3, R87, 0x1, P0 ;  /* 0x00000003601da211 */ /* 0x000fe400000f0c57 */
[----:B------:R-:W-:Y:S03]  /*44a0*/  ISETP.GE.AND P0, PT, R106, c[0x0][0x1d4], PT ;  /* 0x000075006a007a0c */ /* 0x000fe60003f06270 */
[----:B--2---:R-:W-:Y:S01]  /*44b0*/  @!P2 ST.E.128 [R28.64], R24 ;  /* 0x000000181c00a985 */ /* 0x004fe2000c101d18 */
[C---:B------:R-:W-:Y:S03]  /*44c0*/  @!P1 LEA R18, P2, R95.reuse, R55, 0x1 ;  /* 0x000000375f129211 */ /* 0x040fe600078408ff */
[----:B------:R-:W2:Y:S01]  /*44d0*/  @!P1 LDS.128 R20, [R103+0xe080] ;  /* 0x00e0800067149984 */ /* 0x000ea20000000c00 */
[----:B------:R-:W-:Y:S05]  /*44e0*/  @!P1 LEA.HI.X R19, R95, R3, R86, 0x1, P2 ;  /* 0x000000035f139211 */ /* 0x000fea00010f0c56 */
[----:B--2---:R-:W-:Y:S01]  /*44f0*/  @!P1 ST.E.128 [R18.64], R20 ;  /* 0x0000001412009985 */ /* 0x004fe2000c101d18 */
[C---:B-1----:R-:W-:Y:S03]  /*4500*/  @!P0 LEA R2, P1, R94.reuse, R55, 0x1 ;  /* 0x000000375e028211 */ /* 0x042fe600078208ff */
[----:B------:R-:W1:Y:S01]  /*4510*/  @!P0 LDS.128 R4, [R103+0xf080] ;  /* 0x00f0800067048984 */ /* 0x000e620000000c00 */
[----:B------:R-:W-:Y:S05]  /*4520*/  @!P0 LEA.HI.X R3, R94, R3, R85, 0x1, P1 ;  /* 0x000000035e038211 */ /* 0x000fea00008f0c55 */
[----:B-1----:R1:W-:Y:S04]  /*4530*/  @!P0 ST.E.128 [R2.64], R4 ;  /* 0x0000000402008985 */ /* 0x0023e8000c101d18 */
.L_x_657:
[----:B------:R-:W-:Y:S05]  /*4540*/  BSYNC B1 ;  /* 0x0000000000017941 */ /* 0x000fea0003800000 */
.L_x_652:
        /* <DEDUP_REMOVED lines=9> */
[----:B--2---:R-:W-:Y:S05]  /*45e0*/  @P0 IMAD.WIDE.U32 R2, R4, c[0x0][0x258], R78 ;  /* 0x0000960004020a25 */ /* 0x004fea00078e004e */
        /* <DEDUP_REMOVED lines=25> */
[----:B------:R1:W2:Y:S01]  /*4780*/  SHFL.IDX PT, R3, R2, RZ, 0x181f ;  /* 0x00181fff02037589 */ /* 0x0002a200000e0000 */
[----:B------:R-:W-:Y:S03]  /*4790*/  ISETP.GT.AND P0, PT, R68, R109, PT ;  /* 0x0000006d4400720c */ /* 0x000fe60003f04270 */
[----:B------:R-:W4:Y:S01]  /*47a0*/  SHFL.IDX PT, R13, R13, RZ, 0x181f ;  /* 0x00181fff0d0d7589 */ /* 0x000f2200000e0000 */
[----:B------:R-:W-:Y:S04]  /*47b0*/  DEPBAR.LE SB0, 0x0 ;  /* 0x000080000000791a */ /* 0x000fe80000000000 */
[----:B------:R-:W-:Y:S06]  /*47c0*/  BAR.SYNC.DEFER_BLOCKING 0x0 ;  /* 0x0000000000007b1d */ /* 0x000fec0000010000 */
[----:B------:R-:W-:-:S05]  /*47d0*/  @!P0 BRA `(.L_x_669) ;  /* 0x0000014000008947 */ /* 0x000fca0003800000 */
[C---:B-12---:R-:W-:Y:S02]  /*47e0*/  ISETP.GE.AND P0, PT, R16.reuse, c[0x0][0x1d4], PT ;  /* 0x0000750010007a0c */ /* 0x046fe40003f06270 */
        /* <DEDUP_REMOVED lines=19> */
.L_x_669:
[----:B-12---:R-:W-:Y:S05]  /*4920*/  BSYNC B0 ;  /* 0x0000000000007941 */ /* 0x006fea0003800000 */
.L_x_668:
        /* <DEDUP_REMOVED lines=25> */
.L_x_649:
[----:B-1----:R-:W-:Y:S01]  /*4ac0*/  UIADD3 UR6, UR15, 0x7f, URZ ;  /* 0x0000007f0f067890 */ /* 0x002fe2000fffe03f */
[----:B------:R-:W-:Y:S01]  /*4ad0*/  PLOP3.LUT P2, PT, PT, PT, PT, 0x80, 0x0 ;  /* 0x000000000000781c */ /* 0x000fe20003f4f070 */
[----:B------:R-:W-:Y:S01]  /*4ae0*/  ULDC.64 UR4, c[0x0][0x2c8] ;  /* 0x0000b20000047ab9 */ /* 0x000fe20000000a00 */
[----:B------:R-:W-:Y:S01]  /*4af0*/  IMAD.MOV.U32 R3, RZ, RZ, RZ ;  /* 0x000000ffff037224 */ /* 0x000fe200078e00ff */
[----:B------:R-:W-:Y:S01]  /*4b00*/  UIMAD.WIDE.U32 UR18, UR6, UR4, URZ ;  /* 0x00000004061272a5 */ /* 0x000fe2000f8e003f */
[----:B------:R-:W-:Y:S01]  /*4b10*/  IMAD.MOV.U32 R130, RZ, RZ, RZ ;  /* 0x000000ffff827224 */ /* 0x000fe200078e00ff */
[----:B------:R-:W-:Y:S01]  /*4b20*/  CS2R R128, SRZ ;  /* 0x0000000000807805 */ /* 0x000fe2000001ff00 */
[----:B---34-:R-:W-:Y:S01]  /*4b30*/  CS2R R126, SRZ ;  /* 0x00000000007e7805 */ /* 0x018fe2000001ff00 */
[----:B------:R-:W-:Y:S01]  /*4b40*/  @UP2 USHF.R.U32.HI UR6, URZ, UR5, UR19 ;  /* 0x000000053f062299 */ /* 0x000fe20008011613 */
[----:B------:R-:W-:Y:S01]  /*4b50*/  CS2R R124, SRZ ;  /* 0x00000000007c7805 */ /* 0x000fe2000001ff00 */
[----:B------:R-:W-:Y:S01]  /*4b60*/  CS2R R122, SRZ ;  /* 0x00000000007a7805 */ /* 0x000fe2000001ff00 */
[----:B------:R-:W-:Y:S01]  /*4b70*/  CS2R R120, SRZ ;  /* 0x0000000000787805 */ /* 0x000fe2000001ff00 */
[----:B------:R-:W-:Y:S01]  /*4b80*/  UIADD3 UR6, UR9, UR6, URZ ;  /* 0x0000000609067290 */ /* 0x000fe2000fffe03f */
[----:B------:R-:W-:Y:S01]  /*4b90*/  CS2R R118, SRZ ;  /* 0x0000000000767805 */ /* 0x000fe2000001ff00 */
[----:B------:R-:W-:Y:S01]  /*4ba0*/  CS2R R116, SRZ ;  /* 0x0000000000747805 */ /* 0x000fe2000001ff00 */
[----:B------:R-:W-:Y:S01]  /*4bb0*/  CS2R R114, SRZ ;  /* 0x0000000000727805 */ /* 0x000fe2000001ff00 */
[----:B------:R-:W-:Y:S01]  /*4bc0*/  USHF.R.S32.HI UR4, URZ, 0x1f, UR6 ;  /* 0x0000001f3f047899 */ /* 0x000fe20008011406 */
[----:B------:R-:W-:Y:S01]  /*4bd0*/  CS2R R112, SRZ ;  /* 0x0000000000707805 */ /* 0x000fe2000001ff00 */
[----:B------:R-:W-:Y:S01]  /*4be0*/  CS2R R110, SRZ ;  /* 0x00000000006e7805 */ /* 0x000fe2000001ff00 */
[----:B------:R-:W-:Y:S01]  /*4bf0*/  CS2R R108, SRZ ;  /* 0x00000000006c7805 */ /* 0x000fe2000001ff00 */
[----:B------:R-:W-:Y:S01]  /*4c00*/  ULEA.HI UR4, UR4, UR6, URZ, 0x5 ;  /* 0x0000000604047291 */ /* 0x000fe2000f8f283f */
[----:B------:R-:W-:Y:S01]  /*4c10*/  CS2R R106, SRZ ;  /* 0x00000000006a7805 */ /* 0x000fe2000001ff00 */
[----:B------:R-:W-:Y:S01]  /*4c20*/  CS2R R104, SRZ ;  /* 0x0000000000687805 */ /* 0x000fe2000001ff00 */
[----:B------:R-:W-:Y:S01]  /*4c30*/  CS2R R102, SRZ ;  /* 0x0000000000667805 */ /* 0x000fe2000001ff00 */
[----:B------:R-:W-:Y:S01]  /*4c40*/  USHF.R.S32.HI UR4, URZ, 0x5, UR4 ;  /* 0x000000053f047899 */ /* 0x000fe20008011404 */
[----:B------:R-:W-:Y:S01]  /*4c50*/  CS2R R100, SRZ ;  /* 0x0000000000647805 */ /* 0x000fe2000001ff00 */
[----:B------:R-:W-:Y:S01]  /*4c60*/  CS2R R98, SRZ ;  /* 0x0000000000627805 */ /* 0x000fe2000001ff00 */
[----:B------:R-:W-:Y:S01]  /*4c70*/  CS2R R96, SRZ ;  /* 0x0000000000607805 */ /* 0x000fe2000001ff00 */
[----:B------:R-:W-:Y:S01]  /*4c80*/  UISETP.LT.AND UP0, UPT, UR10, UR4, UPT ;  /* 0x000000040a00728c */ /* 0x000fe2000bf01270 */
[----:B------:R-:W-:Y:S01]  /*4c90*/  CS2R R94, SRZ ;  /* 0x00000000005e7805 */ /* 0x000fe2000001ff00 */
[----:B------:R-:W-:Y:S01]  /*4ca0*/  CS2R R92, SRZ ;  /* 0x00000000005c7805 */ /* 0x000fe2000001ff00 */
[----:B------:R-:W-:Y:S01]  /*4cb0*/  CS2R R90, SRZ ;  /* 0x00000000005a7805 */ /* 0x000fe2000001ff00 */
[----:B------:R-:W-:Y:S01]  /*4cc0*/  USEL UR10, UR10, UR4, UP0 ;  /* 0x000000040a0a7287 */ /* 0x000fe20008000000 */
[----:B------:R-:W-:Y:S01]  /*4cd0*/  CS2R R88, SRZ ;  /* 0x0000000000587805 */ /* 0x000fe2000001ff00 */
[----:B------:R-:W-:Y:S01]  /*4ce0*/  CS2R R86, SRZ ;  /* 0x0000000000567805 */ /* 0x000fe2000001ff00 */
[----:B------:R-:W-:Y:S01]  /*4cf0*/  CS2R R84, SRZ ;  /* 0x0000000000547805 */ /* 0x000fe2000001ff00 */
[----:B------:R-:W-:Y:S01]  /*4d00*/  UISETP.GE.AND UP0, UPT, UR10, 0x1, UPT ;  /* 0x000000010a00788c */ /* 0x000fe2000bf06270 */
[----:B------:R-:W-:Y:S01]  /*4d10*/  CS2R R82, SRZ ;  /* 0x0000000000527805 */ /* 0x000fe2000001ff00 */
[----:B------:R-:W-:Y:S01]  /*4d20*/  CS2R R80, SRZ ;  /* 0x0000000000507805 */ /* 0x000fe2000001ff00 */
[----:B------:R-:W-:Y:S01]  /*4d30*/  CS2R R78, SRZ ;  /* 0x00000000004e7805 */ /* 0x000fe2000001ff00 */
[----:B-----5:R-:W-:Y:S01]  /*4d40*/  CS2R R76, SRZ ;  /* 0x00000000004c7805 */ /* 0x020fe2000001ff00 */
[----:B------:R-:W-:Y:S01]  /*4d50*/  CS2R R74, SRZ ;  /* 0x00000000004a7805 */ /* 0x000fe2000001ff00 */
[----:B------:R-:W-:Y:S01]  /*4d60*/  PLOP3.LUT P0, PT, PT, PT, UP0, 0x80, 0x0 ;  /* 0x000000000000781c */ /* 0x000fe20003f0f008 */
        /* <DEDUP_REMOVED lines=51> */
[-C--:B------:R-:W-:Y:S01]  /*50a0*/  LEA.HI R50, R47, R66.reuse, RZ, 0x3 ;  /* 0x000000422f327211 */ /* 0x080fe200078f18ff */
[----:B------:R-:W-:Y:S01]  /*50b0*/  UIMAD UR6, UR6, UR4, URZ ;  /* 0x00000004060672a4 */ /* 0x000fe2000f8e023f */
[----:B------:R-:W-:Y:S01]  /*50c0*/  PLOP3.LUT P1, PT, PT, PT, UP2, 0x80, 0x0 ;  /* 0x000000000000781c */ /* 0x000fe20003f2f028 */
[----:B------:R-:W-:Y:S01]  /*50d0*/  UIMAD.WIDE.U32 UR8, UR17, UR4, URZ ;  /* 0x00000004110872a5 */ /* 0x000fe2000f8e003f */
[----:B------:R-:W-:Y:S01]  /*50e0*/  LOP3.LUT R51, R50, 0xfffffff8, RZ, 0xc0, !PT ;  /* 0xfffffff832337812 */ /* 0x000fe200078ec0ff */
[----:B------:R-:W-:Y:S01]  /*50f0*/  UIMAD UR17, UR17, UR5, UR6 ;  /* 0x00000005111172a4 */ /* 0x000fe2000f8e0206 */
[----:B------:R-:W-:Y:S01]  /*5100*/  SHF.R.S32.HI R50, RZ, 0x3, R50 ;  /* 0x00000003ff327819 */ /* 0x000fe20000011432 */
[----:B------:R-:W-:Y:S01]  /*5110*/  BSSY B0, `(.L_x_672) ;  /* 0x0000064000007945 */ /* 0x000fe20003800000 */
[----:B------:R-:W-:Y:S01]  /*5120*/  ULDC.64 UR6, c[0x0][0x348] ;  /* 0x0000d20000067ab9 */ /* 0x000fe20000000a00 */
[----:B------:R-:W-:Y:S01]  /*5130*/  IMAD.IADD R51, R66, 0x1, -R51 ;  /* 0x0000000142337824 */ /* 0x000fe200078e0a33 */
[----:B------:R-:W-:Y:S01]  /*5140*/  UISETP.NE.U32.AND UP0, UPT, URZ, UR6, UPT ;  /* 0x000000063f00728c */ /* 0x000fe2000bf05070 */
[----:B------:R-:W-:Y:S01]  /*5150*/  PLOP3.LUT P0, PT, PT, PT, UP2, 0x80, 0x0 ;  /* 0x000000000000781c */ /* 0x000fe20003f0f028 */
[----:B------:R-:W-:Y:S01]  /*5160*/  ULDC.64 UR4, c[0x0][0x1b8] ;  /* 0x00006e0000047ab9 */ /* 0x000fe20000000a00 */
[----:B------:R-:W-:Y:S01]  /*5170*/  IMAD R220, R51, 0x20, R50 ;  /* 0x0000002033dc7824 */ /* 0x000fe200078e0232 */
[----:B------:R-:W-:Y:S01]  /*5180*/  UISETP.NE.AND.EX UP0, UPT, URZ, UR7, UPT, UP0 ;  /* 0x000000073f00728c */ /* 0x000fe2000bf05300 */
[-C--:B------:R-:W-:Y:S01]  /*5190*/  LEA.HI R65, R47, R66.reuse, RZ, 0x4 ;  /* 0x000000422f417211 */ /* 0x080fe200078f20ff */
[----:B------:R-:W-:Y:S01]  /*51a0*/  USHF.R.S32.HI UR7, URZ, 0x1f, UR21 ;  /* 0x0000001f3f077899 */ /* 0x000fe20008011415 */
[----:B------:R-:W-:Y:S01]  /*51b0*/  IMAD.SHL.U32 R149, R50, 0x40, RZ ;  /* 0x0000004032957824 */ /* 0x000fe200078e00ff */
[----:B------:R-:W-:Y:S01]  /*51c0*/  UIADD3 UR9, UR9, UR17, URZ ;  /* 0x0000001109097290 */ /* 0x000fe2000fffe03f */
[----:B------:R-:W-:Y:S01]  /*51d0*/  IADD3 R0, R220, UR15, RZ ;  /* 0x0000000fdc007c10 */ /* 0x000fe2000fffe0ff */
[----:B------:R-:W-:Y:S01]  /*51e0*/  UIMAD UR6, UR12, UR4, URZ ;  /* 0x000000040c0672a4 */ /* 0x000fe2000f8e023f */
[----:B------:R-:W-:Y:S01]  /*51f0*/  IMAD.SHL.U32 R46, R51, 0x8, RZ ;  /* 0x00000008332e7824 */ /* 0x000fe200078e00ff */
[----:B------:R-:W-:Y:S01]  /*5200*/  USEL UR7, UR7, URZ, !UP0 ;  /* 0x0000003f07077287 */ /* 0x000fe2000c000000 */
[----:B------:R-:W-:Y:S01]  /*5210*/  LEA.HI R147, R47, R66, RZ, 0x6 ;  /* 0x000000422f937211 */ /* 0x000fe200078f30ff */
[----:B------:R-:W-:Y:S01]  /*5220*/  UIMAD UR6, UR13, UR5, UR6 ;  /* 0x000000050d0672a4 */ /* 0x000fe2000f8e0206 */
[----:B-1----:R-:W-:Y:S01]  /*5230*/  @P1 IMAD.HI.U32 R3, R0, c[0x0][0x2c8], RZ ;  /* 0x0000b20000031a27 */ /* 0x002fe200078e00ff */
[----:B------:R-:W-:Y:S01]  /*5240*/  UIMAD.WIDE.U32 UR18, UR13, UR4, UR8 ;  /* 0x000000040d1272a5 */ /* 0x000fe2000f8e0008 */
[----:B------:R-:W-:Y:S01]  /*5250*/  LOP3.LUT R149, R149, 0x1c0, RZ, 0xc0, !PT ;  /* 0x000001c095957812 */ /* 0x000fe200078ec0ff */
[----:B------:R-:W-:Y:S01]  /*5260*/  USEL UR8, UR21, URZ, !UP0 ;  /* 0x0000003f15087287 */ /* 0x000fe2000c000000 */
[----:B------:R-:W-:Y:S01]  /*5270*/  IMAD.MOV.U32 R8, RZ, RZ, R0 ;  /* 0x000000ffff087224 */ /* 0x000fe200078e0000 */
[----:B------:R-:W-:Y:S01]  /*5280*/  ULDC.64 UR4, c[0x0][0x1c0] ;  /* 0x0000700000047ab9 */ /* 0x000fe20000000a00 */
[----:B------:R-:W-:Y:S01]  /*5290*/  @P0 SHF.R.U32.HI R8, RZ, c[0x0][0x2cc], R3 ;  /* 0x0000b300ff080a19 */ /* 0x000fe20000011603 */
[----:B------:R-:W-:Y:S01]  /*52a0*/  UIMAD UR7, UR7, UR4, URZ ;  /* 0x00000004070772a4 */ /* 0x000fe2000f8e023f */
[C---:B------:R-:W-:Y:S01]  /*52b0*/  IADD3 R30, R46.reuse, 0x40, RZ ;  /* 0x000000402e1e7810 */ /* 0x040fe20007ffe0ff */
[----:B------:R-:W-:Y:S01]  /*52c0*/  UIADD3 UR19, UR19, UR6, URZ ;  /* 0x0000000613137290 */ /* 0x000fe2000fffe03f */
[--C-:B------:R-:W-:Y:S01]  /*52d0*/  SHF.R.S32.HI R5, RZ, 0x1f, R8.reuse ;  /* 0x0000001fff057819 */ /* 0x100fe20000011408 */
[----:B------:R-:W-:Y:S01]  /*52e0*/  UIMAD UR5, UR8, UR5, UR7 ;  /* 0x00000005080572a4 */ /* 0x000fe2000f8e0207 */
[----:B------:R-:W-:Y:S01]  /*52f0*/  IMAD.MOV R3, RZ, RZ, -R8 ;  /* 0x000000ffff037224 */ /* 0x000fe200078e0a08 */
[----:B------:R-:W-:Y:S01]  /*5300*/  UIMAD.WIDE.U32 UR8, UR8, UR4, UR18 ;  /* 0x00000004080872a5 */ /* 0x000fe2000f8e0012 */
[----:B------:R-:W-:Y:S01]  /*5310*/  IADD3 R29, R46, 0x80, RZ ;  /* 0x000000802e1d7810 */ /* 0x000fe20007ffe0ff */
[----:B------:R-:W-:Y:S01]  /*5320*/  IMAD R5, R5, c[0x0][0x1b0], RZ ;  /* 0x00006c0005057a24 */ /* 0x000fe200078e02ff */
[----:B------:R-:W-:Y:S01]  /*5330*/  ULDC UR7, c[0x0][0x2c4] ;  /* 0x0000b10000077ab9 */ /* 0x000fe20000000800 */
[----:B------:R-:W-:Y:S01]  /*5340*/  IMAD R4, R3, c[0x0][0x2c4], R0 ;  /* 0x0000b10003047a24 */ /* 0x000fe200078e0200 */
[----:B------:R-:W-:Y:S01]  /*5350*/  UIADD3 UR5, UR9, UR5, URZ ;  /* 0x0000000509057290 */ /* 0x000fe2000fffe03f */
[----:B------:R-:W-:Y:S01]  /*5360*/  IMAD.U32 R7, RZ, RZ, UR9 ;  /* 0x00000009ff077e24 */ /* 0x000fe2000f8e00ff */
[----:B------:R-:W-:Y:S01]  /*5370*/  LOP3.LUT R3, R65, 0xfffffff0, RZ, 0xc0, !PT ;  /* 0xfffffff041037812 */ /* 0x000fe200078ec0ff */
[----:B------:R-:W-:Y:S01]  /*5380*/  IMAD.U32 R6, RZ, RZ, UR8 ;  /* 0x00000008ff067e24 */ /* 0x000fe2000f8e00ff */
[----:B------:R-:W-:Y:S01]  /*5390*/  UIMAD UR7, UR20, UR7, URZ ;  /* 0x00000007140772a4 */ /* 0x000fe2000f8e023f */
[----:B------:R-:W-:Y:S01]  /*53a0*/  IMAD R5, R8, c[0x0][0x1b4], R5 ;  /* 0x00006d0008057a24 */ /* 0x000fe200078e0205 */
[----:B------:R-:W-:Y:S01]  /*53b0*/  IADD3 R28, R46, 0xc0, RZ ;  /* 0x000000c02e1c7810 */ /* 0x000fe20007ffe0ff */
[----:B------:R-:W-:Y:S01]  /*53c0*/  IMAD.U32 R7, RZ, RZ, UR5 ;  /* 0x00000005ff077e24 */ /* 0x000fe2000f8e00ff */
[----:B------:R-:W-:Y:S01]  /*53d0*/  SHF.R.U32.HI R148, RZ, 0x3, R149 ;  /* 0x00000003ff947819 */ /* 0x000fe20000011695 */
[----:B------:R-:W-:Y:S01]  /*53e0*/  IMAD.IADD R3, R66, 0x1, -R3 ;  /* 0x0000000142037824 */ /* 0x000fe200078e0a03 */
[----:B------:R-:W-:Y:S01]  /*53f0*/  ISETP.GE.AND P4, PT, R46, c[0x0][0x198], PT ;  /* 0x000066002e007a0c */ /* 0x000fe20003f86270 */
[----:B------:R-:W-:Y:S01]  /*5400*/  IMAD.WIDE.U32 R8, R8, c[0x0][0x1b0], R6 ;  /* 0x00006c0008087a25 */ /* 0x000fe200078e0006 */
[----:B------:R-:W-:-:S02]  /*5410*/  SHF.R.S32.HI R7, RZ, 0x1f, R4 ;  /* 0x0000001fff077819 */ /* 0x000fc40000011404 */
[----:B------:R-:W-:Y:S01]  /*5420*/  SHF.R.S32.HI R44, RZ, 0x1f, R3 ;  /* 0x0000001fff2c7819 */ /* 0x000fe20000011403 */
[----:B------:R-:W-:Y:S01]  /*5430*/  IMAD.IADD R9, R9, 0x1, R5 ;  /* 0x0000000109097824 */ /* 0x000fe200078e0205 */
[----:B------:R-:W-:Y:S01]  /*5440*/  IADD3 R6, R50, UR15, RZ ;  /* 0x0000000f32067c10 */ /* 0x000fe2000fffe0ff */
[----:B------:R-:W-:Y:S01]  /*5450*/  IMAD R7, R7, c[0x0][0x1a8], RZ ;  /* 0x00006a0007077a24 */ /* 0x000fe200078e02ff */
[----:B------:R-:W-:Y:S01]  /*5460*/  LEA.HI R44, R44, R3, RZ, 0x3 ;  /* 0x000000032c2c7211 */ /* 0x000fe200078f18ff */
[----:B------:R-:W-:Y:S01]  /*5470*/  IMAD.SHL.U32 R147, R147, 0x8, RZ ;  /* 0x0000000893937824 */ /* 0x000fe200078e00ff */
[----:B------:R-:W-:Y:S01]  /*5480*/  ISETP.GE.AND P6, PT, R6, UR7, PT ;  /* 0x0000000706007c0c */ /* 0x000fe2000bfc6270 */
[----:B------:R-:W-:Y:S01]  /*5490*/  IMAD R7, R4, c[0x0][0x1ac], R7 ;  /* 0x00006b0004077a24 */ /* 0x000fe200078e0207 */
[----:B------:R-:W-:Y:S01]  /*54a0*/  LOP3.LUT R0, R44, 0xfffffff8, RZ, 0xc0, !PT ;  /* 0xfffffff82c007812 */ /* 0x000fe200078ec0ff */
[----:B------:R-:W-:Y:S01]  /*54b0*/  IMAD.WIDE.U32 R4, R4, c[0x0][0x1a8], R8 ;  /* 0x00006a0004047a25 */ /* 0x000fe200078e0008 */
[----:B------:R-:W-:-:S02]  /*54c0*/  ISETP.GE.AND P3, PT, R30, c[0x0][0x198], PT ;  /* 0x000066001e007a0c */ /* 0x000fc40003f66270 */
[----:B------:R-:W-:Y:S01]  /*54d0*/  ISETP.GE.AND P5, PT, R28, c[0x0][0x198], PT ;  /* 0x000066001c007a0c */ /* 0x000fe20003fa6270 */
[----:B------:R-:W-:Y:S01]  /*54e0*/  IMAD.IADD R5, R5, 0x1, R7 ;  /* 0x0000000105057824 */ /* 0x000fe200078e0207 */
[C---:B------:R-:W-:Y:S01]  /*54f0*/  LEA R14, P0, R4.reuse, c[0x0][0x160], 0x1 ;  /* 0x00005800040e7a11 */ /* 0x040fe200078008ff */
[----:B------:R-:W-:Y:S01]  /*5500*/  IMAD.IADD R0, R3, 0x1, -R0 ;  /* 0x0000000103007824 */ /* 0x000fe200078e0a00 */
[----:B------:R-:W-:Y:S02]  /*5510*/  LOP3.LUT R3, R149, 0x38, R46, 0xf8, !PT ;  /* 0x0000003895037812 */ /* 0x000fe400078ef82e */
[----:B------:R-:W-:Y:S01]  /*5520*/  LEA.HI.X R5, R4, c[0x0][0x164], R5, 0x1, P0 ;  /* 0x0000590004057a11 */ /* 0x000fe200000f0c05 */
[----:B------:R1:W3:Y:S01]  /*5530*/  SHFL.IDX PT, R12, R14, RZ, 0x181f ;  /* 0x00181fff0e0c7589 */ /* 0x0002e200000e0000 */
[----:B------:R-:W-:Y:S02]  /*5540*/  ISETP.GE.AND P0, PT, R29, c[0x0][0x198], PT ;  /* 0x000066001d007a0c */ /* 0x000fe40003f06270 */
[----:B------:R-:W-:Y:S01]  /*5550*/  LOP3.LUT R4, R3, R148, RZ, 0x3c, !PT ;  /* 0x0000009403047212 */ /* 0x000fe200078e3cff */
[----:B------:R-:W-:Y:S01]  /*5560*/  IMAD.MOV.U32 R3, RZ, RZ, 0x20 ;  /* 0x00000020ff037424 */ /* 0x000fe200078e00ff */
[----:B------:R-:W-:Y:S01]  /*5570*/  LOP3.LUT R147, R147, 0xfffffe00, RZ, 0xc0, !PT ;  /* 0xfffffe0093937812 */ /* 0x000fe200078ec0ff */
[----:B------:R1:W4:Y:S01]  /*5580*/  SHFL.IDX PT, R13, R5, RZ, 0x181f ;  /* 0x00181fff050d7589 */ /* 0x00032200000e0000 */
[----:B------:R-:W-:-:S03]  /*5590*/  P2R R11, PR, RZ, 0x40 ;  /* 0x00000040ff0b7803 */ /* 0x000fc60000000000 */
        /* <DEDUP_REMOVED lines=9> */
[----:B------:R-:W-:Y:S01]  /*5630*/  IMAD.WIDE R16, R46, 0x2, R12 ;  /* 0x000000022e107825 */ /* 0x000fe200078e020c */
        /* <DEDUP_REMOVED lines=17> */
.L_x_673:
[----:B-1-34-:R-:W-:Y:S05]  /*5750*/  BSYNC B0 ;  /* 0x0000000000007941 */ /* 0x01afea0003800000 */
.L_x_672:
        /* <DEDUP_REMOVED lines=26> */
.L_x_675:
[----:B------:R-:W-:Y:S05]  /*5900*/  BSYNC B0 ;  /* 0x0000000000007941 */ /* 0x000fea0003800000 */
.L_x_674:
[----:B------:R-:W-:Y:S01]  /*5910*/  IADD3 R4, R6, 0x40, RZ ;  /* 0x0000004006047810 */ /* 0x000fe20007ffe0ff */
[----:B--2---:R2:W4:Y:S01]  /*5920*/  SHFL.IDX PT, R17, R5, 0x2, 0x181f ;  /* 0x00581f0005117f89 */ /* 0x00452200000e0000 */
[----:B------:R-:W-:Y:S02]  /*5930*/  BSSY B0, `(.L_x_676) ;  /* 0x0000018000007945 */ /* 0x000fe40003800000 */
[----:B------:R-:W-:Y:S01]  /*5940*/  ISETP.GE.AND P1, PT, R4, UR7, PT ;  /* 0x0000000704007c0c */ /* 0x000fe2000bf26270 */
[----:B------:R2:W1:Y:S03]  /*5950*/  SHFL.IDX PT, R16, R14, 0x2, 0x181f ;  /* 0x00581f000e107f89 */ /* 0x00046600000e0000 */
[----:B------:R-:W-:-:S09]  /*5960*/  P2R R4, PR, RZ, 0x2 ;  /* 0x00000002ff047803 */ /* 0x000fd20000000000 */
[----:B------:R-:W-:Y:S05]  /*5970*/  @P1 BRA `(.L_x_677) ;  /* 0x0000013000001947 */ /* 0x000fea0003800000 */
[----:B------:R-:W-:Y:S01]  /*5980*/  SHF.R.S32.HI R13, RZ, 0x1f, R30 ;  /* 0x0000001fff0d7819 */ /* 0x000fe2000001141e */
[----:B---3--:R-:W-:Y:S01]  /*5990*/  IMAD.SHL.U32 R12, R31, 0x2, RZ ;  /* 0x000000021f0c7824 */ /* 0x008fe200078e00ff */
[----:B------:R-:W-:Y:S01]  /*59a0*/  SHF.R.S32.HI R8, RZ, 0x1f, R29 ;  /* 0x0000001fff087819 */ /* 0x000fe2000001141d */
[----:B-1--4-:R-:W-:Y:S01]  /*59b0*/  IMAD.WIDE R18, R46, 0x2, R16 ;  /* 0x000000022e127825 */ /* 0x012fe200078e0210 */
        /* <DEDUP_REMOVED lines=15> */
.L_x_677:
[----:B------:R-:W-:Y:S05]  /*5ab0*/  BSYNC B0 ;  /* 0x0000000000007941 */ /* 0x000fea0003800000 */
.L_x_676:
[----:B------:R-:W-:Y:S01]  /*5ac0*/  IADD3 R8, R6, 0x60, RZ ;  /* 0x0000006006087810 */ /* 0x000fe20007ffe0ff */
[----:B-1-3--:R-:W-:Y:S01]  /*5ad0*/  SHFL.IDX PT, R12, R14, 0x3, 0x181f ;  /* 0x00781f000e0c7f89 */ /* 0x00afe200000e0000 */
[----:B------:R-:W-:Y:S01]  /*5ae0*/  IMAD.MOV.U32 R219, RZ, RZ, c[0x0][0x2b8] ;  /* 0x0000ae00ffdb7624 */ /* 0x000fe200078e00ff */
[----:B------:R-:W-:Y:S01]  /*5af0*/  LOP3.LUT R7, R7, 0xfffffffe, RZ, 0xc0, !PT ;  /* 0xfffffffe07077812 */ /* 0x000fe200078ec0ff */
[----:B------:R-:W-:Y:S01]  /*5b00*/  USHF.R.S32.HI UR6, URZ, 0x1f, UR17 ;  /* 0x0000001f3f067899 */ /* 0x000fe20008011411 */
[----:B------:R-:W-:Y:S01]  /*5b10*/  ISETP.GE.AND P6, PT, R8, UR7, PT ;  /* 0x0000000708007c0c */ /* 0x000fe2000bfc6270 */
[----:B------:R1:W3:Y:S01]  /*5b20*/  SHFL.IDX PT, R13, R5, 0x3, 0x181f ;  /* 0x00781f00050d7f89 */ /* 0x0002e200000e0000 */
[----:B------:R-:W-:Y:S01]  /*5b30*/  ISETP.NE.AND P1, PT, R219, 0x1, PT ;  /* 0x00000001db00780c */ /* 0x000fe20003f25270 */
[----:B------:R-:W-:Y:S01]  /*5b40*/  ULDC.64 UR4, c[0x0][0x2b0] ;  /* 0x0000ac0000047ab9 */ /* 0x000fe20000000a00 */
[----:B------:R-:W-:Y:S01]  /*5b50*/  IMAD.MOV.U32 R221, RZ, RZ, RZ ;  /* 0x000000ffffdd7224 */ /* 0x000fe200078e00ff */
[----:B------:R-:W-:-:S02]  /*5b60*/  UIMAD UR6, UR6, UR4, URZ ;  /* 0x00000004060672a4 */ /* 0x000fc4000f8e023f */
[----:B------:R-:W-:Y:S02]  /*5b70*/  UIMAD.WIDE.U32 UR8, UR17, UR4, URZ ;  /* 0x00000004110872a5 */ /* 0x000fe4000f8e003f */
[----:B------:R-:W-:-:S03]  /*5b80*/  UIMAD UR6, UR17, UR5, UR6 ;  /* 0x00000005110672a4 */ /* 0x000fc6000f8e0206 */
[----:B------:R-:W-:Y:S01]  /*5b90*/  ULDC.64 UR4, c[0x0][0x1e8] ;  /* 0x00007a0000047ab9 */ /* 0x000fe20000000a00 */
[----:B----4-:R-:W-:Y:S01]  /*5ba0*/  @!P6 SHF.R.S32.HI R17, RZ, 0x1f, R30 ;  /* 0x0000001fff11e819 */ /* 0x010fe2000001141e */
[----:B------:R-:W-:Y:S01]  /*5bb0*/  @!P6 IMAD.SHL.U32 R8, R31, 0x2, RZ ;  /* 0x000000021f08e824 */ /* 0x000fe200078e00ff */
[----:B------:R-:W-:Y:S01]  /*5bc0*/  @!P6 SHF.R.S32.HI R10, RZ, 0x1f, R29 ;  /* 0x0000001fff0ae819 */ /* 0x000fe2000001141d */
[----:B------:R-:W-:Y:S01]  /*5bd0*/  UIADD3 UR6, UR9, UR6, URZ ;  /* 0x0000000609067290 */ /* 0x000fe2000fffe03f */
[----:B------:R-:W-:Y:S02]  /*5be0*/  @!P6 LEA.HI R17, R17, R30, RZ, 0x3 ;  /* 0x0000001e1111e211 */ /* 0x000fe400078f18ff */
[----:B------:R-:W-:Y:S02]  /*5bf0*/  @!P6 LEA.HI R15, R10, R29, RZ, 0x3 ;  /* 0x0000001d0a0fe211 */ /* 0x000fe400078f18ff */
[----:B------:R-:W-:Y:S02]  /*5c00*/  @!P6 LOP3.LUT R17, R17, 0xfffffff8, RZ, 0xc0, !PT ;  /* 0xfffffff81111e812 */ /* 0x000fe400078ec0ff */
[----:B------:R-:W-:Y:S01]  /*5c10*/  @!P6 LOP3.LUT R15, R15, 0xfffffff8, RZ, 0xc0, !PT ;  /* 0xfffffff80f0fe812 */ /* 0x000fe200078ec0ff */
[----:B-12---:R-:W-:Y:S01]  /*5c20*/  IMAD.U32 R5, RZ, RZ, UR10 ;  /* 0x0000000aff057e24 */ /* 0x006fe2000f8e00ff */
[----:B------:R-:W-:Y:S01]  /*5c30*/  @P1 LOP3.LUT R7, R7, 0x1, RZ, 0xfc, !PT ;  /* 0x0000000107071812 */ /* 0x000fe200078efcff */
[----:B---3--:R-:W-:-:S04]  /*5c40*/  @!P6 IMAD.WIDE R18, R46, 0x2, R12 ;  /* 0x000000022e12e825 */ /* 0x008fc800078e020c */
[----:B------:R-:W-:Y:S01]  /*5c50*/  IMAD R222, R5, 0x20, R220 ;  /* 0x0000002005de7824 */ /* 0x000fe200078e02dc */
[----:B------:R-:W-:Y:S01]  /*5c60*/  @!P6 SHF.R.S32.HI R5, RZ, 0x1f, R28 ;  /* 0x0000001fff05e819 */ /* 0x000fe2000001141c */
[--C-:B------:R-:W-:Y:S01]  /*5c70*/  @!P6 IMAD.WIDE R16, R17, 0x2, R12.reuse ;  /* 0x000000021110e825 */ /* 0x100fe200078e020c */
[----:B------:R-:W-:Y:S01]  /*5c80*/  @!PT LDS RZ, [RZ] ;  /* 0x00000000fffff984 */ /* 0x000fe20000000800 */
[----:B------:R1:W-:Y:S02]  /*5c90*/  @!P6 LDGSTS.E.BYPASS.LTC128B.128 [R8+0x13080], [R18.64], !P4 ;  /* 0x130800001208efae */ /* 0x0003e4000e101d58 */
[----:B------:R-:W-:Y:S01]  /*5ca0*/  @!P6 LEA.HI R5, R5, R28, RZ, 0x3 ;  /* 0x0000001c0505e211 */ /* 0x000fe200078f18ff */
[----:B------:R-:W-:Y:S01]  /*5cb0*/  @!P6 IMAD.WIDE R14, R15, 0x2, R12 ;  /* 0x000000020f0ee825 */ /* 0x000fe200078e020c */
[----:B------:R-:W-:Y:S01]  /*5cc0*/  IADD3 R222, R222, -0x20, RZ ;  /* 0xffffffe0dede7810 */ /* 0x000fe20007ffe0ff */
[----:B------:R1:W-:Y:S01]  /*5cd0*/  @!P6 LDGSTS.E.BYPASS.LTC128B.128 [R8+0x17080], [R16.64], !P3 ;  /* 0x170800001008efae */ /* 0x0003e2000d901d58 */
[----:B------:R-:W-:-:S03]  /*5ce0*/  @!P6 LOP3.LUT R7, R5, 0xfffffff8, RZ, 0xc0, !PT ;  /* 0xfffffff80507e812 */ /* 0x000fc600078ec0ff */
[----:B------:R2:W-:Y:S01]  /*5cf0*/  @!P6 LDGSTS.E.BYPASS.LTC128B.128 [R8+0x1b080], [R14.64], !P0 ;  /* 0x1b0800000e08efae */ /* 0x0005e2000c101d58 */
[C---:B------:R-:W-:Y:S01]  /*5d00*/  ISETP.GE.AND P0, PT, R222.reuse, UR11, PT ;  /* 0x0000000bde007c0c */ /* 0x040fe2000bf06270 */
[----:B------:R-:W-:Y:S01]  /*5d10*/  @!P6 IMAD.WIDE R12, R7, 0x2, R12 ;  /* 0x00000002070ce825 */ /* 0x000fe200078e020c */
[----:B------:R-:W-:Y:S02]  /*5d20*/  IADD3 R222, R222, UR16, RZ ;  /* 0x00000010dede7c10 */ /* 0x000fe4000fffe0ff */
[----:B------:R-:W-:Y:S02]  /*5d30*/  ISETP.GT.OR P0, PT, R220, 0x1f, P0 ;  /* 0x0000001fdc00780c */ /* 0x000fe40000704670 */
[----:B------:R3:W-:Y:S01]  /*5d40*/  @!P6 LDGSTS.E.BYPASS.LTC128B.128 [R8+0x1f080], [R12.64], !P5 ;  /* 0x1f0800000c08efae */ /* 0x0007e2000e901d58 */
[----:B------:R-:W-:-:S03]  /*5d50*/  @P1 IMAD.HI.U32 R10, R222, c[0x0][0x2bc], RZ ;  /* 0x0000af00de0a1a27 */ /* 0x000fc600078e00ff */
[----:B------:R-:W0:Y:S01]  /*5d60*/  LDGDEPBAR ;  /* 0x00000000000079af */ /* 0x000e220000000000 */
[----:B------:R-:W-:Y:S01]  /*5d70*/  IMAD.MOV.U32 R5, RZ, RZ, R222 ;  /* 0x000000ffff057224 */ /* 0x000fe200078e00de */
[----:B------:R-:W-:-:S05]  /*5d80*/  @P1 SHF.R.U32.HI R5, RZ, c[0x0][0x2c0], R10 ;  /* 0x0000b000ff051a19 */ /* 0x000fca000001160a */
[----:B------:R-:W-:-:S04]  /*5d90*/  @!P0 IADD3 R10, P1, R5, UR8, RZ ;  /* 0x00000008050a8c10 */ /* 0x000fc8000ff3e0ff */
[----:B------:R-:W-:Y:S02]  /*5da0*/  @!P0 LEA.HI.X.SX32 R7, R5, UR6, 0x1, P1 ;  /* 0x0000000605078c11 */ /* 0x000fe400088f0eff */
[----:B--2---:R-:W-:-:S04]  /*5db0*/  @!P0 LEA R14, P1, R10, c[0x0][0x2a0], 0x2 ;  /* 0x0000a8000a0e8a11 */ /* 0x004fc800078210ff */
[----:B------:R-:W-:Y:S01]  /*5dc0*/  @!P0 LEA.HI.X R15, R10, c[0x0][0x2a4], R7, 0x2, P1 ;  /* 0x0000a9000a0f8a11 */ /* 0x000fe200008f1407 */
        /* <DEDUP_REMOVED lines=9> */
[----:B------:R-:W-:Y:S01]  /*5e60*/  ULEA UR22, UR10, 0xffffffe0, 0x5 ;  /* 0xffffffe00a167891 */ /* 0x000fe2000f8e283f */
[----:B---3--:R-:W-:Y:S01]  /*5e70*/  IMAD.WIDE.U32 R12, R222, c[0x0][0x1e0], RZ ;  /* 0x00007800de0c7a25 */ /* 0x008fe200078e00ff */
[----:B------:R-:W-:Y:S01]  /*5e80*/  SHF.R.S32.HI R64, RZ, 0x1f, R222 ;  /* 0x0000001fff407819 */ /* 0x000fe200000114de */
[----:B------:R-:W-:Y:S01]  /*5e90*/  UIADD3 UR17, UR19, UR17, URZ ;  /* 0x0000001113117290 */ /* 0x000fe2000fffe03f */
[----:B------:R-:W-:Y:S01]  /*5ea0*/  ISETP.GE.AND P3, PT, R29, c[0x0][0x1d4], PT ;  /* 0x000075001d007a0c */ /* 0x000fe20003f66270 */
[----:B------:R-:W-:Y:S01]  /*5eb0*/  UIADD3 UR22, UR11, -UR22, URZ ;  /* 0x800000160b167290 */ /* 0x000fe2000fffe03f */
[----:B------:R-:W-:Y:S01]  /*5ec0*/  ISETP.GE.AND P2, PT, R28, c[0x0][0x1d4], PT ;  /* 0x000075001c007a0c */ /* 0x000fe20003f46270 */
[----:B------:R-:W-:Y:S01]  /*5ed0*/  IMAD R5, R64, c[0x0][0x1e0], RZ ;  /* 0x0000780040057a24 */ /* 0x000fe200078e02ff */
[----:B------:R-:W-:Y:S01]  /*5ee0*/  ULDC.64 UR4, c[0x0][0x210] ;  /* 0x0000840000047ab9 */ /* 0x000fe20000000a00 */
[----:B------:R-:W-:Y:S01]  /*5ef0*/  LEA.HI R49, R47, R66, RZ, 0x5 ;  /* 0x000000422f317211 */ /* 0x000fe200078f28ff */
[----:B------:R-:W-:Y:S01]  /*5f00*/  UIMAD UR12, UR12, UR4, URZ ;  /* 0x000000040c0c72a4 */ /* 0x000fe2000f8e023f */
[----:B------:R-:W-:Y:S01]  /*5f10*/  IMAD R5, R222, c[0x0][0x1e4], R5 ;  /* 0x00007900de057a24 */ /* 0x000fe200078e0205 */
[----:B------:R-:W-:Y:S01]  /*5f20*/  IADD3 R10, -R50, UR22, RZ ;  /* 0x00000016320a7c10 */ /* 0x000fe2000fffe1ff */
[----:B------:R-:W-:Y:S01]  /*5f30*/  UIMAD.WIDE.U32 UR26, UR13, UR4, URZ ;  /* 0x000000040d1a72a5 */ /* 0x000fe2000f8e003f */
[----:B------:R-:W-:Y:S01]  /*5f40*/  SHF.R.S32.HI R48, RZ, 0x5, R49 ;  /* 0x00000005ff307819 */ /* 0x000fe20000011431 */
[----:B------:R-:W-:Y:S01]  /*5f50*/  IMAD.IADD R13, R13, 0x1, R5 ;  /* 0x000000010d0d7824 */ /* 0x000fe200078e0205 */
[----:B------:R-:W-:Y:S01]  /*5f60*/  UIMAD UR12, UR13, UR5, UR12 ;  /* 0x000000050d0c72a4 */ /* 0x000fe2000f8e020c */
[----:B------:R-:W-:-:S03]  /*5f70*/  IMAD.U32 R5, RZ, RZ, UR13 ;  /* 0x0000000dff057e24 */ /* 0x000fc6000f8e00ff */
[----:B------:R-:W-:Y:S01]  /*5f80*/  UIADD3 UR12, UR27, UR12, URZ ;  /* 0x0000000c1b0c7290 */ /* 0x000fe2000fffe03f */
[----:B--2---:R-:W-:Y:S01]  /*5f90*/  SHF.R.S32.HI R45, RZ, 0x1f, R221 ;  /* 0x0000001fff2d7819 */ /* 0x004fe200000114dd */
[----:B------:R-:W-:-:S04]  /*5fa0*/  IMAD.WIDE.U32 R12, R221, c[0x0][0x1f0], R12 ;  /* 0x00007c00dd0c7a25 */ /* 0x000fc800078e000c */
[----:B-1----:R-:W-:Y:S02]  /*5fb0*/  IMAD R8, R45, c[0x0][0x1f0], RZ ;  /* 0x00007c002d087a24 */ /* 0x002fe400078e02ff */
[----:B------:R-:W-:Y:S02]  /*5fc0*/  IMAD R5, R5, c[0x0][0x1e8], R12 ;  /* 0x00007a0005057a24 */ /* 0x000fe400078e020c */
[----:B------:R-:W-:Y:S01]  /*5fd0*/  IMAD R7, R221, c[0x0][0x1f4], R8 ;  /* 0x00007d00dd077a24 */ /* 0x000fe200078e0208 */
[----:B------:R-:W-:Y:S02]  /*5fe0*/  IADD3 R8, P0, R12, UR18, RZ ;  /* 0x000000120c087c10 */ /* 0x000fe4000ff1e0ff */
[----:B------:R-:W-:Y:S01]  /*5ff0*/  LEA R14, R5, c[0x0][0x1c8], 0x1 ;  /* 0x00007200050e7a11 */ /* 0x000fe200078e08ff */
[----:B------:R-:W-:Y:S01]  /*6000*/  IMAD.IADD R7, R13, 0x1, R7 ;  /* 0x000000010d077824 */ /* 0x000fe200078e0207 */
[----:B------:R-:W-:-:S03]  /*6010*/  LEA RZ, P1, R8, c[0x0][0x1c8], 0x1 ;  /* 0x0000720008ff7a11 */ /* 0x000fc600078208ff */
[----:B------:R-:W-:Y:S01]  /*6020*/  SHFL.IDX PT, R12, R14, RZ, 0x181f ;  /* 0x00181fff0e0c7589 */ /* 0x000fe200000e0000 */
[----:B------:R-:W-:Y:S02]  /*6030*/  IADD3.X R7, R7, UR17, RZ, P0, !PT ;  /* 0x0000001107077c10 */ /* 0x000fe400087fe4ff */
[----:B------:R-:W-:Y:S02]  /*6040*/  ISETP.GE.AND P0, PT, R10, 0x1, PT ;  /* 0x000000010a00780c */ /* 0x000fe40003f06270 */
[----:B------:R-:W-:Y:S02]  /*6050*/  LEA.HI.X R13, R8, c[0x0][0x1cc], R7, 0x1, P1 ;  /* 0x00007300080d7a11 */ /* 0x000fe400008f0c07 */
[----:B------:R-:W-:-:S04]  /*6060*/  ISETP.GT.AND P1, PT, R220, 0x1f, PT ;  /* 0x0000001fdc00780c */ /* 0x000fc80003f24270 */
[----:B------:R-:W1:Y:S05]  /*6070*/  SHFL.IDX PT, R13, R13, RZ, 0x181f ;  /* 0x00181fff0d0d7589 */ /* 0x000e6a00000e0000 */
[----:B------:R-:W-:Y:S02]  /*6080*/  @P0 SHF.R.S32.HI R7, RZ, 0x1f, R30 ;  /* 0x0000001fff070819 */ /* 0x000fe4000001141e */
[----:B------:R-:W-:Y:S02]  /*6090*/  @P0 SHF.R.S32.HI R10, RZ, 0x1f, R29 ;  /* 0x0000001fff0a0819 */ /* 0x000fe4000001141d */
[----:B------:R-:W-:Y:S02]  /*60a0*/  @P0 SHF.R.S32.HI R5, RZ, 0x1f, R28 ;  /* 0x0000001fff050819 */ /* 0x000fe4000001141c */
[----:B------:R-:W-:-:S02]  /*60b0*/  @P0 LEA.HI R8, R7, R30, RZ, 0x3 ;  /* 0x0000001e07080211 */ /* 0x000fc400078f18ff */
[----:B------:R-:W-:Y:S01]  /*60c0*/  @P0 LEA.HI R7, R10, R29, RZ, 0x3 ;  /* 0x0000001d0a070211 */ /* 0x000fe200078f18ff */
[----:B------:R-:W-:Y:S01]  /*60d0*/  @P0 IMAD.SHL.U32 R10, R31, 0x2, RZ ;  /* 0x000000021f0a0824 */ /* 0x000fe200078e00ff */
        /* <DEDUP_REMOVED lines=18> */
.L_x_678:
[----:B------:R-:W-:Y:S01]  /*6200*/  ULDC.U8 UR4, c[0x0][0x298] ;  /* 0x0000a60000047ab9 */ /* 0x000fe20000000000 */
[----:B------:R-:W-:Y:S01]  /*6210*/  SHF.R.S32.HI R8, RZ, 0x1f, R67 ;  /* 0x0000001fff087819 */ /* 0x000fe20000011443 */
[----:B-1----:R-:W-:Y:S01]  /*6220*/  IMAD.WIDE.U32 R16, R67, c[0x0][0x280], RZ ;  /* 0x0000a00043107a25 */ /* 0x002fe200078e00ff */
[----:B------:R-:W-:Y:S01]  /*6230*/  ISETP.NE.AND P0, PT, RZ, UR4, PT ;  /* 0x00000004ff007c0c */ /* 0x000fe2000bf05270 */
[----:B------:R-:W-:Y:S01]  /*6240*/  BSSY B2, `(.L_x_679) ;  /* 0x00009a0000027945 */ /* 0x000fe20003800000 */
[----:B------:R-:W-:Y:S01]  /*6250*/  LEA R5, R51, R6, 0x5 ;  /* 0x0000000633057211 */ /* 0x000fe200078e28ff */
[C---:B------:R-:W-:Y:S01]  /*6260*/  IMAD R10, R8.reuse, c[0x0][0x280], RZ ;  /* 0x0000a000080a7a24 */ /* 0x040fe200078e02ff */
        /* <DEDUP_REMOVED lines=9> */
[----:B------:R-:W-:Y:S01]  /*6300*/  IMAD.MOV.U32 R14, RZ, RZ, R12 ;  /* 0x000000ffff0e7224 */ /* 0x000fe200078e000c */
        /* <DEDUP_REMOVED lines=9> */
[----:B------:R-:W-:-:S02]  /*63a0*/  CS2R R132, SRZ ;  /* 0x0000000000847805 */ /* 0x000fc4000001ff00 */
[----:B------:R-:W-:Y:S01]  /*63b0*/  @P0 IMAD.HI.U32 R6, R5, c[0x0][0x2c8], RZ ;  /* 0x0000b20005060a27 */ /* 0x000fe200078e00ff */
[----:B------:R-:W-:-:S13]  /*63c0*/  PLOP3.LUT P0, PT, PT, PT, UP2, 0x80, 0x0 ;  /* 0x000000000000781c */ /* 0x000fda0003f0f028 */
[----:B------:R-:W-:Y:S01]  /*63d0*/  @P0 SHF.R.U32.HI R5, RZ, c[0x0][0x2cc], R6 ;  /* 0x0000b300ff050a19 */ /* 0x000fe20000011606 */
[----:B------:R-:W-:Y:S02]  /*63e0*/  IMAD.MOV.U32 R6, RZ, RZ, R16 ;  /* 0x000000ffff067224 */ /* 0x000fe400078e0010 */
[----:B------:R-:W-:Y:S01]  /*63f0*/  IMAD.SHL.U32 R16, R51, 0x4, RZ ;  /* 0x0000000433107824 */ /* 0x000fe200078e00ff */
[----:B------:R-:W-:Y:S01]  /*6400*/  SHF.R.S32.HI R8, RZ, 0x1f, R5 ;  /* 0x0000001fff087819 */ /* 0x000fe20000011405 */
[----:B------:R-:W-:-:S04]  /*6410*/  IMAD.WIDE.U32 R6, R5, c[0x0][0x280], R6 ;  /* 0x0000a00005067a25 */ /* 0x000fc800078e0006 */
[C---:B------:R-:W-:Y:S02]  /*6420*/  IMAD R10, R8.reuse, c[0x0][0x280], RZ ;  /* 0x0000a000080a7a24 */ /* 0x040fe400078e02ff */
[----:B------:R-:W-:Y:S02]  /*6430*/  IMAD R8, R8, c[0x0][0x290], RZ ;  /* 0x0000a40008087a24 */ /* 0x000fe400078e02ff */
[C---:B------:R-:W-:Y:S02]  /*6440*/  IMAD R10, R5.reuse, c[0x0][0x284], R10 ;  /* 0x0000a100050a7a24 */ /* 0x040fe400078e020a */
[----:B------:R-:W-:-:S03]  /*6450*/  IMAD.WIDE.U32 R14, R5, c[0x0][0x290], R14 ;  /* 0x0000a400050e7a25 */ /* 0x000fc600078e000e */
[----:B------:R-:W-:Y:S01]  /*6460*/  IADD3 R13, R7, R10, RZ ;  /* 0x0000000a070d7210 */ /* 0x000fe20007ffe0ff */
[----:B------:R-:W-:Y:S01]  /*6470*/  IMAD R5, R5, c[0x0][0x294], R8 ;  /* 0x0000a50005057a24 */ /* 0x000fe200078e0208 */
[----:B------:R-:W-:-:S04]  /*6480*/  LEA R10, P0, R6, c[0x0][0x270], 0x1 ;  /* 0x00009c00060a7a11 */ /* 0x000fc800078008ff */
[----:B------:R-:W-:Y:S01]  /*6490*/  LEA.HI.X R13, R6, c[0x0][0x274], R13, 0x1, P0 ;  /* 0x00009d00060d7a11 */ /* 0x000fe200000f0c0d */
[----:B------:R1:W2:Y:S01]  /*64a0*/  SHFL.IDX PT, R18, R10, RZ, 0x181f ;  /* 0x00181fff0a127589 */ /* 0x0002a200000e0000 */
[----:B------:R-:W-:Y:S02]  /*64b0*/  IADD3 R5, R15, R5, RZ ;  /* 0x000000050f057210 */ /* 0x000fe40007ffe0ff */
[C---:B------:R-:W-:Y:S01]  /*64c0*/  LEA R8, P0, R14.reuse, c[0x0][0x288], 0x1 ;  /* 0x0000a2000e087a11 */ /* 0x040fe200078008ff */
[----:B------:R1:W3:Y:S03]  /*64d0*/  SHFL.IDX PT, R19, R13, RZ, 0x181f ;  /* 0x00181fff0d137589 */ /* 0x0002e600000e0000 */
[----:B------:R-:W-:Y:S02]  /*64e0*/  LEA.HI.X R12, R14, c[0x0][0x28c], R5, 0x1, P0 ;  /* 0x0000a3000e0c7a11 */ /* 0x000fe400000f0c05 */
[----:B------:R-:W-:Y:S01]  /*64f0*/  ISETP.NE.AND P0, PT, R11, RZ, PT ;  /* 0x000000ff0b00720c */ /* 0x000fe20003f05270 */
[----:B------:R1:W4:Y:S04]  /*6500*/  SHFL.IDX PT, R14, R8, RZ, 0x181f ;  /* 0x00181fff080e7589 */ /* 0x00032800000e0000 */
[----:B------:R1:W1:Y:S08]  /*6510*/  SHFL.IDX PT, R15, R12, RZ, 0x181f ;  /* 0x00181fff0c0f7589 */ /* 0x00027000000e0000 */
        /* <DEDUP_REMOVED lines=41> */
.L_x_682:
[----:B------:R-:W-:Y:S05]  /*67b0*/  BSYNC B0 ;  /* 0x0000000000007941 */ /* 0x000fea0003800000 */
.L_x_681:
        /* <DEDUP_REMOVED lines=86> */
.L_x_684:
[----:B------:R-:W-:Y:S05]  /*6d20*/  BSYNC B0 ;  /* 0x0000000000007941 */ /* 0x000fea0003800000 */
.L_x_683:
        /* <DEDUP_REMOVED lines=88> */
.L_x_686:
[----:B----4-:R-:W-:Y:S05]  /*72b0*/  BSYNC B0 ;  /* 0x0000000000007941 */ /* 0x010fea0003800000 */
.L_x_685:
        /* <DEDUP_REMOVED lines=85> */
.L_x_688:
[----:B----4-:R-:W-:Y:S05]  /*7810*/  BSYNC B0 ;  /* 0x0000000000007941 */ /* 0x010fea0003800000 */
.L_x_687:
        /* <DEDUP_REMOVED lines=89> */
.L_x_692:
[----:B------:R-:W-:Y:S05]  /*7db0*/  BSYNC B0 ;  /* 0x0000000000007941 */ /* 0x000fea0003800000 */
.L_x_691:
        /* <DEDUP_REMOVED lines=50> */
.L_x_694:
[----:B------:R-:W-:Y:S05]  /*80e0*/  BSYNC B0 ;  /* 0x0000000000007941 */ /* 0x000fea0003800000 */
.L_x_693:
        /* <DEDUP_REMOVED lines=50> */
.L_x_696:
[----:B------:R-:W-:Y:S05]  /*8410*/  BSYNC B0 ;  /* 0x0000000000007941 */ /* 0x000fea0003800000 */
.L_x_695:
        /* <DEDUP_REMOVED lines=49> */
.L_x_690:
[----:B------:R-:W-:Y:S05]  /*8730*/  BSYNC B1 ;  /* 0x0000000000017941 */ /* 0x000fea0003800000 */
.L_x_689:
        /* <DEDUP_REMOVED lines=53> */
.L_x_700:
[----:B------:R-:W-:Y:S05]  /*8a90*/  BSYNC B0 ;  /* 0x0000000000007941 */ /* 0x000fea0003800000 */
.L_x_699:
        /* <DEDUP_REMOVED lines=50> */
.L_x_702:
[----:B------:R-:W-:Y:S05]  /*8dc0*/  BSYNC B0 ;  /* 0x0000000000007941 */ /* 0x000fea0003800000 */
.L_x_701:
        /* <DEDUP_REMOVED lines=50> */
.L_x_704:
[----:B------:R-:W-:Y:S05]  /*90f0*/  BSYNC B0 ;  /* 0x0000000000007941 */ /* 0x000fea0003800000 */
.L_x_703:
        /* <DEDUP_REMOVED lines=49> */
.L_x_698:
[----:B------:R-:W-:Y:S05]  /*9410*/  BSYNC B1 ;  /* 0x0000000000017941 */ /* 0x000fea0003800000 */
.L_x_697:
        /* <DEDUP_REMOVED lines=53> */
.L_x_708:
[----:B------:R-:W-:Y:S05]  /*9770*/  BSYNC B0 ;  /* 0x0000000000007941 */ /* 0x000fea0003800000 */
.L_x_707:
        /* <DEDUP_REMOVED lines=50> */
.L_x_710:
[----:B------:R-:W-:Y:S05]  /*9aa0*/  BSYNC B0 ;  /* 0x0000000000007941 */ /* 0x000fea0003800000 */
.L_x_709:
        /* <DEDUP_REMOVED lines=50> */
.L_x_712:
[----:B------:R-:W-:Y:S05]  /*9dd0*/  BSYNC B0 ;  /* 0x0000000000007941 */ /* 0x000fea0003800000 */
.L_x_711:
        /* <DEDUP_REMOVED lines=49> */
.L_x_706:
[----:B------:R-:W-:Y:S05]  /*a0f0*/  BSYNC B1 ;  /* 0x0000000000017941 */ /* 0x000fea0003800000 */
.L_x_705:
        /* <DEDUP_REMOVED lines=52> */
.L_x_715:
[----:B------:R-:W-:Y:S05]  /*a440*/  BSYNC B0 ;  /* 0x0000000000007941 */ /* 0x000fea0003800000 */
.L_x_714:
        /* <DEDUP_REMOVED lines=50> */
.L_x_717:
[----:B------:R-:W-:Y:S05]  /*a770*/  BSYNC B0 ;  /* 0x0000000000007941 */ /* 0x000fea0003800000 */
.L_x_716:
        /* <DEDUP_REMOVED lines=50> */
.L_x_719:
[----:B------:R-:W-:Y:S05]  /*aaa0*/  BSYNC B0 ;  /* 0x0000000000007941 */ /* 0x000fea0003800000 */
.L_x_718:
        /* <DEDUP_REMOVED lines=50> */
.L_x_680:
[----:B------:R-:W-:Y:S01]  /*add0*/  PLOP3.LUT P0, PT, PT, PT, UP2, 0x80, 0x0 ;  /* 0x000000000000781c */ /* 0x000fe20003f0f028 */
[----:B------:R-:W-:Y:S01]  /*ade0*/  IMAD.MOV.U32 R17, RZ, RZ, R7 ;  /* 0x000000ffff117224 */ /* 0x000fe200078e0007 */
[----:B------:R-:W-:Y:S01]  /*adf0*/  MOV R13, R15 ;  /* 0x0000000f000d7202 */ /* 0x000fe20000000f00 */
        /* <DEDUP_REMOVED lines=18> */
[C---:B------:R-:W-:Y:S02]  /*af20*/  IMAD R6, R5.reuse, c[0x0][0x284], R6 ;  /* 0x0000a10005067a24 */ /* 0x040fe400078e0206 */
[----:B------:R-:W-:Y:S01]  /*af30*/  IMAD.WIDE.U32 R12, R5, c[0x0][0x290], R12 ;  /* 0x0000a400050c7a25 */ /* 0x000fe200078e000c */
[----:B------:R1:W2:Y:S03]  /*af40*/  SHFL.IDX PT, R14, R7, RZ, 0x181f ;  /* 0x00181fff070e7589 */ /* 0x0002a600000e0000 */
[----:B------:R-:W-:-:S02]  /*af50*/  IMAD.IADD R6, R17, 0x1, R6 ;  /* 0x0000000111067824 */ /* 0x000fc400078e0206 */
[----:B------:R-:W-:-:S03]  /*af60*/  IMAD R5, R5, c[0x0][0x294], R8 ;  /* 0x0000a50005057a24 */ /* 0x000fc600078e0208 */
[----:B------:R-:W-:Y:S01]  /*af70*/  LEA.HI.X R6, R16, c[0x0][0x274], R6, 0x1, P0 ;  /* 0x00009d0010067a11 */ /* 0x000fe200000f0c06 */
[----:B------:R-:W-:Y:S01]  /*af80*/  IMAD.IADD R5, R13, 0x1, R5 ;  /* 0x000000010d057824 */ /* 0x000fe200078e0205 */
[----:B------:R-:W-:-:S03]  /*af90*/  LEA R8, P0, R12, c[0x0][0x288], 0x1 ;  /* 0x0000a2000c087a11 */ /* 0x000fc600078008ff */
[----:B------:R1:W3:Y:S01]  /*afa0*/  SHFL.IDX PT, R15, R6, RZ, 0x181f ;  /* 0x00181fff060f7589 */ /* 0x0002e200000e0000 */
[----:B------:R-:W-:Y:S02]  /*afb0*/  LEA.HI.X R5, R12, c[0x0][0x28c], R5, 0x1, P0 ;  /* 0x0000a3000c057a11 */ /* 0x000fe400000f0c05 */
[----:B------:R-:W-:Y:S01]  /*afc0*/  ISETP.NE.AND P0, PT, R11, RZ, PT ;  /* 0x000000ff0b00720c */ /* 0x000fe20003f05270 */
[----:B------:R1:W4:Y:S04]  /*afd0*/  SHFL.IDX PT, R12, R8, RZ, 0x181f ;  /* 0x00181fff080c7589 */ /* 0x00032800000e0000 */
[----:B------:R1:W1:Y:S08]  /*afe0*/  SHFL.IDX PT, R13, R5, RZ, 0x181f ;  /* 0x00181fff050d7589 */ /* 0x00027000000e0000 */
        /* <DEDUP_REMOVED lines=22> */
.L_x_721:
[----:B--2---:R-:W-:Y:S05]  /*b150*/  BSYNC B0 ;  /* 0x0000000000007941 */ /* 0x004fea0003800000 */
.L_x_720:
[----:B------:R-:W-:Y:S01]  /*b160*/  ISETP.NE.AND P0, PT, R9, RZ, PT ;  /* 0x000000ff0900720c */ /* 0x000fe20003f05270 */
[----:B-----5:R-:W-:Y:S01]  /*b170*/  IMAD.MOV.U32 R9, RZ, RZ, R93 ;  /* 0x000000ffff097224 */ /* 0x020fe200078e005d */
[----:B-1----:R1:W2:Y:S01]  /*b180*/  SHFL.IDX PT, R13, R6, 0x1, 0x181f ;  /* 0x00381f00060d7f89 */ /* 0x0022a200000e0000 */
[----:B----4-:R-:W-:Y:S01]  /*b190*/  IMAD.MOV.U32 R12, RZ, RZ, R94 ;  /* 0x000000ffff0c7224 */ /* 0x010fe200078e005e */
        /* <DEDUP_REMOVED lines=63> */
.L_x_723:
[----:B--2---:R-:W-:Y:S05]  /*b590*/  BSYNC B0 ;  /* 0x0000000000007941 */ /* 0x004fea0003800000 */
.L_x_722:
[----:B------:R-:W-:Y:S01]  /*b5a0*/  ISETP.NE.AND P0, PT, R4, RZ, PT ;  /* 0x000000ff0400720c */ /* 0x000fe20003f05270 */
[----:B-1--45:R-:W-:Y:S01]  /*b5b0*/  IMAD.MOV.U32 R11, RZ, RZ, R62 ;  /* 0x000000ffff0b7224 */ /* 0x032fe200078e003e */
[----:B------:R1:W2:Y:S01]  /*b5c0*/  SHFL.IDX PT, R15, R6, 0x2, 0x181f ;  /* 0x00581f00060f7f89 */ /* 0x0002a200000e0000 */
        /* <DEDUP_REMOVED lines=27> */
[----:B------:R1:W4:Y:S01]  /*b780*/  SHFL.IDX PT, R14, R7, 0x2, 0x181f ;  /* 0x00581f00070e7f89 */ /* 0x00032200000e0000 */
[----:B------:R-:W-:Y:S01]  /*b790*/  IMAD.MOV.U32 R4, RZ, RZ, R73 ;  /* 0x000000ffff047224 */ /* 0x000fe200078e0049 */
[----:B------:R-:W-:Y:S01]  /*b7a0*/  PRMT R134, R11, 0x7610, R134 ;  /* 0x000076100b867816 */ /* 0x000fe20000000086 */
[----:B------:R-:W-:Y:S01]  /*b7b0*/  CS2R R26, SRZ ;  /* 0x00000000001a7805 */ /* 0x000fe2000001ff00 */
[----:B------:R1:W3:Y:S01]  /*b7c0*/  SHFL.IDX PT, R13, R5, 0x2, 0x181f ;  /* 0x00581f00050d7f89 */ /* 0x0002e200000e0000 */
[----:B------:R-:W-:Y:S01]  /*b7d0*/  PRMT R133, R10, 0x7610, R133 ;  /* 0x000076100a857816 */ /* 0x000fe20000000085 */
[----:B------:R-:W-:Y:S01]  /*b7e0*/  CS2R R38, SRZ ;  /* 0x0000000000267805 */ /* 0x000fe2000001ff00 */
[----:B------:R-:W-:Y:S01]  /*b7f0*/  PRMT R132, R9, 0x7610, R132 ;  /* 0x0000761009847816 */ /* 0x000fe20000000084 */
[----:B---3--:R1:W3:Y:S01]  /*b800*/  SHFL.IDX PT, R12, R8, 0x2, 0x181f ;  /* 0x00581f00080c7f89 */ /* 0x0082e200000e0000 */
        /* <DEDUP_REMOVED lines=14> */
[----:B----4-:R-:W-:-:S04]  /*b8f0*/  @!P0 IMAD.WIDE R16, R46, 0x2, R14 ;  /* 0x000000022e108825 */ /* 0x010fc800078e020e */
[----:B---3--:R-:W-:Y:S01]  /*b900*/  @!P0 IMAD.WIDE R10, R46, 0x2, R12 ;  /* 0x000000022e0a8825 */ /* 0x008fe200078e020c */
        /* <DEDUP_REMOVED lines=14> */
.L_x_725:
[----:B--2---:R-:W-:Y:S05]  /*b9f0*/  BSYNC B0 ;  /* 0x0000000000007941 */ /* 0x004fea0003800000 */
.L_x_724:
[----:B-----5:R-:W-:Y:S01]  /*ba00*/  IMAD.MOV.U32 R4, RZ, RZ, R37 ;  /* 0x000000ffff047224 */ /* 0x020fe200078e0025 */
[----:B------:R2:W1:Y:S01]  /*ba10*/  SHFL.IDX PT, R69, R6, 0x3, 0x181f ;  /* 0x00781f0006457f89 */ /* 0x00046200000e0000 */
        /* <DEDUP_REMOVED lines=20> */
[----:B------:R1:W3:Y:S01]  /*bb60*/  SHFL.IDX PT, R71, R5, 0x3, 0x181f ;  /* 0x00781f0005477f89 */ /* 0x0002e200000e0000 */
[----:B------:R-:W-:Y:S01]  /*bb70*/  IMAD.MOV.U32 R10, RZ, RZ, R35 ;  /* 0x000000ffff0a7224 */ /* 0x000fe200078e0023 */
[----:B------:R-:W-:Y:S01]  /*bb80*/  CS2R R24, SRZ ;  /* 0x0000000000187805 */ /* 0x000fe2000001ff00 */
[----:B------:R-:W-:Y:S01]  /*bb90*/  IMAD.MOV.U32 R9, RZ, RZ, R32 ;  /* 0x000000ffff097224 */ /* 0x000fe200078e0020 */
[----:B------:R3:W3:Y:S01]  /*bba0*/  SHFL.IDX PT, R70, R8, 0x3, 0x181f ;  /* 0x00781f0008467f89 */ /* 0x0006e200000e0000 */
[----:B-12---:R-:W-:Y:S01]  /*bbb0*/  IMAD.MOV.U32 R6, RZ, RZ, R43 ;  /* 0x000000ffff067224 */ /* 0x006fe200078e002b */
        /* <DEDUP_REMOVED lines=10> */
[----:B----4-:R-:W-:Y:S01]  /*bc60*/  CS2R R14, SRZ ;  /* 0x00000000000e7805 */ /* 0x010fe2000001ff00 */
[----:B---3--:R-:W-:Y:S01]  /*bc70*/  CS2R R12, SRZ ;  /* 0x00000000000c7805 */ /* 0x008fe2000001ff00 */
[----:B------:R-:W-:-:S02]  /*bc80*/  IMAD.MOV.U32 R7, RZ, RZ, R42 ;  /* 0x000000ffff077224 */ /* 0x000fc400078e002a */
        /* <DEDUP_REMOVED lines=25> */
.L_x_727:
[----:B------:R-:W-:Y:S05]  /*be20*/  BSYNC B0 ;  /* 0x0000000000007941 */ /* 0x000fea0003800000 */
.L_x_726:
        /* <DEDUP_REMOVED lines=146> */
.L_x_731:
[----:B------:R-:W-:Y:S05]  /*c750*/  BSYNC B0 ;  /* 0x0000000000007941 */ /* 0x000fea0003800000 */
.L_x_730:
        /* <DEDUP_REMOVED lines=11> */
[-C--:B------:R-:W-:Y:S02]  /*c810*/  LOP3.LUT R8, R9, R148.reuse, RZ, 0x3c, !PT ;  /* 0x0000009409087212 */ /* 0x080fe400078e3cff */
        /* <DEDUP_REMOVED lines=103> */
.L_x_729:
[----:B------:R-:W-:Y:S05]  /*ce90*/  BSYNC B1 ;  /* 0x0000000000017941 */ /* 0x000fea0003800000 */
.L_x_728:
        /* <DEDUP_REMOVED lines=19> */
[----:B------:R-:W-:Y:S01]  /*cfd0*/  LOP3.LUT R6, R11, 0x38, R6, 0xf8, !PT ;  /* 0x000000380b067812 */ /* 0x000fe200078ef806 */
        /* <DEDUP_REMOVED lines=100> */
.L_x_735:
[----:B------:R-:W-:Y:S05]  /*d620*/  BSYNC B0 ;  /* 0x0000000000007941 */ /* 0x000fea0003800000 */
.L_x_734:
[----:B------:R-:W-:-:S13]  /*d630*/  ISETP.GE.AND P0, PT, R30, c[0x0][0x27c], PT ;  /* 0x00009f001e007a0c */ /* 0x000fda0003f06270 */
[----:B------:R-:W-:Y:S05]  /*d640*/  @P0 BRA `(.L_x_733) ;  /* 0x0000078000000947 */ /* 0x000fea0003800000 */
[----:B-1----:R-:W-:Y:S01]  /*d650*/  SHF.R.S32.HI R7, RZ, 0x1f, R30 ;  /* 0x0000001fff077819 */ /* 0x002fe2000001141e */
[----:B------:R-:W-:Y:S01]  /*d660*/  IMAD.MOV.U32 R9, RZ, RZ, c[0x0][0x27c] ;  /* 0x00009f00ff097624 */ /* 0x000fe200078e00ff */
[----:B------:R-:W-:Y:S01]  /*d670*/  SHF.R.S32.HI R5, RZ, 0x1f, R88 ;  /* 0x0000001fff057819 */ /* 0x000fe20000011458 */
[----:B------:R-:W-:Y:S01]  /*d680*/  IMAD.SHL.U32 R10, R88, 0x40, RZ ;  /* 0x00000040580a7824 */ /* 0x000fe200078e00ff */
[----:B------:R-:W-:Y:S02]  /*d690*/  LEA.HI R11, R7, R30, RZ, 0x3 ;  /* 0x0000001e070b7211 */ /* 0x000fe400078f18ff */
        /* <DEDUP_REMOVED lines=115> */
.L_x_733:
[----:B------:R-:W-:Y:S05]  /*ddd0*/  BSYNC B1 ;  /* 0x0000000000017941 */ /* 0x000fea0003800000 */
.L_x_732:
        /* <DEDUP_REMOVED lines=120> */
.L_x_739:
[----:B------:R-:W-:Y:S05]  /*e560*/  BSYNC B0 ;  /* 0x0000000000007941 */ /* 0x000fea0003800000 */
.L_x_738:
        /* <DEDUP_REMOVED lines=122> */
.L_x_737:
[----:B------:R-:W-:Y:S05]  /*ed10*/  BSYNC B1 ;  /* 0x0000000000017941 */ /* 0x000fea0003800000 */
.L_x_736:
        /* <DEDUP_REMOVED lines=119> */
.L_x_741:
[----:B------:R-:W-:Y:S05]  /*f490*/  BSYNC B0 ;  /* 0x0000000000007941 */ /* 0x000fea0003800000 */
.L_x_740:
        /* <DEDUP_REMOVED lines=30> */
[----:B------:R-:W-:Y:S01]  /*f680*/  SHF.R.U64 R15, R24, 0x10, R25 ;  /* 0x00000010180f7819 */ /* 0x000fe20000001219 */
        /* <DEDUP_REMOVED lines=11> */
[----:B------:R-:W-:Y:S02]  /*f740*/  PRMT R69, R69, 0x5410, R18 ;  /* 0x0000541045457816 */ /* 0x000fe40000000012 */
[----:B------:R-:W-:-:S02]  /*f750*/  PRMT R71, R71, 0x5410, R24 ;  /* 0x0000541047477816 */ /* 0x000fc40000000018 */
[----:B------:R-:W-:Y:S01]  /*f760*/  PRMT R82, R82, 0x5410, R21 ;  /* 0x0000541052527816 */ /* 0x000fe20000000015 */
[C---:B------:R-:W-:Y:S01]  /*f770*/  IMAD.U32 R21, R80.reuse, 0x10000, RZ ;  /* 0x0001000050157824 */ /* 0x040fe200078e00ff */
[----:B------:R-:W-:Y:S02]  /*f780*/  PRMT R67, R67, 0x5410, R16 ;  /* 0x0000541043437816 */ /* 0x000fe40000000010 */
[----:B------:R-:W-:Y:S02]  /*f790*/  LOP3.LUT R80, R80, 0xffff0000, RZ, 0xc0, !PT ;  /* 0xffff000050507812 */ /* 0x000fe400078ec0ff */
[----:B------:R-:W-:Y:S01]  /*f7a0*/  SHF.R.U32.HI R26, RZ, 0x10, R27 ;  /* 0x00000010ff1a7819 */ /* 0x000fe2000001161b */
[C---:B------:R-:W-:Y:S01]  /*f7b0*/  IMAD.U32 R25, R67.reuse, 0x10000, RZ ;  /* 0x0001000043197824 */ /* 0x040fe200078e00ff */
        /* <DEDUP_REMOVED lines=72> */
.L_x_713:
[----:B------:R-:W-:Y:S05]  /*fc40*/  BSYNC B2 ;  /* 0x0000000000027941 */ /* 0x000fea0003800000 */
.L_x_679:
        /* <DEDUP_REMOVED lines=17> */
[----:B------:R-:W-:Y:S01]  /*fd60*/  LOP3.LUT R0, R0, 0x1c0, RZ, 0xc0, !PT ;  /* 0x000001c000007812 */ /* 0x000fe200078ec0ff */
[----:B------:R-:W-:Y:S01]  /*fd70*/  IMAD.IADD R11, R4, 0x1, -R11 ;  /* 0x00000001040b7824 */ /* 0x000fe200078e0a0b */
[----:B------:R-:W-:Y:S01]  /*fd80*/  SHF.R.S32.HI R9, RZ, 0x1f, R30 ;  /* 0x0000001fff097819 */ /* 0x000fe2000001141e */
[----:B------:R-:W-:Y:S01]  /*fd90*/  IMAD R4, R45, c[0x0][0x218], RZ ;  /* 0x000086002d047a24 */ /* 0x000fe200078e02ff */
[----:B------:R-:W-:Y:S01]  /*fda0*/  UISETP.GE.AND UP0, UPT, UR10, 0x2, UPT ;  /* 0x000000020a00788c */ /* 0x000fe2000bf06270 */
[----:B------:R-:W-:Y:S01]  /*fdb0*/  IMAD R217, R11, 0x200, R8 ;  /* 0x000002000bd97824 */ /* 0x000fe200078e0208 */
[----:B------:R-:W-:Y:S01]  /*fdc0*/  LEA.HI R198, R9, R30, RZ, 0x3 ;  /* 0x0000001e09c67211 */ /* 0x000fe200078f18ff */
[----:B------:R-:W-:Y:S01]  /*fdd0*/  IMAD.WIDE.U32 R6, R221, c[0x0][0x218], R6 ;  /* 0x00008600dd067a25 */ /* 0x000fe200078e0006 */
[----:B------:R-:W-:-:S02]  /*fde0*/  SHF.R.S32.HI R8, RZ, 0x1f, R29 ;  /* 0x0000001fff087819 */ /* 0x000fc4000001141d */
[----:B------:R-:W-:Y:S01]  /*fdf0*/  LOP3.LUT R198, R198, 0xfffffff8, RZ, 0xc0, !PT ;  /* 0xfffffff8c6c67812 */ /* 0x000fe200078ec0ff */
[----:B------:R-:W-:Y:S01]  /*fe00*/  IMAD.SHL.U32 R217, R217, 0x2, RZ ;  /* 0x00000002d9d97824 */ /* 0x000fe200078e00ff */
[----:B------:R-:W-:Y:S01]  /*fe10*/  BAR.SYNC.DEFER_BLOCKING 0x0 ;  /* 0x0000000000007b1d */ /* 0x000fe20000010000 */
[----:B------:R-:W-:Y:S01]  /*fe20*/  IMAD R4, R221, c[0x0][0x21c], R4 ;  /* 0x00008700dd047a24 */ /* 0x000fe200078e0204 */
[----:B------:R-:W-:Y:S01]  /*fe30*/  SHF.R.S32.HI R9, RZ, 0x1f, R28 ;  /* 0x0000001fff097819 */ /* 0x000fe2000001141c */
[----:B------:R-:W-:Y:S01]  /*fe40*/  IMAD.SHL.U32 R11, R11, 0x8, RZ ;  /* 0x000000080b0b7824 */ /* 0x000fe200078e00ff */
[C---:B------:R-:W-:Y:S01]  /*fe50*/  IADD3 R5, R217.reuse, 0xc080, RZ ;  /* 0x0000c080d9057810 */ /* 0x040fe20007ffe0ff */
[----:B------:R-:W-:Y:S01]  /*fe60*/  IMAD.SHL.U32 R45, R44, 0x40, RZ ;  /* 0x000000402c2d7824 */ /* 0x000fe200078e00ff */
[----:B------:R-:W-:Y:S02]  /*fe70*/  IADD3 R216, R217, 0xc0a0, RZ ;  /* 0x0000c0a0d9d87810 */ /* 0x000fe40007ffe0ff */
[----:B------:R-:W-:-:S02]  /*fe80*/  @P0 IADD3 R216, R5, -0x20, RZ ;  /* 0xffffffe005d80810 */ /* 0x000fc40007ffe0ff */
[----:B------:R-:W-:Y:S02]  /*fe90*/  IADD3 R5, P0, R6, UR26, RZ ;  /* 0x0000001a06057c10 */ /* 0x000fe4000ff1e0ff */
[----:B------:R-:W-:Y:S02]  /*fea0*/  LOP3.LUT R11, R0, 0x8, R11, 0xf8, !PT ;  /* 0x00000008000b7812 */ /* 0x000fe400078ef80b */
[----:B------:R-:W-:Y:S02]  /*feb0*/  IADD3.X R6, R7, UR12, R4, P0, !PT ;  /* 0x0000000c07067c10 */ /* 0x000fe400087fe404 */
[----:B------:R-:W-:Y:S02]  /*fec0*/  LEA R4, P0, R5, c[0x0][0x1f8], 0x1 ;  /* 0x00007e0005047a11 */ /* 0x000fe400078008ff */
[----:B------:R-:W-:Y:S01]  /*fed0*/  SHF.R.U32.HI R44, RZ, 0x3, R0 ;  /* 0x00000003ff2c7819 */ /* 0x000fe20000011600 */
[----:B------:R-:W-:Y:S01]  /*fee0*/  IMAD.MOV.U32 R0, RZ, RZ, 0x40 ;  /* 0x00000040ff007424 */ /* 0x000fe200078e00ff */
[----:B------:R-:W-:Y:S01]  /*fef0*/  LOP3.LUT R45, R45, 0xfffffe00, RZ, 0xc0, !PT ;  /* 0xfffffe002d2d7812 */ /* 0x000fe200078ec0ff */
[----:B------:R-:W-:Y:S01]  /*ff00*/  SHFL.IDX PT, R24, R4, RZ, 0x181f ;  /* 0x00181fff04187589 */ /* 0x000fe200000e0000 */
[----:B------:R-:W-:-:S02]  /*ff10*/  LEA.HI.X R5, R5, c[0x0][0x1fc], R6, 0x1, P0 ;  /* 0x00007f0005057a11 */ /* 0x000fc400000f0c06 */
[----:B------:R-:W-:Y:S01]  /*ff20*/  LOP3.LUT R44, R11, R44, RZ, 0x3c, !PT ;  /* 0x0000002c0b2c7212 */ /* 0x000fe200078e3cff */
[----:B------:R-:W-:Y:S01]  /*ff30*/  IMAD R7, R48, 0x400, R45 ;  /* 0x0000040030077824 */ /* 0x000fe200078e022d */
[----:B------:R-:W-:Y:S01]  /*ff40*/  LOP3.LUT P0, RZ, R51, 0x4, RZ, 0xc0, !PT ;  /* 0x0000000433ff7812 */ /* 0x000fe2000780c0ff */
[----:B------:R-:W1:Y:S01]  /*ff50*/  SHFL.IDX PT, R25, R5, RZ, 0x181f ;  /* 0x00181fff05197589 */ /* 0x000e6200000e0000 */
[----:B------:R-:W-:Y:S01]  /*ff60*/  LEA.HI R197, R8, R29, RZ, 0x3 ;  /* 0x0000001d08c57211 */ /* 0x000fe200078f18ff */
[----:B------:R-:W-:Y:S01]  /*ff70*/  IMAD.IADD R218, R44, 0x1, R7 ;  /* 0x000000012cda7824 */ /* 0x000fe200078e0207 */
[----:B------:R-:W-:Y:S01]  /*ff80*/  SEL R0, R0, 0xffffffc0, !P0 ;  /* 0xffffffc000007807 */ /* 0x000fe20004000000 */
[----:B------:R-:W-:Y:S01]  /*ff90*/  LDSM.16.M88.4 R12, [R217+0xc080] ;  /* 0x00c08000d90c783b */ /* 0x000fe20000000200 */
[----:B------:R-:W-:Y:S01]  /*ffa0*/  ISETP.LT.AND P0, PT, R50, UR22, PT ;  /* 0x0000001632007c0c */ /* 0x000fe2000bf01270 */
[----:B------:R-:W-:Y:S01]  /*ffb0*/  IMAD.SHL.U32 R218, R218, 0x2, RZ ;  /* 0x00000002dada7824 */ /* 0x000fe200078e00ff */
[----:B------:R-:W-:Y:S01]  /*ffc0*/  LEA.HI R196, R9, R28, RZ, 0x3 ;  /* 0x0000001c09c47211 */ /* 0x000fe200078f18ff */
[----:B------:R-:W-:Y:S01]  /*ffd0*/  LDSM.16.M88.4 R20, [R217+0xc880] ;  /* 0x00c88000d914783b */ /* 0x000fe20000000200 */
[----:B------:R-:W-:Y:S01]  /*ffe0*/  ISETP.GE.OR P6, PT, R46, c[0x0][0x1d4], !P0 ;  /* 0x000075002e007a0c */ /* 0x000fe200047c6670 */
[--C-:B------:R-:W-:Y:S01]  /*fff0*/  IMAD R214, R2, 0x2, R218.reuse ;  /* 0x0000000202d67824 */ /* 0x100fe200078e02da */
[----:B------:R-:W-:Y:S01]  /*10000*/  LOP3.LUT R197, R197, 0xfffffff8, RZ, 0xc0, !PT ;  /* 0xfffffff8c5c57812 */ /* 0x000fe200078ec0ff */
[----:B------:R-:W2:Y:S01]  /*10010*/  LDSM.16.M88.4 R4, [R218+0x10080] ;  /* 0x01008000da04783b */ /* 0x000ea20000000200 */
[----:B------:R-:W-:Y:S01]  /*10020*/  LOP3.LUT R196, R196, 0xfffffff8, RZ, 0xc0, !PT ;  /* 0xfffffff8c4c47812 */ /* 0x000fe200078ec0ff */
[----:B------:R-:W-:Y:S01]  /*10030*/  IMAD R213, R3, 0x2, R218 ;  /* 0x0000000203d57824 */ /* 0x000fe200078e02da */
[----:B------:R-:W-:Y:S01]  /*10040*/  IADD3 R207, R216, 0x800, RZ ;  /* 0x00000800d8cf7810 */ /* 0x000fe20007ffe0ff */
[----:B------:R-:W-:Y:S01]  /*10050*/  LDSM.16.M88.4 R40, [R216] ;  /* 0x00000000d828783b */ /* 0x000fe20000000200 */
[----:B------:R-:W-:Y:S01]  /*10060*/  IMAD.IADD R212, R217, 0x1, R0 ;  /* 0x00000001d9d47824 */ /* 0x000fe200078e0200 */
[----:B------:R-:W-:Y:S01]  /*10070*/  SHF.R.S32.HI R199, RZ, 0x1f, R196 ;  /* 0x0000001fffc77819 */ /* 0x000fe200000114c4 */
[----:B------:R-:W-:Y:S01]  /*10080*/  IMAD R211, R3, 0x2, R214 ;  /* 0x0000000203d37824 */ /* 0x000fe200078e02d6 */
[----:B------:R-:W-:Y:S01]  /*10090*/  LDSM.16.M88.4 R36, [R216+0x800] ;  /* 0x00080000d824783b */ /* 0x000fe20000000200 */
[----:B------:R-:W-:Y:S01]  /*100a0*/  IMAD.IADD R206, R0, 0x1, R216 ;  /* 0x0000000100ce7824 */ /* 0x000fe200078e02d8 */
        /* <DEDUP_REMOVED lines=15> */
[----:B------:R-:W-:-:S02]  /*101a0*/  IADD3 R201, R216, 0x3000, RZ ;  /* 0x00003000d8c97810 */ /* 0x000fc40007ffe0ff */
[----:B------:R-:W-:Y:S02]  /*101b0*/  IADD3 R200, R216, 0x3800, RZ ;  /* 0x00003800d8c87810 */ /* 0x000fe40007ffe0ff */
[----:B------:R3:W-:Y:S01]  /*101c0*/  LDGSTS.E.BYPASS.LTC128B.128 [R223+0x9080], [R10.64], !P6 ;  /* 0x090800000adf7fae */ /* 0x0007e2000f101d58 */
[----:B------:R-:W-:Y:S02]  /*101d0*/  ISETP.GE.OR P6, PT, R29, c[0x0][0x1d4], !P0 ;  /* 0x000075001d007a0c */ /* 0x000fe400047c6670 */
[----:B------:R-:W-:Y:S01]  /*101e0*/  ISETP.GE.OR P0, PT, R28, c[0x0][0x1d4], !P0 ;  /* 0x000075001c007a0c */ /* 0x000fe20004706670 */
[C---:B--2---:R-:W-:Y:S10]  /*101f0*/  HMMA.16816.F32.BF16 R16, R4.reuse, R12, RZ ;  /* 0x0000000c0410723c */ /* 0x044ff400000418ff */
[----:B------:R2:W-:Y:S04]  /*10200*/  LDGSTS.E.BYPASS.LTC128B.128 [R223+0xa080], [R26.64], !P6 ;  /* 0x0a0800001adf7fae */ /* 0x0005e8000f101d58 */
        /* <DEDUP_REMOVED lines=107> */
[C---:B---3--:R-:W-:Y:S07]  /*108c0*/  HMMA.16816.F32.BF16 R4, R36.reuse, R28, R8 ;  /* 0x0000001c2404723c */ /* 0x048fee0000041808 */
[----:B------:R-:W-:Y:S01]  /*108d0*/  SHF.R.S32.HI R9, RZ, 0x1f, R46 ;  /* 0x0000001fff097819 */ /* 0x000fe2000001142e */
[----:B------:R-:W-:Y:S01]  /*108e0*/  HMMA.16816.F32.BF16 R40, R36, R30, R40 ;  /* 0x0000001e2428723c */ /* 0x000fe20000041828 */
[----:B------:R-:W-:Y:S01]  /*108f0*/  SHF.R.S32.HI R11, RZ, 0x1f, R198 ;  /* 0x0000001fff0b7819 */ /* 0x000fe200000114c6 */
[----:B------:R-:W-:Y:S06]  /*10900*/  BAR.SYNC.DEFER_BLOCKING 0x0 ;  /* 0x0000000000007b1d */ /* 0x000fec0000010000 */
[----:B------:R-:W-:Y:S05]  /*10910*/  @P0 BRA `(.L_x_742) ;  /* 0x000002b000000947 */ /* 0x000fea0003800000 */
[----:B----4-:R-:W-:Y:S01]  /*10920*/  ULEA UR4, UR10, UR16, 0x5 ;  /* 0x000000100a047291 */ /* 0x010fe2000f8e283f */
        /* <DEDUP_REMOVED lines=42> */
.L_x_742:
[----:B----4-:R-:W-:Y:S01]  /*10bd0*/  LOP3.LUT R49, R49, 0xffffffe0, RZ, 0xc0, !PT ;  /* 0xffffffe031317812 */ /* 0x010fe200078ec0ff */
[----:B------:R-:W-:Y:S01]  /*10be0*/  UMOV UR4, 0xffffffe0 ;  /* 0xffffffe000047882 */ /* 0x000fe20000000000 */
[----:B------:R-:W-:Y:S01]  /*10bf0*/  LEA.HI R21, R47, R66, RZ, 0x2 ;  /* 0x000000422f157211 */ /* 0x000fe200078f10ff */
[----:B------:R-:W-:Y:S01]  /*10c00*/  UIMAD UR4, UR10, UR4, 0x21 ;  /* 0x000000210a0474a4 */ /* 0x000fe2000f8e0204 */
[----:B-1----:R-:W-:Y:S01]  /*10c10*/  SHF.R.S32.HI R11, RZ, 0x1f, R48 ;  /* 0x0000001fff0b7819 */ /* 0x002fe20000011430 */
[C---:B------:R-:W-:Y:S01]  /*10c20*/  IMAD.IADD R0, R66.reuse, 0x1, -R49 ;  /* 0x0000000142007824 */ /* 0x040fe200078e0a31 */
[----:B------:R-:W-:Y:S01]  /*10c30*/  LOP3.LUT R21, R21, 0xfffffffc, RZ, 0xc0, !PT ;  /* 0xfffffffc15157812 */ /* 0x000fe200078ec0ff */
[----:B------:R-:W-:Y:S01]  /*10c40*/  IMAD.IADD R215, R45, 0x1, R44 ;  /* 0x000000012dd77824 */ /* 0x000fe200078e022c */
[----:B------:R-:W-:Y:S01]  /*10c50*/  LEA.HI R11, R11, R48, RZ, 0x3 ;  /* 0x000000300b0b7211 */ /* 0x000fe200078f18ff */
[----:B------:R-:W-:Y:S01]  /*10c60*/  @UP2 USHF.L.U32 UR14, UR14, 0x7, URZ ;  /* 0x000000070e0e2899 */ /* 0x000fe2000800063f */
[----:B------:R-:W-:Y:S01]  /*10c70*/  SHF.R.S32.HI R9, RZ, 0x1f, R0 ;  /* 0x0000001fff097819 */ /* 0x000fe20000011400 */
[----:B------:R-:W-:Y:S01]  /*10c80*/  IMAD.IADD R66, R66, 0x1, -R21 ;  /* 0x0000000142427824 */ /* 0x000fe200078e0a15 */
[----:B------:R-:W-:Y:S01]  /*10c90*/  LOP3.LUT R11, R11, 0xffffff8, RZ, 0xc0, !PT ;  /* 0x0ffffff80b0b7812 */ /* 0x000fe200078ec0ff */
[----:B------:R-:W-:Y:S01]  /*10ca0*/  IMAD.SHL.U32 R215, R215, 0x2, RZ ;  /* 0x00000002d7d77824 */ /* 0x000fe200078e00ff */
[----:B------:R-:W-:Y:S01]  /*10cb0*/  LEA.HI R8, R9, R0, RZ, 0x2 ;  /* 0x0000000009087211 */ /* 0x000fe200078f10ff */
[----:B------:R-:W0:Y:S01]  /*10cc0*/  LDGDEPBAR ;  /* 0x00000000000079af */ /* 0x000e220000000000 */
[----:B------:R-:W-:Y:S01]  /*10cd0*/  LEA.HI R9, R66, R66, RZ, 0x1 ;  /* 0x0000004242097211 */ /* 0x000fe200078f08ff */
[----:B------:R-:W-:Y:S01]  /*10ce0*/  IMAD.IADD R11, R48, 0x1, -R11 ;  /* 0x00000001300b7824 */ /* 0x000fe200078e0a0b */
[----:B------:R-:W-:Y:S01]  /*10cf0*/  PLOP3.LUT P0, PT, PT, PT, UP2, 0x80, 0x0 ;  /* 0x000000000000781c */ /* 0x000fe20003f0f028 */
[--C-:B------:R-:W-:Y:S01]  /*10d00*/  IMAD R210, R2, 0x2, R215.reuse ;  /* 0x0000000202d27824 */ /* 0x100fe200078e02d7 */
[C---:B------:R-:W-:Y:S01]  /*10d10*/  LEA.HI.SX32 R10, R8.reuse, UR15, 0x1e ;  /* 0x0000000f080a7c11 */ /* 0x040fe2000f8ff2ff */
[----:B------:R-:W-:Y:S01]  /*10d20*/  LDSM.16.MT88.4 R132, [R215+0x8080] ;  /* 0x00808000d784783b */ /* 0x000fe20000004200 */
[----:B------:R-:W-:Y:S01]  /*10d30*/  LOP3.LUT R9, R9, 0x1ffffffe, RZ, 0xc0, !PT ;  /* 0x1ffffffe09097812 */ /* 0x000fe200078ec0ff */
[----:B------:R-:W-:Y:S01]  /*10d40*/  IMAD R209, R3, 0x2, R215 ;  /* 0x0000000203d17824 */ /* 0x000fe200078e02d7 */
[----:B------:R-:W-:Y:S01]  /*10d50*/  LOP3.LUT R227, R8, 0x7ffffffc, RZ, 0xc0, !PT ;  /* 0x7ffffffc08e37812 */ /* 0x000fe200078ec0ff */
[----:B------:R-:W-:Y:S01]  /*10d60*/  IMAD R10, R11, 0x10, R10 ;  /* 0x000000100b0a7824 */ /* 0x000fe200078e020a */
[----:B------:R-:W-:Y:S01]  /*10d70*/  LDSM.16.MT88.4 R140, [R210+0x8080] ;  /* 0x00808000d28c783b */ /* 0x000fe20000004200 */
[----:B------:R-:W-:-:S02]  /*10d80*/  IMAD.IADD R9, R66, 0x1, -R9 ;  /* 0x0000000142097824 */ /* 0x000fc400078e0a09 */
[----:B------:R-:W-:Y:S01]  /*10d90*/  IMAD.IADD R227, R0, 0x1, -R227 ;  /* 0x0000000100e37824 */ /* 0x000fe200078e0ae3 */
[----:B------:R-:W-:Y:S01]  /*10da0*/  LDSM.16.MT88.4 R48, [R210+0x9080] ;  /* 0x00908000d230783b */ /* 0x000fe20000004200 */
[----:B------:R-:W-:Y:S02]  /*10db0*/  IMAD R226, R9, 0x8, R10 ;  /* 0x0000000809e27824 */ /* 0x000fe400078e020a */
[----:B------:R-:W-:Y:S01]  /*10dc0*/  IMAD.U32 R0, RZ, RZ, UR4 ;  /* 0x00000004ff007e24 */ /* 0x000fe2000f8e00ff */
[----:B------:R-:W-:Y:S01]  /*10dd0*/  LDSM.16.MT88.4 R72, [R215+0xa080] ;  /* 0x00a08000d748783b */ /* 0x000fe20000004200 */
[----:B------:R-:W-:Y:S01]  /*10de0*/  @P0 IMAD.HI.U32 R9, R226, c[0x0][0x2c8], RZ ;  /* 0x0000b200e2090a27 */ /* 0x000fe200078e00ff */
[----:B------:R-:W-:Y:S01]  /*10df0*/  PLOP3.LUT P0, PT, PT, PT, UP2, 0x80, 0x0 ;  /* 0x000000000000781c */ /* 0x000fe20003f0f028 */
[----:B------:R-:W-:Y:S01]  /*10e00*/  ULDC.64 UR4, c[0x0][0x2c8] ;  /* 0x0000b20000047ab9 */ /* 0x000fe20000000a00 */
[----:B------:R-:W-:Y:S01]  /*10e10*/  LDSM.16.MT88.4 R56, [R209+0x9080] ;  /* 0x00908000d138783b */ /* 0x000fe20000004200 */
[----:B------:R-:W-:-:S02]  /*10e20*/  IMAD.MOV.U32 R11, RZ, RZ, R226 ;  /* 0x000000ffff0b7224 */ /* 0x000fc400078e00e2 */
[----:B------:R-:W-:Y:S01]  /*10e30*/  IMAD.SHL.U32 R227, R227, 0x2, RZ ;  /* 0x00000002e3e37824 */ /* 0x000fe200078e00ff */
[----:B------:R-:W-:Y:S01]  /*10e40*/  LDSM.16.MT88.4 R80, [R210+0xa080] ;  /* 0x00a08000d250783b */ /* 0x000fe20000004200 */
[----:B------:R-:W-:-:S03]  /*10e50*/  IMAD R208, R3, 0x2, R210 ;  /* 0x0000000203d07824 */ /* 0x000fc600078e02d2 */
[C---:B------:R-:W-:Y:S01]  /*10e60*/  IADD3 R0, -R227.reuse, UR11, R0 ;  /* 0x0000000be3007c10 */ /* 0x040fe2000fffe100 */
[----:B------:R-:W-:Y:S02]  /*10e70*/  LDSM.16.MT88.4 R88, [R209+0xa080] ;  /* 0x00a08000d158783b */ /* 0x000fe40000004200 */
[----:B------:R-:W-:Y:S02]  /*10e80*/  @P0 SHF.R.U32.HI R11, RZ, c[0x0][0x2cc], R9 ;  /* 0x0000b300ff0b0a19 */ /* 0x000fe40000011609 */
[----:B------:R-:W-:Y:S01]  /*10e90*/  IADD3 R10, R0, -UR20, RZ ;  /* 0x80000014000a7c10 */ /* 0x000fe2000fffe0ff */
[----:B------:R-:W-:Y:S01]  /*10ea0*/  LDSM.16.MT88.4 R32, [R208+0x8080] ;  /* 0x00808000d020783b */ /* 0x000fe20000004200 */
[----:B------:R-:W-:Y:S01]  /*10eb0*/  IADD3 R0, -R227, UR22, RZ ;  /* 0x00000016e3007c10 */ /* 0x000fe2000fffe1ff */
[----:B------:R-:W-:Y:S02]  /*10ec0*/  UIMAD.WIDE.U32 UR22, UR14, UR4, URZ ;  /* 0x000000040e1672a5 */ /* 0x000fe4000f8e003f */
[----:B------:R-:W1:Y:S04]  /*10ed0*/  SHFL.IDX PT, R9, R11, RZ, 0x1c1f ;  /* 0x001c1fff0b097589 */ /* 0x000e6800000e0000 */
[----:B------:R-:W2:Y:S01]  /*10ee0*/  SHFL.IDX PT, R11, R11, 0x1, 0x1c1f ;  /* 0x003c1f000b0b7f89 */ /* 0x000ea200000e0000 */
[----:B------:R-:W-:-:S02]  /*10ef0*/  @UP2 UMOV UR7, UR23 ;  /* 0x0000001700072c82 */ /* 0x000fc40008000000 */
[----:B------:R-:W-:Y:S01]  /*10f00*/  @UP2 USHF.R.U32.HI UR15, URZ, UR5, UR7 ;  /* 0x000000053f0f2299 */ /* 0x000fe20008011607 */
[----:B------:R-:W-:Y:S01]  /*10f10*/  LDSM.16.MT88.4 R64, [R208+0x9080] ;  /* 0x00908000d040783b */ /* 0x000fe20000004200 */
[----:B------:R-:W-:Y:S02]  /*10f20*/  UIADD3 UR7, UR10, -0x2, URZ ;  /* 0xfffffffe0a077890 */ /* 0x000fe4000fffe03f */
[----:B------:R-:W-:Y:S01]  /*10f30*/  UIADD3 UR15, UR15, UR11, -UR20 ;  /* 0x0000000b0f0f7290 */ /* 0x000fe2000fffe814 */
[----:B------:R-:W-:Y:S03]  /*10f40*/  LDSM.16.MT88.4 R96, [R208+0xa080] ;  /* 0x00a08000d060783b */ /* 0x000fe60000004200 */
[----:B------:R-:W-:Y:S01]  /*10f50*/  USHF.R.S32.HI UR4, URZ, 0x1f, UR15 ;  /* 0x0000001f3f047899 */ /* 0x000fe2000801140f */
[----:B------:R-:W-:Y:S03]  /*10f60*/  LDSM.16.MT88.4 R104, [R215+0xb080] ;  /* 0x00b08000d768783b */ /* 0x000fe60000004200 */
[----:B------:R-:W-:Y:S01]  /*10f70*/  ULEA.HI UR4, UR4, UR15, URZ, 0x5 ;  /* 0x0000000f04047291 */ /* 0x000fe2000f8f283f */
[----:B------:R-:W-:Y:S03]  /*10f80*/  LDSM.16.MT88.4 R112, [R210+0xb080] ;  /* 0x00b08000d270783b */ /* 0x000fe60000004200 */
[----:B------:R-:W-:Y:S01]  /*10f90*/  USHF.R.S32.HI UR4, URZ, 0x5, UR4 ;  /* 0x000000053f047899 */ /* 0x000fe20008011404 */
[C---:B-1----:R-:W-:Y:S01]  /*10fa0*/  IMAD.IADD R9, R10.reuse, 0x1, R9 ;  /* 0x000000010a097824 */ /* 0x042fe200078e0209 */
[----:B------:R-:W-:Y:S01]  /*10fb0*/  LDSM.16.MT88.4 R120, [R209+0xb080] ;  /* 0x00b08000d178783b */ /* 0x000fe20000004200 */
[----:B--2---:R-:W-:-:S03]  /*10fc0*/  IMAD.IADD R11, R10, 0x1, R11 ;  /* 0x000000010a0b7824 */ /* 0x004fc600078e020b */
[C---:B------:R-:W-:Y:S01]  /*10fd0*/  IMNMX R9, R0.reuse, R9, PT ;  /* 0x0000000900097217 */ /* 0x040fe20003800200 */
[----:B------:R-:W-:Y:S01]  /*10fe0*/  LDSM.16.MT88.4 R188, [R209+0x8880] ;  /* 0x00888000d1bc783b */ /* 0x000fe20000004200 */
[----:B------:R-:W-:Y:S02]  /*10ff0*/  IMNMX R235, RZ, UR4, !PT ;  /* 0x00000004ffeb7c17 */ /* 0x000fe4000f800200 */
[C---:B------:R-:W-:Y:S01]  /*11000*/  ISETP.GT.AND P0, PT, R9.reuse, RZ, PT ;  /* 0x000000ff0900720c */ /* 0x040fe20003f04270 */
[----:B------:R-:W-:Y:S01]  /*11010*/  LDSM.16.MT88.4 R184, [R208+0x8880] ;  /* 0x00888000d0b8783b */ /* 0x000fe20000004200 */
[----:B------:R-:W-:Y:S02]  /*11020*/  IMNMX R0, R0, R11, PT ;  /* 0x0000000b00007217 */ /* 0x000fe40003800200 */
[----:B------:R-:W-:Y:S01]  /*11030*/  FSEL R23, R16, -INF , P0 ;  /* 0xff80000010177808 */ /* 0x000fe20000000000 */
[----:B------:R-:W-:Y:S01]  /*11040*/  LDSM.16.MT88.4 R180, [R210+0x9880] ;  /* 0x00988000d2b4783b */ /* 0x000fe20000004200 */
[----:B------:R-:W-:-:S03]  /*11050*/  ISETP.GT.AND P0, PT, R9, 0x1, PT ;  /* 0x000000010900780c */ /* 0x000fc60003f04270 */
[----:B------:R-:W-:Y:S01]  /*11060*/  LDSM.16.MT88.4 R176, [R209+0x9880] ;  /* 0x00988000d1b0783b */ /* 0x000fe20000004200 */
[----:B------:R-:W-:Y:S02]  /*11070*/  FSEL R22, R17, -INF , P0 ;  /* 0xff80000011167808 */ /* 0x000fe40000000000 */
[C---:B------:R-:W-:Y:S01]  /*11080*/  ISETP.GT.AND P0, PT, R9.reuse, 0x8, PT ;  /* 0x000000080900780c */ /* 0x040fe20003f04270 */
[----:B------:R-:W-:Y:S03]  /*11090*/  LDSM.16.MT88.4 R172, [R208+0x9880] ;  /* 0x00988000d0ac783b */ /* 0x000fe60000004200 */
        /* <DEDUP_REMOVED lines=12> */
[----:B------:R-:W-:Y:S02]  /*11160*/  ISETP.GT.AND P0, PT, R9, 0x18, PT ;  /* 0x000000180900780c */ /* 0x000fe40003f04270 */
[----:B------:R-:W-:Y:S02]  /*11170*/  FMNMX.FTZ R5, R23, R22, !PT ;  /* 0x0000001617057209 */ /* 0x000fe40007810000 */
[----:B------:R-:W-:Y:S02]  /*11180*/  FSEL R12, R40, -INF , P0 ;  /* 0xff800000280c7808 */ /* 0x000fe40000000000 */
[----:B------:R-:W-:Y:S02]  /*11190*/  ISETP.GT.AND P0, PT, R9, 0x19, PT ;  /* 0x000000190900780c */ /* 0x000fe40003f04270 */
[----:B------:R-:W-:-:S02]  /*111a0*/  FMNMX.FTZ R5, R20, R5, !PT ;  /* 0x0000000514057209 */ /* 0x000fc40007810000 */
[----:B------:R-:W-:Y:S02]  /*111b0*/  FSEL R10, R41, -INF , P0 ;  /* 0xff800000290a7808 */ /* 0x000fe40000000000 */
[----:B------:R-:W-:Y:S02]  /*111c0*/  ISETP.GT.AND P0, PT, R0, RZ, PT ;  /* 0x000000ff0000720c */ /* 0x000fe40003f04270 */
[----:B------:R-:W-:Y:S02]  /*111d0*/  FMNMX.FTZ R5, R8, R5, !PT ;  /* 0x0000000508057209 */ /* 0x000fe40007810000 */
[----:B------:R-:W-:Y:S02]  /*111e0*/  FSEL R18, R18, -INF , P0 ;  /* 0xff80000012127808 */ /* 0x000fe40000000000 */
[----:B------:R-:W-:Y:S02]  /*111f0*/  ISETP.GT.AND P0, PT, R0, 0x1, PT ;  /* 0x000000010000780c */ /* 0x000fe40003f04270 */
[----:B------:R-:W-:-:S02]  /*11200*/  FMNMX.FTZ R5, R16, R5, !PT ;  /* 0x0000000510057209 */ /* 0x000fc40007810000 */
[----:B------:R-:W-:Y:S02]  /*11210*/  FSEL R21, R19, -INF , P0 ;  /* 0xff80000013157808 */ /* 0x000fe40000000000 */
[----:B------:R-:W-:Y:S02]  /*11220*/  ISETP.GT.AND P0, PT, R0, 0x8, PT ;  /* 0x000000080000780c */ /* 0x000fe40003f04270 */
        /* <DEDUP_REMOVED lines=8> */
[----:B------:R-:W-:Y:S02]  /*112b0*/  FMNMX.FTZ R6, R19, R24, !PT ;  /* 0x0000001813067209 */ /* 0x000fe40007810000 */
[----:B------:R-:W-:-:S02]  /*112c0*/  ISETP.GT.AND P0, PT, R0, 0x11, PT ;  /* 0x000000110000780c */ /* 0x000fc40003f04270 */
[----:B------:R-:W-:Y:S02]  /*112d0*/  FMNMX.FTZ R6, R5, R6, !PT ;  /* 0x0000000605067209 */ /* 0x000fe40007810000 */
[----:B------:R-:W-:Y:S02]  /*112e0*/  FSEL R13, R7, -INF , P0 ;  /* 0xff800000070d7808 */ /* 0x000fe40000000000 */
[----:B------:R-:W-:Y:S02]  /*112f0*/  ISETP.GT.AND P0, PT, R0, 0x18, PT ;  /* 0x000000180000780c */ /* 0x000fe40003f04270 */
[----:B------:R-:W-:Y:S02]  /*11300*/  FMNMX.FTZ R6, R15, R6, !PT ;  /* 0x000000060f067209 */ /* 0x000fe40007810000 */
[----:B------:R-:W-:Y:S02]  /*11310*/  FSEL R11, R42, -INF , P0 ;  /* 0xff8000002a0b7808 */ /* 0x000fe40000000000 */
        /* <DEDUP_REMOVED lines=13> */
[----:B-1----:R-:W-:-:S03]  /*113f0*/  FMNMX.FTZ R0, R25, R0, !PT ;  /* 0x0000000019007209 */ /* 0x002fc60007810000 */
[----:B------:R-:W1:Y:S01]  /*11400*/  LDSM.16.MT88.4 R24, [R209+0x8080] ;  /* 0x00808000d118783b */ /* 0x000e620000004200 */
        /* <DEDUP_REMOVED lines=10> */
[----:B------:R-:W-:Y:S01]  /*114b0*/  ISETP.LE.AND P0, PT, R235, UR7, PT ;  /* 0x00000007eb007c0c */ /* 0x000fe2000bf03270 */
[----:B------:R-:W-:Y:S01]  /*114c0*/  FFMA.FTZ R150, R20, c[0x0][0x2d0], -R17 ;  /* 0x0000b40014967a23 */ /* 0x000fe20000010811 */
[----:B------:R-:W-:Y:S01]  /*114d0*/  MUFU.EX2 R149, R149 ;  /* 0x0000009500957308 */ /* 0x000fe20000000800 */
[----:B------:R-:W-:-:S02]  /*114e0*/  FFMA.FTZ R193, R18, c[0x0][0x2d0], -R8 ;  /* 0x0000b40012c17a23 */ /* 0x000fc40000010808 */
[--C-:B------:R-:W-:Y:S02]  /*114f0*/  FFMA.FTZ R194, R21, c[0x0][0x2d0], -R8.reuse ;  /* 0x0000b40015c27a23 */ /* 0x100fe40000010808 */
[--C-:B------:R-:W-:Y:S02]  /*11500*/  FFMA.FTZ R195, R19, c[0x0][0x2d0], -R8.reuse ;  /* 0x0000b40013c37a23 */ /* 0x100fe40000010808 */
[----:B------:R-:W-:Y:S01]  /*11510*/  FFMA.FTZ R2, R5, c[0x0][0x2d0], -R8 ;  /* 0x0000b40005027a23 */ /* 0x000fe20000010808 */
[----:B------:R-:W-:Y:S01]  /*11520*/  MUFU.EX2 R192, R192 ;  /* 0x000000c000c07308 */ /* 0x000fe20000000800 */
[--C-:B------:R-:W-:Y:S02]  /*11530*/  FFMA.FTZ R224, R4, c[0x0][0x2d0], -R17.reuse ;  /* 0x0000b40004e07a23 */ /* 0x100fe40000010811 */
[----:B------:R-:W2:Y:S01]  /*11540*/  LDSM.16.MT88.4 R4, [R208+0xb080] ;  /* 0x00b08000d004783b */ /* 0x000ea20000004200 */
[--C-:B------:R-:W-:Y:S02]  /*11550*/  FFMA.FTZ R3, R16, c[0x0][0x2d0], -R17.reuse ;  /* 0x0000b40010037a23 */ /* 0x100fe40000010811 */
[----:B------:R-:W-:-:S02]  /*11560*/  FFMA.FTZ R225, R12, c[0x0][0x2d0], -R17 ;  /* 0x0000b4000ce17a23 */ /* 0x000fc40000010811 */
[----:B------:R-:W3:Y:S01]  /*11570*/  MUFU.EX2 R151, R151 ;  /* 0x0000009700977308 */ /* 0x000ee20000000800 */
[----:B------:R-:W-:Y:S02]  /*11580*/  FFMA.FTZ R228, R10, c[0x0][0x2d0], -R17 ;  /* 0x0000b4000ae47a23 */ /* 0x000fe40000010811 */
[--C-:B------:R-:W-:Y:S01]  /*11590*/  FFMA.FTZ R229, R15, c[0x0][0x2d0], -R8.reuse ;  /* 0x0000b4000fe57a23 */ /* 0x100fe20000010808 */
[----:B------:R-:W4:Y:S01]  /*115a0*/  LDSM.16.MT88.4 R16, [R215+0x8880] ;  /* 0x00888000d710783b */ /* 0x000f220000004200 */
[--C-:B------:R-:W-:Y:S02]  /*115b0*/  FFMA.FTZ R230, R13, c[0x0][0x2d0], -R8.reuse ;  /* 0x0000b4000de67a23 */ /* 0x100fe40000010808 */
[--C-:B------:R-:W-:Y:S01]  /*115c0*/  FFMA.FTZ R231, R11, c[0x0][0x2d0], -R8.reuse ;  /* 0x0000b4000be77a23 */ /* 0x100fe20000010808 */
[----:B------:R-:W5:Y:S01]  /*115d0*/  MUFU.EX2 R150, R150 ;  /* 0x0000009600967308 */ /* 0x000f620000000800 */
[----:B------:R-:W-:Y:S01]  /*115e0*/  FFMA.FTZ R232, R9, c[0x0][0x2d0], -R8 ;  /* 0x0000b40009e87a23 */ /* 0x000fe20000010808 */
[----:B------:R-:W1:Y:S04]  /*115f0*/  LDSM.16.MT88.4 R12, [R210+0x8880] ;  /* 0x00888000d20c783b */ /* 0x000e680000004200 */
[----:B------:R-:W1:Y:S02]  /*11600*/  LDSM.16.MT88.4 R8, [R215+0x9880] ;  /* 0x00988000d708783b */ /* 0x000e640000004200 */
[----:B------:R-:W-:Y:S01]  /*11610*/  MUFU.EX2 R193, R193 ;  /* 0x000000c100c17308 */ /* 0x000fe20000000800 */
[----:B---3--:R-:W-:Y:S01]  /*11620*/  F2FP.BF16.PACK_AB R128, R151, R192 ;  /* 0x000000c09780723e */ /* 0x008fe200000010ff */
[----:B------:R-:W-:-:S06]  /*11630*/  FADD.FTZ R151, R192, R151 ;  /* 0x00000097c0977221 */ /* 0x000fcc0000010000 */
[----:B------:R-:W3:Y:S01]  /*11640*/  MUFU.EX2 R194, R194 ;  /* 0x000000c200c27308 */ /* 0x000ee20000000800 */
[----:B-----5:R-:W-:Y:S01]  /*11650*/  F2FP.BF16.PACK_AB R130, R149, R150 ;  /* 0x000000969582723e */ /* 0x020fe200000010ff */
[----:B------:R-:W-:-:S04]  /*11660*/  FADD.FTZ R150, R150, R151 ;  /* 0x0000009796967221 */ /* 0x000fc80000010000 */
[----:B------:R-:W-:Y:S02]  /*11670*/  FADD.FTZ R150, R149, R150 ;  /* 0x0000009695967221 */ /* 0x000fe40000010000 */
[----:B------:R-:W-:Y:S08]  /*11680*/  MUFU.EX2 R195, R195 ;  /* 0x000000c300c37308 */ /* 0x000ff00000000800 */
[----:B------:R-:W5:Y:S01]  /*11690*/  MUFU.EX2 R2, R2 ;  /* 0x0000000200027308 */ /* 0x000f620000000800 */
[----:B---3--:R-:W-:Y:S01]  /*116a0*/  F2FP.BF16.PACK_AB R129, R194, R193 ;  /* 0x000000c1c281723e */ /* 0x008fe200000010ff */
[----:B------:R-:W-:-:S06]  /*116b0*/  FADD.FTZ R194, R193, R194 ;  /* 0x000000c2c1c27221 */ /* 0x000fcc0000010000 */
[----:B------:R-:W-:Y:S01]  /*116c0*/  MUFU.EX2 R3, R3 ;  /* 0x0000000300037308 */ /* 0x000fe20000000800 */
[----:B-----5:R-:W-:-:S07]  /*116d0*/  F2FP.BF16.PACK_AB R131, R2, R195 ;  /* 0x000000c30283723e */ /* 0x020fce00000010ff */
[----:B------:R-:W3:Y:S01]  /*116e0*/  MUFU.EX2 R224, R224 ;  /* 0x000000e000e07308 */ /* 0x000ee20000000800 */
        /* <DEDUP_REMOVED lines=13> */
[----:B------:R-:W2:Y:S06]  /*117c0*/  MUFU.EX2 R232, R232 ;  /* 0x000000e800e87308 */ /* 0x000eac0000000800 */
[C---:B-1----:R-:W-:Y:S08]  /*117d0*/  HMMA.16816.F32.BF16 R20, R128.reuse, R24, RZ ;  /* 0x000000188014723c */ /* 0x042ff000000418ff */
        /* <DEDUP_REMOVED lines=23> */
[C---:B--2---:R-:W-:Y:S07]  /*11950*/  HMMA.16816.F32.BF16 R124, R128.reuse, R4, RZ ;  /* 0x00000004807c723c */ /* 0x044fee00000418ff */
[----:B---3--:R-:W-:Y:S01]  /*11960*/  F2FP.BF16.PACK_AB R4, R224, R3 ;  /* 0x00000003e004723e */ /* 0x008fe200000010ff */
[----:B------:R-:W-:Y:S01]  /*11970*/  HMMA.16816.F32.BF16 R128, R128, R6, RZ ;  /* 0x000000068080723c */ /* 0x000fe200000418ff */
[----:B-----5:R-:W-:Y:S01]  /*11980*/  F2FP.BF16.PACK_AB R5, R230, R229 ;  /* 0x000000e5e605723e */ /* 0x020fe200000010ff */
[----:B------:R-:W-:-:S02]  /*11990*/  FADD.FTZ R3, R3, R150 ;  /* 0x0000009603037221 */ /* 0x000fc40000010000 */
[----:B------:R-:W-:Y:S02]  /*119a0*/  FADD.FTZ R229, R229, R2 ;  /* 0x00000002e5e57221 */ /* 0x000fe40000010000 */
[----:B------:R-:W-:Y:S01]  /*119b0*/  FADD.FTZ R224, R224, R3 ;  /* 0x00000003e0e07221 */ /* 0x000fe20000010000 */
[----:B------:R-:W-:Y:S01]  /*119c0*/  F2FP.BF16.PACK_AB R6, R228, R225 ;  /* 0x000000e1e406723e */ /* 0x000fe200000010ff */
[----:B------:R-:W-:Y:S01]  /*119d0*/  FADD.FTZ R230, R230, R229 ;  /* 0x000000e5e6e67221 */ /* 0x000fe20000010000 */
[----:B------:R-:W-:Y:S01]  /*119e0*/  F2FP.BF16.PACK_AB R7, R232, R231 ;  /* 0x000000e7e807723e */ /* 0x000fe200000010ff */
        /* <DEDUP_REMOVED lines=11> */
[C---:B------:R-:W-:Y:S01]  /*11aa0*/  HMMA.16816.F32.BF16 R40, R4.reuse, R10, R40 ;  /* 0x0000000a0428723c */ /* 0x040fe20000041828 */
[----:B------:R-:W3:Y:S07]  /*11ab0*/  LDSM.16.MT88.4 R8, [R208+0xb880] ;  /* 0x00b88000d008783b */ /* 0x000eee0000004200 */
        /* <DEDUP_REMOVED lines=23> */
[C---:B------:R-:W-:Y:S08]  /*11c30*/  HMMA.16816.F32.BF16 R120, R4.reuse, R14, R120 ;  /* 0x0000000e0478723c */ /* 0x040ff00000041878 */
[C---:B---3--:R-:W-:Y:S08]  /*11c40*/  HMMA.16816.F32.BF16 R124, R4.reuse, R8, R124 ;  /* 0x00000008047c723c */ /* 0x048ff0000004187c */
[----:B------:R-:W-:Y:S01]  /*11c50*/  HMMA.16816.F32.BF16 R128, R4, R10, R128 ;  /* 0x0000000a0480723c */ /* 0x000fe20000041880 */
[----:B------:R-:W-:Y:S07]  /*11c60*/  @!P0 BRA `(.L_x_743) ;  /* 0x0000246000008947 */ /* 0x000fee0003800000 */
[----:B------:R-:W1:Y:S01]  /*11c70*/  S2R R2, SR_TID.X ;  /* 0x0000000000027919 */ /* 0x000e620000002100 */
[----:B------:R-:W-:Y:S01]  /*11c80*/  PLOP3.LUT P0, PT, PT, PT, UP2, 0x80, 0x0 ;  /* 0x000000000000781c */ /* 0x000fe20003f0f028 */
[----:B------:R-:W-:Y:S01]  /*11c90*/  IMAD.MOV.U32 R3, RZ, RZ, R0 ;  /* 0x000000ffff037224 */ /* 0x000fe200078e0000 */
[----:B------:R-:W-:Y:S01]  /*11ca0*/  SHF.R.S32.HI R233, RZ, 0x1f, R198 ;  /* 0x0000001fffe97819 */ /* 0x000fe200000114c6 */
[C---:B------:R-:W-:Y:S01]  /*11cb0*/  IMAD.SHL.U32 R232, R198.reuse, 0x2, RZ ;  /* 0x00000002c6e87824 */ /* 0x040fe200078e00ff */
[----:B------:R-:W-:Y:S01]  /*11cc0*/  SHF.R.S32.HI R228, RZ, 0x1f, R197 ;  /* 0x0000001fffe47819 */ /* 0x000fe200000114c5 */
[C---:B------:R-:W-:Y:S01]  /*11cd0*/  IMAD.SHL.U32 R231, R197.reuse, 0x2, RZ ;  /* 0x00000002c5e77824 */ /* 0x040fe200078e00ff */
[----:B------:R-:W-:Y:S01]  /*11ce0*/  SHF.L.U64.HI R233, R198, 0x1, R233 ;  /* 0x00000001c6e97819 */ /* 0x000fe200000102e9 */
[----:B------:R-:W-:Y:S01]  /*11cf0*/  UMOV UR4, 0x1 ;  /* 0x0000000100047882 */ /* 0x000fe20000000000 */
[----:B------:R-:W-:-:S05]  /*11d00*/  SHF.L.U64.HI R228, R197, 0x1, R228 ;  /* 0x00000001c5e47819 */ /* 0x000fca00000102e4 */
[----:B------:R-:W-:Y:S01]  /*11d10*/  @P0 IMAD.HI.U32 R234, R226, c[0x0][0x2c8], RZ ;  /* 0x0000b200e2ea0a27 */ /* 0x000fe200078e00ff */
[----:B------:R-:W-:Y:S02]  /*11d20*/  PLOP3.LUT P0, PT, PT, PT, UP2, 0x80, 0x0 ;  /* 0x000000000000781c */ /* 0x000fe40003f0f028 */
[----:B-1----:R-:W-:-:S04]  /*11d30*/  SHF.R.S32.HI R229, RZ, 0x1f, R2 ;  /* 0x0000001fffe57819 */ /* 0x002fc80000011402 */
[----:B------:R-:W-:-:S07]  /*11d40*/  LEA.HI R229, R229, R2, RZ, 0x3 ;  /* 0x00000002e5e57211 */ /* 0x000fce00078f18ff */
[----:B------:R-:W-:Y:S02]  /*11d50*/  @P0 SHF.R.U32.HI R234, RZ, c[0x0][0x2cc], R234 ;  /* 0x0000b300ffea0a19 */ /* 0x000fe400000116ea */
[----:B------:R-:W-:-:S05]  /*11d60*/  LOP3.LUT R229, R229, 0xfffffff8, RZ, 0xc0, !PT ;  /* 0xfffffff8e5e57812 */ /* 0x000fca00078ec0ff */
[----:B------:R-:W-:Y:S02]  /*11d70*/  IMAD.IADD R229, R2, 0x1, -R229 ;  /* 0x0000000102e57824 */ /* 0x000fe400078e0ae5 */
[----:B------:R-:W-:Y:S02]  /*11d80*/  IMAD.MOV.U32 R2, RZ, RZ, R148 ;  /* 0x000000ffff027224 */ /* 0x000fe400078e0094 */
[----:B------:R-:W-:-:S05]  /*11d90*/  IMAD.SHL.U32 R229, R229, 0x8, RZ ;  /* 0x00000008e5e57824 */ /* 0x000fca00078e00ff */
[----:B------:R-:W-:-:S04]  /*11da0*/  SHF.R.S32.HI R230, RZ, 0x1f, R229 ;  /* 0x0000001fffe67819 */ /* 0x000fc800000114e5 */
[C---:B------:R-:W-:Y:S01]  /*11db0*/  SHF.L.U64.HI R230, R229.reuse, 0x1, R230 ;  /* 0x00000001e5e67819 */ /* 0x040fe200000102e6 */
[----:B------:R-:W-:Y:S02]  /*11dc0*/  IMAD.SHL.U32 R229, R229, 0x2, RZ ;  /* 0x00000002e5e57824 */ /* 0x000fe400078e00ff */
.L_x_746:
[----:B------:R-:W-:Y:S04]  /*11dd0*/  DEPBAR.LE SB0, 0x0 ;  /* 0x000080000000791a */ /* 0x000fe80000000000 */
[----:B------:R-:W-:Y:S01]  /*11de0*/  BAR.SYNC.DEFER_BLOCKING 0x0 ;  /* 0x0000000000007b1d */ /* 0x000fe20000010000 */
[----:B------:R-:W-:Y:S05]  /*11df0*/  ISETP.LE.AND P0, PT, RZ, UR7, PT ;  /* 0x00000007ff007c0c */ /* 0x000fea000bf03270 */
[----:B------:R1:W2:Y:S04]  /*11e00*/  LDSM.16.M88.4 R148, [R218+0x10080] ;  /* 0x01008000da94783b */ /* 0x0002a80000000200 */
[----:B------:R1:W3:Y:S04]  /*11e10*/  LDSM.16.M88.4 R152, [R217+0xc080] ;  /* 0x00c08000d998783b */ /* 0x0002e80000000200 */
[----:B------:R1:W4:Y:S04]  /*11e20*/  LDSM.16.M88.4 R156, [R217+0xc880] ;  /* 0x00c88000d99c783b */ /* 0x0003280000000200 */
[----:B------:R1:W1:Y:S04]  /*11e30*/  LDSM.16.M88.4 R160, [R214+0x10080] ;  /* 0x01008000d6a0783b */ /* 0x0002680000000200 */
[----:B------:R1:W1:Y:S04]  /*11e40*/  LDSM.16.M88.4 R164, [R216] ;  /* 0x00000000d8a4783b */ /* 0x0002680000000200 */
[----:B------:R1:W1:Y:S01]  /*11e50*/  LDSM.16.M88.4 R168, [R207] ;  /* 0x00000000cfa8783b */ /* 0x0002620000000200 */
[----:B------:R-:W-:-:S05]  /*11e60*/  @!P0 BRA `(.L_x_744) ;  /* 0x000001c000008947 */ /* 0x000fca0003800000 */
        /* <DEDUP_REMOVED lines=28> */
.L_x_744:
[C---:B--234-:R-:W-:Y:S01]  /*12030*/  HMMA.16816.F32.BF16 R4, R148.reuse, R152, RZ ;  /* 0x000000989404723c */ /* 0x05cfe200000418ff */
[----:B------:R-:W0:Y:S01]  /*12040*/  LDGDEPBAR ;  /* 0x00000000000079af */ /* 0x000e220000000000 */
[----:B------:R-:W-:Y:S06]  /*12050*/  UISETP.GE.AND UP0, UPT, UR7, 0x1, UPT ;  /* 0x000000010700788c */ /* 0x000fec000bf06270 */
        /* <DEDUP_REMOVED lines=152> */
.L_x_745:
[----:B------:R-:W-:Y:S01]  /*129e0*/  PLOP3.LUT P0, PT, PT, PT, UP2, 0x80, 0x0 ;  /* 0x000000000000781c */ /* 0x000fe20003f0f028 */
[----:B------:R-:W-:Y:S01]  /*129f0*/  UIMAD UR5, UR7, -0x20, UR4 ;  /* 0xffffffe0070578a4 */ /* 0x000fe2000f8e0204 */
[----:B-1----:R-:W-:Y:S01]  /*12a00*/  MOV R152, R226 ;  /* 0x000000e200987202 */ /* 0x002fe20000000f00 */
[----:B------:R-:W-:Y:S04]  /*12a10*/  LDSM.16.MT88.4 R156, [R210+0x8080] ;  /* 0x00808000d29c783b */ /* 0x000fe80000004200 */
[----:B------:R-:W-:Y:S04]  /*12a20*/  MOV R0, UR5 ;  /* 0x0000000500007c02 */ /* 0x000fe80008000f00 */
[----:B------:R-:W-:Y:S01]  /*12a30*/  IADD3 R0, R0, UR11, -R227 ;  /* 0x0000000b00007c10 */ /* 0x000fe2000fffe8e3 */
[----:B------:R-:W-:Y:S01]  /*12a40*/  LDSM.16.MT88.4 R172, [R215+0xa880] ;  /* 0x00a88000d7ac783b */ /* 0x000fe20000004200 */
[----:B------:R-:W-:Y:S02]  /*12a50*/  @P0 MOV R152, R234 ;  /* 0x000000ea00980202 */ /* 0x000fe40000000f00 */
[----:B------:R-:W-:Y:S05]  /*12a60*/  IADD3 R0, R0, -UR20, RZ ;  /* 0x8000001400007c10 */ /* 0x000fea000fffe0ff */
[----:B------:R-:W1:Y:S08]  /*12a70*/  SHFL.IDX PT, R151, R152, RZ, 0x1c1f ;  /* 0x001c1fff98977589 */ /* 0x000e7000000e0000 */
[----:B------:R-:W2:Y:S08]  /*12a80*/  SHFL.IDX PT, R149, R152, 0x1, 0x1c1f ;  /* 0x003c1f0098957f89 */ /* 0x000eb000000e0000 */
[----:B------:R-:W-:Y:S08]  /*12a90*/  LDSM.16.MT88.4 R176, [R210+0xa880] ;  /* 0x00a88000d2b0783b */ /* 0x000ff00000004200 */
[----:B------:R-:W-:Y:S08]  /*12aa0*/  LDSM.16.MT88.4 R180, [R208+0xa880] ;  /* 0x00a88000d0b4783b */ /* 0x000ff00000004200 */
[----:B------:R-:W-:Y:S08]  /*12ab0*/  LDSM.16.MT88.4 R184, [R215+0xb880] ;  /* 0x00b88000d7b8783b */ /* 0x000ff00000004200 */
[----:B------:R-:W-:Y:S08]  /*12ac0*/  LDSM.16.MT88.4 R188, [R210+0xb880] ;  /* 0x00b88000d2bc783b */ /* 0x000ff00000004200 */
[----:B------:R-:W-:Y:S08]  /*12ad0*/  LDSM.16.MT88.4 R192, [R208+0xb880] ;  /* 0x00b88000d0c0783b */ /* 0x000ff00000004200 */
[----:B------:R-:W0:Y:S01]  /*12ae0*/  LDGDEPBAR ;  /* 0x00000000000079af */ /* 0x000e220000000000 */
[C---:B-1----:R-:W-:Y:S02]  /*12af0*/  IADD3 R148, R0.reuse, R151, RZ ;  /* 0x0000009700947210 */ /* 0x042fe40007ffe0ff */
[----:B--2---:R-:W-:Y:S02]  /*12b00*/  IADD3 R0, R0, R149, RZ ;  /* 0x0000009500007210 */ /* 0x004fe40007ffe0ff */
[----:B------:R-:W-:Y:S04]  /*12b10*/  ISETP.GT.AND P0, PT, R148, RZ, PT ;  /* 0x000000ff9400720c */ /* 0x000fe80003f04270 */
[----:B------:R-:W-:Y:S02]  /*12b20*/  FSEL R150, R4, -INF , P0 ;  /* 0xff80000004967808 */ /* 0x000fe40000000000 */
[----:B------:R-:W-:Y:S04]  /*12b30*/  ISETP.GT.AND P0, PT, R148, 0x1, PT ;  /* 0x000000019400780c */ /* 0x000fe80003f04270 */
[----:B------:R-:W-:Y:S02]  /*12b40*/  FSEL R4, R5, -INF , P0 ;  /* 0xff80000005047808 */ /* 0x000fe40000000000 */
[----:B------:R-:W-:Y:S02]  /*12b50*/  ISETP.GT.AND P0, PT, R0, RZ, PT ;  /* 0x000000ff0000720c */ /* 0x000fe40003f04270 */
[----:B------:R-:W-:Y:S02]  /*12b60*/  FMNMX.FTZ R5, R150, R3, !PT ;  /* 0x0000000396057209 */ /* 0x000fe40007810000 */
[----:B------:R-:W-:Y:S02]  /*12b70*/  FSEL R155, R6, -INF , P0 ;  /* 0xff800000069b7808 */ /* 0x000fe40000000000 */
[----:B------:R-:W-:Y:S02]  /*12b80*/  ISETP.GT.AND P0, PT, R0, 0x1, PT ;  /* 0x000000010000780c */ /* 0x000fe40003f04270 */
[----:B------:R-:W-:Y:S02]  /*12b90*/  FMNMX.FTZ R5, R4, R5, !PT ;  /* 0x0000000504057209 */ /* 0x000fe40007810000 */
[----:B------:R-:W-:Y:S02]  /*12ba0*/  FSEL R153, R7, -INF , P0 ;  /* 0xff80000007997808 */ /* 0x000fe40000000000 */
[----:B------:R-:W-:Y:S04]  /*12bb0*/  ISETP.GT.AND P0, PT, R148, 0x8, PT ;  /* 0x000000089400780c */ /* 0x000fe80003f04270 */
[----:B------:R-:W-:Y:S02]  /*12bc0*/  FSEL R8, R8, -INF , P0 ;  /* 0xff80000008087808 */ /* 0x000fe40000000000 */
[----:B------:R-:W-:Y:S02]  /*12bd0*/  ISETP.GT.AND P0, PT, R148, 0x9, PT ;  /* 0x000000099400780c */ /* 0x000fe40003f04270 */
[----:B------:R-:W-:Y:S02]  /*12be0*/  FMNMX.FTZ R5, R8, R5, !PT ;  /* 0x0000000508057209 */ /* 0x000fe40007810000 */
        /* <DEDUP_REMOVED lines=16> */
[----:B------:R-:W-:Y:S02]  /*12cf0*/  FMNMX.FTZ R10, R155, R2, !PT ;  /* 0x000000029b0a7209 */ /* 0x000fe40007810000 */
[C---:B------:R-:W-:Y:S02]  /*12d00*/  ISETP.GT.AND P0, PT, R0.reuse, 0x9, PT ;  /* 0x000000090000780c */ /* 0x040fe40003f04270 */
[----:B------:R-:W-:Y:S02]  /*12d10*/  FMNMX.FTZ R10, R153, R10, !PT ;  /* 0x0000000a990a7209 */ /* 0x000fe40007810000 */
[----:B------:R-:W-:Y:S02]  /*12d20*/  FSEL R11, R11, -INF , P0 ;  /* 0xff8000000b0b7808 */ /* 0x000fe40000000000 */
[----:B------:R-:W-:Y:S02]  /*12d30*/  ISETP.GT.AND P0, PT, R0, 0x10, PT ;  /* 0x000000100000780c */ /* 0x000fe40003f04270 */
[----:B------:R-:W-:Y:S02]  /*12d40*/  FMNMX.FTZ R12, R9, R10, !PT ;  /* 0x0000000a090c7209 */ /* 0x000fe40007810000 */
[----:B------:R-:W-:Y:S01]  /*12d50*/  FSEL R167, R14, -INF , P0 ;  /* 0xff8000000ea77808 */ /* 0x000fe20000000000 */
[----:B------:R-:W1:Y:S01]  /*12d60*/  SHFL.BFLY PT, R10, R5, 0x2, 0x1f ;  /* 0x0c401f00050a7f89 */ /* 0x000e6200000e0000 */
[C---:B------:R-:W-:Y:S02]  /*12d70*/  ISETP.GT.AND P0, PT, R0.reuse, 0x11, PT ;  /* 0x000000110000780c */ /* 0x040fe40003f04270 */
[----:B------:R-:W-:Y:S02]  /*12d80*/  FMNMX.FTZ R12, R11, R12, !PT ;  /* 0x0000000c0b0c7209 */ /* 0x000fe40007810000 */
[----:B------:R-:W-:Y:S02]  /*12d90*/  FSEL R165, R15, -INF , P0 ;  /* 0xff8000000fa57808 */ /* 0x000fe40000000000 */
[----:B------:R-:W-:Y:S02]  /*12da0*/  FMNMX.FTZ R12, R167, R12, !PT ;  /* 0x0000000ca70c7209 */ /* 0x000fe40007810000 */
[----:B------:R-:W-:Y:S04]  /*12db0*/  ISETP.GT.AND P0, PT, R0, 0x18, PT ;  /* 0x000000180000780c */ /* 0x000fe80003f04270 */
[----:B------:R-:W-:Y:S02]  /*12dc0*/  FSEL R161, R18, -INF , P0 ;  /* 0xff80000012a17808 */ /* 0x000fe40000000000 */
[----:B------:R-:W-:Y:S02]  /*12dd0*/  ISETP.GT.AND P0, PT, R0, 0x19, PT ;  /* 0x000000190000780c */ /* 0x000fe40003f04270 */
[----:B------:R-:W-:Y:S02]  /*12de0*/  FMNMX.FTZ R0, R165, R12, !PT ;  /* 0x0000000ca5007209 */ /* 0x000fe40007810000 */
[----:B------:R-:W-:Y:S02]  /*12df0*/  FSEL R149, R19, -INF , P0 ;  /* 0xff80000013957808 */ /* 0x000fe40000000000 */
[----:B------:R-:W-:Y:S02]  /*12e00*/  FMNMX.FTZ R0, R161, R0, !PT ;  /* 0x00000000a1007209 */ /* 0x000fe40007810000 */
[----:B-1----:R-:W-:Y:S02]  /*12e10*/  FMNMX.FTZ R13, R10, R5, !PT ;  /* 0x000000050a0d7209 */ /* 0x002fe40007810000 */
[----:B------:R-:W-:Y:S03]  /*12e20*/  FMNMX.FTZ R7, R149, R0, !PT ;  /* 0x0000000095077209 */ /* 0x000fe60007810000 */
[----:B------:R-:W-:Y:S08]  /*12e30*/  SHFL.BFLY PT, R10, R13, 0x1, 0x1f ;  /* 0x0c201f000d0a7f89 */ /* 0x000ff000000e0000 */
[----:B------:R-:W1:Y:S02]  /*12e40*/  SHFL.BFLY PT, R0, R7, 0x2, 0x1f ;  /* 0x0c401f0007007f89 */ /* 0x000e6400000e0000 */
[----:B-1----:R-:W-:Y:S02]  /*12e50*/  FMNMX.FTZ R5, R7, R0, !PT ;  /* 0x0000000007057209 */ /* 0x002fe40007810000 */
[----:B------:R-:W-:Y:S04]  /*12e60*/  FMNMX.FTZ R0, R13, R10, !PT ;  /* 0x0000000a0d007209 */ /* 0x000fe80007810000 */
[----:B------:R-:W-:Y:S01]  /*12e70*/  LDSM.16.MT88.4 R12, [R215+0x8080] ;  /* 0x00808000d70c783b */ /* 0x000fe20000004200 */
[C---:B------:R-:W-:Y:S01]  /*12e80*/  FSETP.NEU.FTZ.AND P0, PT, R0.reuse, -INF , PT ;  /* 0xff8000000000780b */ /* 0x040fe20003f1d000 */
[----:B------:R-:W-:Y:S06]  /*12e90*/  FMUL.FTZ R163, R0, c[0x0][0x2d0] ;  /* 0x0000b40000a37a20 */ /* 0x000fec0000410000 */
[----:B------:R-:W1:Y:S01]  /*12ea0*/  SHFL.BFLY PT, R148, R5, 0x1, 0x1f ;  /* 0x0c201f0005947f89 */ /* 0x000e6200000e0000 */
[----:B------:R-:W-:Y:S05]  /*12eb0*/  FSEL R163, R163, RZ, P0 ;  /* 0x000000ffa3a37208 */ /* 0x000fea0000000000 */
[--C-:B------:R-:W-:Y:S02]  /*12ec0*/  FFMA.FTZ R151, R150, c[0x0][0x2d0], -R163.reuse ;  /* 0x0000b40096977a23 */ /* 0x100fe400000108a3 */
[--C-:B------:R-:W-:Y:S01]  /*12ed0*/  FFMA.FTZ R150, R4, c[0x0][0x2d0], -R163.reuse ;  /* 0x0000b40004967a23 */ /* 0x100fe200000108a3 */
[----:B------:R-:W-:Y:S01]  /*12ee0*/  FSEL R4, R0, RZ, P0 ;  /* 0x000000ff00047208 */ /* 0x000fe20000000000 */
[--C-:B------:R-:W-:Y:S02]  /*12ef0*/  FFMA.FTZ R241, R8, c[0x0][0x2d0], -R163.reuse ;  /* 0x0000b40008f17a23 */ /* 0x100fe400000108a3 */
[----:B------:R-:W-:Y:S01]  /*12f00*/  FFMA.FTZ R240, R6, c[0x0][0x2d0], -R163 ;  /* 0x0000b40006f07a23 */ /* 0x000fe200000108a3 */
[----:B------:R-:W-:Y:S01]  /*12f10*/  MUFU.EX2 R151, R151 ;  /* 0x0000009700977308 */ /* 0x000fe20000000800 */
[----:B------:R-:W-:Y:S02]  /*12f20*/  FADD.FTZ R4, -R4, R3 ;  /* 0x0000000304047221 */ /* 0x000fe40000010100 */
[--C-:B------:R-:W-:Y:S02]  /*12f30*/  FFMA.FTZ R242, R168, c[0x0][0x2d0], -R163.reuse ;  /* 0x0000b400a8f27a23 */ /* 0x100fe400000108a3 */
[----:B------:R-:W-:Y:S01]  /*12f40*/  FMUL.FTZ R3, R4, c[0x0][0x2d0] ;  /* 0x0000b40004037a20 */ /* 0x000fe20000410000 */
[----:B------:R-:W-:Y:S01]  /*12f50*/  LDSM.16.MT88.4 R168, [R208+0x9880] ;  /* 0x00988000d0a8783b */ /* 0x000fe20000004200 */
[--C-:B------:R-:W-:Y:S02]  /*12f60*/  FFMA.FTZ R243, R166, c[0x0][0x2d0], -R163.reuse ;  /* 0x0000b400a6f37a23 */ /* 0x100fe400000108a3 */
[--C-:B------:R-:W-:Y:S01]  /*12f70*/  FFMA.FTZ R246, R164, c[0x0][0x2d0], -R163.reuse ;  /* 0x0000b400a4f67a23 */ /* 0x100fe200000108a3 */
[----:B------:R-:W2:Y:S01]  /*12f80*/  MUFU.EX2 R150, R150 ;  /* 0x0000009600967308 */ /* 0x000ea20000000800 */
[----:B-1----:R-:W-:Y:S01]  /*12f90*/  FMNMX.FTZ R148, R148, R5, !PT ;  /* 0x0000000594947209 */ /* 0x002fe20007810000 */
[----:B------:R-:W-:Y:S03]  /*12fa0*/  FFMA.FTZ R163, R162, c[0x0][0x2d0], -R163 ;  /* 0x0000b400a2a37a23 */ /* 0x000fe600000108a3 */
[C---:B------:R-:W-:Y:S01]  /*12fb0*/  FSETP.NEU.FTZ.AND P0, PT, R148.reuse, -INF , PT ;  /* 0xff8000009400780b */ /* 0x040fe20003f1d000 */
[C---:B------:R-:W-:Y:S03]  /*12fc0*/  FMUL.FTZ R160, R148.reuse, c[0x0][0x2d0] ;  /* 0x0000b40094a07a20 */ /* 0x040fe60000410000 */
[----:B------:R-:W-:Y:S01]  /*12fd0*/  FSEL R5, R148, RZ, P0 ;  /* 0x000000ff94057208 */ /* 0x000fe20000000000 */
[----:B------:R-:W1:Y:S01]  /*12fe0*/  MUFU.EX2 R3, R3 ;  /* 0x0000000300037308 */ /* 0x000e620000000800 */
[----:B------:R-:W-:Y:S02]  /*12ff0*/  FSEL R160, R160, RZ, P0 ;  /* 0x000000ffa0a07208 */ /* 0x000fe40000000000 */
[----:B------:R-:W-:Y:S01]  /*13000*/  ISETP.LT.AND P0, PT, R235, UR7, PT ;  /* 0x00000007eb007c0c */ /* 0x000fe2000bf01270 */
[----:B------:R-:W-:Y:S01]  /*13010*/  FADD.FTZ R5, -R5, R2 ;  /* 0x0000000205057221 */ /* 0x000fe20000010100 */
[----:B------:R-:W-:Y:S01]  /*13020*/  UIADD3 UR7, UR7, -0x1, URZ ;  /* 0xffffffff07077890 */ /* 0x000fe2000fffe03f */
[--C-:B------:R-:W-:Y:S02]  /*13030*/  FFMA.FTZ R239, R155, c[0x0][0x2d0], -R160.reuse ;  /* 0x0000b4009bef7a23 */ /* 0x100fe400000108a0 */
[--C-:B------:R-:W-:Y:S02]  /*13040*/  FFMA.FTZ R238, R153, c[0x0][0x2d0], -R160.reuse ;  /* 0x0000b40099ee7a23 */ /* 0x100fe400000108a0 */
[--C-:B------:R-:W-:Y:S01]  /*13050*/  FFMA.FTZ R237, R9, c[0x0][0x2d0], -R160.reuse ;  /* 0x0000b40009ed7a23 */ /* 0x100fe200000108a0 */
[----:B------:R-:W-:Y:S01]  /*13060*/  MUFU.EX2 R241, R241 ;  /* 0x000000f100f17308 */ /* 0x000fe20000000800 */
[--C-:B------:R-:W-:Y:S02]  /*13070*/  FFMA.FTZ R236, R11, c[0x0][0x2d0], -R160.reuse ;  /* 0x0000b4000bec7a23 */ /* 0x100fe400000108a0 */
[----:B------:R-:W-:Y:S01]  /*13080*/  FMUL.FTZ R2, R5, c[0x0][0x2d0] ;  /* 0x0000b40005027a20 */ /* 0x000fe20000410000 */
[----:B--2---:R-:W-:Y:S01]  /*13090*/  F2FP.BF16.PACK_AB R152, R150, R151 ;  /* 0x000000979698723e */ /* 0x004fe200000010ff */
[--C-:B------:R-:W-:Y:S02]  /*130a0*/  FFMA.FTZ R244, R167, c[0x0][0x2d0], -R160.reuse ;  /* 0x0000b400a7f47a23 */ /* 0x100fe400000108a0 */
[--C-:B------:R-:W-:Y:S02]  /*130b0*/  FFMA.FTZ R245, R165, c[0x0][0x2d0], -R160.reuse ;  /* 0x0000b400a5f57a23 */ /* 0x100fe400000108a0 */
[----:B------:R-:W-:Y:S01]  /*130c0*/  LDSM.16.MT88.4 R164, [R210+0x9880] ;  /* 0x00988000d2a4783b */ /* 0x000fe20000004200 */
[----:B------:R-:W2:Y:S01]  /*130d0*/  MUFU.EX2 R2, R2 ;  /* 0x0000000200027308 */ /* 0x000ea20000000800 */
[--C-:B------:R-:W-:Y:S02]  /*130e0*/  FFMA.FTZ R248, R161, c[0x0][0x2d0], -R160.reuse ;  /* 0x0000b400a1f87a23 */ /* 0x100fe400000108a0 */
[C---:B-1----:R-:W-:Y:S02]  /*130f0*/  FMUL.FTZ R4, R3.reuse, R144 ;  /* 0x0000009003047220 */ /* 0x042fe40000410000 */
[C---:B------:R-:W-:Y:S02]  /*13100*/  FMUL.FTZ R5, R3.reuse, R145 ;  /* 0x0000009103057220 */ /* 0x040fe40000410000 */
[C---:B------:R-:W-:Y:S02]  /*13110*/  FMUL.FTZ R8, R3.reuse, R132 ;  /* 0x0000008403087220 */ /* 0x040fe40000410000 */
[C---:B------:R-:W-:Y:S01]  /*13120*/  FMUL.FTZ R9, R3.reuse, R133 ;  /* 0x0000008503097220 */ /* 0x040fe20000410000 */
[----:B------:R-:W1:Y:S01]  /*13130*/  MUFU.EX2 R240, R240 ;  /* 0x000000f000f07308 */ /* 0x000e620000000800 */
[C---:B------:R-:W-:Y:S02]  /*13140*/  FMUL.FTZ R16, R3.reuse, R140 ;  /* 0x0000008c03107220 */ /* 0x040fe40000410000 */
[----:B------:R-:W-:Y:S02]  /*13150*/  FMUL.FTZ R17, R3, R141 ;  /* 0x0000008d03117220 */ /* 0x000fe40000410000 */
[----:B------:R-:W-:Y:S02]  /*13160*/  FFMA.FTZ R160, R149, c[0x0][0x2d0], -R160 ;  /* 0x0000b40095a07a23 */ /* 0x000fe400000108a0 */
[C---:B------:R-:W-:Y:S02]  /*13170*/  FMUL.FTZ R28, R3.reuse, R28 ;  /* 0x0000001c031c7220 */ /* 0x040fe40000410000 */
[C---:B------:R-:W-:Y:S01]  /*13180*/  FMUL.FTZ R29, R3.reuse, R29 ;  /* 0x0000001d031d7220 */ /* 0x040fe20000410000 */
[----:B------:R-:W-:Y:S01]  /*13190*/  MUFU.EX2 R239, R239 ;  /* 0x000000ef00ef7308 */ /* 0x000fe20000000800 */
[C---:B------:R-:W-:Y:S02]  /*131a0*/  FMUL.FTZ R32, R3.reuse, R32 ;  /* 0x0000002003207220 */ /* 0x040fe40000410000 */
[C---:B------:R-:W-:Y:S02]  /*131b0*/  FMUL.FTZ R33, R3.reuse, R33 ;  /* 0x0000002103217220 */ /* 0x040fe40000410000 */
[C---:B--2---:R-:W-:Y:S02]  /*131c0*/  FMUL.FTZ R6, R2.reuse, R146 ;  /* 0x0000009202067220 */ /* 0x044fe40000410000 */
[C---:B------:R-:W-:Y:S02]  /*131d0*/  FMUL.FTZ R7, R2.reuse, R147 ;  /* 0x0000009302077220 */ /* 0x040fe40000410000 */
[----:B------:R-:W2:Y:S01]  /*131e0*/  LDSM.16.MT88.4 R144, [R209+0x8080] ;  /* 0x00808000d190783b */ /* 0x000ea20000004200 */
[----:B------:R-:W3:Y:S01]  /*131f0*/  MUFU.EX2 R238, R238 ;  /* 0x000000ee00ee7308 */ /* 0x000ee20000000800 */
[C---:B------:R-:W-:Y:S02]  /*13200*/  FMUL.FTZ R10, R2.reuse, R134 ;  /* 0x00000086020a7220 */ /* 0x040fe40000410000 */
[----:B------:R-:W-:Y:S01]  /*13210*/  FMUL.FTZ R11, R2, R135 ;  /* 0x00000087020b7220 */ /* 0x000fe20000410000 */
[----:B-1----:R-:W-:Y:S01]  /*13220*/  F2FP.BF16.PACK_AB R154, R240, R241 ;  /* 0x000000f1f09a723e */ /* 0x002fe200000010ff */
[C---:B------:R-:W-:Y:S02]  /*13230*/  FMUL.FTZ R18, R2.reuse, R142 ;  /* 0x0000008e02127220 */ /* 0x040fe40000410000 */
[----:B------:R-:W1:Y:S01]  /*13240*/  LDSM.16.MT88.4 R132, [R208+0x8080] ;  /* 0x00808000d084783b */ /* 0x000e620000004200 */
[C---:B------:R-:W-:Y:S02]  /*13250*/  FMUL.FTZ R19, R2.reuse, R143 ;  /* 0x0000008f02137220 */ /* 0x040fe40000410000 */
[----:B------:R-:W-:Y:S01]  /*13260*/  MUFU.EX2 R237, R237 ;  /* 0x000000ed00ed7308 */ /* 0x000fe20000000800 */
[C---:B------:R-:W-:Y:S02]  /*13270*/  FMUL.FTZ R30, R2.reuse, R30 ;  /* 0x0000001e021e7220 */ /* 0x040fe40000410000 */
[C---:B------:R-:W-:Y:S02]  /*13280*/  FMUL.FTZ R31, R2.reuse, R31 ;  /* 0x0000001f021f7220 */ /* 0x040fe40000410000 */
[----:B------:R-:W-:Y:S01]  /*13290*/  LDSM.16.MT88.4 R140, [R210+0x9080] ;  /* 0x00908000d28c783b */ /* 0x000fe20000004200 */
[C---:B------:R-:W-:Y:S02]  /*132a0*/  FMUL.FTZ R34, R2.reuse, R34 ;  /* 0x0000002202227220 */ /* 0x040fe40000410000 */
[----:B------:R-:W-:Y:S02]  /*132b0*/  FMUL.FTZ R35, R2, R35 ;  /* 0x0000002302237220 */ /* 0x000fe40000410000 */
[----:B------:R-:W4:Y:S01]  /*132c0*/  MUFU.EX2 R236, R236 ;  /* 0x000000ec00ec7308 */ /* 0x000f220000000800 */
[C---:B------:R-:W-:Y:S02]  /*132d0*/  FMUL.FTZ R36, R3.reuse, R36 ;  /* 0x0000002403247220 */ /* 0x040fe40000410000 */
[C---:B------:R-:W-:Y:S01]  /*132e0*/  FMUL.FTZ R37, R3.reuse, R37 ;  /* 0x0000002503257220 */ /* 0x040fe20000410000 */
        /* <DEDUP_REMOVED lines=13> */
[----:B----4-:R-:W-:Y:S01]  /*133c0*/  F2FP.BF16.PACK_AB R155, R236, R237 ;  /* 0x000000edec9b723e */ /* 0x010fe200000010ff */
[C---:B------:R-:W-:Y:S02]  /*133d0*/  FMUL.FTZ R48, R3.reuse, R48 ;  /* 0x0000003003307220 */ /* 0x040fe40000410000 */
[C---:B------:R-:W-:Y:S02]  /*133e0*/  FMUL.FTZ R49, R3.reuse, R49 ;  /* 0x0000003103317220 */ /* 0x040fe40000410000 */
[C---:B------:R-:W-:Y:S01]  /*133f0*/  FMUL.FTZ R50, R2.reuse, R50 ;  /* 0x0000003202327220 */ /* 0x040fe20000410000 */
[----:B------:R-:W-:Y:S01]  /*13400*/  MUFU.EX2 R242, R242 ;  /* 0x000000f200f27308 */ /* 0x000fe20000000800 */
[C---:B------:R-:W-:Y:S05]  /*13410*/  HMMA.16816.F32.BF16 R4, R152.reuse, R12, R4 ;  /* 0x0000000c9804723c */ /* 0x040fea0000041804 */
[C---:B------:R-:W-:Y:S02]  /*13420*/  FMUL.FTZ R51, R2.reuse, R51 ;  /* 0x0000003302337220 */ /* 0x040fe40000410000 */
[C---:B------:R-:W-:Y:S01]  /*13430*/  FMUL.FTZ R12, R3.reuse, R136 ;  /* 0x00000088030c7220 */ /* 0x040fe20000410000 */
[C---:B------:R-:W-:Y:S01]  /*13440*/  HMMA.16816.F32.BF16 R8, R152.reuse, R14, R8 ;  /* 0x0000000e9808723c */ /* 0x040fe20000041808 */
[----:B------:R-:W4:Y:S03]  /*13450*/  MUFU.EX2 R243, R243 ;  /* 0x000000f300f37308 */ /* 0x000f260000000800 */
[C---:B------:R-:W-:Y:S01]  /*13460*/  FMUL.FTZ R13, R3.reuse, R137 ;  /* 0x00000089030d7220 */ /* 0x040fe20000410000 */
[----:B---3--:R-:W-:Y:S01]  /*13470*/  LDSM.16.MT88.4 R160, [R215+0x9880] ;  /* 0x00988000d7a0783b */ /* 0x008fe20000004200 */
[C---:B------:R-:W-:Y:S02]  /*13480*/  FMUL.FTZ R20, R3.reuse, R20 ;  /* 0x0000001403147220 */ /* 0x040fe40000410000 */
[C---:B------:R-:W-:Y:S03]  /*13490*/  FMUL.FTZ R14, R2.reuse, R138 ;  /* 0x0000008a020e7220 */ /* 0x040fe60000410000 */
[----:B------:R-:W-:Y:S01]  /*134a0*/  MUFU.EX2 R244, R244 ;  /* 0x000000f400f47308 */ /* 0x000fe20000000800 */
[C---:B------:R-:W-:Y:S02]  /*134b0*/  FMUL.FTZ R15, R2.reuse, R139 ;  /* 0x0000008b020f7220 */ /* 0x040fe40000410000 */
[----:B------:R-:W3:Y:S01]  /*134c0*/  LDSM.16.MT88.4 R136, [R215+0x9080] ;  /* 0x00908000d788783b */ /* 0x000ee20000004200 */
[C---:B------:R-:W-:Y:S02]  /*134d0*/  FMUL.FTZ R52, R3.reuse, R52 ;  /* 0x0000003403347220 */ /* 0x040fe40000410000 */
[C---:B------:R-:W-:Y:S02]  /*134e0*/  FMUL.FTZ R53, R3.reuse, R53 ;  /* 0x0000003503357220 */ /* 0x040fe40000410000 */
[C---:B------:R-:W-:Y:S02]  /*134f0*/  HMMA.16816.F32.BF16 R12, R152.reuse, R156, R12 ;  /* 0x0000009c980c723c */ /* 0x040fe4000004180c */
[----:B------:R-:W5:Y:S01]  /*13500*/  MUFU.EX2 R245, R245 ;  /* 0x000000f500f57308 */ /* 0x000f620000000800 */
[C---:B------:R-:W-:Y:S02]  /*13510*/  FMUL.FTZ R54, R2.reuse, R54 ;  /* 0x0000003602367220 */ /* 0x040fe40000410000 */
[C---:B------:R-:W-:Y:S02]  /*13520*/  FMUL.FTZ R55, R2.reuse, R55 ;  /* 0x0000003702377220 */ /* 0x040fe40000410000 */
[C---:B------:R-:W-:Y:S01]  /*13530*/  FMUL.FTZ R56, R3.reuse, R56 ;  /* 0x0000003803387220 */ /* 0x040fe20000410000 */
[C---:B------:R-:W-:Y:S01]  /*13540*/  HMMA.16816.F32.BF16 R16, R152.reuse, R158, R16 ;  /* 0x0000009e9810723c */ /* 0x040fe20000041810 */
[----:B------:R-:W-:Y:S03]  /*13550*/  LDSM.16.MT88.4 R156, [R209+0x8880] ;  /* 0x00888000d19c783b */ /* 0x000fe60000004200 */
[C---:B------:R-:W-:Y:S01]  /*13560*/  FMUL.FTZ R21, R3.reuse, R21 ;  /* 0x0000001503157220 */ /* 0x040fe20000410000 */
[----:B------:R-:W1:Y:S01]  /*13570*/  MUFU.EX2 R246, R246 ;  /* 0x000000f600f67308 */ /* 0x000e620000000800 */
[C---:B------:R-:W-:Y:S02]  /*13580*/  FMUL.FTZ R22, R2.reuse, R22 ;  /* 0x0000001602167220 */ /* 0x040fe40000410000 */
[C---:B------:R-:W-:Y:S04]  /*13590*/  FMUL.FTZ R23, R2.reuse, R23 ;  /* 0x0000001702177220 */ /* 0x040fe80000410000 */
[C---:B------:R-:W-:Y:S02]  /*135a0*/  FMUL.FTZ R57, R3.reuse, R57 ;  /* 0x0000003903397220 */ /* 0x040fe40000410000 */
[C---:B------:R-:W-:Y:S01]  /*135b0*/  FMUL.FTZ R58, R2.reuse, R58 ;  /* 0x0000003a023a7220 */ /* 0x040fe20000410000 */
[C---:B--2---:R-:W-:Y:S01]  /*135c0*/  HMMA.16816.F32.BF16 R20, R152.reuse, R144, R20 ;  /* 0x000000909814723c */ /* 0x044fe20000041814 */
[----:B------:R-:W2:Y:S02]  /*135d0*/  MUFU.EX2 R248, R248 ;  /* 0x000000f800f87308 */ /* 0x000ea40000000800 */
        /* <DEDUP_REMOVED lines=10> */
[C---:B-1----:R-:W-:Y:S04]  /*13680*/  HMMA.16816.F32.BF16 R28, R152.reuse, R132, R28 ;  /* 0x00000084981c723c */ /* 0x042fe8000004181c */
[C---:B------:R-:W-:Y:S02]  /*13690*/  FMUL.FTZ R64, R3.reuse, R64 ;  /* 0x0000004003407220 */ /* 0x040fe40000410000 */
[C---:B------:R-:W-:Y:S02]  /*136a0*/  FMUL.FTZ R65, R3.reuse, R65 ;  /* 0x0000004103417220 */ /* 0x040fe40000410000 */
[C---:B------:R-:W-:Y:S01]  /*136b0*/  HMMA.16816.F32.BF16 R32, R152.reuse, R134, R32 ;  /* 0x000000869820723c */ /* 0x040fe20000041820 */
[----:B------:R-:W1:Y:S03]  /*136c0*/  LDSM.16.MT88.4 R132, [R209+0x9080] ;  /* 0x00908000d184783b */ /* 0x000e660000004200 */
[C---:B------:R-:W-:Y:S02]  /*136d0*/  FMUL.FTZ R66, R2.reuse, R66 ;  /* 0x0000004202427220 */ /* 0x040fe40000410000 */
[C---:B------:R-:W-:Y:S02]  /*136e0*/  FMUL.FTZ R67, R2.reuse, R67 ;  /* 0x0000004302437220 */ /* 0x040fe40000410000 */
[C---:B---3--:R-:W-:Y:S04]  /*136f0*/  HMMA.16816.F32.BF16 R36, R152.reuse, R136, R36 ;  /* 0x000000889824723c */ /* 0x048fe80000041824 */
[C---:B------:R-:W-:Y:S02]  /*13700*/  FMUL.FTZ R68, R3.reuse, R68 ;  /* 0x0000004403447220 */ /* 0x040fe40000410000 */
[C---:B------:R-:W-:Y:S02]  /*13710*/  FMUL.FTZ R69, R3.reuse, R69 ;  /* 0x0000004503457220 */ /* 0x040fe40000410000 */
[C---:B------:R-:W-:Y:S01]  /*13720*/  HMMA.16816.F32.BF16 R40, R152.reuse, R138, R40 ;  /* 0x0000008a9828723c */ /* 0x040fe20000041828 */
[----:B------:R-:W3:Y:S03]  /*13730*/  LDSM.16.MT88.4 R136, [R208+0x9080] ;  /* 0x00908000d088783b */ /* 0x000ee60000004200 */
[C---:B------:R-:W-:Y:S02]  /*13740*/  FMUL.FTZ R70, R2.reuse, R70 ;  /* 0x0000004602467220 */ /* 0x040fe40000410000 */
[C---:B------:R-:W-:Y:S02]  /*13750*/  FMUL.FTZ R71, R2.reuse, R71 ;  /* 0x0000004702477220 */ /* 0x040fe40000410000 */
[C---:B------:R-:W-:Y:S04]  /*13760*/  HMMA.16816.F32.BF16 R44, R152.reuse, R140, R44 ;  /* 0x0000008c982c723c */ /* 0x040fe8000004182c */
[C---:B------:R-:W-:Y:S02]  /*13770*/  FMUL.FTZ R72, R3.reuse, R72 ;  /* 0x0000004803487220 */ /* 0x040fe40000410000 */
[C---:B------:R-:W-:Y:S02]  /*13780*/  FMUL.FTZ R73, R3.reuse, R73 ;  /* 0x0000004903497220 */ /* 0x040fe40000410000 */
[C---:B------:R-:W-:Y:S01]  /*13790*/  HMMA.16816.F32.BF16 R48, R152.reuse, R142, R48 ;  /* 0x0000008e9830723c */ /* 0x040fe20000041830 */
[----:B------:R-:W2:Y:S03]  /*137a0*/  LDSM.16.MT88.4 R140, [R215+0xa080] ;  /* 0x00a08000d78c783b */ /* 0x000ea60000004200 */
        /* <DEDUP_REMOVED lines=61> */
[C---:B---3--:R-:W-:Y:S03]  /*13b80*/  HMMA.16816.F32.BF16 R108, R152.reuse, R136, R108 ;  /* 0x00000088986c723c */ /* 0x048fe6000004186c */
[C---:B------:R-:W-:Y:S02]  /*13b90*/  FMUL.FTZ R114, R2.reuse, R114 ;  /* 0x0000007202727220 */ /* 0x040fe40000410000 */
[C---:B------:R-:W-:Y:S02]  /*13ba0*/  FMUL.FTZ R115, R2.reuse, R115 ;  /* 0x0000007302737220 */ /* 0x040fe40000410000 */
[C---:B------:R-:W-:Y:S02]  /*13bb0*/  FMUL.FTZ R116, R3.reuse, R116 ;  /* 0x0000007403747220 */ /* 0x040fe40000410000 */
[C---:B------:R-:W-:Y:S03]  /*13bc0*/  FMUL.FTZ R117, R3.reuse, R117 ;  /* 0x0000007503757220 */ /* 0x040fe60000410000 */
[C---:B------:R-:W-:Y:S01]  /*13bd0*/  HMMA.16816.F32.BF16 R112, R152.reuse, R138, R112 ;  /* 0x0000008a9870723c */ /* 0x040fe20000041870 */
[----:B------:R-:W3:Y:S02]  /*13be0*/  LDSM.16.MT88.4 R136, [R215+0x8880] ;  /* 0x00888000d788783b */ /* 0x000ee40000004200 */
        /* <DEDUP_REMOVED lines=24> */
[----:B----4-:R-:W-:Y:S01]  /*13d70*/  F2FP.BF16.PACK_AB R152, R243, R242 ;  /* 0x000000f2f398723e */ /* 0x010fe200000010ff */
[----:B------:R-:W-:Y:S01]  /*13d80*/  FADD.FTZ R3, R241, R150 ;  /* 0x00000096f1037221 */ /* 0x000fe20000010000 */
[----:B-----5:R-:W-:Y:S03]  /*13d90*/  F2FP.BF16.PACK_AB R153, R245, R244 ;  /* 0x000000f4f599723e */ /* 0x020fe600000010ff */
[----:B------:R-:W-:Y:S01]  /*13da0*/  F2FP.BF16.PACK_AB R154, R247, R246 ;  /* 0x000000f6f79a723e */ /* 0x000fe200000010ff */
[----:B------:R-:W-:Y:S01]  /*13db0*/  FADD.FTZ R3, R240, R3 ;  /* 0x00000003f0037221 */ /* 0x000fe20000010000 */
[----:B------:R-:W-:Y:S03]  /*13dc0*/  F2FP.BF16.PACK_AB R155, R149, R248 ;  /* 0x000000f8959b723e */ /* 0x000fe600000010ff */
[----:B------:R-:W-:Y:S01]  /*13dd0*/  FADD.FTZ R242, R242, R3 ;  /* 0x00000003f2f27221 */ /* 0x000fe20000010000 */
[----:B------:R-:W-:Y:S03]  /*13de0*/  MOV R3, R0 ;  /* 0x0000000000037202 */ /* 0x000fe60000000f00 */
[C---:B---3--:R-:W-:Y:S01]  /*13df0*/  HMMA.16816.F32.BF16 R144, R152.reuse, R136, R4 ;  /* 0x000000889890723c */ /* 0x048fe20000041804 */
[----:B------:R-:W1:Y:S02]  /*13e00*/  LDSM.16.MT88.4 R4, [R208+0x8880] ;  /* 0x00888000d004783b */ /* 0x000e640000004200 */
[----:B------:R-:W-:Y:S04]  /*13e10*/  FADD.FTZ R243, R243, R242 ;  /* 0x000000f2f3f37221 */ /* 0x000fe80000010000 */
[----:B------:R-:W-:Y:S01]  /*13e20*/  FADD.FTZ R224, R246, R243 ;  /* 0x000000f3f6e07221 */ /* 0x000fe20000010000 */
[C---:B------:R-:W-:Y:S01]  /*13e30*/  HMMA.16816.F32.BF16 R132, R152.reuse, R138, R8 ;  /* 0x0000008a9884723c */ /* 0x040fe20000041808 */
[----:B------:R-:W3:Y:S03]  /*13e40*/  LDSM.16.MT88.4 R8, [R209+0x9880] ;  /* 0x00988000d108783b */ /* 0x000ee60000004200 */
[----:B------:R-:W-:Y:S04]  /*13e50*/  FADD.FTZ R224, R247, R224 ;  /* 0x000000e0f7e07221 */ /* 0x000fe80000010000 */
[C---:B--2---:R-:W-:Y:S01]  /*13e60*/  HMMA.16816.F32.BF16 R136, R152.reuse, R140, R12 ;  /* 0x0000008c9888723c */ /* 0x044fe2000004180c */
[----:B------:R-:W2:Y:S07]  /*13e70*/  LDSM.16.MT88.4 R12, [R209+0xa880] ;  /* 0x00a88000d10c783b */ /* 0x000eae0000004200 */
[C---:B------:R-:W-:Y:S01]  /*13e80*/  HMMA.16816.F32.BF16 R140, R152.reuse, R142, R16 ;  /* 0x0000008e988c723c */ /* 0x040fe20000041810 */
[----:B------:R-:W4:Y:S07]  /*13e90*/  LDSM.16.MT88.4 R16, [R209+0xb880] ;  /* 0x00b88000d110783b */ /* 0x000f2e0000004200 */
[C---:B------:R-:W-:Y:S08]  /*13ea0*/  HMMA.16816.F32.BF16 R20, R152.reuse, R156, R20 ;  /* 0x0000009c9814723c */ /* 0x040ff00000041814 */
[C---:B------:R-:W-:Y:S08]  /*13eb0*/  HMMA.16816.F32.BF16 R24, R152.reuse, R158, R24 ;  /* 0x0000009e9818723c */ /* 0x040ff00000041818 */
[C---:B-1----:R-:W-:Y:S07]  /*13ec0*/  HMMA.16816.F32.BF16 R28, R152.reuse, R4, R28 ;  /* 0x00000004981c723c */ /* 0x042fee000004181c */
[----:B------:R-:W-:Y:S01]  /*13ed0*/  FADD.FTZ R5, R237, R238 ;  /* 0x000000eeed057221 */ /* 0x000fe20000010000 */
[C---:B------:R-:W-:Y:S04]  /*13ee0*/  HMMA.16816.F32.BF16 R32, R152.reuse, R6, R32 ;  /* 0x000000069820723c */ /* 0x040fe80000041820 */
[----:B------:R-:W-:Y:S04]  /*13ef0*/  FADD.FTZ R5, R236, R5 ;  /* 0x00000005ec057221 */ /* 0x000fe80000010000 */
        /* <DEDUP_REMOVED lines=29> */
.L_x_743:
[----:B------:R-:W-:-:S13]  /*140d0*/  ISETP.LE.AND P0, PT, RZ, UR7, PT ;  /* 0x00000007ff007c0c */ /* 0x000fda000bf03270 */
[----:B------:R-:W-:Y:S05]  /*140e0*/  @!P0 BRA `(.L_x_747) ;  /* 0x0000214000008947 */ /* 0x000fea0003800000 */
[----:B------:R-:W1:Y:S01]  /*140f0*/  S2R R3, SR_TID.X ;  /* 0x0000000000037919 */ /* 0x000e620000002100 */
[----:B------:R-:W-:Y:S01]  /*14100*/  SHF.R.S32.HI R229, RZ, 0x1f, R198 ;  /* 0x0000001fffe57819 */ /* 0x000fe200000114c6 */
[----:B------:R-:W-:Y:S01]  /*14110*/  IMAD.MOV.U32 R149, RZ, RZ, R148 ;  /* 0x000000ffff957224 */ /* 0x000fe200078e0094 */
[C---:B------:R-:W-:Y:S01]  /*14120*/  SHF.L.U64.HI R228, R196.reuse, 0x1, R199 ;  /* 0x00000001c4e47819 */ /* 0x040fe200000102c7 */
[----:B------:R-:W-:Y:S01]  /*14130*/  IMAD.SHL.U32 R230, R196, 0x2, RZ ;  /* 0x00000002c4e67824 */ /* 0x000fe200078e00ff */
[C---:B------:R-:W-:Y:S01]  /*14140*/  SHF.L.U64.HI R229, R198.reuse, 0x1, R229 ;  /* 0x00000001c6e57819 */ /* 0x040fe200000102e5 */
[----:B------:R-:W-:Y:S02]  /*14150*/  IMAD.SHL.U32 R232, R198, 0x2, RZ ;  /* 0x00000002c6e87824 */ /* 0x000fe400078e00ff */
[----:B------:R-:W-:Y:S01]  /*14160*/  IMAD.SHL.U32 R233, R197, 0x2, RZ ;  /* 0x00000002c5e97824 */ /* 0x000fe200078e00ff */
[----:B-1----:R-:W-:-:S04]  /*14170*/  SHF.R.S32.HI R2, RZ, 0x1f, R3 ;  /* 0x0000001fff027819 */ /* 0x002fc80000011403 */
[----:B------:R-:W-:-:S04]  /*14180*/  LEA.HI R2, R2, R3, RZ, 0x3 ;  /* 0x0000000302027211 */ /* 0x000fc800078f18ff */
[----:B------:R-:W-:-:S05]  /*14190*/  LOP3.LUT R2, R2, 0xfffffff8, RZ, 0xc0, !PT ;  /* 0xfffffff802027812 */ /* 0x000fca00078ec0ff */
[----:B------:R-:W-:Y:S02]  /*141a0*/  IMAD.IADD R2, R3, 0x1, -R2 ;  /* 0x0000000103027824 */ /* 0x000fe400078e0a02 */
[----:B------:R-:W-:Y:S01]  /*141b0*/  IMAD.MOV.U32 R3, RZ, RZ, R0 ;  /* 0x000000ffff037224 */ /* 0x000fe200078e0000 */
[----:B------:R-:W-:Y:S01]  /*141c0*/  SHF.R.S32.HI R0, RZ, 0x1f, R197 ;  /* 0x0000001fff007819 */ /* 0x000fe200000114c5 */
[----:B------:R-:W-:-:S03]  /*141d0*/  IMAD.SHL.U32 R226, R2, 0x8, RZ ;  /* 0x0000000802e27824 */ /* 0x000fc600078e00ff */
[----:B------:R-:W-:Y:S02]  /*141e0*/  SHF.L.U64.HI R231, R197, 0x1, R0 ;  /* 0x00000001c5e77819 */ /* 0x000fe40000010200 */
[----:B------:R-:W-:-:S04]  /*141f0*/  SHF.R.S32.HI R227, RZ, 0x1f, R226 ;  /* 0x0000001fffe37819 */ /* 0x000fc800000114e2 */
[C---:B------:R-:W-:Y:S01]  /*14200*/  SHF.L.U64.HI R227, R226.reuse, 0x1, R227 ;  /* 0x00000001e2e37819 */ /* 0x040fe200000102e3 */
[----:B------:R-:W-:Y:S01]  /*14210*/  IMAD.SHL.U32 R226, R226, 0x2, RZ ;  /* 0x00000002e2e27824 */ /* 0x000fe200078e00ff */
[----:B------:R-:W-:Y:S05]  /*14220*/  BRA `(.L_x_748) ;  /* 0x000002c000007947 */ /* 0x000fea0003800000 */
.L_x_750:
[----:B------:R-:W-:Y:S01]  /*14230*/  IMAD.MOV.U32 R221, RZ, RZ, RZ ;  /* 0x000000ffffdd7224 */ /* 0x000fe200078e00ff */
        /* <DEDUP_REMOVED lines=35> */
[C---:B------:R-:W-:Y:S04]  /*14470*/  IADD3 R152, P0, R151.reuse, R233, RZ ;  /* 0x000000e997987210 */ /* 0x040fe80007f1e0ff */
[----:B------:R1:W-:Y:S01]  /*14480*/  LDGSTS.E.BYPASS.LTC128B.128 [R223+0xd080], [R154.64], !P5 ;  /* 0x0d0800009adf7fae */ /* 0x0003e2000e901d58 */
[C---:B------:R-:W-:Y:S01]  /*14490*/  IMAD.X R153, R0.reuse, 0x1, R231, P0 ;  /* 0x0000000100997824 */ /* 0x040fe200000e06e7 */
[----:B------:R-:W-:Y:S04]  /*144a0*/  IADD3 R150, P0, R151, R230, RZ ;  /* 0x000000e697967210 */ /* 0x000fe80007f1e0ff */
[----:B------:R1:W-:Y:S01]  /*144b0*/  LDGSTS.E.BYPASS.LTC128B.128 [R223+0xe080], [R152.64], !P3 ;  /* 0x0e08000098df7fae */ /* 0x0003e2000d901d58 */
[----:B------:R-:W-:Y:S05]  /*144c0*/  IMAD.X R151, R0, 0x1, R228, P0 ;  /* 0x0000000100977824 */ /* 0x000fea00000e06e4 */
[----:B------:R1:W-:Y:S01]  /*144d0*/  LDGSTS.E.BYPASS.LTC128B.128 [R223+0xf080], [R150.64], !P2 ;  /* 0x0f08000096df7fae */ /* 0x0003e2000d101d58 */
[----:B------:R-:W-:-:S05]  /*144e0*/  BRA `(.L_x_749) ;  /* 0x0000096000007947 */ /* 0x000fca0003800000 */
.L_x_748:
        /* <DEDUP_REMOVED lines=25> */
[C---:B--2---:R-:W-:Y:S05]  /*14680*/  IADD3 R178, P0, R151.reuse, R226, RZ ;  /* 0x000000e297b27210 */ /* 0x044fea0007f1e0ff */
[C---:B------:R-:W-:Y:S01]  /*14690*/  HMMA.16816.F32.BF16 R8, R16.reuse, R10, RZ ;  /* 0x0000000a1008723c */ /* 0x040fe200000418ff */
[C---:B---3--:R-:W-:Y:S03]  /*146a0*/  IMAD.X R179, R0.reuse, 0x1, R227, P0 ;  /* 0x0000000100b37824 */ /* 0x048fe600000e06e3 */
[C---:B------:R-:W-:Y:S02]  /*146b0*/  IADD3 R176, P0, R151.reuse, R232, RZ ;  /* 0x000000e897b07210 */ /* 0x040fe40007f1e0ff */
[----:B------:R-:W-:Y:S01]  /*146c0*/  @!PT LDS RZ, [RZ] ;  /* 0x00000000fffff984 */ /* 0x000fe20000000800 */
[----:B------:R-:W-:Y:S01]  /*146d0*/  @!PT LDS RZ, [RZ] ;  /* 0x00000000fffff984 */ /* 0x000fe20000000800 */
[----:B------:R-:W-:Y:S01]  /*146e0*/  @!PT LDS RZ, [RZ] ;  /* 0x00000000fffff984 */ /* 0x000fe20000000800 */
[----:B------:R1:W-:Y:S02]  /*146f0*/  LDGSTS.E.BYPASS.LTC128B.128 [R223+0x8080], [R178.64], !P4 ;  /* 0x08080000b2df7fae */ /* 0x0003e4000e101d58 */
[C---:B------:R-:W-:Y:S01]  /*14700*/  HMMA.16816.F32.BF16 R12, R16.reuse, R152, RZ ;  /* 0x00000098100c723c */ /* 0x040fe200000418ff */
[C---:B------:R-:W-:Y:S03]  /*14710*/  IMAD.X R177, R0.reuse, 0x1, R229, P0 ;  /* 0x0000000100b17824 */ /* 0x040fe600000e06e5 */
[C---:B------:R-:W-:Y:S02]  /*14720*/  IADD3 R180, P0, R151.reuse, R233, RZ ;  /* 0x000000e997b47210 */ /* 0x040fe40007f1e0ff */
[----:B------:R1:W-:Y:S02]  /*14730*/  LDGSTS.E.BYPASS.LTC128B.128 [R223+0x9080], [R176.64], !P5 ;  /* 0x09080000b0df7fae */ /* 0x0003e4000e901d58 */
[----:B------:R-:W-:Y:S01]  /*14740*/  HMMA.16816.F32.BF16 R16, R16, R154, RZ ;  /* 0x0000009a1010723c */ /* 0x000fe200000418ff */
[C---:B------:R-:W-:Y:S03]  /*14750*/  IMAD.X R181, R0.reuse, 0x1, R231, P0 ;  /* 0x0000000100b57824 */ /* 0x040fe600000e06e7 */
        /* <DEDUP_REMOVED lines=110> */
[----:B-1----:R-:W-:-:S07]  /*14e40*/  @P0 BRA `(.L_x_750) ;  /* 0xfffff3e000000947 */ /* 0x002fce000383ffff */
.L_x_749:
[----:B------:R-:W-:Y:S01]  /*14e50*/  FMNMX.FTZ R0, R4, R3, !PT ;  /* 0x0000000304007209 */ /* 0x000fe20007810000 */
[----:B------:R-:W-:Y:S01]  /*14e60*/  LDSM.16.MT88.4 R160, [R209+0x8080] ;  /* 0x00808000d1a0783b */ /* 0x000fe20000004200 */
[----:B------:R-:W-:Y:S02]  /*14e70*/  FMNMX.FTZ R2, R6, R149, !PT ;  /* 0x0000009506027209 */ /* 0x000fe40007810000 */
[----:B-1----:R-:W-:Y:S02]  /*14e80*/  FMNMX.FTZ R151, R5, R0, !PT ;  /* 0x0000000005977209 */ /* 0x002fe40007810000 */
        /* <DEDUP_REMOVED lines=13> */
[----:B------:R-:W-:Y:S01]  /*14f60*/  ISETP.LT.AND P0, PT, RZ, UR7, PT ;  /* 0x00000007ff007c0c */ /* 0x000fe2000bf01270 */
[----:B------:R-:W-:Y:S01]  /*14f70*/  UIADD3 UR7, UR7, -0x1, URZ ;  /* 0xffffffff07077890 */ /* 0x000fe2000fffe03f */
        /* <DEDUP_REMOVED lines=14> */
[----:B------:R-:W2:Y:S08]  /*15060*/  SHFL.BFLY PT, R148, R151, 0x1, 0x1f ;  /* 0x0c201f0097947f89 */ /* 0x000eb000000e0000 */
[----:B------:R-:W-:Y:S01]  /*15070*/  LDSM.16.MT88.4 R156, [R210+0x8080] ;  /* 0x00808000d29c783b */ /* 0x000fe20000004200 */
        /* <DEDUP_REMOVED lines=216> */
[----:B------:R-:W-:Y:S02]  /*15e00*/  LDSM.16.MT88.4 R160, [R215+0x9880] ;  /* 0x00988000d7a0783b */ /* 0x000fe40000004200 */
        /* <DEDUP_REMOVED lines=25> */
[----:B------:R-:W-:Y:S01]  /*15fa0*/  MOV R149, R148 ;  /* 0x0000009400957202 */ /* 0x000fe20000000f00 */
        /* <DEDUP_REMOVED lines=40> */
.L_x_747:
        /* <DEDUP_REMOVED lines=155> */
.L_x_671:
        /* <DEDUP_REMOVED lines=197> */
.L_x_752:
        /* <DEDUP_REMOVED lines=101> */
[----:B------:R-:W-:-:S03]  /*17e80*/  IADD3 R21, R21, R22, RZ ;  /* 0x0000001615157210 */ /* 0x000fc60007ffe0ff */
        /* <DEDUP_REMOVED lines=55> */
.L_x_754:
[----:B--234-:R-:W-:Y:S05]  /*18200*/  BSYNC B0 ;  /* 0x0000000000007941 */ /* 0x01cfea0003800000 */
.L_x_753:
        /* <DEDUP_REMOVED lines=30> */
.L_x_756:
[----:B------:R-:W-:Y:S05]  /*183f0*/  BSYNC B0 ;  /* 0x0000000000007941 */ /* 0x000fea0003800000 */
.L_x_755:
        /* <DEDUP_REMOVED lines=30> */
.L_x_758:
[----:B------:R-:W-:Y:S05]  /*185e0*/  BSYNC B0 ;  /* 0x0000000000007941 */ /* 0x000fea0003800000 */
.L_x_757:
        /* <DEDUP_REMOVED lines=31> */
.L_x_751:
        /* <DEDUP_REMOVED lines=31> */
.L_x_759:
        /* <DEDUP_REMOVED lines=43> */
.L_x_761:
[----:B------:R-:W-:Y:S05]  /*18c80*/  BSYNC B0 ;  /* 0x0000000000007941 */ /* 0x000fea0003800000 */
.L_x_760:
        /* <DEDUP_REMOVED lines=77> */
.L_x_763:
[----:B------:R-:W-:Y:S05]  /*19160*/  BSYNC B0 ;  /* 0x0000000000007941 */ /* 0x000fea0003800000 */
.L_x_762:
        /* <DEDUP_REMOVED lines=27> */
.L_x_765:
[----:B------:R-:W-:Y:S05]  /*19320*/  BSYNC B0 ;  /* 0x0000000000007941 */ /* 0x000fea0003800000 */
.L_x_764:
        /* <DEDUP_REMOVED lines=27> */
.L_x_767:
[----:B------:R-:W-:Y:S05]  /*194e0*/  BSYNC B0 ;  /* 0x0000000000007941 */ /* 0x000fea0003800000 */
.L_x_766:
        /* <DEDUP_REMOVED lines=28> */
.L_x_768:
        /* <DEDUP_REMOVED lines=13> */
.L_x_1778:


//--------------------- .text._ZN7cutlass13device_kernelIN5flash19enable_sm80_to_sm89INS1_16FlashAttnFwdSm80INS1_25CollectiveMainloopFwdSm80ILi8ELi1ELb0EN4cute5tupleIJNS5_1CILi128EEENS7_ILi96EEENS7_ILi256EEEEEELi256ENS_10bfloat16_tEfNS_4arch4Sm80ELb0ELb0ELb0ELb0ELb1ELb0ELb1ELb0EEENS1_21CollectiveEpilogueFwdINS6_IJS8_SA_S9_EEENS6_IJNS7_ILi1EEESI_SI_EEESC_SE_Li256ELb0ELb1ELb0ELb0EEENS1_19SingleTileSchedulerILb0ELb0ELb1ELi128EEEEEEEEEvNT_6ParamsE --------------------------
	.section	.text._ZN7cutlass13device_kernelIN5flash19enable_sm80_to_sm89INS1_16FlashAttnFwdSm80INS1_25CollectiveMainloopFwdSm80ILi8ELi1ELb0EN4cute5tupleIJNS5_1CILi128EEENS7_ILi96EEENS7_ILi256EEEEEELi256ENS_10bfloat16_tEfNS_4arch4Sm80ELb0ELb0ELb0ELb0ELb1ELb0ELb1ELb0EEENS1_21CollectiveEpilogueFwdINS6_IJS8_SA_S9_EEENS6_IJNS7_ILi1EEESI_SI_EEESC_SE_Li256ELb0ELb1ELb0ELb0EEENS1_19SingleTileSchedulerILb0ELb0ELb1ELi128EEEEEEEEEvNT_6ParamsE,"ax",@progbits
	.sectioninfo	@"SHI_REGISTERS=255"
	.align	128
.text._ZN7cutlass13device_kernelIN5flash19enable_sm80_to_sm89INS1_16FlashAttnFwdSm80INS1_25CollectiveMainloopFwdSm80ILi8ELi1ELb0EN4cute5tupleIJNS5_1CILi128EEENS7_ILi96EEENS7_ILi256EEEEEELi256ENS_10bfloat16_tEfNS_4arch4Sm80ELb0ELb0ELb0ELb0ELb1ELb0ELb1ELb0EEENS1_21CollectiveEpilogueFwdINS6_IJS8_SA_S9_EEENS6_IJNS7_ILi1EEESI_SI_EEESC_SE_Li256ELb0ELb1ELb0ELb0EEENS1_19SingleTileSchedulerILb0ELb0ELb1ELi128EEEEEEEEEvNT_6ParamsE:
        .type           _ZN7cutlass13device_kernelIN5flash19enable_sm80_to_sm89INS1_16FlashAttnFwdSm80INS1_25CollectiveMainloopFwdSm80ILi8ELi1ELb0EN4cute5tupleIJNS5_1CILi128EEENS7_ILi96EEENS7_ILi256EEEEEELi256ENS_10bfloat16_tEfNS_4arch4Sm80ELb0ELb0ELb0ELb0ELb1ELb0ELb1ELb0EEENS1_21CollectiveEpilogueFwdINS6_IJS8_SA_S9_EEENS6_IJNS7_ILi1EEESI_SI_EEESC_SE_Li256ELb0ELb1ELb0ELb0EEENS1_19SingleTileSchedulerILb0ELb0ELb1ELi128EEEEEEEEEvNT_6ParamsE,@function
        .size           _ZN7cutlass13device_kernelIN5flash19enable_sm80_to_sm89INS1_16FlashAttnFwdSm80INS1_25CollectiveMainloopFwdSm80ILi8ELi1ELb0EN4cute5tupleIJNS5_1CILi128EEENS7_ILi96EEENS7_ILi256EEEEEELi256ENS_10bfloat16_tEfNS_4arch4Sm80ELb0ELb0ELb0ELb0ELb1ELb0ELb1ELb0EEENS1_21CollectiveEpilogueFwdINS6_IJS8_SA_S9_EEENS6_IJNS7_ILi1EEESI_SI_EEESC_SE_Li256ELb0ELb1ELb0ELb0EEENS1_19SingleTileSchedulerILb0ELb0ELb1ELi128EEEEEEEEEvNT_6ParamsE,(.L_x_1779 - _ZN7cutlass13device_kernelIN5flash19enable_sm80_to_sm89INS1_16FlashAttnFwdSm80INS1_25CollectiveMainloopFwdSm80ILi8ELi1ELb0EN4cute5tupleIJNS5_1CILi128EEENS7_ILi96EEENS7_ILi256EEEEEELi256ENS_10bfloat16_tEfNS_4arch4Sm80ELb0ELb0ELb0ELb0ELb1ELb0ELb1ELb0EEENS1_21CollectiveEpilogueFwdINS6_IJS8_SA_S9_EEENS6_IJNS7_ILi1EEESI_SI_EEESC_SE_Li256ELb0ELb1ELb0ELb0EEENS1_19SingleTileSchedulerILb0ELb0ELb1ELi128EEEEEEEEEvNT_6ParamsE)
        .other          _ZN7cutlass13device_kernelIN5flash19enable_sm80_to_sm89INS1_16FlashAttnFwdSm80INS1_25CollectiveMainloopFwdSm80ILi8ELi1ELb0EN4cute5tupleIJNS5_1CILi128EEENS7_ILi96EEENS7_ILi256EEEEEELi256ENS_10bfloat16_tEfNS_4arch4Sm80ELb0ELb0ELb0ELb0ELb1ELb0ELb1ELb0EEENS1_21CollectiveEpilogueFwdINS6_IJS8_SA_S9_EEENS6_IJNS7_ILi1EEESI_SI_EEESC_SE_Li256ELb0ELb1ELb0ELb0EEENS1_19SingleTileSchedulerILb0ELb0ELb1ELi128EEEEEEEEEvNT_6ParamsE,@"STO_CUDA_ENTRY STV_DEFAULT"
_ZN7cutlass13device_kernelIN5flash19enable_sm80_to_sm89INS1_16FlashAttnFwdSm80INS1_25CollectiveMainloopFwdSm80ILi8ELi1ELb0EN4cute5tupleIJNS5_1CILi128EEENS7_ILi96EEENS7_ILi256EEEEEELi256ENS_10bfloat16_tEfNS_4arch4Sm80ELb0ELb0ELb0ELb0ELb1ELb0ELb1ELb0EEENS1_21CollectiveEpilogueFwdINS6_IJS8_SA_S9_EEENS6_IJNS7_ILi1EEESI_SI_EEESC_SE_Li256ELb0ELb1ELb0ELb0EEENS1_19SingleTileSchedulerILb0ELb0ELb1ELi128EEEEEEEEEvNT_6ParamsE:
        /* <DEDUP_REMOVED lines=15> */
[----:B------:R-:W-:Y:S02]  /*00f0*/  ULDC.64 UR4, c[0x0][0x340] ;  /* 0x0000d00000047ab9 */ /* 0x000fe40000000a00 */
[----:B------:R-:W-:Y:S02]  /*0100*/  UISETP.NE.U32.AND UP1, UPT, URZ, UR4, UPT ;  /* 0x000000043f00728c */ /* 0x000fe4000bf25070 */
[----:B------:R1:W2:Y:S01]  /*0110*/  @P2 LDG.E R4, [R4.64] ;  /* 0x0000000c04042981 */ /* 0x0002a2000c1e1900 */
[----:B------:R-:W-:Y:S02]  /*0120*/  ULDC.64 UR6, c[0x0][0x340] ;  /* 0x0000d00000067ab9 */ /* 0x000fe40000000a00 */
[----:B------:R-:W-:-:S06]  /*0130*/  UISETP.NE.AND.EX UP1, UPT, URZ, UR5, UPT, UP1 ;  /* 0x000000053f00728c */ /* 0x000fcc000bf25310 */
[----:B------:R-:W-:-:S05]  /*0140*/  PLOP3.LUT P6, PT, PT, PT, UP1, 0x80, 0x0 ;  /* 0x000000000000781c */ /* 0x000fca0003fcf018 */
[----:B------:R-:W-:Y:S02]  /*0150*/  @UP1 UMOV UR4, 0x4 ;  /* 0x0000000400041882 */ /* 0x000fe40000000000 */
[----:B------:R-:W-:-:S06]  /*0160*/  @UP1 UIMAD.WIDE UR4, UR14, UR4, UR6 ;  /* 0x000000040e0412a5 */ /* 0x000fcc000f8e0206 */
[----:B------:R-:W-:Y:S02]  /*0170*/  IMAD.U32 R3, RZ, RZ, UR5 ;  /* 0x00000005ff037e24 */ /* 0x000fe4000f8e00ff */
[----:B------:R-:W-:Y:S01]  /*0180*/  IMAD.U32 R2, RZ, RZ, UR4 ;  /* 0x00000004ff027e24 */ /* 0x000fe2000f8e00ff */
[----:B------:R-:W3:Y:S01]  /*0190*/  S2UR UR7, SR_CTAID.Y ;  /* 0x00000000000779c3 */ /* 0x000ee20000002600 */
[----:B------:R-:W4:Y:S01]  /*01a0*/  S2R R251, SR_CTAID.X ;  /* 0x0000000000fb7919 */ /* 0x000f220000002500 */
[----:B------:R-:W-:Y:S01]  /*01b0*/  IMAD.MOV.U32 R11, RZ, RZ, c[0x0][0x2c4] ;  /* 0x0000b100ff0b7624 */ /* 0x000fe200078e00ff */
[----:B------:R-:W-:Y:S02]  /*01c0*/  ULDC.64 UR4, c[0x0][0x1b8] ;  /* 0x00006e0000047ab9 */ /* 0x000fe40000000a00 */
[----:B------:R5:W2:Y:S01]  /*01d0*/  @P6 LDG.E R3, [R2.64] ;  /* 0x0000000c02036981 */ /* 0x000aa2000c1e1900 */
[----:B------:R-:W-:Y:S01]  /*01e0*/  USHF.R.S32.HI UR9, URZ, 0x1f, UR14 ;  /* 0x0000001f3f097899 */ /* 0x000fe2000801140e */
[----:B------:R-:W-:Y:S01]  /*01f0*/  ISETP.NE.AND P0, PT, R11, 0x1, PT ;  /* 0x000000010b00780c */ /* 0x000fe20003f05270 */
[----:B---3--:R-:W-:-:S02]  /*0200*/  USHF.R.S32.HI UR6, URZ, 0x1f, UR7 ;  /* 0x0000001f3f067899 */ /* 0x008fc40008011407 */
[----:B------:R-:W-:Y:S02]  /*0210*/  UIMAD.WIDE.U32 UR10, UR7, UR4, URZ ;  /* 0x00000004070a72a5 */ /* 0x000fe4000f8e003f */
[----:B------:R-:W-:Y:S01]  /*0220*/  UIMAD UR8, UR6, UR4, URZ ;  /* 0x00000004060872a4 */ /* 0x000fe2000f8e023f */
[----:B-----5:R-:W3:Y:S03]  /*0230*/  S2R R2, SR_TID.X ;  /* 0x0000000000027919 */ /* 0x020ee60000002100 */
[----:B------:R-:W-:-:S03]  /*0240*/  UIMAD UR8, UR7, UR5, UR8 ;  /* 0x00000005070872a4 */ /* 0x000fc6000f8e0208 */
[----:B------:R-:W-:Y:S02]  /*0250*/  ULDC.64 UR4, c[0x0][0x1c0] ;  /* 0x0000700000047ab9 */ /* 0x000fe40000000a00 */
[----:B------:R-:W-:Y:S02]  /*0260*/  UIADD3 UR11, UR11, UR8, URZ ;  /* 0x000000080b0b7290 */ /* 0x000fe4000fffe03f */
[----:B------:R-:W-:Y:S02]  /*0270*/  UIMAD UR9, UR9, UR4, URZ ;  /* 0x00000004090972a4 */ /* 0x000fe4000f8e023f */
[----:B------:R-:W-:Y:S02]  /*0280*/  UIMAD.WIDE.U32 UR10, UR14, UR4, UR10 ;  /* 0x000000040e0a72a5 */ /* 0x000fe4000f8e000a */
[----:B------:R-:W-:-:S04]  /*0290*/  UIMAD UR5, UR14, UR5, UR9 ;  /* 0x000000050e0572a4 */ /* 0x000fc8000f8e0209 */
[----:B------:R-:W-:Y:S01]  /*02a0*/  UIADD3 UR5, UR11, UR5, URZ ;  /* 0x000000050b057290 */ /* 0x000fe2000fffe03f */
[----:B------:R-:W-:Y:S02]  /*02b0*/  IMAD.U32 R13, RZ, RZ, UR11 ;  /* 0x0000000bff0d7e24 */ /* 0x000fe4000f8e00ff */
[----:B------:R-:W-:-:S03]  /*02c0*/  IMAD.U32 R12, RZ, RZ, UR10 ;  /* 0x0000000aff0c7e24 */ /* 0x000fc6000f8e00ff */
[----:B------:R-:W-:Y:S01]  /*02d0*/  IMAD.U32 R13, RZ, RZ, UR5 ;  /* 0x00000005ff0d7e24 */ /* 0x000fe2000f8e00ff */
[----:B---3--:R-:W-:-:S04]  /*02e0*/  SHF.R.S32.HI R17, RZ, 0x1f, R2 ;  /* 0x0000001fff117819 */ /* 0x008fc80000011402 */
[----:B------:R-:W-:-:S04]  /*02f0*/  LEA.HI R7, R17, R2, RZ, 0x3 ;  /* 0x0000000211077211 */ /* 0x000fc800078f18ff */
[----:B------:R-:W-:Y:S02]  /*0300*/  LOP3.LUT R0, R7, 0xfffffff8, RZ, 0xc0, !PT ;  /* 0xfffffff807007812 */ /* 0x000fe400078ec0ff */
[----:B------:R-:W-:-:S03]  /*0310*/  SHF.R.S32.HI R7, RZ, 0x3, R7 ;  /* 0x00000003ff077819 */ /* 0x000fc60000011407 */
[----:B------:R-:W-:-:S04]  /*0320*/  IMAD.IADD R0, R2, 0x1, -R0 ;  /* 0x0000000102007824 */ /* 0x000fc800078e0a00 */
[----:B------:R-:W-:-:S04]  /*0330*/  IMAD R113, R0, 0x20, R7 ;  /* 0x0000002000717824 */ /* 0x000fc800078e0207 */
[----:B----4-:R-:W-:Y:S01]  /*0340*/  IMAD R9, R251, 0x80, R113 ;  /* 0x00000080fb097824 */ /* 0x010fe200078e0271 */
[----:B------:R-:W-:Y:S03]  /*0350*/  STL [R1+0x4], R113 ;  /* 0x0000047101007387 */ /* 0x000fe60000100800 */
[----:B-1----:R-:W-:Y:S01]  /*0360*/  @P0 IMAD.HI.U32 R5, R9, c[0x0][0x2c8], RZ ;  /* 0x0000b20009050a27 */ /* 0x002fe200078e00ff */
[----:B------:R1:W-:Y:S03]  /*0370*/  STL [R1], R9 ;  /* 0x0000000901007387 */ /* 0x0003e60000100800 */
[----:B------:R-:W-:Y:S01]  /*0380*/  IMAD.MOV.U32 R6, RZ, RZ, R9 ;  /* 0x000000ffff067224 */ /* 0x000fe200078e0009 */
[----:B------:R-:W-:Y:S01]  /*0390*/  @P0 SHF.R.U32.HI R6, RZ, c[0x0][0x2cc], R5 ;  /* 0x0000b300ff060a19 */ /* 0x000fe20000011605 */
[----:B------:R-:W-:-:S02]  /*03a0*/  IMAD.SHL.U32 R252, R7, 0x40, RZ ;  /* 0x0000004007fc7824 */ /* 0x000fc400078e00ff */
[----:B------:R-:W-:Y:S01]  /*03b0*/  IMAD R11, R11, c[0x0][0x168], RZ ;  /* 0x00005a000b0b7a24 */ /* 0x000fe200078e02ff */
[--C-:B------:R-:W-:Y:S01]  /*03c0*/  SHF.R.S32.HI R5, RZ, 0x1f, R6.reuse ;  /* 0x0000001fff057819 */ /* 0x100fe20000011406 */
[----:B------:R-:W-:Y:S01]  /*03d0*/  IMAD.MOV R8, RZ, RZ, -R6 ;  /* 0x000000ffff087224 */ /* 0x000fe200078e0a06 */
[----:B------:R-:W-:Y:S01]  /*03e0*/  UMOV UR11, URZ ;  /* 0x0000003f000b7c82 */ /* 0x000fe20008000000 */
[----:B------:R-:W-:Y:S01]  /*03f0*/  IMAD R251, R251, 0x80, R7 ;  /* 0x00000080fbfb7824 */ /* 0x000fe200078e0207 */
[----:B------:R-:W-:Y:S01]  /*0400*/  ULDC UR4, c[0x0][0x2ac] ;  /* 0x0000ab0000047ab9 */ /* 0x000fe20000000800 */
[----:B------:R-:W-:Y:S01]  /*0410*/  IMAD R5, R5, c[0x0][0x1b0], RZ ;  /* 0x00006c0005057a24 */ /* 0x000fe200078e02ff */
[----:B------:R-:W-:Y:S01]  /*0420*/  ULDC UR10, c[0x0][0x1d0] ;  /* 0x00007400000a7ab9 */ /* 0x000fe20000000800 */
[----:B------:R-:W-:Y:S01]  /*0430*/  IMAD R8, R8, c[0x0][0x2c4], R9 ;  /* 0x0000b10008087a24 */ /* 0x000fe200078e0209 */
[----:B------:R-:W-:Y:S01]  /*0440*/  UMOV UR8, 0x60 ;  /* 0x0000006000087882 */ /* 0x000fe20000000000 */
[----:B------:R-:W-:Y:S01]  /*0450*/  IMAD.WIDE.U32 R12, R6, c[0x0][0x1b0], R12 ;  /* 0x00006c00060c7a25 */ /* 0x000fe200078e000c */
[----:B------:R-:W3:Y:S01]  /*0460*/  LDL.LU R214, [R1+0x10] ;  /* 0x0000100001d67983 */ /* 0x000ee20000300800 */
[----:B------:R-:W-:Y:S01]  /*0470*/  LOP3.LUT R252, R252, 0x1c0, RZ, 0xc0, !PT ;  /* 0x000001c0fcfc7812 */ /* 0x000fe200078ec0ff */
[----:B------:R-:W-:Y:S01]  /*0480*/  UIMAD UR10, UR4, UR10, URZ ;  /* 0x0000000a040a72a4 */ /* 0x000fe2000f8e023f */
[----:B------:R-:W-:Y:S01]  /*0490*/  IMAD R6, R6, c[0x0][0x1b4], R5 ;  /* 0x00006d0006067a24 */ /* 0x000fe200078e0205 */
[----:B------:R-:W-:Y:S01]  /*04a0*/  SHF.R.S32.HI R5, RZ, 0x1f, R8 ;  /* 0x0000001fff057819 */ /* 0x000fe20000011408 */
[----:B------:R-:W-:Y:S01]  /*04b0*/  IMAD.SHL.U32 R215, R0, 0x8, RZ ;  /* 0x0000000800d77824 */ /* 0x000fe200078e00ff */
[----:B------:R-:W-:Y:S01]  /*04c0*/  UIADD3 UR16, UR10, 0x5f, URZ ;  /* 0x0000005f0a107890 */ /* 0x000fe2000fffe03f */
[----:B------:R-:W-:Y:S01]  /*04d0*/  IMAD.IADD R13, R13, 0x1, R6 ;  /* 0x000000010d0d7824 */ /* 0x000fe200078e0206 */
[----:B------:R-:W-:Y:S01]  /*04e0*/  SHF.R.U32.HI R6, RZ, 0x3, R252 ;  /* 0x00000003ff067819 */ /* 0x000fe200000116fc */
[----:B------:R-:W-:Y:S01]  /*04f0*/  IMAD R5, R5, c[0x0][0x1a8], RZ ;  /* 0x00006a0005057a24 */ /* 0x000fe200078e02ff */
[----:B------:R-:W-:Y:S01]  /*0500*/  LOP3.LUT R252, R252, 0x38, R215, 0xf8, !PT ;  /* 0x00000038fcfc7812 */ /* 0x000fe200078ef8d7 */
[----:B------:R-:W-:Y:S01]  /*0510*/  UIMAD.WIDE UR16, UR16, 0x2aaaaaab, URZ ;  /* 0x2aaaaaab101078a5 */ /* 0x000fe2000f8e023f */
[C---:B------:R-:W-:Y:S01]  /*0520*/  IADD3 R29, R215.reuse, 0x40, RZ ;  /* 0x00000040d71d7810 */ /* 0x040fe20007ffe0ff */
[----:B------:R-:W-:Y:S01]  /*0530*/  IMAD R5, R8, c[0x0][0x1ac], R5 ;  /* 0x00006b0008057a24 */ /* 0x000fe200078e0205 */
[----:B------:R-:W-:Y:S01]  /*0540*/  LOP3.LUT R252, R252, R6, RZ, 0x3c, !PT ;  /* 0x00000006fcfc7212 */ /* 0x000fe200078e3cff */
[----:B-1----:R-:W-:Y:S01]  /*0550*/  IMAD.WIDE.U32 R8, R8, c[0x0][0x1a8], R12 ;  /* 0x00006a0008087a25 */ /* 0x002fe200078e000c */
[C---:B------:R-:W-:Y:S01]  /*0560*/  IADD3 R28, R215.reuse, 0x80, RZ ;  /* 0x00000080d71c7810 */ /* 0x040fe20007ffe0ff */
[----:B------:R-:W-:Y:S01]  /*0570*/  ULDC UR4, c[0x0][0x2b8] ;  /* 0x0000ae0000047ab9 */ /* 0x000fe20000000800 */
[----:B------:R-:W-:Y:S01]  /*0580*/  IADD3 R112, R215, 0xc0, RZ ;  /* 0x000000c0d7707810 */ /* 0x000fe20007ffe0ff */
[----:B------:R-:W-:Y:S01]  /*0590*/  IMAD.IADD R9, R9, 0x1, R5 ;  /* 0x0000000109097824 */ /* 0x000fe200078e0205 */
[C---:B------:R-:W-:Y:S01]  /*05a0*/  LEA R10, P0, R8.reuse, c[0x0][0x160], 0x1 ;  /* 0x00005800080a7a11 */ /* 0x040fe200078008ff */
[----:B------:R-:W-:Y:S01]  /*05b0*/  UMOV UR5, UR17 ;  /* 0x0000001100057c82 */ /* 0x000fe20008000000 */
[----:B------:R-:W-:Y:S01]  /*05c0*/  LEA.HI R5, R17, R2, RZ, 0x6 ;  /* 0x0000000211057211 */ /* 0x000fe200078f30ff */
[----:B------:R-:W-:Y:S01]  /*05d0*/  USHF.R.U32.HI UR9, URZ, 0x1f, UR5 ;  /* 0x0000001f3f097899 */ /* 0x000fe20008011605 */
[----:B------:R-:W-:Y:S01]  /*05e0*/  LEA.HI.X R9, R8, c[0x0][0x164], R9, 0x1, P0 ;  /* 0x0000590008097a11 */ /* 0x000fe200000f0c09 */
[----:B------:R-:W-:Y:S01]  /*05f0*/  SHFL.IDX PT, R12, R10, RZ, 0x181f ;  /* 0x00181fff0a0c7589 */ /* 0x000fe200000e0000 */
[-C--:B------:R-:W-:Y:S01]  /*0600*/  ISETP.GE.AND P0, PT, R251, R11.reuse, PT ;  /* 0x0000000bfb00720c */ /* 0x080fe20003f06270 */
[----:B------:R-:W-:Y:S01]  /*0610*/  IMAD.SHL.U32 R6, R5, 0x8, RZ ;  /* 0x0000000805067824 */ /* 0x000fe200078e00ff */
[----:B------:R-:W-:Y:S01]  /*0620*/  IADD3 R5, R251, 0x20, RZ ;  /* 0x00000020fb057810 */ /* 0x000fe20007ffe0ff */
[----:B------:R-:W1:Y:S01]  /*0630*/  SHFL.IDX PT, R13, R9, RZ, 0x181f ;  /* 0x00181fff090d7589 */ /* 0x000e6200000e0000 */
[----:B------:R-:W-:Y:S01]  /*0640*/  ISETP.GE.AND P5, PT, R29, c[0x0][0x198], PT ;  /* 0x000066001d007a0c */ /* 0x000fe20003fa6270 */
[----:B------:R-:W-:Y:S01]  /*0650*/  UISETP.NE.AND UP0, UPT, UR4, 0x1, UPT ;  /* 0x000000010400788c */ /* 0x000fe2000bf05270 */
[----:B------:R-:W-:Y:S01]  /*0660*/  LOP3.LUT R252, R252, 0xfffffe00, R6, 0xf8, !PT ;  /* 0xfffffe00fcfc7812 */ /* 0x000fe200078ef806 */
[----:B------:R-:W-:Y:S01]  /*0670*/  SHFL.IDX PT, R22, R10, 0x1, 0x181f ;  /* 0x00381f000a167f89 */ /* 0x000fe200000e0000 */
[----:B------:R-:W-:Y:S01]  /*0680*/  ISETP.GE.AND P1, PT, R5, R11, PT ;  /* 0x0000000b0500720c */ /* 0x000fe20003f26270 */
[----:B------:R-:W-:Y:S01]  /*0690*/  ULEA.HI.SX32 UR9, UR5, UR9, 0x1c ;  /* 0x0000000905097291 */ /* 0x000fe2000f8fe23f */
[----:B------:R-:W-:Y:S01]  /*06a0*/  ISETP.GE.AND P4, PT, R28, c[0x0][0x198], PT ;  /* 0x000066001c007a0c */ /* 0x000fe20003f86270 */
[----:B------:R-:W4:Y:S01]  /*06b0*/  SHFL.IDX PT, R23, R9, 0x1, 0x181f ;  /* 0x00381f0009177f89 */ /* 0x000f2200000e0000 */
[----:B------:R-:W-:Y:S01]  /*06c0*/  ISETP.GE.AND P3, PT, R112, c[0x0][0x198], PT ;  /* 0x0000660070007a0c */ /* 0x000fe20003f66270 */
[----:B------:R-:W-:Y:S01]  /*06d0*/  @!P0 IMAD.SHL.U32 R8, R252, 0x2, RZ ;  /* 0x00000002fc088824 */ /* 0x000fe200078e00ff */
[----:B------:R-:W-:Y:S01]  /*06e0*/  @!P0 SHF.R.S32.HI R6, RZ, 0x1f, R29 ;  /* 0x0000001fff068819 */ /* 0x000fe2000001141d */
[----:B------:R-:W-:Y:S01]  /*06f0*/  UIMAD UR8, UR9, UR8, -0x60 ;  /* 0xffffffa0090874a4 */ /* 0x000fe2000f8e0208 */
[----:B------:R-:W-:Y:S01]  /*0700*/  @!P0 SHF.R.S32.HI R5, RZ, 0x1f, R28 ;  /* 0x0000001fff058819 */ /* 0x000fe2000001141c */
[----:B------:R-:W-:Y:S01]  /*0710*/  ULDC.64 UR4, c[0x0][0x2b0] ;  /* 0x0000ac0000047ab9 */ /* 0x000fe20000000a00 */
[----:B------:R-:W-:Y:S01]  /*0720*/  @!P0 LEA.HI R6, R6, R29, RZ, 0x3 ;  /* 0x0000001d06068211 */ /* 0x000fe200078f18ff */
[----:B------:R-:W-:Y:S01]  /*0730*/  IMAD.MOV.U32 R249, RZ, RZ, RZ ;  /* 0x000000fffff97224 */ /* 0x000fe200078e00ff */
[----:B------:R-:W-:Y:S01]  /*0740*/  @!P0 LEA.HI R5, R5, R28, RZ, 0x3 ;  /* 0x0000001c05058211 */ /* 0x000fe200078f18ff */
[----:B--2---:R2:W5:Y:S01]  /*0750*/  @P6 R2UR UR15, R3 ;  /* 0x00000000030f63c2 */ /* 0x00456200000e0000 */
[----:B------:R-:W-:Y:S01]  /*0760*/  @!P0 LOP3.LUT R6, R6, 0xfffffff8, RZ, 0xc0, !PT ;  /* 0xfffffff806068812 */ /* 0x000fe200078ec0ff */
[--C-:B-1----:R-:W-:Y:S01]  /*0770*/  @!P0 IMAD.WIDE R14, R215, 0x2, R12.reuse ;  /* 0x00000002d70e8825 */ /* 0x102fe200078e020c */
[----:B------:R-:W-:Y:S01]  /*0780*/  @!P0 LOP3.LUT R5, R5, 0xfffffff8, RZ, 0xc0, !PT ;  /* 0xfffffff805058812 */ /* 0x000fe200078ec0ff */
[----:B-----5:R-:W-:Y:S01]  /*0790*/  @!UP1 UMOV UR15, UR14 ;  /* 0x0000000e000f9c82 */ /* 0x020fe20008000000 */
[----:B------:R-:W-:Y:S01]  /*07a0*/  PLOP3.LUT P6, PT, PT, PT, UP0, 0x80, 0x0 ;  /* 0x000000000000781c */ /* 0x000fe20003fcf008 */
[--C-:B------:R-:W-:Y:S01]  /*07b0*/  @!P0 IMAD.WIDE R18, R6, 0x2, R12.reuse ;  /* 0x0000000206128825 */ /* 0x100fe200078e020c */
[----:B------:R-:W-:Y:S01]  /*07c0*/  USHF.R.S32.HI UR14, URZ, 0x1f, UR15 ;  /* 0x0000001f3f0e7899 */ /* 0x000fe2000801140f */
[----:B------:R1:W5:Y:S01]  /*07d0*/  @P2 R2UR UR11, R4 ;  /* 0x00000000040b23c2 */ /* 0x00036200000e0000 */
[----:B------:R-:W-:Y:S01]  /*07e0*/  ISETP.GE.AND P2, PT, R215, c[0x0][0x198], PT ;  /* 0x00006600d7007a0c */ /* 0x000fe20003f46270 */
[----:B------:R-:W-:Y:S01]  /*07f0*/  @!P0 IMAD.WIDE R20, R5, 0x2, R12 ;  /* 0x0000000205148825 */ /* 0x000fe200078e020c */
[----:B------:R-:W-:Y:S01]  /*0800*/  UIMAD UR14, UR14, UR4, URZ ;  /* 0x000000040e0e72a4 */ /* 0x000fe2000f8e023f */
[----:B------:R-:W-:Y:S01]  /*0810*/  STL [R1+0xc], R215 ;  /* 0x00000cd701007387 */ /* 0x000fe20000100800 */
[----:B------:R-:W-:-:S02]  /*0820*/  UIMAD.WIDE.U32 UR16, UR15, UR4, URZ ;  /* 0x000000040f1072a5 */ /* 0x000fc4000f8e003f */
[----:B------:R-:W-:Y:S01]  /*0830*/  UIMAD UR14, UR15, UR5, UR14 ;  /* 0x000000050f0e72a4 */ /* 0x000fe2000f8e020e */
[----:B------:R-:W-:Y:S01]  /*0840*/  IMAD.SHL.U32 R247, R0, 0x40, RZ ;  /* 0x0000004000f77824 */ /* 0x000fe200078e00ff */
[----:B------:R-:W-:Y:S01]  /*0850*/  UIADD3 UR18, UR9, -0x1, URZ ;  /* 0xffffffff09127890 */ /* 0x000fe2000fffe03f */
[----:B------:R-:W-:Y:S01]  /*0860*/  STL [R1+0x8], R112 ;  /* 0x0000087001007387 */ /* 0x000fe20000100800 */
[----:B------:R-:W-:Y:S02]  /*0870*/  UIADD3 UR14, UR17, UR14, URZ ;  /* 0x0000000e110e7290 */ /* 0x000fe4000fffe03f */
[----:B------:R-:W-:Y:S01]  /*0880*/  ULDC.64 UR4, c[0x0][0x1e8] ;  /* 0x00007a0000047ab9 */ /* 0x000fe20000000a00 */
[----:B------:R2:W-:Y:S04]  /*0890*/  @!P0 LDGSTS.E.BYPASS.LTC128B.128 [R8+0x18100], [R14.64], !P2 ;  /* 0x181000000e088fae */ /* 0x0005e8000d101d4c */
[----:B------:R2:W-:Y:S04]  /*08a0*/  @!P0 LDGSTS.E.BYPASS.LTC128B.128 [R8+0x1c100], [R18.64], !P5 ;  /* 0x1c10000012088fae */ /* 0x0005e8000e901d4c */
[----:B------:R4:W-:Y:S01]  /*08b0*/  @!P0 LDGSTS.E.BYPASS.LTC128B.128 [R8+0x20100], [R20.64], !P4 ;  /* 0x2010000014088fae */ /* 0x0009e2000e101d4c */
[----:B-1----:R-:W-:-:S04]  /*08c0*/  @!P0 SHF.R.S32.HI R4, RZ, 0x1f, R112 ;  /* 0x0000001fff048819 */ /* 0x002fc80000011470 */
[----:B------:R-:W-:-:S04]  /*08d0*/  @!P0 LEA.HI R4, R4, R112, RZ, 0x3 ;  /* 0x0000007004048211 */ /* 0x000fc800078f18ff */
[----:B------:R-:W-:-:S05]  /*08e0*/  @!P0 LOP3.LUT R4, R4, 0xfffffff8, RZ, 0xc0, !PT ;  /* 0xfffffff804048812 */ /* 0x000fca00078ec0ff */
[----:B------:R-:W-:Y:S01]  /*08f0*/  @!P0 IMAD.WIDE R12, R4, 0x2, R12 ;  /* 0x00000002040c8825 */ /* 0x000fe200078e020c */
[----:B------:R-:W-:-:S04]  /*0900*/  IADD3 R4, R251, 0x40, RZ ;  /* 0x00000040fb047810 */ /* 0x000fc80007ffe0ff */
[----:B------:R1:W-:Y:S01]  /*0910*/  @!P0 LDGSTS.E.BYPASS.LTC128B.128 [R8+0x24100], [R12.64], !P3 ;  /* 0x241000000c088fae */ /* 0x0003e2000d901d4c */
[----:B------:R-:W-:Y:S02]  /*0920*/  ISETP.GE.AND P0, PT, R4, R11, PT ;  /* 0x0000000b0400720c */ /* 0x000fe40003f06270 */
[----:B------:R-:W-:Y:S02]  /*0930*/  @!P1 SHF.R.S32.HI R4, RZ, 0x1f, R29 ;  /* 0x0000001fff049819 */ /* 0x000fe4000001141d */
[----:B--2---:R-:W-:Y:S02]  /*0940*/  @!P1 SHF.R.S32.HI R18, RZ, 0x1f, R28 ;  /* 0x0000001fff129819 */ /* 0x004fe4000001141c */
[----:B------:R-:W-:Y:S01]  /*0950*/  @!P1 LEA.HI R4, R4, R29, RZ, 0x3 ;  /* 0x0000001d04049211 */ /* 0x000fe200078f18ff */
[----:B----4-:R-:W-:Y:S01]  /*0960*/  @!P1 IMAD.WIDE R20, R215, 0x2, R22 ;  /* 0x00000002d7149825 */ /* 0x010fe200078e0216 */
[----:B------:R-:W-:Y:S02]  /*0970*/  @!P1 SHF.R.S32.HI R14, RZ, 0x1f, R112 ;  /* 0x0000001fff0e9819 */ /* 0x000fe40000011470 */
[----:B------:R-:W-:-:S02]  /*0980*/  @!P1 LOP3.LUT R4, R4, 0xfffffff8, RZ, 0xc0, !PT ;  /* 0xfffffff804049812 */ /* 0x000fc400078ec0ff */
[----:B------:R-:W-:Y:S01]  /*0990*/  @!P1 LEA.HI R18, R18, R28, RZ, 0x3 ;  /* 0x0000001c12129211 */ /* 0x000fe200078f18ff */
[----:B------:R-:W-:Y:S01]  /*09a0*/  @!P0 IMAD.SHL.U32 R6, R252, 0x2, RZ ;  /* 0x00000002fc068824 */ /* 0x000fe200078e00ff */
[----:B------:R-:W-:Y:S01]  /*09b0*/  @!P0 SHF.R.S32.HI R3, RZ, 0x1f, R112 ;  /* 0x0000001fff038819 */ /* 0x000fe20000011470 */
[----:B------:R-:W-:Y:S01]  /*09c0*/  @!P1 IMAD.WIDE R4, R4, 0x2, R22 ;  /* 0x0000000204049825 */ /* 0x000fe200078e0216 */
[-C--:B------:R-:W-:Y:S02]  /*09d0*/  @!P1 LEA.HI R14, R14, R112.reuse, RZ, 0x3 ;  /* 0x000000700e0e9211 */ /* 0x080fe400078f18ff */
[----:B------:R-:W-:Y:S02]  /*09e0*/  @!P0 LEA.HI R3, R3, R112, RZ, 0x3 ;  /* 0x0000007003038211 */ /* 0x000fe400078f18ff */
[----:B------:R-:W-:Y:S02]  /*09f0*/  @!P1 LOP3.LUT R18, R18, 0xfffffff8, RZ, 0xc0, !PT ;  /* 0xfffffff812129812 */ /* 0x000fe400078ec0ff */
[----:B------:R-:W-:-:S02]  /*0a00*/  @!P1 LOP3.LUT R14, R14, 0xfffffff8, RZ, 0xc0, !PT ;  /* 0xfffffff80e0e9812 */ /* 0x000fc400078ec0ff */
[----:B------:R-:W-:Y:S01]  /*0a10*/  @!P0 LOP3.LUT R3, R3, 0xfffffff8, RZ, 0xc0, !PT ;  /* 0xfffffff803038812 */ /* 0x000fe200078ec0ff */
[--C-:B------:R-:W-:Y:S01]  /*0a20*/  @!P1 IMAD.WIDE R18, R18, 0x2, R22.reuse ;  /* 0x0000000212129825 */ /* 0x100fe200078e0216 */
[----:B-1----:R-:W-:Y:S03]  /*0a30*/  SHFL.IDX PT, R12, R10, 0x2, 0x181f ;  /* 0x00581f000a0c7f89 */ /* 0x002fe600000e0000 */
[----:B------:R-:W-:Y:S01]  /*0a40*/  @!P1 IMAD.SHL.U32 R8, R252, 0x2, RZ ;  /* 0x00000002fc089824 */ /* 0x000fe200078e00ff */
[----:B------:R-:W1:Y:S01]  /*0a50*/  SHFL.IDX PT, R13, R9, 0x2, 0x181f ;  /* 0x00581f00090d7f89 */ /* 0x000e6200000e0000 */
[----:B------:R-:W-:-:S03]  /*0a60*/  @!P1 IMAD.WIDE R14, R14, 0x2, R22 ;  /* 0x000000020e0e9825 */ /* 0x000fc600078e0216 */
[----:B------:R2:W-:Y:S04]  /*0a70*/  @!P1 LDGSTS.E.BYPASS.LTC128B.128 [R8+0x19100], [R20.64], !P2 ;  /* 0x1910000014089fae */ /* 0x0005e8000d101d4c */
[----:B------:R4:W-:Y:S04]  /*0a80*/  @!P1 LDGSTS.E.BYPASS.LTC128B.128 [R8+0x1d100], [R4.64], !P5 ;  /* 0x1d10000004089fae */ /* 0x0009e8000e901d4c */
[----:B------:R2:W-:Y:S04]  /*0a90*/  @!P1 LDGSTS.E.BYPASS.LTC128B.128 [R8+0x21100], [R18.64], !P4 ;  /* 0x2110000012089fae */ /* 0x0005e8000e101d4c */
[----:B------:R2:W-:Y:S01]  /*0aa0*/  @!P1 LDGSTS.E.BYPASS.LTC128B.128 [R8+0x25100], [R14.64], !P3 ;  /* 0x251000000e089fae */ /* 0x0005e2000d901d4c */
[----:B------:R-:W-:-:S03]  /*0ab0*/  PLOP3.LUT P1, PT, PT, PT, UP0, 0x80, 0x0 ;  /* 0x000000000000781c */ /* 0x000fc60003f2f008 */
[----:B------:R-:W-:Y:S01]  /*0ac0*/  SHFL.IDX PT, R10, R10, 0x3, 0x181f ;  /* 0x00781f000a0a7f89 */ /* 0x000fe200000e0000 */
[----:B-1----:R-:W-:Y:S01]  /*0ad0*/  @!P0 IMAD.WIDE R22, R3, 0x2, R12 ;  /* 0x0000000203168825 */ /* 0x002fe200078e020c */
[----:B------:R-:W-:-:S04]  /*0ae0*/  IADD3 R3, R113, UR8, RZ ;  /* 0x0000000871037c10 */ /* 0x000fc8000fffe0ff */
[----:B-----5:R-:W-:Y:S02]  /*0af0*/  IADD3 R250, R3, UR11, RZ ;  /* 0x0000000b03fa7c10 */ /* 0x020fe4000fffe0ff */
[----:B----4-:R-:W-:Y:S02]  /*0b00*/  @!P0 SHF.R.S32.HI R5, RZ, 0x1f, R29 ;  /* 0x0000001fff058819 */ /* 0x010fe4000001141d */
[----:B------:R-:W-:Y:S02]  /*0b10*/  @!P0 SHF.R.S32.HI R4, RZ, 0x1f, R28 ;  /* 0x0000001fff048819 */ /* 0x000fe4000001141c */
[----:B------:R-:W-:Y:S02]  /*0b20*/  @!P0 LEA.HI R5, R5, R29, RZ, 0x3 ;  /* 0x0000001d05058211 */ /* 0x000fe400078f18ff */
[----:B------:R-:W-:Y:S02]  /*0b30*/  @!P0 LEA.HI R4, R4, R28, RZ, 0x3 ;  /* 0x0000001c04048211 */ /* 0x000fe400078f18ff */
[----:B------:R-:W-:-:S02]  /*0b40*/  @!P0 LOP3.LUT R5, R5, 0xfffffff8, RZ, 0xc0, !PT ;  /* 0xfffffff805058812 */ /* 0x000fc400078ec0ff */
[----:B------:R-:W-:Y:S02]  /*0b50*/  @!P0 LOP3.LUT R4, R4, 0xfffffff8, RZ, 0xc0, !PT ;  /* 0xfffffff804048812 */ /* 0x000fe400078ec0ff */
[----:B--2---:R-:W-:Y:S01]  /*0b60*/  IADD3 R8, R251, 0x60, RZ ;  /* 0x00000060fb087810 */ /* 0x004fe20007ffe0ff */
[----:B------:R-:W-:-:S04]  /*0b70*/  @!P0 IMAD.WIDE R20, R5, 0x2, R12 ;  /* 0x0000000205148825 */ /* 0x000fc800078e020c */
[----:B------:R-:W-:-:S04]  /*0b80*/  @!P0 IMAD.WIDE R4, R4, 0x2, R12 ;  /* 0x0000000204048825 */ /* 0x000fc800078e020c */
[----:B------:R-:W-:-:S05]  /*0b90*/  @!P0 IMAD.WIDE R12, R215, 0x2, R12 ;  /* 0x00000002d70c8825 */ /* 0x000fca00078e020c */
[----:B------:R1:W-:Y:S04]  /*0ba0*/  @!P0 LDGSTS.E.BYPASS.LTC128B.128 [R6+0x1a100], [R12.64], !P2 ;  /* 0x1a1000000c068fae */ /* 0x0003e8000d101d4c */
[----:B------:R1:W-:Y:S04]  /*0bb0*/  @!P0 LDGSTS.E.BYPASS.LTC128B.128 [R6+0x1e100], [R20.64], !P5 ;  /* 0x1e10000014068fae */ /* 0x0003e8000e901d4c */
[----:B------:R2:W-:Y:S04]  /*0bc0*/  @!P0 LDGSTS.E.BYPASS.LTC128B.128 [R6+0x22100], [R4.64], !P4 ;  /* 0x2210000004068fae */ /* 0x0005e8000e101d4c */
[----:B------:R1:W-:Y:S01]  /*0bd0*/  @!P0 LDGSTS.E.BYPASS.LTC128B.128 [R6+0x26100], [R22.64], !P3 ;  /* 0x2610000016068fae */ /* 0x0003e2000d901d4c */
[----:B------:R-:W-:-:S03]  /*0be0*/  ISETP.GE.AND P0, PT, R8, R11, PT ;  /* 0x0000000b0800720c */ /* 0x000fc60003f06270 */
[----:B------:R-:W4:Y:S10]  /*0bf0*/  SHFL.IDX PT, R11, R9, 0x3, 0x181f ;  /* 0x00781f00090b7f89 */ /* 0x000f3400000e0000 */
[----:B------:R-:W-:-:S04]  /*0c00*/  @!P0 SHF.R.S32.HI R8, RZ, 0x1f, R29 ;  /* 0x0000001fff088819 */ /* 0x000fc8000001141d */
[----:B------:R-:W-:-:S04]  /*0c10*/  @!P0 LEA.HI R8, R8, R29, RZ, 0x3 ;  /* 0x0000001d08088211 */ /* 0x000fc800078f18ff */
[----:B------:R-:W-:Y:S01]  /*0c20*/  @!P0 LOP3.LUT R8, R8, 0xfffffff8, RZ, 0xc0, !PT ;  /* 0xfffffff808088812 */ /* 0x000fe200078ec0ff */
[----:B--2---:R-:W-:Y:S01]  /*0c30*/  @P1 IMAD.HI.U32 R5, R250, c[0x0][0x2bc], RZ ;  /* 0x0000af00fa051a27 */ /* 0x004fe200078e00ff */
[----:B------:R-:W-:-:S03]  /*0c40*/  ISETP.GE.AND P1, PT, R3, UR10, PT ;  /* 0x0000000a03007c0c */ /* 0x000fc6000bf26270 */
[----:B------:R-:W-:Y:S01]  /*0c50*/  IMAD.MOV.U32 R4, RZ, RZ, R250 ;  /* 0x000000ffff047224 */ /* 0x000fe200078e00fa */
[----:B------:R-:W-:Y:S01]  /*0c60*/  @P6 SHF.R.U32.HI R4, RZ, c[0x0][0x2c0], R5 ;  /* 0x0000b000ff046a19 */ /* 0x000fe20000011605 */
[----:B------:R-:W-:Y:S01]  /*0c70*/  @!P0 IMAD.SHL.U32 R3, R252, 0x2, RZ ;  /* 0x00000002fc038824 */ /* 0x000fe200078e00ff */
[----:B-1----:R-:W-:Y:S01]  /*0c80*/  @!P0 SHF.R.S32.HI R6, RZ, 0x1f, R28 ;  /* 0x0000001fff068819 */ /* 0x002fe2000001141c */
[----:B----4-:R-:W-:Y:S01]  /*0c90*/  @!P0 IMAD.WIDE R18, R215, 0x2, R10 ;  /* 0x00000002d7128825 */ /* 0x010fe200078e020a */
[----:B------:R-:W-:Y:S02]  /*0ca0*/  @!P0 SHF.R.S32.HI R5, RZ, 0x1f, R112 ;  /* 0x0000001fff058819 */ /* 0x000fe40000011470 */
[----:B------:R-:W-:Y:S01]  /*0cb0*/  @!P0 LEA.HI R6, R6, R28, RZ, 0x3 ;  /* 0x0000001c06068211 */ /* 0x000fe200078f18ff */
[----:B------:R-:W-:Y:S01]  /*0cc0*/  @!P0 IMAD.WIDE R20, R8, 0x2, R10 ;  /* 0x0000000208148825 */ /* 0x000fe200078e020a */
[----:B------:R-:W-:Y:S01]  /*0cd0*/  @!P0 LEA.HI R5, R5, R112, RZ, 0x3 ;  /* 0x0000007005058211 */ /* 0x000fe200078f18ff */
[----:B------:R1:W-:Y:S01]  /*0ce0*/  @!P0 LDGSTS.E.BYPASS.LTC128B.128 [R3+0x1b100], [R18.64], !P2 ;  /* 0x1b10000012038fae */ /* 0x0003e2000d101d4c */
[----:B------:R-:W-:-:S02]  /*0cf0*/  @!P0 LOP3.LUT R6, R6, 0xfffffff8, RZ, 0xc0, !PT ;  /* 0xfffffff806068812 */ /* 0x000fc400078ec0ff */
[----:B------:R-:W-:Y:S01]  /*0d00*/  @!P0 LOP3.LUT R5, R5, 0xfffffff8, RZ, 0xc0, !PT ;  /* 0xfffffff805058812 */ /* 0x000fe200078ec0ff */
[----:B------:R1:W-:Y:S01]  /*0d10*/  @!P0 LDGSTS.E.BYPASS.LTC128B.128 [R3+0x1f100], [R20.64], !P5 ;  /* 0x1f10000014038fae */ /* 0x0003e2000e901d4c */
[----:B------:R-:W-:Y:S01]  /*0d20*/  ISETP.GT.OR P1, PT, R113, 0x5f, P1 ;  /* 0x0000005f7100780c */ /* 0x000fe20000f24670 */
[----:B------:R-:W-:-:S04]  /*0d30*/  @!P0 IMAD.WIDE R22, R6, 0x2, R10 ;  /* 0x0000000206168825 */ /* 0x000fc800078e020a */
[----:B------:R-:W-:Y:S01]  /*0d40*/  @!P0 IMAD.WIDE R10, R5, 0x2, R10 ;  /* 0x00000002050a8825 */ /* 0x000fe200078e020a */
[----:B------:R1:W-:Y:S04]  /*0d50*/  @!P0 LDGSTS.E.BYPASS.LTC128B.128 [R3+0x23100], [R22.64], !P4 ;  /* 0x2310000016038fae */ /* 0x0003e8000e101d4c */
[----:B------:R1:W-:Y:S03]  /*0d60*/  @!P0 LDGSTS.E.BYPASS.LTC128B.128 [R3+0x27100], [R10.64], !P3 ;  /* 0x271000000a038fae */ /* 0x0003e6000d901d4c */
[C---:B------:R-:W-:Y:S01]  /*0d70*/  @!P1 IADD3 R12, P6, R4.reuse, UR16, RZ ;  /* 0x00000010040c9c10 */ /* 0x040fe2000ffde0ff */
[----:B------:R-:W0:Y:S03]  /*0d80*/  LDGDEPBAR ;  /* 0x00000000000079af */ /* 0x000e260000000000 */
[----:B------:R-:W-:-:S02]  /*0d90*/  @!P1 LEA.HI.X.SX32 R9, R4, UR14, 0x1, P6 ;  /* 0x0000000e04099c11 */ /* 0x000fc4000b0f0eff */
[----:B------:R-:W-:-:S04]  /*0da0*/  @!P1 LEA R14, P6, R12, c[0x0][0x2a0], 0x2 ;  /* 0x0000a8000c0e9a11 */ /* 0x000fc800078c10ff */
[----:B------:R-:W-:Y:S01]  /*0db0*/  @!P1 LEA.HI.X R15, R12, c[0x0][0x2a4], R9, 0x2, P6 ;  /* 0x0000a9000c0f9a11 */ /* 0x000fe200030f1409 */
[----:B------:R-:W-:Y:S06]  /*0dc0*/  BAR.SYNC.DEFER_BLOCKING 0x0 ;  /* 0x0000000000007b1d */ /* 0x000fec0000010000 */
[----:B------:R-:W2:Y:S01]  /*0dd0*/  @!P1 LDG.E R249, [R14.64] ;  /* 0x0000000c0ef99981 */ /* 0x000ea2000c1e1900 */
[----:B-1----:R-:W-:Y:S01]  /*0de0*/  IMAD.MOV R3, RZ, RZ, -R4 ;  /* 0x000000ffff037224 */ /* 0x002fe200078e0a04 */
[----:B------:R-:W-:Y:S01]  /*0df0*/  UIMAD UR15, UR6, UR4, URZ ;  /* 0x00000004060f72a4 */ /* 0x000fe2000f8e023f */
[----:B------:R-:W-:Y:S01]  /*0e00*/  LOP3.LUT R247, R247, 0x1c0, RZ, 0xc0, !PT ;  /* 0x000001c0f7f77812 */ /* 0x000fe200078ec0ff */
[----:B------:R-:W-:Y:S01]  /*0e10*/  UIMAD.WIDE.U32 UR20, UR7, UR4, URZ ;  /* 0x00000004071472a5 */ /* 0x000fe2000f8e003f */
[----:B------:R-:W-:Y:S01]  /*0e20*/  IMAD R250, R3, c[0x0][0x2b8], R250 ;  /* 0x0000ae0003fa7a24 */ /* 0x000fe200078e02fa */
[----:B------:R-:W-:Y:S01]  /*0e30*/  UIMAD UR15, UR7, UR5, UR15 ;  /* 0x00000005070f72a4 */ /* 0x000fe2000f8e020f */
[----:B------:R-:W-:Y:S01]  /*0e40*/  ISETP.GE.AND P6, PT, R215, c[0x0][0x1d4], PT ;  /* 0x00007500d7007a0c */ /* 0x000fe20003fc6270 */
[----:B------:R-:W-:Y:S01]  /*0e50*/  UIMAD UR18, UR18, -0x60, UR10 ;  /* 0xffffffa0121278a4 */ /* 0x000fe2000f8e020a */
[C---:B------:R-:W-:Y:S01]  /*0e60*/  IMAD.WIDE.U32 R4, R250.reuse, c[0x0][0x1e0], RZ ;  /* 0x00007800fa047a25 */ /* 0x040fe200078e00ff */
[----:B------:R-:W-:Y:S01]  /*0e70*/  SHF.R.S32.HI R13, RZ, 0x1f, R250 ;  /* 0x0000001fff0d7819 */ /* 0x000fe200000114fa */
[----:B------:R-:W-:Y:S01]  /*0e80*/  UIADD3 UR15, UR21, UR15, URZ ;  /* 0x0000000f150f7290 */ /* 0x000fe2000fffe03f */
[----:B------:R-:W-:Y:S01]  /*0e90*/  ISETP.GE.AND P5, PT, R29, c[0x0][0x1d4], PT ;  /* 0x000075001d007a0c */ /* 0x000fe20003fa6270 */
[----:B------:R-:W-:Y:S01]  /*0ea0*/  IMAD R18, R250, c[0x0][0x1e0], RZ ;  /* 0x00007800fa127a24 */ /* 0x000fe200078e02ff */
[----:B------:R-:W-:Y:S01]  /*0eb0*/  ISETP.GE.AND P4, PT, R28, c[0x0][0x1d4], PT ;  /* 0x000075001c007a0c */ /* 0x000fe20003f86270 */
[----:B------:R-:W-:Y:S01]  /*0ec0*/  IMAD R3, R13, c[0x0][0x1e0], RZ ;  /* 0x000078000d037a24 */ /* 0x000fe200078e02ff */
[----:B------:R-:W-:Y:S01]  /*0ed0*/  ISETP.GE.AND P3, PT, R112, c[0x0][0x1d4], PT ;  /* 0x0000750070007a0c */ /* 0x000fe20003f66270 */
[----:B------:R-:W-:Y:S01]  /*0ee0*/  UISETP.GE.AND UP1, UPT, UR10, 0x1, UPT ;  /* 0x000000010a00788c */ /* 0x000fe2000bf26270 */
[----:B---3--:R-:W-:Y:S01]  /*0ef0*/  LOP3.LUT R214, R214, 0xfffffffe, RZ, 0xc0, !PT ;  /* 0xfffffffed6d67812 */ /* 0x008fe200078ec0ff */
[----:B------:R-:W-:Y:S01]  /*0f00*/  IMAD R3, R250, c[0x0][0x1e4], R3 ;  /* 0x00007900fa037a24 */ /* 0x000fe200078e0203 */
[----:B------:R-:W-:-:S02]  /*0f10*/  ULDC.64 UR4, c[0x0][0x210] ;  /* 0x0000840000047ab9 */ /* 0x000fc40000000a00 */
[----:B------:R-:W-:Y:S01]  /*0f20*/  UIMAD UR6, UR6, UR4, URZ ;  /* 0x00000004060672a4 */ /* 0x000fe2000f8e023f */
[----:B------:R-:W-:Y:S01]  /*0f30*/  IMAD.IADD R5, R5, 0x1, R3 ;  /* 0x0000000105057824 */ /* 0x000fe200078e0203 */
[----:B------:R-:W-:Y:S01]  /*0f40*/  LEA.HI R3, R17, R2, RZ, 0x4 ;  /* 0x0000000211037211 */ /* 0x000fe200078f20ff */
[----:B------:R-:W-:Y:S02]  /*0f50*/  UIMAD.WIDE.U32 UR22, UR7, UR4, URZ ;  /* 0x00000004071672a5 */ /* 0x000fe4000f8e003f */
[----:B------:R-:W-:Y:S01]  /*0f60*/  UIMAD UR5, UR7, UR5, UR6 ;  /* 0x00000005070572a4 */ /* 0x000fe2000f8e0206 */
[----:B------:R-:W-:Y:S02]  /*0f70*/  SHF.R.S32.HI R10, RZ, 0x4, R3 ;  /* 0x00000004ff0a7819 */ /* 0x000fe40000011403 */
[C---:B------:R-:W-:Y:S01]  /*0f80*/  LOP3.LUT R9, R3.reuse, 0xfffffff0, RZ, 0xc0, !PT ;  /* 0xfffffff003097812 */ /* 0x040fe200078ec0ff */
[----:B------:R-:W-:Y:S01]  /*0f90*/  UIADD3 UR5, UR23, UR5, URZ ;  /* 0x0000000517057290 */ /* 0x000fe2000fffe03f */
[----:B------:R-:W-:-:S02]  /*0fa0*/  LEA.HI R3, R3, R10, RZ, 0x1 ;  /* 0x0000000a03037211 */ /* 0x000fc400078f08ff */
[----:B------:R-:W-:Y:S01]  /*0fb0*/  @P3 LOP3.LUT R214, R214, 0x1, RZ, 0xfc, !PT ;  /* 0x00000001d6d63812 */ /* 0x000fe200078efcff */
[----:B------:R-:W-:Y:S01]  /*0fc0*/  IMAD.IADD R9, R2, 0x1, -R9 ;  /* 0x0000000102097824 */ /* 0x000fe200078e0a09 */
[----:B------:R-:W-:-:S03]  /*0fd0*/  LOP3.LUT R3, R3, 0xfffffffe, RZ, 0xc0, !PT ;  /* 0xfffffffe03037812 */ /* 0x000fc600078ec0ff */
[----:B------:R-:W-:Y:S02]  /*0fe0*/  STL [R1+0x10], R214 ;  /* 0x000010d601007387 */ /* 0x000fe40000100800 */
[----:B------:R-:W-:Y:S01]  /*0ff0*/  IMAD.IADD R3, R10, 0x1, -R3 ;  /* 0x000000010a037824 */ /* 0x000fe200078e0a03 */
[----:B--2---:R-:W-:Y:S01]  /*1000*/  SHF.R.S32.HI R12, RZ, 0x1f, R249 ;  /* 0x0000001fff0c7819 */ /* 0x004fe200000114f9 */
[----:B------:R-:W-:-:S04]  /*1010*/  IMAD.WIDE.U32 R4, R249, c[0x0][0x1f0], R4 ;  /* 0x00007c00f9047a25 */ /* 0x000fc800078e0004 */
[----:B------:R-:W-:Y:S01]  /*1020*/  IMAD R6, R12, c[0x0][0x1f0], RZ ;  /* 0x00007c000c067a24 */ /* 0x000fe200078e02ff */
[----:B------:R-:W-:Y:S01]  /*1030*/  IADD3 R8, P1, R4, UR20, RZ ;  /* 0x0000001404087c10 */ /* 0x000fe2000ff3e0ff */
[C---:B------:R-:W-:Y:S02]  /*1040*/  IMAD R18, R249.reuse, c[0x0][0x1f0], R18 ;  /* 0x00007c00f9127a24 */ /* 0x040fe400078e0212 */
[----:B------:R-:W-:Y:S01]  /*1050*/  IMAD R4, R249, c[0x0][0x1f4], R6 ;  /* 0x00007d00f9047a24 */ /* 0x000fe200078e0206 */
[----:B------:R-:W-:Y:S01]  /*1060*/  LEA R20, P0, R8, c[0x0][0x1c8], 0x1 ;  /* 0x0000720008147a11 */ /* 0x000fe200078008ff */
[C---:B------:R-:W-:Y:S01]  /*1070*/  IMAD.SHL.U32 R6, R7.reuse, 0x8, RZ ;  /* 0x0000000807067824 */ /* 0x040fe200078e00ff */
[----:B------:R-:W-:Y:S02]  /*1080*/  IADD3 R7, -R7, UR18, RZ ;  /* 0x0000001207077c10 */ /* 0x000fe4000fffe1ff */
[----:B------:R-:W-:Y:S01]  /*1090*/  IADD3.X R4, R5, UR15, R4, P1, !PT ;  /* 0x0000000f05047c10 */ /* 0x000fe20008ffe404 */
[----:B------:R-:W-:Y:S01]  /*10a0*/  SHFL.IDX PT, R26, R20, RZ, 0x181f ;  /* 0x00181fff141a7589 */ /* 0x000fe200000e0000 */
[----:B------:R-:W-:-:S02]  /*10b0*/  ISETP.GE.AND P2, PT, R7, 0x1, PT ;  /* 0x000000010700780c */ /* 0x000fc40003f46270 */
[----:B------:R-:W-:Y:S01]  /*10c0*/  LEA.HI.X R8, R8, c[0x0][0x1cc], R4, 0x1, P0 ;  /* 0x0000730008087a11 */ /* 0x000fe200000f0c04 */
[----:B------:R-:W-:Y:S01]  /*10d0*/  SHFL.IDX PT, R20, R20, 0x1, 0x181f ;  /* 0x00381f0014147f89 */ /* 0x000fe200000e0000 */
[----:B------:R-:W-:Y:S02]  /*10e0*/  IADD3 R18, R18, UR20, RZ ;  /* 0x0000001412127c10 */ /* 0x000fe4000fffe0ff */
[----:B------:R-:W-:Y:S01]  /*10f0*/  LOP3.LUT R6, R247, 0x8, R6, 0xf8, !PT ;  /* 0x00000008f7067812 */ /* 0x000fe200078ef806 */
[----:B------:R-:W1:Y:S01]  /*1100*/  SHFL.IDX PT, R27, R8, RZ, 0x181f ;  /* 0x00181fff081b7589 */ /* 0x000e6200000e0000 */
[----:B------:R-:W-:Y:S02]  /*1110*/  SHF.R.U32.HI R247, RZ, 0x3, R247 ;  /* 0x00000003fff77819 */ /* 0x000fe400000116f7 */
[----:B------:R-:W-:Y:S01]  /*1120*/  ISETP.GE.AND P1, PT, R7, 0x21, PT ;  /* 0x000000210700780c */ /* 0x000fe20003f26270 */
[----:B------:R-:W-:Y:S01]  /*1130*/  SHFL.IDX PT, R21, R8, 0x1, 0x181f ;  /* 0x00381f0008157f89 */ /* 0x000fe200000e0000 */
[----:B------:R-:W-:-:S02]  /*1140*/  LEA R18, R18, c[0x0][0x1c8], 0x1 ;  /* 0x0000720012127a11 */ /* 0x000fc400078e08ff */
[----:B------:R-:W-:Y:S01]  /*1150*/  @P2 SHF.R.S32.HI R22, RZ, 0x1f, R29 ;  /* 0x0000001fff162819 */ /* 0x000fe2000001141d */
[----:B------:R2:W-:Y:S01]  /*1160*/  SHFL.IDX PT, R19, R8, 0x2, 0x181f ;  /* 0x00581f0008137f89 */ /* 0x0005e200000e0000 */
[----:B------:R-:W-:Y:S02]  /*1170*/  @P2 SHF.R.S32.HI R14, RZ, 0x1f, R28 ;  /* 0x0000001fff0e2819 */ /* 0x000fe4000001141c */
[----:B------:R-:W-:Y:S01]  /*1180*/  @P2 SHF.R.S32.HI R10, RZ, 0x1f, R112 ;  /* 0x0000001fff0a2819 */ /* 0x000fe20000011470 */
[----:B------:R-:W3:Y:S01]  /*1190*/  SHFL.IDX PT, R18, R18, 0x2, 0x181f ;  /* 0x00581f0012127f89 */ /* 0x000ee200000e0000 */
[----:B------:R-:W-:Y:S02]  /*11a0*/  @P2 LEA.HI R22, R22, R29, RZ, 0x3 ;  /* 0x0000001d16162211 */ /* 0x000fe400078f18ff */
[----:B------:R-:W-:Y:S01]  /*11b0*/  @P2 LEA.HI R14, R14, R28, RZ, 0x3 ;  /* 0x0000001c0e0e2211 */ /* 0x000fe200078f18ff */
[----:B------:R-:W-:Y:S01]  /*11c0*/  @P1 IMAD.SHL.U32 R16, R252, 0x2, RZ ;  /* 0x00000002fc101824 */ /* 0x000fe200078e00ff */
[----:B------:R-:W-:-:S02]  /*11d0*/  @P2 LEA.HI R10, R10, R112, RZ, 0x3 ;  /* 0x000000700a0a2211 */ /* 0x000fc400078f18ff */
[----:B------:R-:W-:Y:S02]  /*11e0*/  @P2 LOP3.LUT R22, R22, 0xfffffff8, RZ, 0xc0, !PT ;  /* 0xfffffff816162812 */ /* 0x000fe400078ec0ff */
[----:B------:R-:W-:Y:S02]  /*11f0*/  @P2 LOP3.LUT R14, R14, 0xfffffff8, RZ, 0xc0, !PT ;  /* 0xfffffff80e0e2812 */ /* 0x000fe400078ec0ff */
[----:B------:R-:W-:Y:S01]  /*1200*/  SHF.R.S32.HI R5, RZ, 0x1f, R9 ;  /* 0x0000001fff057819 */ /* 0x000fe20000011409 */
[--C-:B-1----:R-:W-:Y:S01]  /*1210*/  @P2 IMAD.WIDE R24, R215, 0x2, R26.reuse ;  /* 0x00000002d7182825 */ /* 0x102fe200078e021a */
[----:B------:R-:W-:Y:S02]  /*1220*/  @P2 LOP3.LUT R10, R10, 0xfffffff8, RZ, 0xc0, !PT ;  /* 0xfffffff80a0a2812 */ /* 0x000fe400078ec0ff */
[----:B------:R-:W-:Y:S01]  /*1230*/  LOP3.LUT R247, R6, R247, RZ, 0x3c, !PT ;  /* 0x000000f706f77212 */ /* 0x000fe200078e3cff */
[----:B------:R-:W-:Y:S01]  /*1240*/  @P2 IMAD.SHL.U32 R6, R252, 0x2, RZ ;  /* 0x00000002fc062824 */ /* 0x000fe200078e00ff */
[----:B------:R-:W-:Y:S01]  /*1250*/  ISETP.GE.AND P0, PT, R7, 0x41, PT ;  /* 0x000000410700780c */ /* 0x000fe20003f06270 */
[----:B------:R-:W-:Y:S01]  /*1260*/  @P2 IMAD.WIDE R22, R22, 0x2, R26 ;  /* 0x0000000216162825 */ /* 0x000fe200078e021a */
[----:B------:R-:W-:-:S02]  /*1270*/  LEA.HI R5, R5, R9, RZ, 0x3 ;  /* 0x0000000905057211 */ /* 0x000fc400078f18ff */
[----:B------:R1:W-:Y:S01]  /*1280*/  @P2 LDGSTS.E.BYPASS.LTC128B.128 [R6+0xc100], [R24.64], !P6 ;  /* 0x0c10000018062fae */ /* 0x0003e2000f101d4c */
[--C-:B------:R-:W-:Y:S01]  /*1290*/  @P2 IMAD.WIDE R14, R14, 0x2, R26.reuse ;  /* 0x000000020e0e2825 */ /* 0x100fe200078e021a */
[----:B------:R-:W-:Y:S02]  /*12a0*/  LOP3.LUT R4, R5, 0xfffffff8, RZ, 0xc0, !PT ;  /* 0xfffffff805047812 */ /* 0x000fe400078ec0ff */
[----:B------:R1:W-:Y:S01]  /*12b0*/  @P2 LDGSTS.E.BYPASS.LTC128B.128 [R6+0xf100], [R22.64], !P5 ;  /* 0x0f10000016062fae */ /* 0x0003e2000e901d4c */
[----:B------:R-:W-:-:S03]  /*12c0*/  @P2 IMAD.WIDE R10, R10, 0x2, R26 ;  /* 0x000000020a0a2825 */ /* 0x000fc600078e021a */
[----:B------:R4:W-:Y:S01]  /*12d0*/  @P2 LDGSTS.E.BYPASS.LTC128B.128 [R6+0x12100], [R14.64], !P4 ;  /* 0x121000000e062fae */ /* 0x0009e2000e101d4c */
[----:B------:R-:W-:Y:S01]  /*12e0*/  IMAD.IADD R4, R9, 0x1, -R4 ;  /* 0x0000000109047824 */ /* 0x000fe200078e0a04 */
[----:B------:R-:W-:Y:S01]  /*12f0*/  @P0 SHF.R.S32.HI R9, RZ, 0x1f, R28 ;  /* 0x0000001fff090819 */ /* 0x000fe2000001141c */
[C---:B------:R-:W-:Y:S01]  /*1300*/  IMAD R247, R3.reuse, 0x200, R247 ;  /* 0x0000020003f77824 */ /* 0x040fe200078e02f7 */
[----:B------:R5:W-:Y:S01]  /*1310*/  @P2 LDGSTS.E.BYPASS.LTC128B.128 [R6+0x15100], [R10.64], !P3 ;  /* 0x151000000a062fae */ /* 0x000be2000d901d4c */
[----:B--2---:R-:W-:Y:S01]  /*1320*/  @P0 SHF.R.S32.HI R8, RZ, 0x1f, R112 ;  /* 0x0000001fff080819 */ /* 0x004fe20000011470 */
[----:B------:R-:W-:Y:S01]  /*1330*/  IMAD.SHL.U32 R3, R3, 0x8, RZ ;  /* 0x0000000803037824 */ /* 0x000fe200078e00ff */
[----:B------:R-:W-:Y:S01]  /*1340*/  @P0 LEA.HI R9, R9, R28, RZ, 0x3 ;  /* 0x0000001c09090211 */ /* 0x000fe200078f18ff */
[----:B------:R-:W-:Y:S01]  /*1350*/  IMAD.SHL.U32 R247, R247, 0x2, RZ ;  /* 0x00000002f7f77824 */ /* 0x000fe200078e00ff */
[----:B------:R-:W-:Y:S02]  /*1360*/  @P0 LEA.HI R8, R8, R112, RZ, 0x3 ;  /* 0x0000007008080211 */ /* 0x000fe400078f18ff */
[----:B------:R-:W-:-:S02]  /*1370*/  @P0 LOP3.LUT R9, R9, 0xfffffff8, RZ, 0xc0, !PT ;  /* 0xfffffff809090812 */ /* 0x000fc400078ec0ff */
[----:B------:R-:W-:Y:S02]  /*1380*/  @P0 LOP3.LUT R8, R8, 0xfffffff8, RZ, 0xc0, !PT ;  /* 0xfffffff808080812 */ /* 0x000fe400078ec0ff */
[----:B------:R-:W-:Y:S01]  /*1390*/  IADD3 R245, R247, 0xc120, RZ ;  /* 0x0000c120f7f57810 */ /* 0x000fe20007ffe0ff */
[----:B---3--:R-:W-:-:S04]  /*13a0*/  @P0 IMAD.WIDE R26, R9, 0x2, R18 ;  /* 0x00000002091a0825 */ /* 0x008fc800078e0212 */
[----:B------:R-:W-:Y:S01]  /*13b0*/  @P0 IMAD.WIDE R8, R8, 0x2, R18 ;  /* 0x0000000208080825 */ /* 0x000fe200078e0212 */
[--C-:B----4-:R-:W-:Y:S02]  /*13c0*/  @P1 SHF.R.S32.HI R15, RZ, 0x1f, R29.reuse ;  /* 0x0000001fff0f1819 */ /* 0x110fe4000001141d */
[----:B------:R-:W-:Y:S02]  /*13d0*/  @P1 SHF.R.S32.HI R14, RZ, 0x1f, R28 ;  /* 0x0000001fff0e1819 */ /* 0x000fe4000001141c */
[----:B-----5:R-:W-:Y:S01]  /*13e0*/  @P1 SHF.R.S32.HI R11, RZ, 0x1f, R112 ;  /* 0x0000001fff0b1819 */ /* 0x020fe20000011470 */
[----:B-1----:R-:W-:Y:S01]  /*13f0*/  @P0 IMAD.SHL.U32 R6, R252, 0x2, RZ ;  /* 0x00000002fc060824 */ /* 0x002fe200078e00ff */
[----:B------:R-:W-:Y:S02]  /*1400*/  @P1 LEA.HI R15, R15, R29, RZ, 0x3 ;  /* 0x0000001d0f0f1211 */ /* 0x000fe400078f18ff */
[----:B------:R-:W-:Y:S02]  /*1410*/  @P0 SHF.R.S32.HI R10, RZ, 0x1f, R29 ;  /* 0x0000001fff0a0819 */ /* 0x000fe4000001141d */
[----:B------:R-:W-:-:S02]  /*1420*/  @P1 LEA.HI R14, R14, R28, RZ, 0x3 ;  /* 0x0000001c0e0e1211 */ /* 0x000fc400078f18ff */
[----:B------:R-:W-:Y:S02]  /*1430*/  @P1 LEA.HI R11, R11, R112, RZ, 0x3 ;  /* 0x000000700b0b1211 */ /* 0x000fe400078f18ff */
[----:B------:R-:W-:Y:S02]  /*1440*/  @P1 LOP3.LUT R15, R15, 0xfffffff8, RZ, 0xc0, !PT ;  /* 0xfffffff80f0f1812 */ /* 0x000fe400078ec0ff */
[----:B------:R-:W-:Y:S02]  /*1450*/  @P0 LEA.HI R10, R10, R29, RZ, 0x3 ;  /* 0x0000001d0a0a0211 */ /* 0x000fe400078f18ff */
[----:B------:R-:W-:Y:S01]  /*1460*/  @P1 LOP3.LUT R14, R14, 0xfffffff8, RZ, 0xc0, !PT ;  /* 0xfffffff80e0e1812 */ /* 0x000fe200078ec0ff */
[--C-:B------:R-:W-:Y:S01]  /*1470*/  @P1 IMAD.WIDE R22, R15, 0x2, R20.reuse ;  /* 0x000000020f161825 */ /* 0x100fe200078e0214 */
[----:B------:R-:W-:Y:S02]  /*1480*/  @P1 LOP3.LUT R11, R11, 0xfffffff8, RZ, 0xc0, !PT ;  /* 0xfffffff80b0b1812 */ /* 0x000fe400078ec0ff */
[----:B------:R-:W-:Y:S01]  /*1490*/  @P0 LOP3.LUT R10, R10, 0xfffffff8, RZ, 0xc0, !PT ;  /* 0xfffffff80a0a0812 */ /* 0x000fe200078ec0ff */
[----:B------:R-:W-:-:S04]  /*14a0*/  @P1 IMAD.WIDE R14, R14, 0x2, R20 ;  /* 0x000000020e0e1825 */ /* 0x000fc800078e0214 */
[----:B------:R-:W-:-:S04]  /*14b0*/  @P1 IMAD.WIDE R24, R11, 0x2, R20 ;  /* 0x000000020b181825 */ /* 0x000fc800078e0214 */
[----:B------:R-:W-:-:S04]  /*14c0*/  @P1 IMAD.WIDE R20, R215, 0x2, R20 ;  /* 0x00000002d7141825 */ /* 0x000fc800078e0214 */
[--C-:B------:R-:W-:Y:S01]  /*14d0*/  @P0 IMAD.WIDE R10, R10, 0x2, R18.reuse ;  /* 0x000000020a0a0825 */ /* 0x100fe200078e0212 */
[----:B------:R1:W-:Y:S03]  /*14e0*/  @P1 LDGSTS.E.BYPASS.LTC128B.128 [R16+0xd100], [R20.64], !P6 ;  /* 0x0d10000014101fae */ /* 0x0003e6000f101d4c */
[----:B------:R-:W-:Y:S01]  /*14f0*/  @P0 IMAD.WIDE R18, R215, 0x2, R18 ;  /* 0x00000002d7120825 */ /* 0x000fe200078e0212 */
[----:B------:R1:W-:Y:S04]  /*1500*/  @P1 LDGSTS.E.BYPASS.LTC128B.128 [R16+0x10100], [R22.64], !P5 ;  /* 0x1010000016101fae */ /* 0x0003e8000e901d4c */
[----:B------:R2:W-:Y:S04]  /*1510*/  @P1 LDGSTS.E.BYPASS.LTC128B.128 [R16+0x13100], [R14.64], !P4 ;  /* 0x131000000e101fae */ /* 0x0005e8000e101d4c */
[----:B------:R3:W-:Y:S01]  /*1520*/  @P1 LDGSTS.E.BYPASS.LTC128B.128 [R16+0x16100], [R24.64], !P3 ;  /* 0x1610000018101fae */ /* 0x0007e2000d901d4c */
[C---:B------:R-:W-:Y:S01]  /*1530*/  R2P PR, R4.reuse, 0x6 ;  /* 0x0000000604007804 */ /* 0x040fe20000000000 */
[----:B------:R-:W-:-:S02]  /*1540*/  IMAD.SHL.U32 R4, R4, 0x40, RZ ;  /* 0x0000004004047824 */ /* 0x000fc400078e00ff */
[----:B------:R4:W-:Y:S04]  /*1550*/  @P0 LDGSTS.E.BYPASS.LTC128B.128 [R6+0xe100], [R18.64], !P6 ;  /* 0x0e10000012060fae */ /* 0x0009e8000f101d4c */
[----:B------:R4:W-:Y:S04]  /*1560*/  @P0 LDGSTS.E.BYPASS.LTC128B.128 [R6+0x11100], [R10.64], !P5 ;  /* 0x111000000a060fae */ /* 0x0009e8000e901d4c */
[----:B------:R4:W-:Y:S04]  /*1570*/  @P0 LDGSTS.E.BYPASS.LTC128B.128 [R6+0x14100], [R26.64], !P4 ;  /* 0x141000001a060fae */ /* 0x0009e8000e101d4c */
[----:B------:R5:W-:Y:S04]  /*1580*/  @P0 LDGSTS.E.BYPASS.LTC128B.128 [R6+0x17100], [R8.64], !P3 ;  /* 0x1710000008060fae */ /* 0x000be8000d901d4c */
[----:B------:R-:W0:Y:S01]  /*1590*/  LDGDEPBAR ;  /* 0x00000000000079af */ /* 0x000e220000000000 */
[----:B--2---:R-:W-:Y:S01]  /*15a0*/  LEA.HI R15, R17, R2, RZ, 0x5 ;  /* 0x00000002110f7211 */ /* 0x004fe200078f28ff */
[----:B------:R-:W-:-:S02]  /*15b0*/  IMAD.MOV.U32 R14, RZ, RZ, 0x20 ;  /* 0x00000020ff0e7424 */ /* 0x000fc400078e00ff */
[----:B-----5:R-:W-:Y:S01]  /*15c0*/  IMAD.MOV.U32 R9, RZ, RZ, 0x10 ;  /* 0x00000010ff097424 */ /* 0x020fe200078e00ff */
[----:B------:R-:W-:-:S04]  /*15d0*/  DEPBAR.LE SB0, 0x1 ;  /* 0x000080400000791a */ /* 0x000fc80000000000 */
[----:B----4-:R-:W-:Y:S01]  /*15e0*/  IMAD.SHL.U32 R6, R5, 0x40, RZ ;  /* 0x0000004005067824 */ /* 0x010fe200078e00ff */
[----:B------:R-:W-:Y:S01]  /*15f0*/  LOP3.LUT R5, R4, 0x1c0, RZ, 0xc0, !PT ;  /* 0x000001c004057812 */ /* 0x000fe200078ec0ff */
[----:B------:R-:W-:-:S04]  /*1600*/  DEPBAR.LE SB0, 0x0 ;  /* 0x000080000000791a */ /* 0x000fc80000000000 */
[----:B------:R-:W-:Y:S01]  /*1610*/  SEL R4, R9, 0xfffffff0, !P1 ;  /* 0xfffffff009047807 */ /* 0x000fe20004800000 */
[----:B------:R-:W-:Y:S01]  /*1620*/  BAR.SYNC.DEFER_BLOCKING 0x0 ;  /* 0x0000000000007b1d */ /* 0x000fe20000010000 */
[----:B------:R-:W-:Y:S02]  /*1630*/  LOP3.LUT R9, R5, 0x8, R3, 0xf8, !PT ;  /* 0x0000000805097812 */ /* 0x000fe400078ef803 */
[----:B------:R-:W-:Y:S02]  /*1640*/  SHF.R.S32.HI R8, RZ, 0x5, R15 ;  /* 0x00000005ff087819 */ /* 0x000fe4000001140f */
[----:B------:R-:W-:Y:S02]  /*1650*/  LOP3.LUT R6, R6, 0xfffffe00, RZ, 0xc0, !PT ;  /* 0xfffffe0006067812 */ /* 0x000fe400078ec0ff */
[----:B------:R-:W-:Y:S02]  /*1660*/  SHF.R.U32.HI R5, RZ, 0x3, R5 ;  /* 0x00000003ff057819 */ /* 0x000fe40000011605 */
[----:B------:R-:W-:-:S02]  /*1670*/  SEL R3, R14, 0xffffffe0, !P2 ;  /* 0xffffffe00e037807 */ /* 0x000fc40005000000 */
[----:B------:R-:W-:Y:S01]  /*1680*/  R2P PR, R0, 0x6 ;  /* 0x0000000600007804 */ /* 0x000fe20000000000 */
[----:B------:R-:W-:Y:S01]  /*1690*/  IMAD R0, R8, 0x400, R6 ;  /* 0x0000040008007824 */ /* 0x000fe200078e0206 */
[----:B------:R-:W-:Y:S02]  /*16a0*/  LOP3.LUT R5, R9, R5, RZ, 0x3c, !PT ;  /* 0x0000000509057212 */ /* 0x000fe400078e3cff */
[----:B------:R-:W-:Y:S02]  /*16b0*/  PLOP3.LUT P0, PT, PT, PT, UP1, 0x80, 0x0 ;  /* 0x000000000000781c */ /* 0x000fe40003f0f018 */
[----:B------:R-:W-:Y:S01]  /*16c0*/  IADD3 R8, R247, 0xc100, RZ ;  /* 0x0000c100f7087810 */ /* 0x000fe20007ffe0ff */
[----:B------:R-:W-:Y:S01]  /*16d0*/  IMAD.IADD R0, R5, 0x1, R0 ;  /* 0x0000000105007824 */ /* 0x000fe200078e0200 */
[----:B------:R-:W-:Y:S02]  /*16e0*/  LOP3.LUT R15, R15, 0xffffffe0, RZ, 0xc0, !PT ;  /* 0xffffffe00f0f7812 */ /* 0x000fe400078ec0ff */
[----:B------:R-:W-:Y:S01]  /*16f0*/  LOP3.LUT R5, R5, R6, RZ, 0xfc, !PT ;  /* 0x0000000605057212 */ /* 0x000fe200078efcff */
[C---:B------:R-:W-:Y:S01]  /*1700*/  IMAD.SHL.U32 R48, R0.reuse, 0x2, RZ ;  /* 0x0000000200307824 */ /* 0x040fe200078e00ff */
[----:B------:R-:W-:Y:S01]  /*1710*/  LEA R248, R0, 0x18100, 0x1 ;  /* 0x0001810000f87811 */ /* 0x000fe200078e08ff */
[----:B------:R2:W4:Y:S01]  /*1720*/  LDSM.16.M88.4 R80, [R247+0xc900] ;  /* 0x00c90000f750783b */ /* 0x0005220000000200 */
[----:B------:R-:W-:Y:S01]  /*1730*/  @P1 IADD3 R245, R8, -0x20, RZ ;  /* 0xffffffe008f51810 */ /* 0x000fe20007ffe0ff */
[----:B------:R-:W-:Y:S01]  /*1740*/  IMAD.IADD R2, R2, 0x1, -R15 ;  /* 0x0000000102027824 */ /* 0x000fe200078e0a0f */
[----:B------:R-:W-:Y:S01]  /*1750*/  ISETP.GE.AND P1, PT, R112, c[0x0][0x1d4], PT ;  /* 0x0000750070007a0c */ /* 0x000fe20003f26270 */
[----:B------:R-:W-:Y:S01]  /*1760*/  IMAD R246, R4, 0x2, R248 ;  /* 0x0000000204f67824 */ /* 0x000fe200078e02f8 */
[----:B------:R-:W2:Y:S01]  /*1770*/  LDSM.16.M88.4 R48, [R48+0x18100] ;  /* 0x018100003030783b */ /* 0x000ea20000000200 */
[----:B------:R-:W-:-:S02]  /*1780*/  ISETP.GT.AND P3, PT, R113, 0x5f, PT ;  /* 0x0000005f7100780c */ /* 0x000fc40003f64270 */
[----:B------:R-:W-:Y:S01]  /*1790*/  SEL R6, RZ, 0x10, P1 ;  /* 0x00000010ff067807 */ /* 0x000fe20000800000 */
[----:B------:R2:W2:Y:S01]  /*17a0*/  LDSM.16.M88.4 R8, [R247+0xc100] ;  /* 0x00c10000f708783b */ /* 0x0004a20000000200 */
[----:B------:R-:W-:Y:S02]  /*17b0*/  SEL R0, R14, 0xffffffe0, !P2 ;  /* 0xffffffe00e007807 */ /* 0x000fe40005000000 */
[C---:B------:R-:W-:Y:S01]  /*17c0*/  IADD3 R237, R245.reuse, 0x800, RZ ;  /* 0x00000800f5ed7810 */ /* 0x040fe20007ffe0ff */
[----:B------:R2:W2:Y:S01]  /*17d0*/  LDSM.16.M88.4 R72, [R247+0xd100] ;  /* 0x00d10000f748783b */ /* 0x0004a20000000200 */
[C---:B------:R-:W-:Y:S02]  /*17e0*/  IADD3 R236, R245.reuse, 0x1000, RZ ;  /* 0x00001000f5ec7810 */ /* 0x040fe40007ffe0ff */
[C---:B------:R-:W-:Y:S01]  /*17f0*/  IADD3 R235, R245.reuse, 0x1800, RZ ;  /* 0x00001800f5eb7810 */ /* 0x040fe20007ffe0ff */
[----:B------:R2:W2:Y:S01]  /*1800*/  LDSM.16.M88.4 R64, [R247+0xd900] ;  /* 0x00d90000f740783b */ /* 0x0004a20000000200 */
[----:B------:R-:W-:-:S02]  /*1810*/  IADD3 R234, R245, 0x2000, RZ ;  /* 0x00002000f5ea7810 */ /* 0x000fc40007ffe0ff */
[----:B------:R-:W-:Y:S01]  /*1820*/  IADD3 R233, R245, 0x2800, RZ ;  /* 0x00002800f5e97810 */ /* 0x000fe20007ffe0ff */
[----:B------:R2:W2:Y:S04]  /*1830*/  LDSM.16.M88.4 R56, [R247+0xe100] ;  /* 0x00e10000f738783b */ /* 0x0004a80000000200 */
[----:B------:R2:W2:Y:S04]  /*1840*/  LDSM.16.M88.4 R92, [R247+0xe900] ;  /* 0x00e90000f75c783b */ /* 0x0004a80000000200 */
[----:B-1----:R1:W1:Y:S04]  /*1850*/  LDSM.16.M88.4 R20, [R246] ;  /* 0x00000000f614783b */ /* 0x0022680000000200 */
[----:B------:R1:W1:Y:S04]  /*1860*/  LDSM.16.M88.4 R88, [R245] ;  /* 0x00000000f558783b */ /* 0x0002680000000200 */
[----:B------:R1:W1:Y:S04]  /*1870*/  LDSM.16.M88.4 R44, [R245+0x800] ;  /* 0x00080000f52c783b */ /* 0x0002680000000200 */
[----:B---3--:R3:W1:Y:S04]  /*1880*/  LDSM.16.M88.4 R24, [R245+0x1000] ;  /* 0x00100000f518783b */ /* 0x0086680000000200 */
[----:B------:R3:W1:Y:S04]  /*1890*/  LDSM.16.M88.4 R40, [R245+0x1800] ;  /* 0x00180000f528783b */ /* 0x0006680000000200 */
[----:B------:R3:W1:Y:S04]  /*18a0*/  LDSM.16.M88.4 R16, [R245+0x2000] ;  /* 0x00200000f510783b */ /* 0x0006680000000200 */
[----:B------:R3:W1:Y:S01]  /*18b0*/  LDSM.16.M88.4 R32, [R245+0x2800] ;  /* 0x00280000f520783b */ /* 0x0006620000000200 */
[----:B------:R-:W-:Y:S05]  /*18c0*/  @!P0 BRA `(.L_x_769) ;  /* 0x0000059000008947 */ /* 0x000fea0003800000 */
[----:B----4-:R-:W-:Y:S01]  /*18d0*/  IMAD R13, R13, c[0x0][0x208], RZ ;  /* 0x000082000d0d7a24 */ /* 0x010fe200078e02ff */
[----:B------:R-:W-:Y:S01]  /*18e0*/  P2R R38, PR, RZ, 0x8 ;  /* 0x00000008ff267803 */ /* 0x000fe20000000000 */
[----:B------:R-:W-:Y:S01]  /*18f0*/  IMAD.WIDE.U32 R14, R250, c[0x0][0x208], RZ ;  /* 0x00008200fa0e7a25 */ /* 0x000fe200078e00ff */
[----:B------:R-:W-:-:S02]  /*1900*/  ISETP.GE.AND P3, PT, R215, c[0x0][0x1d4], PT ;  /* 0x00007500d7007a0c */ /* 0x000fc40003f66270 */
[----:B------:R-:W-:Y:S01]  /*1910*/  SHF.R.S32.HI R60, RZ, 0x1f, R29 ;  /* 0x0000001fff3c7819 */ /* 0x000fe2000001141d */
[----:B------:R-:W-:Y:S01]  /*1920*/  IMAD R13, R250, c[0x0][0x20c], R13 ;  /* 0x00008300fa0d7a24 */ /* 0x000fe200078e020d */
[----:B------:R-:W-:Y:S01]  /*1930*/  SHF.R.S32.HI R54, RZ, 0x1f, R28 ;  /* 0x0000001fff367819 */ /* 0x000fe2000001141c */
[----:B------:R-:W-:Y:S01]  /*1940*/  IMAD R12, R12, c[0x0][0x218], RZ ;  /* 0x000086000c0c7a24 */ /* 0x000fe200078e02ff */
[----:B------:R-:W-:Y:S01]  /*1950*/  LEA.HI R60, R60, R29, RZ, 0x3 ;  /* 0x0000001d3c3c7211 */ /* 0x000fe200078f18ff */
[----:B------:R-:W-:Y:S01]  /*1960*/  IMAD.IADD R15, R15, 0x1, R13 ;  /* 0x000000010f0f7824 */ /* 0x000fe200078e020d */
[----:B------:R-:W-:Y:S01]  /*1970*/  LEA.HI R54, R54, R28, RZ, 0x3 ;  /* 0x0000001c36367211 */ /* 0x000fe200078f18ff */
[C---:B------:R-:W-:Y:S01]  /*1980*/  IMAD R12, R249.reuse, c[0x0][0x21c], R12 ;  /* 0x00008700f90c7a24 */ /* 0x040fe200078e020c */
[----:B------:R-:W-:Y:S01]  /*1990*/  LOP3.LUT R60, R60, 0xfffffff8, RZ, 0xc0, !PT ;  /* 0xfffffff83c3c7812 */ /* 0x000fe200078ec0ff */
[----:B------:R-:W-:Y:S01]  /*19a0*/  IMAD.WIDE.U32 R14, R249, c[0x0][0x218], R14 ;  /* 0x00008600f90e7a25 */ /* 0x000fe200078e000e */
[----:B------:R-:W-:-:S02]  /*19b0*/  LOP3.LUT R54, R54, 0xfffffff8, RZ, 0xc0, !PT ;  /* 0xfffffff836367812 */ /* 0x000fc400078ec0ff */
[----:B------:R-:W-:Y:S01]  /*19c0*/  ISETP.GE.AND P2, PT, R29, c[0x0][0x1d4], PT ;  /* 0x000075001d007a0c */ /* 0x000fe20003f46270 */
[----:B------:R-:W-:Y:S01]  /*19d0*/  IMAD.WIDE R62, R215, 0x2, RZ ;  /* 0x00000002d73e7825 */ /* 0x000fe200078e02ff */
[----:B------:R-:W-:Y:S02]  /*19e0*/  IADD3 R14, P0, R14, UR22, RZ ;  /* 0x000000160e0e7c10 */ /* 0x000fe4000ff1e0ff */
[----:B------:R-:W-:Y:S01]  /*19f0*/  ISETP.GE.AND P1, PT, R28, c[0x0][0x1d4], PT ;  /* 0x000075001c007a0c */ /* 0x000fe20003f26270 */
[----:B------:R-:W-:Y:S01]  /*1a00*/  IMAD.SHL.U32 R13, R252, 0x2, RZ ;  /* 0x00000002fc0d7824 */ /* 0x000fe200078e00ff */
[----:B------:R-:W-:Y:S01]  /*1a10*/  IADD3.X R12, R15, UR5, R12, P0, !PT ;  /* 0x000000050f0c7c10 */ /* 0x000fe200087fe40c */
[----:B------:R-:W-:Y:S01]  /*1a20*/  IMAD.WIDE R60, R60, 0x2, RZ ;  /* 0x000000023c3c7825 */ /* 0x000fe200078e02ff */
[----:B------:R-:W-:Y:S02]  /*1a30*/  LEA R15, P0, R14, c[0x0][0x1f8], 0x1 ;  /* 0x00007e000e0f7a11 */ /* 0x000fe400078008ff */
[----:B------:R-:W-:Y:S01]  /*1a40*/  P2R R39, PR, RZ, 0x20 ;  /* 0x00000020ff277803 */ /* 0x000fe20000000000 */
[----:B------:R-:W-:Y:S01]  /*1a50*/  IMAD.WIDE R54, R54, 0x2, RZ ;  /* 0x0000000236367825 */ /* 0x000fe200078e02ff */
[----:B------:R-:W-:Y:S01]  /*1a60*/  LEA.HI.X R14, R14, c[0x0][0x1fc], R12, 0x1, P0 ;  /* 0x00007f000e0e7a11 */ /* 0x000fe200000f0c0c */
[----:B------:R-:W4:Y:S01]  /*1a70*/  SHFL.IDX PT, R36, R15, RZ, 0x181f ;  /* 0x00181fff0f247589 */ /* 0x000f2200000e0000 */
[----:B------:R-:W-:-:S03]  /*1a80*/  SHF.R.S32.HI R12, RZ, 0x1f, R112 ;  /* 0x0000001fff0c7819 */ /* 0x000fc60000011470 */
[----:B------:R-:W5:Y:S01]  /*1a90*/  SHFL.IDX PT, R37, R14, RZ, 0x181f ;  /* 0x00181fff0e257589 */ /* 0x000f6200000e0000 */
[----:B------:R-:W-:-:S03]  /*1aa0*/  LEA.HI R12, R12, R112, RZ, 0x3 ;  /* 0x000000700c0c7211 */ /* 0x000fc600078f18ff */
[----:B------:R-:W3:Y:S01]  /*1ab0*/  SHFL.IDX PT, R30, R15, 0x1, 0x181f ;  /* 0x00381f000f1e7f89 */ /* 0x000ee200000e0000 */
[----:B------:R-:W-:-:S03]  /*1ac0*/  LOP3.LUT R12, R12, 0xfffffff8, RZ, 0xc0, !PT ;  /* 0xfffffff80c0c7812 */ /* 0x000fc600078ec0ff */
[----:B------:R-:W2:Y:S02]  /*1ad0*/  SHFL.IDX PT, R31, R14, 0x1, 0x181f ;  /* 0x00381f000e1f7f89 */ /* 0x000ea400000e0000 */
[----:B------:R-:W-:Y:S01]  /*1ae0*/  IMAD.WIDE R70, R12, 0x2, RZ ;  /* 0x000000020c467825 */ /* 0x000fe200078e02ff */
[----:B------:R-:W-:Y:S01]  /*1af0*/  P2R R12, PR, RZ, 0x10 ;  /* 0x00000010ff0c7803 */ /* 0x000fe20000000000 */
[----:B------:R-:W1:Y:S01]  /*1b00*/  SHFL.IDX PT, R15, R15, 0x2, 0x181f ;  /* 0x00581f000f0f7f89 */ /* 0x000e6200000e0000 */
[----:B------:R-:W-:-:S03]  /*1b10*/  ISETP.LT.OR P4, PT, R7, 0x21, P2 ;  /* 0x000000210700780c */ /* 0x000fc60001781670 */
[----:B------:R-:W1:Y:S01]  /*1b20*/  SHFL.IDX PT, R14, R14, 0x2, 0x181f ;  /* 0x00581f000e0e7f89 */ /* 0x000e6200000e0000 */
[----:B----4-:R-:W-:-:S05]  /*1b30*/  IADD3 R52, P0, R36, R62, RZ ;  /* 0x0000003e24347210 */ /* 0x010fca0007f1e0ff */
[----:B-----5:R-:W-:Y:S01]  /*1b40*/  IMAD.X R53, R37, 0x1, R63, P0 ;  /* 0x0000000125357824 */ /* 0x020fe200000e063f */
[----:B------:R-:W-:-:S13]  /*1b50*/  ISETP.LT.OR P0, PT, R7, 0x1, P3 ;  /* 0x000000010700780c */ /* 0x000fda0001f01670 */
[----:B------:R4:W-:Y:S02]  /*1b60*/  LDGSTS.E.BYPASS.LTC128B.128 [R13+0x100], [R52.64], !P0 ;  /* 0x00100000340d7fae */ /* 0x0009e4000c101d4c */
[----:B----4-:R-:W-:-:S05]  /*1b70*/  IADD3 R52, P0, R36, R60, RZ ;  /* 0x0000003c24347210 */ /* 0x010fca0007f1e0ff */
[----:B------:R-:W-:Y:S01]  /*1b80*/  IMAD.X R53, R37, 0x1, R61, P0 ;  /* 0x0000000125357824 */ /* 0x000fe200000e063d */
[----:B------:R-:W-:-:S05]  /*1b90*/  IADD3 R68, P0, R36, R54, RZ ;  /* 0x0000003624447210 */ /* 0x000fca0007f1e0ff */
[----:B------:R-:W-:Y:S01]  /*1ba0*/  IMAD.X R69, R37, 0x1, R55, P0 ;  /* 0x0000000125457824 */ /* 0x000fe200000e0637 */
[----:B------:R-:W-:-:S05]  /*1bb0*/  IADD3 R36, P0, R36, R70, RZ ;  /* 0x0000004624247210 */ /* 0x000fca0007f1e0ff */
[----:B------:R-:W-:Y:S01]  /*1bc0*/  IMAD.X R37, R37, 0x1, R71, P0 ;  /* 0x0000000125257824 */ /* 0x000fe200000e0647 */
[----:B---3--:R-:W-:-:S05]  /*1bd0*/  IADD3 R84, P0, R62, R30, RZ ;  /* 0x0000001e3e547210 */ /* 0x008fca0007f1e0ff */
[----:B--2---:R-:W-:Y:S01]  /*1be0*/  IMAD.X R85, R63, 0x1, R31, P0 ;  /* 0x000000013f557824 */ /* 0x004fe200000e061f */
[----:B------:R-:W-:-:S05]  /*1bf0*/  IADD3 R78, P0, R60, R30, RZ ;  /* 0x0000001e3c4e7210 */ /* 0x000fca0007f1e0ff */
[----:B------:R-:W-:Y:S01]  /*1c00*/  IMAD.X R79, R61, 0x1, R31, P0 ;  /* 0x000000013d4f7824 */ /* 0x000fe200000e061f */
[----:B------:R-:W-:-:S05]  /*1c10*/  IADD3 R76, P0, R54, R30, RZ ;  /* 0x0000001e364c7210 */ /* 0x000fca0007f1e0ff */
[----:B------:R-:W-:Y:S01]  /*1c20*/  IMAD.X R77, R55, 0x1, R31, P0 ;  /* 0x00000001374d7824 */ /* 0x000fe200000e061f */
[----:B------:R-:W-:-:S05]  /*1c30*/  IADD3 R30, P0, R70, R30, RZ ;  /* 0x0000001e461e7210 */ /* 0x000fca0007f1e0ff */
[----:B------:R-:W-:Y:S01]  /*1c40*/  IMAD.X R31, R71, 0x1, R31, P0 ;  /* 0x00000001471f7824 */ /* 0x000fe200000e061f */
[----:B-1----:R-:W-:-:S05]  /*1c50*/  IADD3 R62, P0, R62, R15, RZ ;  /* 0x0000000f3e3e7210 */ /* 0x002fca0007f1e0ff */
[----:B------:R-:W-:Y:S01]  /*1c60*/  IMAD.X R63, R63, 0x1, R14, P0 ;  /* 0x000000013f3f7824 */ /* 0x000fe200000e060e */
[----:B------:R-:W-:-:S05]  /*1c70*/  IADD3 R60, P0, R60, R15, RZ ;  /* 0x0000000f3c3c7210 */ /* 0x000fca0007f1e0ff */
[----:B------:R-:W-:Y:S01]  /*1c80*/  IMAD.X R61, R61, 0x1, R14, P0 ;  /* 0x000000013d3d7824 */ /* 0x000fe200000e060e */
[----:B------:R-:W-:-:S05]  /*1c90*/  IADD3 R54, P0, R54, R15, RZ ;  /* 0x0000000f36367210 */ /* 0x000fca0007f1e0ff */
[----:B------:R-:W-:Y:S01]  /*1ca0*/  IMAD.X R55, R55, 0x1, R14, P0 ;  /* 0x0000000137377824 */ /* 0x000fe200000e060e */
[----:B------:R-:W-:-:S05]  /*1cb0*/  IADD3 R70, P0, R70, R15, RZ ;  /* 0x0000000f46467210 */ /* 0x000fca0007f1e0ff */
[----:B------:R-:W-:Y:S01]  /*1cc0*/  IMAD.X R71, R71, 0x1, R14, P0 ;  /* 0x0000000147477824 */ /* 0x000fe200000e060e */
[C---:B------:R-:W-:Y:S02]  /*1cd0*/  ISETP.LT.OR P0, PT, R7.reuse, 0x1, P2 ;  /* 0x000000010700780c */ /* 0x040fe40001701670 */
[----:B------:R-:W-:-:S11]  /*1ce0*/  ISETP.LT.OR P2, PT, R7, 0x41, P2 ;  /* 0x000000410700780c */ /* 0x000fd60001741670 */
[----:B------:R1:W-:Y:S01]  /*1cf0*/  LDGSTS.E.BYPASS.LTC128B.128 [R13+0x3100], [R52.64], !P0 ;  /* 0x03100000340d7fae */ /* 0x0003e2000c101d4c */
[----:B------:R-:W-:-:S13]  /*1d00*/  ISETP.LT.OR P0, PT, R7, 0x1, P1 ;  /* 0x000000010700780c */ /* 0x000fda0000f01670 */
[----:B------:R1:W-:Y:S01]  /*1d10*/  LDGSTS.E.BYPASS.LTC128B.128 [R13+0x6100], [R68.64], !P0 ;  /* 0x06100000440d7fae */ /* 0x0003e2000c101d4c */
[----:B------:R-:W-:-:S04]  /*1d20*/  ISETP.GE.AND P0, PT, R112, c[0x0][0x1d4], PT ;  /* 0x0000750070007a0c */ /* 0x000fc80003f06270 */
[----:B------:R-:W-:-:S13]  /*1d30*/  ISETP.LT.OR P5, PT, R7, 0x1, P0 ;  /* 0x000000010700780c */ /* 0x000fda00007a1670 */
[----:B------:R1:W-:Y:S01]  /*1d40*/  LDGSTS.E.BYPASS.LTC128B.128 [R13+0x9100], [R36.64], !P5 ;  /* 0x09100000240d7fae */ /* 0x0003e2000e901d4c */
[C---:B------:R-:W-:Y:S02]  /*1d50*/  ISETP.LT.OR P5, PT, R7.reuse, 0x21, P3 ;  /* 0x000000210700780c */ /* 0x040fe40001fa1670 */
[----:B------:R-:W-:-:S11]  /*1d60*/  ISETP.LT.OR P3, PT, R7, 0x41, P3 ;  /* 0x000000410700780c */ /* 0x000fd60001f61670 */
[----:B------:R1:W-:Y:S01]  /*1d70*/  LDGSTS.E.BYPASS.LTC128B.128 [R13+0x1100], [R84.64], !P5 ;  /* 0x01100000540d7fae */ /* 0x0003e2000e901d4c */
[----:B------:R-:W-:-:S03]  /*1d80*/  ISETP.NE.AND P5, PT, R39, RZ, PT ;  /* 0x000000ff2700720c */ /* 0x000fc60003fa5270 */
[----:B------:R1:W-:Y:S01]  /*1d90*/  LDGSTS.E.BYPASS.LTC128B.128 [R13+0x4100], [R78.64], !P4 ;  /* 0x041000004e0d7fae */ /* 0x0003e2000e101d4c */
[C---:B------:R-:W-:Y:S02]  /*1da0*/  ISETP.LT.OR P4, PT, R7.reuse, 0x21, P1 ;  /* 0x000000210700780c */ /* 0x040fe40000f81670 */
[----:B------:R-:W-:-:S11]  /*1db0*/  ISETP.LT.OR P1, PT, R7, 0x41, P1 ;  /* 0x000000410700780c */ /* 0x000fd60000f21670 */
[----:B------:R1:W-:Y:S01]  /*1dc0*/  LDGSTS.E.BYPASS.LTC128B.128 [R13+0x7100], [R76.64], !P4 ;  /* 0x071000004c0d7fae */ /* 0x0003e2000e101d4c */
[C---:B------:R-:W-:Y:S02]  /*1dd0*/  ISETP.LT.OR P4, PT, R7.reuse, 0x21, P0 ;  /* 0x000000210700780c */ /* 0x040fe40000781670 */
[----:B------:R-:W-:-:S11]  /*1de0*/  ISETP.LT.OR P0, PT, R7, 0x41, P0 ;  /* 0x000000410700780c */ /* 0x000fd60000701670 */
[----:B------:R1:W-:Y:S01]  /*1df0*/  LDGSTS.E.BYPASS.LTC128B.128 [R13+0xa100], [R30.64], !P4 ;  /* 0x0a1000001e0d7fae */ /* 0x0003e2000e101d4c */
[----:B------:R-:W-:-:S03]  /*1e00*/  ISETP.NE.AND P4, PT, R12, RZ, PT ;  /* 0x000000ff0c00720c */ /* 0x000fc60003f85270 */
[----:B------:R1:W-:Y:S01]  /*1e10*/  LDGSTS.E.BYPASS.LTC128B.128 [R13+0x2100], [R62.64], !P3 ;  /* 0x021000003e0d7fae */ /* 0x0003e2000d901d4c */
[----:B------:R-:W-:-:S03]  /*1e20*/  ISETP.NE.AND P3, PT, R38, RZ, PT ;  /* 0x000000ff2600720c */ /* 0x000fc60003f65270 */
[----:B------:R1:W-:Y:S04]  /*1e30*/  LDGSTS.E.BYPASS.LTC128B.128 [R13+0x5100], [R60.64], !P2 ;  /* 0x051000003c0d7fae */ /* 0x0003e8000d101d4c */
[----:B------:R1:W-:Y:S04]  /*1e40*/  LDGSTS.E.BYPASS.LTC128B.128 [R13+0x8100], [R54.64], !P1 ;  /* 0x08100000360d7fae */ /* 0x0003e8000c901d4c */
[----:B------:R1:W-:Y:S02]  /*1e50*/  LDGSTS.E.BYPASS.LTC128B.128 [R13+0xb100], [R70.64], !P0 ;  /* 0x0b100000460d7fae */ /* 0x0003e4000c101d4c */
.L_x_769:
[C---:B-12-4-:R-:W-:Y:S01]  /*1e60*/  HMMA.16816.F32.BF16 R12, R48.reuse, R8, RZ ;  /* 0x00000008300c723c */ /* 0x056fe200000418ff */
[C---:B------:R-:W-:Y:S01]  /*1e70*/  IMAD R244, R3.reuse, 0x2, R248 ;  /* 0x0000000203f47824 */ /* 0x040fe200078e02f8 */
[----:B------:R-:W0:Y:S01]  /*1e80*/  LDGDEPBAR ;  /* 0x00000000000079af */ /* 0x000e220000000000 */
[C---:B------:R-:W-:Y:S01]  /*1e90*/  IMAD R241, R0.reuse, 0x2, R247 ;  /* 0x0000000200f17824 */ /* 0x040fe200078e02f7 */
[----:B------:R-:W-:Y:S01]  /*1ea0*/  UISETP.GE.AND UP1, UPT, UR10, 0x61, UPT ;  /* 0x000000610a00788c */ /* 0x000fe2000bf26270 */
[----:B------:R-:W-:Y:S01]  /*1eb0*/  IMAD R243, R3, 0x2, R246 ;  /* 0x0000000203f37824 */ /* 0x000fe200078e02f6 */
[----:B------:R-:W-:Y:S01]  /*1ec0*/  LDSM.16.M88.4 R96, [R244] ;  /* 0x00000000f460783b */ /* 0x000fe20000000200 */
[----:B------:R-:W-:Y:S01]  /*1ed0*/  IMAD R232, R0, 0x2, R245 ;  /* 0x0000000200e87824 */ /* 0x000fe200078e02f5 */
[----:B------:R-:W-:Y:S01]  /*1ee0*/  HMMA.16816.F32.BF16 R76, R48, R72, RZ ;  /* 0x00000048304c723c */ /* 0x000fe200000418ff */
[----:B------:R-:W-:Y:S01]  /*1ef0*/  IADD3 R231, R245, 0x3000, RZ ;  /* 0x00003000f5e77810 */ /* 0x000fe20007ffe0ff */
[----:B------:R-:W1:Y:S01]  /*1f00*/  LDSM.16.M88.4 R36, [R241+0xc100] ;  /* 0x00c10000f124783b */ /* 0x000e620000000200 */
[----:B------:R-:W-:-:S02]  /*1f10*/  PLOP3.LUT P0, PT, PT, PT, UP1, 0x40, 0x0 ;  /* 0x000000000000781c */ /* 0x000fc40003f0e818 */
[C---:B------:R-:W-:Y:S01]  /*1f20*/  IADD3 R230, R245.reuse, 0x3800, RZ ;  /* 0x00003800f5e67810 */ /* 0x040fe20007ffe0ff */
[----:B------:R-:W-:Y:S01]  /*1f30*/  LDSM.16.M88.4 R104, [R241+0xe100] ;  /* 0x00e10000f168783b */ /* 0x000fe20000000200 */
[C---:B------:R-:W-:Y:S01]  /*1f40*/  IADD3 R229, R245.reuse, 0x4000, RZ ;  /* 0x00004000f5e57810 */ /* 0x040fe20007ffe0ff */
[C---:B------:R-:W-:Y:S01]  /*1f50*/  HMMA.16816.F32.BF16 R8, R48.reuse, R10, RZ ;  /* 0x0000000a3008723c */ /* 0x040fe200000418ff */
[C---:B------:R-:W-:Y:S01]  /*1f60*/  IADD3 R228, R245.reuse, 0x4800, RZ ;  /* 0x00004800f5e47810 */ /* 0x040fe20007ffe0ff */
[----:B------:R-:W-:Y:S01]  /*1f70*/  LDSM.16.M88.4 R100, [R241+0xe900] ;  /* 0x00e90000f164783b */ /* 0x000fe20000000200 */
[C---:B------:R-:W-:Y:S02]  /*1f80*/  IADD3 R227, R245.reuse, 0x5000, RZ ;  /* 0x00005000f5e37810 */ /* 0x040fe40007ffe0ff */
[C---:B------:R-:W-:Y:S01]  /*1f90*/  IADD3 R226, R245.reuse, 0x5800, RZ ;  /* 0x00005800f5e27810 */ /* 0x040fe20007ffe0ff */
[----:B------:R-:W-:Y:S01]  /*1fa0*/  LDSM.16.M88.4 R108, [R244+0xc000] ;  /* 0x00c00000f46c783b */ /* 0x000fe20000000200 */
[C---:B------:R-:W-:Y:S01]  /*1fb0*/  IADD3 R225, R245.reuse, 0x6000, RZ ;  /* 0x00006000f5e17810 */ /* 0x040fe20007ffe0ff */
[----:B------:R-:W-:Y:S01]  /*1fc0*/  HMMA.16816.F32.BF16 R72, R48, R74, RZ ;  /* 0x0000004a3048723c */ /* 0x000fe200000418ff */
[----:B------:R-:W-:-:S02]  /*1fd0*/  IADD3 R224, R245, 0x6800, RZ ;  /* 0x00006800f5e07810 */ /* 0x000fc40007ffe0ff */
[C---:B------:R-:W-:Y:S02]  /*1fe0*/  IADD3 R223, R245.reuse, 0x7000, RZ ;  /* 0x00007000f5df7810 */ /* 0x040fe40007ffe0ff */
[C---:B------:R-:W-:Y:S02]  /*1ff0*/  IADD3 R222, R245.reuse, 0x7800, RZ ;  /* 0x00007800f5de7810 */ /* 0x040fe40007ffe0ff */
[C---:B------:R-:W-:Y:S01]  /*2000*/  IADD3 R221, R245.reuse, 0x8000, RZ ;  /* 0x00008000f5dd7810 */ /* 0x040fe20007ffe0ff */
[----:B------:R-:W-:Y:S01]  /*2010*/  HMMA.16816.F32.BF16 R84, R48, R80, RZ ;  /* 0x000000503054723c */ /* 0x000fe200000418ff */
[C---:B------:R-:W-:Y:S02]  /*2020*/  IADD3 R220, R245.reuse, 0x8800, RZ ;  /* 0x00008800f5dc7810 */ /* 0x040fe40007ffe0ff */
[C---:B------:R-:W-:Y:S02]  /*2030*/  IADD3 R219, R245.reuse, 0x9000, RZ ;  /* 0x00009000f5db7810 */ /* 0x040fe40007ffe0ff */
[----:B------:R-:W-:-:S02]  /*2040*/  IADD3 R218, R245, 0x9800, RZ ;  /* 0x00009800f5da7810 */ /* 0x000fc40007ffe0ff */
[C---:B------:R-:W-:Y:S01]  /*2050*/  IADD3 R217, R245.reuse, 0xa000, RZ ;  /* 0x0000a000f5d97810 */ /* 0x040fe20007ffe0ff */
[----:B------:R-:W-:Y:S01]  /*2060*/  HMMA.16816.F32.BF16 R68, R48, R64, RZ ;  /* 0x000000403044723c */ /* 0x000fe200000418ff */
[C---:B------:R-:W-:Y:S02]  /*2070*/  IADD3 R216, R245.reuse, 0xa800, RZ ;  /* 0x0000a800f5d87810 */ /* 0x040fe40007ffe0ff */
[C---:B------:R-:W-:Y:S02]  /*2080*/  IADD3 R183, R245.reuse, 0xb000, RZ ;  /* 0x0000b000f5b77810 */ /* 0x040fe40007ffe0ff */
[----:B------:R-:W-:-:S03]  /*2090*/  IADD3 R182, R245, 0xb800, RZ ;  /* 0x0000b800f5b67810 */ /* 0x000fc60007ffe0ff */
[C---:B------:R-:W-:Y:S08]  /*20a0*/  HMMA.16816.F32.BF16 R80, R48.reuse, R82, RZ ;  /* 0x000000523050723c */ /* 0x040ff000000418ff */
[C---:B------:R-:W-:Y:S08]  /*20b0*/  HMMA.16816.F32.BF16 R64, R48.reuse, R66, RZ ;  /* 0x000000423040723c */ /* 0x040ff000000418ff */
[C---:B------:R-:W-:Y:S08]  /*20c0*/  HMMA.16816.F32.BF16 R60, R48.reuse, R56, RZ ;  /* 0x00000038303c723c */ /* 0x040ff000000418ff */
[C---:B------:R-:W-:Y:S08]  /*20d0*/  HMMA.16816.F32.BF16 R56, R48.reuse, R58, RZ ;  /* 0x0000003a3038723c */ /* 0x040ff000000418ff */
[C---:B------:R-:W-:Y:S08]  /*20e0*/  HMMA.16816.F32.BF16 R52, R48.reuse, R92, RZ ;  /* 0x0000005c3034723c */ /* 0x040ff000000418ff */
[----:B------:R-:W-:Y:S01]  /*20f0*/  HMMA.16816.F32.BF16 R48, R48, R94, RZ ;  /* 0x0000005e3030723c */ /* 0x000fe200000418ff */
[----:B------:R-:W-:Y:S07]  /*2100*/  LDSM.16.M88.4 R92, [R232+0x1800] ;  /* 0x00180000e85c783b */ /* 0x000fee0000000200 */
[C---:B------:R-:W-:Y:S08]  /*2110*/  HMMA.16816.F32.BF16 R12, R20.reuse, R88, R12 ;  /* 0x00000058140c723c */ /* 0x040ff0000004180c */
[C---:B------:R-:W-:Y:S01]  /*2120*/  HMMA.16816.F32.BF16 R8, R20.reuse, R90, R8 ;  /* 0x0000005a1408723c */ /* 0x040fe20000041808 */
[----:B------:R-:W-:Y:S07]  /*2130*/  LDSM.16.M88.4 R88, [R232+0x2000] ;  /* 0x00200000e858783b */ /* 0x000fee0000000200 */
[C---:B------:R-:W-:Y:S08]  /*2140*/  HMMA.16816.F32.BF16 R76, R20.reuse, R24, R76 ;  /* 0x00000018144c723c */ /* 0x040ff0000004184c */
[C---:B------:R-:W-:Y:S01]  /*2150*/  HMMA.16816.F32.BF16 R72, R20.reuse, R26, R72 ;  /* 0x0000001a1448723c */ /* 0x040fe20000041848 */
[----:B------:R-:W2:Y:S07]  /*2160*/  LDSM.16.M88.4 R24, [R241+0xc900] ;  /* 0x00c90000f118783b */ /* 0x000eae0000000200 */
[C---:B------:R-:W-:Y:S08]  /*2170*/  HMMA.16816.F32.BF16 R84, R20.reuse, R44, R84 ;  /* 0x0000002c1454723c */ /* 0x040ff00000041854 */
[C---:B------:R-:W-:Y:S01]  /*2180*/  HMMA.16816.F32.BF16 R80, R20.reuse, R46, R80 ;  /* 0x0000002e1450723c */ /* 0x040fe20000041850 */
[----:B------:R-:W-:Y:S07]  /*2190*/  LDSM.16.M88.4 R44, [R232+0x2800] ;  /* 0x00280000e82c783b */ /* 0x000fee0000000200 */
[C---:B------:R-:W-:Y:S08]  /*21a0*/  HMMA.16816.F32.BF16 R68, R20.reuse, R40, R68 ;  /* 0x000000281444723c */ /* 0x040ff00000041844 */
[C---:B------:R-:W-:Y:S01]  /*21b0*/  HMMA.16816.F32.BF16 R64, R20.reuse, R42, R64 ;  /* 0x0000002a1440723c */ /* 0x040fe20000041840 */
[----:B------:R-:W4:Y:S07]  /*21c0*/  LDSM.16.M88.4 R40, [R241+0xd100] ;  /* 0x00d10000f128783b */ /* 0x000f2e0000000200 */
[C---:B------:R-:W-:Y:S08]  /*21d0*/  HMMA.16816.F32.BF16 R60, R20.reuse, R16, R60 ;  /* 0x00000010143c723c */ /* 0x040ff0000004183c */
[C---:B------:R-:W-:Y:S01]  /*21e0*/  HMMA.16816.F32.BF16 R56, R20.reuse, R18, R56 ;  /* 0x000000121438723c */ /* 0x040fe20000041838 */
[----:B------:R-:W5:Y:S07]  /*21f0*/  LDSM.16.M88.4 R16, [R241+0xd900] ;  /* 0x00d90000f110783b */ /* 0x000f6e0000000200 */
[C---:B------:R-:W-:Y:S08]  /*2200*/  HMMA.16816.F32.BF16 R52, R20.reuse, R32, R52 ;  /* 0x000000201434723c */ /* 0x040ff00000041834 */
[----:B------:R-:W-:Y:S01]  /*2210*/  HMMA.16816.F32.BF16 R48, R20, R34, R48 ;  /* 0x000000221430723c */ /* 0x000fe20000041830 */
[----:B------:R-:W-:Y:S04]  /*2220*/  LDSM.16.M88.4 R20, [R243] ;  /* 0x00000000f314783b */ /* 0x000fe80000000200 */
[----:B------:R-:W3:Y:S03]  /*2230*/  LDSM.16.M88.4 R32, [R232] ;  /* 0x00000000e820783b */ /* 0x000ee60000000200 */
[C---:B-1----:R-:W-:Y:S08]  /*2240*/  HMMA.16816.F32.BF16 R12, R96.reuse, R36, R12 ;  /* 0x00000024600c723c */ /* 0x042ff0000004180c */
[C---:B------:R-:W-:Y:S01]  /*2250*/  HMMA.16816.F32.BF16 R8, R96.reuse, R38, R8 ;  /* 0x000000266008723c */ /* 0x040fe20000041808 */
[----:B------:R-:W1:Y:S07]  /*2260*/  LDSM.16.M88.4 R36, [R232+0x800] ;  /* 0x00080000e824783b */ /* 0x000e6e0000000200 */
[C---:B--2---:R-:W-:Y:S08]  /*2270*/  HMMA.16816.F32.BF16 R84, R96.reuse, R24, R84 ;  /* 0x000000186054723c */ /* 0x044ff00000041854 */
[C---:B------:R-:W-:Y:S01]  /*2280*/  HMMA.16816.F32.BF16 R80, R96.reuse, R26, R80 ;  /* 0x0000001a6050723c */ /* 0x040fe20000041850 */
[----:B------:R-:W2:Y:S07]  /*2290*/  LDSM.16.M88.4 R24, [R232+0x1000] ;  /* 0x00100000e818783b */ /* 0x000eae0000000200 */
[C---:B----4-:R-:W-:Y:S08]  /*22a0*/  HMMA.16816.F32.BF16 R76, R96.reuse, R40, R76 ;  /* 0x00000028604c723c */ /* 0x050ff0000004184c */
[C---:B------:R-:W-:Y:S01]  /*22b0*/  HMMA.16816.F32.BF16 R72, R96.reuse, R42, R72 ;  /* 0x0000002a6048723c */ /* 0x040fe20000041848 */
[----:B------:R-:W-:Y:S07]  /*22c0*/  LDSM.16.M88.4 R40, [R247+0xf100] ;  /* 0x00f10000f728783b */ /* 0x000fee0000000200 */
[C---:B-----5:R-:W-:Y:S08]  /*22d0*/  HMMA.16816.F32.BF16 R68, R96.reuse, R16, R68 ;  /* 0x000000106044723c */ /* 0x060ff00000041844 */
[C---:B------:R-:W-:Y:S01]  /*22e0*/  HMMA.16816.F32.BF16 R64, R96.reuse, R18, R64 ;  /* 0x000000126040723c */ /* 0x040fe20000041840 */
[----:B------:R-:W4:Y:S07]  /*22f0*/  LDSM.16.M88.4 R16, [R248+0x4000] ;  /* 0x00400000f810783b */ /* 0x000f2e0000000200 */
[C---:B------:R-:W-:Y:S08]  /*2300*/  HMMA.16816.F32.BF16 R60, R96.reuse, R104, R60 ;  /* 0x00000068603c723c */ /* 0x040ff0000004183c */
[C---:B------:R-:W-:Y:S01]  /*2310*/  HMMA.16816.F32.BF16 R56, R96.reuse, R106, R56 ;  /* 0x0000006a6038723c */ /* 0x040fe20000041838 */
[----:B------:R-:W-:Y:S07]  /*2320*/  LDSM.16.M88.4 R104, [R247+0x14900] ;  /* 0x01490000f768783b */ /* 0x000fee0000000200 */
[C---:B------:R-:W-:Y:S08]  /*2330*/  HMMA.16816.F32.BF16 R52, R96.reuse, R100, R52 ;  /* 0x000000646034723c */ /* 0x040ff00000041834 */
[----:B------:R-:W-:Y:S01]  /*2340*/  HMMA.16816.F32.BF16 R48, R96, R102, R48 ;  /* 0x000000666030723c */ /* 0x000fe20000041830 */
[----:B------:R-:W-:Y:S04]  /*2350*/  LDSM.16.M88.4 R100, [R245+0x4000] ;  /* 0x00400000f564783b */ /* 0x000fe80000000200 */
[----:B------:R-:W-:Y:S03]  /*2360*/  LDSM.16.M88.4 R96, [R245+0x4800] ;  /* 0x00480000f560783b */ /* 0x000fe60000000200 */
[C---:B---3--:R-:W-:Y:S08]  /*2370*/  HMMA.16816.F32.BF16 R12, R20.reuse, R32, R12 ;  /* 0x00000020140c723c */ /* 0x048ff0000004180c */
[C---:B------:R-:W-:Y:S01]  /*2380*/  HMMA.16816.F32.BF16 R8, R20.reuse, R34, R8 ;  /* 0x000000221408723c */ /* 0x040fe20000041808 */
[----:B------:R-:W3:Y:S07]  /*2390*/  LDSM.16.M88.4 R32, [R247+0xf900] ;  /* 0x00f90000f720783b */ /* 0x000eee0000000200 */
[C---:B-1----:R-:W-:Y:S08]  /*23a0*/  HMMA.16816.F32.BF16 R84, R20.reuse, R36, R84 ;  /* 0x000000241454723c */ /* 0x042ff00000041854 */
[C---:B------:R-:W-:Y:S01]  /*23b0*/  HMMA.16816.F32.BF16 R80, R20.reuse, R38, R80 ;  /* 0x000000261450723c */ /* 0x040fe20000041850 */
[----:B------:R-:W1:Y:S07]  /*23c0*/  LDSM.16.M88.4 R36, [R247+0x10100] ;  /* 0x01010000f724783b */ /* 0x000e6e0000000200 */
[C---:B--2---:R-:W-:Y:S08]  /*23d0*/  HMMA.16816.F32.BF16 R76, R20.reuse, R24, R76 ;  /* 0x00000018144c723c */ /* 0x044ff0000004184c */
[C---:B------:R-:W-:Y:S01]  /*23e0*/  HMMA.16816.F32.BF16 R72, R20.reuse, R26, R72 ;  /* 0x0000001a1448723c */ /* 0x040fe20000041848 */
[----:B------:R-:W2:Y:S07]  /*23f0*/  LDSM.16.M88.4 R24, [R247+0x10900] ;  /* 0x01090000f718783b */ /* 0x000eae0000000200 */
[C---:B------:R-:W-:Y:S08]  /*2400*/  HMMA.16816.F32.BF16 R68, R20.reuse, R92, R68 ;  /* 0x0000005c1444723c */ /* 0x040ff00000041844 */
[C---:B------:R-:W-:Y:S01]  /*2410*/  HMMA.16816.F32.BF16 R64, R20.reuse, R94, R64 ;  /* 0x0000005e1440723c */ /* 0x040fe20000041840 */
[----:B------:R-:W-:Y:S07]  /*2420*/  LDSM.16.M88.4 R92, [R245+0x5000] ;  /* 0x00500000f55c783b */ /* 0x000fee0000000200 */
[C---:B------:R-:W-:Y:S08]  /*2430*/  HMMA.16816.F32.BF16 R60, R20.reuse, R88, R60 ;  /* 0x00000058143c723c */ /* 0x040ff0000004183c */
[C---:B------:R-:W-:Y:S01]  /*2440*/  HMMA.16816.F32.BF16 R56, R20.reuse, R90, R56 ;  /* 0x0000005a1438723c */ /* 0x040fe20000041838 */
[----:B------:R-:W-:Y:S07]  /*2450*/  LDSM.16.M88.4 R88, [R245+0x5800] ;  /* 0x00580000f558783b */ /* 0x000fee0000000200 */
[C---:B------:R-:W-:Y:S08]  /*2460*/  HMMA.16816.F32.BF16 R52, R20.reuse, R44, R52 ;  /* 0x0000002c1434723c */ /* 0x040ff00000041834 */
[----:B------:R-:W-:Y:S01]  /*2470*/  HMMA.16816.F32.BF16 R48, R20, R46, R48 ;  /* 0x0000002e1430723c */ /* 0x000fe20000041830 */
[----:B------:R-:W5:Y:S04]  /*2480*/  LDSM.16.M88.4 R20, [R247+0x11100] ;  /* 0x01110000f714783b */ /* 0x000f680000000200 */
[----:B------:R-:W2:Y:S03]  /*2490*/  LDSM.16.M88.4 R44, [R247+0x11900] ;  /* 0x01190000f72c783b */ /* 0x000ea60000000200 */
[C---:B----4-:R-:W-:Y:S08]  /*24a0*/  HMMA.16816.F32.BF16 R12, R16.reuse, R40, R12 ;  /* 0x00000028100c723c */ /* 0x050ff0000004180c */
[C---:B------:R-:W-:Y:S01]  /*24b0*/  HMMA.16816.F32.BF16 R8, R16.reuse, R42, R8 ;  /* 0x0000002a1008723c */ /* 0x040fe20000041808 */
[----:B------:R-:W-:Y:S07]  /*24c0*/  LDSM.16.M88.4 R40, [R245+0x3000] ;  /* 0x00300000f528783b */ /* 0x000fee0000000200 */
        /* <DEDUP_REMOVED lines=8> */
[----:B------:R-:W-:Y:S07]  /*2550*/  LDSM.16.M88.4 R24, [R241+0xf100] ;  /* 0x00f10000f118783b */ /* 0x000fee0000000200 */
[C---:B-----5:R-:W-:Y:S08]  /*2560*/  HMMA.16816.F32.BF16 R60, R16.reuse, R20, R60 ;  /* 0x00000014103c723c */ /* 0x060ff0000004183c */
[C---:B------:R-:W-:Y:S01]  /*2570*/  HMMA.16816.F32.BF16 R56, R16.reuse, R22, R56 ;  /* 0x000000161038723c */ /* 0x040fe20000041838 */
[----:B------:R-:W2:Y:S07]  /*2580*/  LDSM.16.M88.4 R20, [R244+0x4000] ;  /* 0x00400000f414783b */ /* 0x000eae0000000200 */
[C---:B------:R-:W-:Y:S08]  /*2590*/  HMMA.16816.F32.BF16 R52, R16.reuse, R44, R52 ;  /* 0x0000002c1034723c */ /* 0x040ff00000041834 */
[----:B------:R-:W-:Y:S01]  /*25a0*/  HMMA.16816.F32.BF16 R48, R16, R46, R48 ;  /* 0x0000002e1030723c */ /* 0x000fe20000041830 */
[----:B------:R-:W4:Y:S04]  /*25b0*/  LDSM.16.M88.4 R16, [R241+0xf900] ;  /* 0x00f90000f110783b */ /* 0x000f280000000200 */
[----:B------:R-:W5:Y:S03]  /*25c0*/  LDSM.16.M88.4 R44, [R241+0x10100] ;  /* 0x01010000f12c783b */ /* 0x000f660000000200 */
        /* <DEDUP_REMOVED lines=8> */
[----:B------:R-:W-:Y:S07]  /*2650*/  LDSM.16.M88.4 R100, [R248+0x8000] ;  /* 0x00800000f864783b */ /* 0x000fee0000000200 */
        /* <DEDUP_REMOVED lines=8> */
[----:B------:R-:W1:Y:S04]  /*26e0*/  LDSM.16.M88.4 R32, [R241+0x11900] ;  /* 0x01190000f120783b */ /* 0x000e680000000200 */
[----:B------:R-:W-:Y:S03]  /*26f0*/  LDSM.16.M88.4 R88, [R232+0x4800] ;  /* 0x00480000e858783b */ /* 0x000fe60000000200 */
[C---:B--2---:R-:W-:Y:S08]  /*2700*/  HMMA.16816.F32.BF16 R12, R20.reuse, R24, R12 ;  /* 0x00000018140c723c */ /* 0x044ff0000004180c */
[C---:B------:R-:W-:Y:S01]  /*2710*/  HMMA.16816.F32.BF16 R8, R20.reuse, R26, R8 ;  /* 0x0000001a1408723c */ /* 0x040fe20000041808 */
[----:B------:R-:W-:Y:S07]  /*2720*/  LDSM.16.M88.4 R24, [R243+0x4000] ;  /* 0x00400000f318783b */ /* 0x000fee0000000200 */
[C---:B----4-:R-:W-:Y:S08]  /*2730*/  HMMA.16816.F32.BF16 R84, R20.reuse, R16, R84 ;  /* 0x000000101454723c */ /* 0x050ff00000041854 */
[C---:B------:R-:W-:Y:S01]  /*2740*/  HMMA.16816.F32.BF16 R80, R20.reuse, R18, R80 ;  /* 0x000000121450723c */ /* 0x040fe20000041850 */
[----:B------:R-:W2:Y:S07]  /*2750*/  LDSM.16.M88.4 R16, [R232+0x3000] ;  /* 0x00300000e810783b */ /* 0x000eae0000000200 */
[C---:B-----5:R-:W-:Y:S08]  /*2760*/  HMMA.16816.F32.BF16 R76, R20.reuse, R44, R76 ;  /* 0x0000002c144c723c */ /* 0x060ff0000004184c */
[C---:B------:R-:W-:Y:S01]  /*2770*/  HMMA.16816.F32.BF16 R72, R20.reuse, R46, R72 ;  /* 0x0000002e1448723c */ /* 0x040fe20000041848 */
[----:B------:R-:W4:Y:S07]  /*2780*/  LDSM.16.M88.4 R44, [R232+0x5000] ;  /* 0x00500000e82c783b */ /* 0x000f2e0000000200 */
[C---:B---3--:R-:W-:Y:S08]  /*2790*/  HMMA.16816.F32.BF16 R68, R20.reuse, R40, R68 ;  /* 0x000000281444723c */ /* 0x048ff00000041844 */
[C---:B------:R-:W-:Y:S01]  /*27a0*/  HMMA.16816.F32.BF16 R64, R20.reuse, R42, R64 ;  /* 0x0000002a1440723c */ /* 0x040fe20000041840 */
[----:B------:R-:W3:Y:S07]  /*27b0*/  LDSM.16.M88.4 R40, [R232+0x5800] ;  /* 0x00580000e828783b */ /* 0x000eee0000000200 */
[C---:B-1----:R-:W-:Y:S08]  /*27c0*/  HMMA.16816.F32.BF16 R60, R20.reuse, R36, R60 ;  /* 0x00000024143c723c */ /* 0x042ff0000004183c */
        /* <DEDUP_REMOVED lines=18> */
[C---:B----4-:R-:W-:Y:S08]  /*28f0*/  HMMA.16816.F32.BF16 R60, R24.reuse, R44, R60 ;  /* 0x0000002c183c723c */ /* 0x050ff0000004183c */
[C---:B------:R-:W-:Y:S01]  /*2900*/  HMMA.16816.F32.BF16 R56, R24.reuse, R46, R56 ;  /* 0x0000002e1838723c */ /* 0x040fe20000041838 */
[----:B------:R-:W-:Y:S07]  /*2910*/  LDSM.16.M88.4 R44, [R245+0x7800] ;  /* 0x00780000f52c783b */ /* 0x000fee0000000200 */
[C---:B---3--:R-:W-:Y:S08]  /*2920*/  HMMA.16816.F32.BF16 R52, R24.reuse, R40, R52 ;  /* 0x000000281834723c */ /* 0x048ff00000041834 */
[----:B------:R-:W-:Y:S01]  /*2930*/  HMMA.16816.F32.BF16 R48, R24, R42, R48 ;  /* 0x0000002a1830723c */ /* 0x000fe20000041830 */
[----:B------:R-:W3:Y:S04]  /*2940*/  LDSM.16.M88.4 R24, [R247+0x14100] ;  /* 0x01410000f718783b */ /* 0x000ee80000000200 */
[----:B------:R-:W-:Y:S03]  /*2950*/  LDSM.16.M88.4 R40, [R245+0x8800] ;  /* 0x00880000f528783b */ /* 0x000fe60000000200 */
        /* <DEDUP_REMOVED lines=12> */
[C---:B---3--:R-:W-:Y:S08]  /*2a20*/  HMMA.16816.F32.BF16 R60, R100.reuse, R24, R60 ;  /* 0x00000018643c723c */ /* 0x048ff0000004183c */
[C---:B------:R-:W-:Y:S01]  /*2a30*/  HMMA.16816.F32.BF16 R56, R100.reuse, R26, R56 ;  /* 0x0000001a6438723c */ /* 0x040fe20000041838 */
[----:B------:R-:W3:Y:S07]  /*2a40*/  LDSM.16.M88.4 R24, [R241+0x12900] ;  /* 0x01290000f118783b */ /* 0x000eee0000000200 */
[C---:B------:R-:W-:Y:S08]  /*2a50*/  HMMA.16816.F32.BF16 R52, R100.reuse, R104, R52 ;  /* 0x000000686434723c */ /* 0x040ff00000041834 */
[----:B------:R-:W-:Y:S01]  /*2a60*/  HMMA.16816.F32.BF16 R48, R100, R106, R48 ;  /* 0x0000006a6430723c */ /* 0x000fe20000041830 */
[----:B------:R-:W-:Y:S04]  /*2a70*/  LDSM.16.M88.4 R100, [R247+0x16100] ;  /* 0x01610000f764783b */ /* 0x000fe80000000200 */
[----:B------:R-:W-:Y:S03]  /*2a80*/  LDSM.16.M88.4 R104, [R241+0x15900] ;  /* 0x01590000f168783b */ /* 0x000fe60000000200 */
[C---:B-1----:R-:W-:Y:S08]  /*2a90*/  HMMA.16816.F32.BF16 R12, R20.reuse, R96, R12 ;  /* 0x00000060140c723c */ /* 0x042ff0000004180c */
        /* <DEDUP_REMOVED lines=11> */
[C---:B--2---:R-:W-:Y:S08]  /*2b50*/  HMMA.16816.F32.BF16 R60, R20.reuse, R16, R60 ;  /* 0x00000010143c723c */ /* 0x044ff0000004183c */
[C---:B------:R-:W-:Y:S01]  /*2b60*/  HMMA.16816.F32.BF16 R56, R20.reuse, R18, R56 ;  /* 0x000000121438723c */ /* 0x040fe20000041838 */
[----:B------:R-:W1:Y:S07]  /*2b70*/  LDSM.16.M88.4 R16, [R241+0x13100] ;  /* 0x01310000f110783b */ /* 0x000e6e0000000200 */
[C---:B------:R-:W-:Y:S08]  /*2b80*/  HMMA.16816.F32.BF16 R52, R20.reuse, R40, R52 ;  /* 0x000000281434723c */ /* 0x040ff00000041834 */
[----:B------:R-:W-:Y:S01]  /*2b90*/  HMMA.16816.F32.BF16 R48, R20, R42, R48 ;  /* 0x0000002a1430723c */ /* 0x000fe20000041830 */
[----:B------:R-:W2:Y:S04]  /*2ba0*/  LDSM.16.M88.4 R20, [R241+0x13900] ;  /* 0x01390000f114783b */ /* 0x000ea80000000200 */
[----:B------:R-:W4:Y:S03]  /*2bb0*/  LDSM.16.M88.4 R40, [R241+0x14900] ;  /* 0x01490000f128783b */ /* 0x000f260000000200 */
[C---:B---3--:R-:W-:Y:S08]  /*2bc0*/  HMMA.16816.F32.BF16 R84, R36.reuse, R24, R84 ;  /* 0x000000182454723c */ /* 0x048ff00000041854 */
[C---:B------:R-:W-:Y:S01]  /*2bd0*/  HMMA.16816.F32.BF16 R80, R36.reuse, R26, R80 ;  /* 0x0000001a2450723c */ /* 0x040fe20000041850 */
[----:B------:R-:W-:Y:S07]  /*2be0*/  LDSM.16.M88.4 R24, [R243+0x8000] ;  /* 0x00800000f318783b */ /* 0x000fee0000000200 */
[C---:B------:R-:W-:Y:S08]  /*2bf0*/  HMMA.16816.F32.BF16 R12, R36.reuse, R32, R12 ;  /* 0x00000020240c723c */ /* 0x040ff0000004180c */
[C---:B-1----:R-:W-:Y:S08]  /*2c00*/  HMMA.16816.F32.BF16 R76, R36.reuse, R16, R76 ;  /* 0x00000010244c723c */ /* 0x042ff0000004184c */
[C---:B------:R-:W-:Y:S01]  /*2c10*/  HMMA.16816.F32.BF16 R72, R36.reuse, R18, R72 ;  /* 0x000000122448723c */ /* 0x040fe20000041848 */
[----:B------:R-:W1:Y:S07]  /*2c20*/  LDSM.16.M88.4 R16, [R232+0x6800] ;  /* 0x00680000e810783b */ /* 0x000e6e0000000200 */
[C---:B--2---:R-:W-:Y:S08]  /*2c30*/  HMMA.16816.F32.BF16 R68, R36.reuse, R20, R68 ;  /* 0x000000142444723c */ /* 0x044ff00000041844 */
[C---:B------:R-:W-:Y:S01]  /*2c40*/  HMMA.16816.F32.BF16 R64, R36.reuse, R22, R64 ;  /* 0x000000162440723c */ /* 0x040fe20000041840 */
[----:B------:R-:W2:Y:S07]  /*2c50*/  LDSM.16.M88.4 R20, [R232+0x7000] ;  /* 0x00700000e814783b */ /* 0x000eae0000000200 */
[C---:B------:R-:W-:Y:S01]  /*2c60*/  HMMA.16816.F32.BF16 R8, R36.reuse, R34, R8 ;  /* 0x000000222408723c */ /* 0x040fe20000041808 */
[----:B------:R-:W3:Y:S07]  /*2c70*/  LDSM.16.M88.4 R32, [R232+0x6000] ;  /* 0x00600000e820783b */ /* 0x000eee0000000200 */
[C---:B------:R-:W-:Y:S08]  /*2c80*/  HMMA.16816.F32.BF16 R60, R36.reuse, R44, R60 ;  /* 0x0000002c243c723c */ /* 0x040ff0000004183c */
[C---:B------:R-:W-:Y:S01]  /*2c90*/  HMMA.16816.F32.BF16 R56, R36.reuse, R46, R56 ;  /* 0x0000002e2438723c */ /* 0x040fe20000041838 */
[----:B------:R-:W5:Y:S07]  /*2ca0*/  LDSM.16.M88.4 R44, [R232+0x7800] ;  /* 0x00780000e82c783b */ /* 0x000f6e0000000200 */
[C---:B----4-:R-:W-:Y:S08]  /*2cb0*/  HMMA.16816.F32.BF16 R52, R36.reuse, R40, R52 ;  /* 0x000000282434723c */ /* 0x050ff00000041834 */
[----:B------:R-:W-:Y:S01]  /*2cc0*/  HMMA.16816.F32.BF16 R48, R36, R42, R48 ;  /* 0x0000002a2430723c */ /* 0x000fe20000041830 */
[----:B------:R-:W4:Y:S04]  /*2cd0*/  LDSM.16.M88.4 R40, [R232+0x8000] ;  /* 0x00800000e828783b */ /* 0x000f280000000200 */
[----:B------:R-:W4:Y:S03]  /*2ce0*/  LDSM.16.M88.4 R36, [R232+0x8800] ;  /* 0x00880000e824783b */ /* 0x000f260000000200 */
[C---:B-1----:R-:W-:Y:S08]  /*2cf0*/  HMMA.16816.F32.BF16 R84, R24.reuse, R16, R84 ;  /* 0x000000101854723c */ /* 0x042ff00000041854 */
[C---:B------:R-:W-:Y:S01]  /*2d00*/  HMMA.16816.F32.BF16 R80, R24.reuse, R18, R80 ;  /* 0x000000121850723c */ /* 0x040fe20000041850 */
[----:B------:R-:W-:Y:S07]  /*2d10*/  LDSM.16.M88.4 R16, [R248+0xc000] ;  /* 0x00c00000f810783b */ /* 0x000fee0000000200 */
[C---:B--2---:R-:W-:Y:S08]  /*2d20*/  HMMA.16816.F32.BF16 R76, R24.reuse, R20, R76 ;  /* 0x00000014184c723c */ /* 0x044ff0000004184c */
[C---:B------:R-:W-:Y:S01]  /*2d30*/  HMMA.16816.F32.BF16 R72, R24.reuse, R22, R72 ;  /* 0x000000161848723c */ /* 0x040fe20000041848 */
[----:B------:R-:W1:Y:S07]  /*2d40*/  LDSM.16.M88.4 R20, [R247+0x15900] ;  /* 0x01590000f714783b */ /* 0x000e6e0000000200 */
[C---:B---3--:R-:W-:Y:S08]  /*2d50*/  HMMA.16816.F32.BF16 R12, R24.reuse, R32, R12 ;  /* 0x00000020180c723c */ /* 0x048ff0000004180c */
[C---:B------:R-:W-:Y:S01]  /*2d60*/  HMMA.16816.F32.BF16 R8, R24.reuse, R34, R8 ;  /* 0x000000221808723c */ /* 0x040fe20000041808 */
[----:B------:R-:W2:Y:S07]  /*2d70*/  LDSM.16.M88.4 R32, [R247+0x15100] ;  /* 0x01510000f720783b */ /* 0x000eae0000000200 */
[C---:B-----5:R-:W-:Y:S08]  /*2d80*/  HMMA.16816.F32.BF16 R68, R24.reuse, R44, R68 ;  /* 0x0000002c1844723c */ /* 0x060ff00000041844 */
[C---:B------:R-:W-:Y:S01]  /*2d90*/  HMMA.16816.F32.BF16 R64, R24.reuse, R46, R64 ;  /* 0x0000002e1840723c */ /* 0x040fe20000041840 */
[----:B------:R-:W-:Y:S07]  /*2da0*/  LDSM.16.M88.4 R44, [R245+0x9800] ;  /* 0x00980000f52c783b */ /* 0x000fee0000000200 */
[C---:B----4-:R-:W-:Y:S08]  /*2db0*/  HMMA.16816.F32.BF16 R60, R24.reuse, R40, R60 ;  /* 0x00000028183c723c */ /* 0x050ff0000004183c */
[C---:B------:R-:W-:Y:S01]  /*2dc0*/  HMMA.16816.F32.BF16 R56, R24.reuse, R42, R56 ;  /* 0x0000002a1838723c */ /* 0x040fe20000041838 */
[----:B------:R-:W-:Y:S07]  /*2dd0*/  LDSM.16.M88.4 R40, [R245+0xa000] ;  /* 0x00a00000f528783b */ /* 0x000fee0000000200 */
[C---:B------:R-:W-:Y:S08]  /*2de0*/  HMMA.16816.F32.BF16 R52, R24.reuse, R36, R52 ;  /* 0x000000241834723c */ /* 0x040ff00000041834 */
        /* <DEDUP_REMOVED lines=10> */
[C---:B---3--:R-:W-:Y:S08]  /*2e90*/  HMMA.16816.F32.BF16 R60, R16.reuse, R24, R60 ;  /* 0x00000018103c723c */ /* 0x048ff0000004183c */
[C---:B------:R-:W-:Y:S01]  /*2ea0*/  HMMA.16816.F32.BF16 R56, R16.reuse, R26, R56 ;  /* 0x0000001a1038723c */ /* 0x040fe20000041838 */
[----:B------:R-:W3:Y:S07]  /*2eb0*/  LDSM.16.M88.4 R24, [R245+0xb800] ;  /* 0x00b80000f518783b */ /* 0x000eee0000000200 */
[C---:B------:R-:W-:Y:S01]  /*2ec0*/  HMMA.16816.F32.BF16 R72, R16.reuse, R102, R72 ;  /* 0x000000661048723c */ /* 0x040fe20000041848 */
[----:B------:R-:W-:Y:S07]  /*2ed0*/  LDSM.16.M88.4 R100, [R241+0x16100] ;  /* 0x01610000f164783b */ /* 0x000fee0000000200 */
[C---:B------:R-:W-:Y:S08]  /*2ee0*/  HMMA.16816.F32.BF16 R68, R16.reuse, R96, R68 ;  /* 0x000000601044723c */ /* 0x040ff00000041844 */
[C---:B------:R-:W-:Y:S01]  /*2ef0*/  HMMA.16816.F32.BF16 R64, R16.reuse, R98, R64 ;  /* 0x000000621040723c */ /* 0x040fe20000041840 */
[----:B------:R-:W-:Y:S07]  /*2f00*/  LDSM.16.M88.4 R96, [R241+0x16900] ;  /* 0x01690000f160783b */ /* 0x000fee0000000200 */
[C---:B------:R-:W-:Y:S08]  /*2f10*/  HMMA.16816.F32.BF16 R52, R16.reuse, R92, R52 ;  /* 0x0000005c1034723c */ /* 0x040ff00000041834 */
[----:B------:R-:W-:Y:S01]  /*2f20*/  HMMA.16816.F32.BF16 R48, R16, R94, R48 ;  /* 0x0000005e1030723c */ /* 0x000fe20000041830 */
[----:B------:R-:W4:Y:S04]  /*2f30*/  LDSM.16.M88.4 R16, [R241+0x15100] ;  /* 0x01510000f110783b */ /* 0x000f280000000200 */
[----:B------:R-:W5:Y:S03]  /*2f40*/  LDSM.16.M88.4 R92, [R241+0x17100] ;  /* 0x01710000f15c783b */ /* 0x000f660000000200 */
        /* <DEDUP_REMOVED lines=16> */
[----:B------:R-:W-:Y:S01]  /*3050*/  HMMA.16816.F32.BF16 R48, R20, R26, R48 ;  /* 0x0000001a1430723c */ /* 0x000fe20000041830 */
[----:B------:R-:W3:Y:S04]  /*3060*/  LDSM.16.M88.4 R24, [R232+0xa800] ;  /* 0x00a80000e818783b */ /* 0x000ee80000000200 */
[----:B------:R-:W1:Y:S03]  /*3070*/  LDSM.16.M88.4 R20, [R232+0xb000] ;  /* 0x00b00000e814783b */ /* 0x000e660000000200 */
[C---:B----4-:R-:W-:Y:S08]  /*3080*/  HMMA.16816.F32.BF16 R12, R108.reuse, R16, R12 ;  /* 0x000000106c0c723c */ /* 0x050ff0000004180c */
[----:B------:R-:W-:Y:S01]  /*3090*/  HMMA.16816.F32.BF16 R8, R108, R18, R8 ;  /* 0x000000126c08723c */ /* 0x000fe20000041808 */
[----:B------:R-:W4:Y:S01]  /*30a0*/  LDSM.16.M88.4 R16, [R232+0xb800] ;  /* 0x00b80000e810783b */ /* 0x000f220000000200 */
[----:B------:R-:W-:-:S06]  /*30b0*/  DEPBAR.LE SB0, 0x0 ;  /* 0x000080000000791a */ /* 0x000fcc0000000000 */
[C---:B------:R-:W-:Y:S08]  /*30c0*/  HMMA.16816.F32.BF16 R84, R108.reuse, R104, R84 ;  /* 0x000000686c54723c */ /* 0x040ff00000041854 */
[C---:B------:R-:W-:Y:S08]  /*30d0*/  HMMA.16816.F32.BF16 R80, R108.reuse, R106, R80 ;  /* 0x0000006a6c50723c */ /* 0x040ff00000041850 */
[C---:B------:R-:W-:Y:S08]  /*30e0*/  HMMA.16816.F32.BF16 R76, R108.reuse, R100, R76 ;  /* 0x000000646c4c723c */ /* 0x040ff0000004184c */
[C---:B------:R-:W-:Y:S08]  /*30f0*/  HMMA.16816.F32.BF16 R72, R108.reuse, R102, R72 ;  /* 0x000000666c48723c */ /* 0x040ff00000041848 */
[C---:B------:R-:W-:Y:S08]  /*3100*/  HMMA.16816.F32.BF16 R68, R108.reuse, R96, R68 ;  /* 0x000000606c44723c */ /* 0x040ff00000041844 */
[C---:B------:R-:W-:Y:S08]  /*3110*/  HMMA.16816.F32.BF16 R64, R108.reuse, R98, R64 ;  /* 0x000000626c40723c */ /* 0x040ff00000041840 */
[C---:B-----5:R-:W-:Y:S08]  /*3120*/  HMMA.16816.F32.BF16 R60, R108.reuse, R92, R60 ;  /* 0x0000005c6c3c723c */ /* 0x060ff0000004183c */
[C---:B------:R-:W-:Y:S08]  /*3130*/  HMMA.16816.F32.BF16 R56, R108.reuse, R94, R56 ;  /* 0x0000005e6c38723c */ /* 0x040ff00000041838 */
[C---:B-1----:R-:W-:Y:S08]  /*3140*/  HMMA.16816.F32.BF16 R52, R108.reuse, R88, R52 ;  /* 0x000000586c34723c */ /* 0x042ff00000041834 */
[----:B------:R-:W-:Y:S08]  /*3150*/  HMMA.16816.F32.BF16 R48, R108, R90, R48 ;  /* 0x0000005a6c30723c */ /* 0x000ff00000041830 */
[C---:B------:R-:W-:Y:S08]  /*3160*/  HMMA.16816.F32.BF16 R12, R44.reuse, R40, R12 ;  /* 0x000000282c0c723c */ /* 0x040ff0000004180c */
[C---:B------:R-:W-:Y:S08]  /*3170*/  HMMA.16816.F32.BF16 R8, R44.reuse, R42, R8 ;  /* 0x0000002a2c08723c */ /* 0x040ff00000041808 */
[C---:B------:R-:W-:Y:S08]  /*3180*/  HMMA.16816.F32.BF16 R84, R44.reuse, R36, R84 ;  /* 0x000000242c54723c */ /* 0x040ff00000041854 */
[C---:B------:R-:W-:Y:S08]  /*3190*/  HMMA.16816.F32.BF16 R80, R44.reuse, R38, R80 ;  /* 0x000000262c50723c */ /* 0x040ff00000041850 */
[C---:B--2---:R-:W-:Y:S08]  /*31a0*/  HMMA.16816.F32.BF16 R76, R44.reuse, R32, R76 ;  /* 0x000000202c4c723c */ /* 0x044ff0000004184c */
[C---:B------:R-:W-:Y:S08]  /*31b0*/  HMMA.16816.F32.BF16 R72, R44.reuse, R34, R72 ;  /* 0x000000222c48723c */ /* 0x040ff00000041848 */
[C---:B---3--:R-:W-:Y:S08]  /*31c0*/  HMMA.16816.F32.BF16 R68, R44.reuse, R24, R68 ;  /* 0x000000182c44723c */ /* 0x048ff00000041844 */
[C---:B------:R-:W-:Y:S08]  /*31d0*/  HMMA.16816.F32.BF16 R64, R44.reuse, R26, R64 ;  /* 0x0000001a2c40723c */ /* 0x040ff00000041840 */
[C---:B------:R-:W-:Y:S08]  /*31e0*/  HMMA.16816.F32.BF16 R60, R44.reuse, R20, R60 ;  /* 0x000000142c3c723c */ /* 0x040ff0000004183c */
[C---:B------:R-:W-:Y:S08]  /*31f0*/  HMMA.16816.F32.BF16 R56, R44.reuse, R22, R56 ;  /* 0x000000162c38723c */ /* 0x040ff00000041838 */
[C---:B----4-:R-:W-:Y:S08]  /*3200*/  HMMA.16816.F32.BF16 R52, R44.reuse, R16, R52 ;  /* 0x000000102c34723c */ /* 0x050ff00000041834 */
[----:B------:R-:W-:Y:S01]  /*3210*/  HMMA.16816.F32.BF16 R48, R44, R18, R48 ;  /* 0x000000122c30723c */ /* 0x000fe20000041830 */
[----:B------:R-:W-:Y:S06]  /*3220*/  BAR.SYNC.DEFER_BLOCKING 0x0 ;  /* 0x0000000000007b1d */ /* 0x000fec0000010000 */
[----:B------:R-:W-:Y:S05]  /*3230*/  @P0 BRA `(.L_x_770) ;  /* 0x0000065000000947 */ /* 0x000fea0003800000 */
[----:B------:R-:W-:Y:S01]  /*3240*/  IMAD.U32 R0, RZ, RZ, UR8 ;  /* 0x00000008ff007e24 */ /* 0x000fe2000f8e00ff */
[----:B------:R-:W-:Y:S01]  /*3250*/  PLOP3.LUT P1, PT, PT, PT, UP0, 0x80, 0x0 ;  /* 0x000000000000781c */ /* 0x000fe20003f2f008 */
[----:B------:R-:W-:Y:S01]  /*3260*/  IMAD.MOV.U32 R249, RZ, RZ, RZ ;  /* 0x000000fffff97224 */ /* 0x000fe200078e00ff */
[----:B------:R-:W-:-:S02]  /*3270*/  PLOP3.LUT P0, PT, PT, PT, UP0, 0x80, 0x0 ;  /* 0x000000000000781c */ /* 0x000fc40003f0f008 */
        /* <DEDUP_REMOVED lines=11> */
[----:B------:R-:W-:Y:S01]  /*3330*/  SHF.R.S32.HI R30, RZ, 0x1f, R29 ;  /* 0x0000001fff1e7819 */ /* 0x000fe2000001141d */
[----:B------:R-:W-:Y:S01]  /*3340*/  IMAD.WIDE R32, R215, 0x2, RZ ;  /* 0x00000002d7207825 */ /* 0x000fe200078e02ff */
[----:B------:R-:W-:Y:S02]  /*3350*/  SEL R25, RZ, 0x10, P6 ;  /* 0x00000010ff197807 */ /* 0x000fe40003000000 */
[----:B------:R-:W-:Y:S01]  /*3360*/  LEA.HI R30, R30, R29, RZ, 0x3 ;  /* 0x0000001d1e1e7211 */ /* 0x000fe200078f18ff */
[----:B------:R-:W-:Y:S01]  /*3370*/  IMAD R250, R0, c[0x0][0x2b8], R250 ;  /* 0x0000ae0000fa7a24 */ /* 0x000fe200078e02fa */
[----:B------:R-:W-:Y:S02]  /*3380*/  SHF.R.S32.HI R7, RZ, 0x1f, R28 ;  /* 0x0000001fff077819 */ /* 0x000fe4000001141c */
[----:B------:R-:W-:-:S02]  /*3390*/  IADD3 R34, -R25, 0x10, RZ ;  /* 0x0000001019227810 */ /* 0x000fc40007ffe1ff */
[----:B------:R-:W-:Y:S02]  /*33a0*/  SHF.R.S32.HI R0, RZ, 0x1f, R250 ;  /* 0x0000001fff007819 */ /* 0x000fe400000114fa */
[----:B------:R-:W-:Y:S02]  /*33b0*/  SEL R24, RZ, 0x10, P5 ;  /* 0x00000010ff187807 */ /* 0x000fe40002800000 */
[----:B------:R-:W-:Y:S01]  /*33c0*/  LOP3.LUT R30, R30, 0xfffffff8, RZ, 0xc0, !PT ;  /* 0xfffffff81e1e7812 */ /* 0x000fe200078ec0ff */
[----:B------:R-:W-:Y:S01]  /*33d0*/  IMAD R0, R0, c[0x0][0x1e0], RZ ;  /* 0x0000780000007a24 */ /* 0x000fe200078e02ff */
[----:B------:R-:W-:Y:S02]  /*33e0*/  LEA.HI R7, R7, R28, RZ, 0x3 ;  /* 0x0000001c07077211 */ /* 0x000fe400078f18ff */
[----:B------:R-:W-:Y:S01]  /*33f0*/  LOP3.LUT R34, R34, 0xf, RZ, 0xc0, !PT ;  /* 0x0000000f22227812 */ /* 0x000fe200078ec0ff */
[----:B------:R-:W-:Y:S01]  /*3400*/  IMAD R0, R250, c[0x0][0x1e4], R0 ;  /* 0x00007900fa007a24 */ /* 0x000fe200078e0200 */
[----:B------:R-:W-:Y:S01]  /*3410*/  IADD3 R20, -R24, 0x10, RZ ;  /* 0x0000001018147810 */ /* 0x000fe20007ffe1ff */
[----:B------:R-:W-:Y:S01]  /*3420*/  IMAD.WIDE R30, R30, 0x2, RZ ;  /* 0x000000021e1e7825 */ /* 0x000fe200078e02ff */
[----:B------:R-:W-:-:S02]  /*3430*/  SEL R23, RZ, 0x10, P4 ;  /* 0x00000010ff177807 */ /* 0x000fc40002000000 */
[----:B------:R-:W-:Y:S01]  /*3440*/  LOP3.LUT R7, R7, 0xfffffff8, RZ, 0xc0, !PT ;  /* 0xfffffff807077812 */ /* 0x000fe200078ec0ff */
[----:B-1----:R-:W-:Y:S01]  /*3450*/  IMAD.WIDE.U32 R16, R250, c[0x0][0x1e0], RZ ;  /* 0x00007800fa107a25 */ /* 0x002fe200078e00ff */
[----:B------:R-:W-:Y:S02]  /*3460*/  LOP3.LUT R20, R20, 0xf, RZ, 0xc0, !PT ;  /* 0x0000000f14147812 */ /* 0x000fe400078ec0ff */
[----:B------:R-:W-:Y:S01]  /*3470*/  IADD3 R19, -R23, 0x10, RZ ;  /* 0x0000001017137810 */ /* 0x000fe20007ffe1ff */
[----:B------:R-:W-:Y:S01]  /*3480*/  IMAD.IADD R17, R17, 0x1, R0 ;  /* 0x0000000111117824 */ /* 0x000fe200078e0200 */
[----:B------:R-:W-:Y:S01]  /*3490*/  IADD3 R18, -R6, 0x10, RZ ;  /* 0x0000001006127810 */ /* 0x000fe20007ffe1ff */
[----:B------:R-:W-:Y:S01]  /*34a0*/  IMAD.WIDE R36, R7, 0x2, RZ ;  /* 0x0000000207247825 */ /* 0x000fe200078e02ff */
[----:B------:R-:W-:Y:S02]  /*34b0*/  LOP3.LUT R19, R19, 0xf, RZ, 0xc0, !PT ;  /* 0x0000000f13137812 */ /* 0x000fe400078ec0ff */
[----:B------:R-:W-:-:S02]  /*34c0*/  LOP3.LUT R18, R18, 0xf, RZ, 0xc0, !PT ;  /* 0x0000000f12127812 */ /* 0x000fc400078ec0ff */
[----:B--2---:R-:W-:Y:S01]  /*34d0*/  SHF.R.S32.HI R0, RZ, 0x1f, R249 ;  /* 0x0000001fff007819 */ /* 0x004fe200000114f9 */
[----:B------:R-:W-:-:S04]  /*34e0*/  IMAD.WIDE.U32 R16, R249, c[0x0][0x1f0], R16 ;  /* 0x00007c00f9107a25 */ /* 0x000fc800078e0010 */
[----:B------:R-:W-:Y:S01]  /*34f0*/  IMAD R0, R0, c[0x0][0x1f0], RZ ;  /* 0x00007c0000007a24 */ /* 0x000fe200078e02ff */
[----:B------:R-:W-:-:S03]  /*3500*/  IADD3 R16, P0, R16, UR20, RZ ;  /* 0x0000001410107c10 */ /* 0x000fc6000ff1e0ff */
[----:B------:R-:W-:-:S05]  /*3510*/  IMAD R0, R249, c[0x0][0x1f4], R0 ;  /* 0x00007d00f9007a24 */ /* 0x000fca00078e0200 */
[----:B------:R-:W-:Y:S02]  /*3520*/  IADD3.X R0, R17, UR15, R0, P0, !PT ;  /* 0x0000000f11007c10 */ /* 0x000fe400087fe400 */
[----:B------:R-:W-:-:S04]  /*3530*/  LEA R17, P0, R16, c[0x0][0x1c8], 0x1 ;  /* 0x0000720010117a11 */ /* 0x000fc800078008ff */
[----:B------:R-:W-:Y:S01]  /*3540*/  LEA.HI.X R16, R16, c[0x0][0x1cc], R0, 0x1, P0 ;  /* 0x0000730010107a11 */ /* 0x000fe200000f0c00 */
[----:B------:R-:W1:Y:S01]  /*3550*/  SHFL.IDX PT, R21, R17, 0x2, 0x181f ;  /* 0x00581f0011157f89 */ /* 0x000e6200000e0000 */
[----:B------:R-:W-:-:S03]  /*3560*/  SHF.R.S32.HI R0, RZ, 0x1f, R112 ;  /* 0x0000001fff007819 */ /* 0x000fc60000011470 */
[----:B------:R-:W2:Y:S01]  /*3570*/  SHFL.IDX PT, R22, R16, 0x2, 0x181f ;  /* 0x00581f0010167f89 */ /* 0x000ea200000e0000 */
[----:B------:R-:W-:-:S03]  /*3580*/  LEA.HI R0, R0, R112, RZ, 0x3 ;  /* 0x0000007000007211 */ /* 0x000fc600078f18ff */
[----:B------:R-:W3:Y:S01]  /*3590*/  SHFL.IDX PT, R26, R17, RZ, 0x181f ;  /* 0x00181fff111a7589 */ /* 0x000ee200000e0000 */
[----:B------:R-:W-:-:S03]  /*35a0*/  LOP3.LUT R0, R0, 0xfffffff8, RZ, 0xc0, !PT ;  /* 0xfffffff800007812 */ /* 0x000fc600078ec0ff */
[----:B------:R-:W-:Y:S02]  /*35b0*/  SHFL.IDX PT, R27, R16, RZ, 0x181f ;  /* 0x00181fff101b7589 */ /* 0x000fe400000e0000 */
[----:B------:R-:W-:Y:S02]  /*35c0*/  IMAD.WIDE R40, R0, 0x2, RZ ;  /* 0x0000000200287825 */ /* 0x000fe400078e02ff */
[----:B------:R-:W4:Y:S02]  /*35d0*/  SHFL.IDX PT, R17, R17, 0x1, 0x181f ;  /* 0x00381f0011117f89 */ /* 0x000f2400000e0000 */
[----:B------:R-:W-:Y:S02]  /*35e0*/  IMAD.SHL.U32 R0, R252, 0x2, RZ ;  /* 0x00000002fc007824 */ /* 0x000fe400078e00ff */
[----:B------:R-:W5:Y:S01]  /*35f0*/  SHFL.IDX PT, R16, R16, 0x1, 0x181f ;  /* 0x00381f0010107f89 */ /* 0x000f6200000e0000 */
[----:B-1----:R-:W-:-:S04]  /*3600*/  IADD3 R34, P1, P0, R34, R21, R32 ;  /* 0x0000001522227210 */ /* 0x002fc8000783e020 */
[----:B--2---:R-:W-:Y:S02]  /*3610*/  IADD3.X R35, RZ, R22, R33, P1, P0 ;  /* 0x00000016ff237210 */ /* 0x004fe40000fe0421 */
[----:B------:R-:W-:-:S04]  /*3620*/  IADD3 R38, P1, P0, R20, R21, R30 ;  /* 0x0000001514267210 */ /* 0x000fc8000783e01e */
[----:B------:R-:W-:Y:S02]  /*3630*/  IADD3.X R39, RZ, R22, R31, P1, P0 ;  /* 0x00000016ff277210 */ /* 0x000fe40000fe041f */
[----:B------:R-:W-:-:S04]  /*3640*/  IADD3 R42, P1, P0, R19, R21, R36 ;  /* 0x00000015132a7210 */ /* 0x000fc8000783e024 */
[----:B------:R-:W-:Y:S02]  /*3650*/  IADD3.X R43, RZ, R22, R37, P1, P0 ;  /* 0x00000016ff2b7210 */ /* 0x000fe40000fe0425 */
[----:B------:R-:W-:-:S04]  /*3660*/  IADD3 R18, P1, P0, R18, R21, R40 ;  /* 0x0000001512127210 */ /* 0x000fc8000783e028 */
[----:B------:R-:W-:Y:S02]  /*3670*/  IADD3.X R19, RZ, R22, R41, P1, P0 ;  /* 0x00000016ff137210 */ /* 0x000fe40000fe0429 */
[-C--:B---3--:R-:W-:Y:S02]  /*3680*/  IADD3 R46, P0, R32, R26.reuse, RZ ;  /* 0x0000001a202e7210 */ /* 0x088fe40007f1e0ff */
[CC--:B------:R-:W-:Y:S02]  /*3690*/  IADD3 R44, P1, R30.reuse, R26.reuse, RZ ;  /* 0x0000001a1e2c7210 */ /* 0x0c0fe40007f3e0ff */
[-C--:B----4-:R-:W-:Y:S01]  /*36a0*/  IADD3 R30, P2, R30, R17.reuse, RZ ;  /* 0x000000111e1e7210 */ /* 0x090fe20007f5e0ff */
[--C-:B------:R-:W-:Y:S01]  /*36b0*/  IMAD.X R47, R33, 0x1, R27.reuse, P0 ;  /* 0x00000001212f7824 */ /* 0x100fe200000e061b */
[-C--:B------:R-:W-:Y:S01]  /*36c0*/  IADD3 R20, P0, R36, R26.reuse, RZ ;  /* 0x0000001a24147210 */ /* 0x080fe20007f1e0ff */
[C-C-:B------:R-:W-:Y:S01]  /*36d0*/  IMAD.X R45, R31.reuse, 0x1, R27.reuse, P1 ;  /* 0x000000011f2d7824 */ /* 0x140fe200008e061b */
[----:B------:R-:W-:Y:S01]  /*36e0*/  IADD3 R26, P1, R40, R26, RZ ;  /* 0x0000001a281a7210 */ /* 0x000fe20007f3e0ff */
[--C-:B-----5:R-:W-:Y:S01]  /*36f0*/  IMAD.X R31, R31, 0x1, R16.reuse, P2 ;  /* 0x000000011f1f7824 */ /* 0x120fe200010e0610 */
[----:B------:R-:W-:Y:S01]  /*3700*/  ISETP.GE.AND P2, PT, R112, c[0x0][0x1d4], PT ;  /* 0x0000750070007a0c */ /* 0x000fe20003f46270 */
[--C-:B------:R-:W-:Y:S01]  /*3710*/  IMAD.X R21, R37, 0x1, R27.reuse, P0 ;  /* 0x0000000125157824 */ /* 0x100fe200000e061b */
[-C--:B------:R-:W-:Y:S01]  /*3720*/  IADD3 R32, P0, R32, R17.reuse, RZ ;  /* 0x0000001120207210 */ /* 0x080fe20007f1e0ff */
[----:B------:R-:W-:Y:S01]  /*3730*/  IMAD.X R27, R41, 0x1, R27, P1 ;  /* 0x00000001291b7824 */ /* 0x000fe200008e061b */
[-C--:B------:R-:W-:Y:S01]  /*3740*/  IADD3 R36, P1, R36, R17.reuse, RZ ;  /* 0x0000001124247210 */ /* 0x080fe20007f3e0ff */
[----:B------:R1:W-:Y:S02]  /*3750*/  LDGSTS.E.BYPASS.LTC128B.128 [R0+0xc100], [R46.64], !P6 ;  /* 0x0c1000002e007fae */ /* 0x0003e4000f101d4c */
[--C-:B------:R-:W-:Y:S01]  /*3760*/  IMAD.X R33, R33, 0x1, R16.reuse, P0 ;  /* 0x0000000121217824 */ /* 0x100fe200000e0610 */
[----:B------:R-:W-:Y:S01]  /*3770*/  IADD3 R40, P0, R40, R17, RZ ;  /* 0x0000001128287210 */ /* 0x000fe20007f1e0ff */
[--C-:B------:R-:W-:Y:S01]  /*3780*/  IMAD.X R37, R37, 0x1, R16.reuse, P1 ;  /* 0x0000000125257824 */ /* 0x100fe200008e0610 */
[----:B------:R-:W-:Y:S01]  /*3790*/  ISETP.NE.U32.AND P1, PT, R25, RZ, PT ;  /* 0x000000ff1900720c */ /* 0x000fe20003f25070 */
[----:B------:R1:W-:Y:S02]  /*37a0*/  LDGSTS.E.BYPASS.LTC128B.128 [R0+0xf100], [R44.64], !P5 ;  /* 0x0f1000002c007fae */ /* 0x0003e4000e901d4c */
[----:B------:R-:W-:Y:S01]  /*37b0*/  IMAD.X R41, R41, 0x1, R16, P0 ;  /* 0x0000000129297824 */ /* 0x000fe200000e0610 */
[----:B------:R-:W-:Y:S01]  /*37c0*/  ISETP.NE.U32.AND P0, PT, R24, RZ, PT ;  /* 0x000000ff1800720c */ /* 0x000fe20003f05070 */
[----:B------:R1:W-:Y:S04]  /*37d0*/  LDGSTS.E.BYPASS.LTC128B.128 [R0+0x12100], [R20.64], !P4 ;  /* 0x1210000014007fae */ /* 0x0003e8000e101d4c */
[----:B------:R1:W-:Y:S04]  /*37e0*/  LDGSTS.E.BYPASS.LTC128B.128 [R0+0x15100], [R26.64], !P2 ;  /* 0x151000001a007fae */ /* 0x0003e8000d101d4c */
[----:B------:R1:W-:Y:S04]  /*37f0*/  LDGSTS.E.BYPASS.LTC128B.128 [R0+0xd100], [R32.64], !P6 ;  /* 0x0d10000020007fae */ /* 0x0003e8000f101d4c */
[----:B------:R1:W-:Y:S04]  /*3800*/  LDGSTS.E.BYPASS.LTC128B.128 [R0+0x10100], [R30.64], !P5 ;  /* 0x101000001e007fae */ /* 0x0003e8000e901d4c */
[----:B------:R1:W-:Y:S04]  /*3810*/  LDGSTS.E.BYPASS.LTC128B.128 [R0+0x13100], [R36.64], !P4 ;  /* 0x1310000024007fae */ /* 0x0003e8000e101d4c */
[----:B------:R1:W-:Y:S04]  /*3820*/  LDGSTS.E.BYPASS.LTC128B.128 [R0+0x16100], [R40.64], !P2 ;  /* 0x1610000028007fae */ /* 0x0003e8000d101d4c */
[----:B------:R1:W-:Y:S01]  /*3830*/  LDGSTS.E.BYPASS.LTC128B.128.ZFILL [R0+0xe100], [R34.64], P1 ;  /* 0x0e10000022007fae */ /* 0x0003e20008941d4c */
[----:B------:R-:W-:-:S03]  /*3840*/  ISETP.NE.U32.AND P1, PT, R23, RZ, PT ;  /* 0x000000ff1700720c */ /* 0x000fc60003f25070 */
[----:B------:R1:W-:Y:S01]  /*3850*/  LDGSTS.E.BYPASS.LTC128B.128.ZFILL [R0+0x11100], [R38.64], P0 ;  /* 0x1110000026007fae */ /* 0x0003e20008141d4c */
[----:B------:R-:W-:-:S09]  /*3860*/  ISETP.NE.U32.AND P0, PT, R6, RZ, PT ;  /* 0x000000ff0600720c */ /* 0x000fd20003f05070 */
[----:B------:R1:W-:Y:S04]  /*3870*/  LDGSTS.E.BYPASS.LTC128B.128.ZFILL [R0+0x14100], [R42.64], P1 ;  /* 0x141000002a007fae */ /* 0x0003e80008941d4c */
[----:B------:R1:W-:Y:S02]  /*3880*/  LDGSTS.E.BYPASS.LTC128B.128.ZFILL [R0+0x17100], [R18.64], P0 ;  /* 0x1710000012007fae */ /* 0x0003e40008141d4c */
.L_x_770:
[----:B-1----:R-:W-:Y:S01]  /*3890*/  SHF.R.S32.HI R0, RZ, 0x1f, R2 ;  /* 0x0000001fff007819 */ /* 0x002fe20000011402 */
[----:B------:R-:W-:Y:S01]  /*38a0*/  IMAD.SHL.U32 R242, R5, 0x2, RZ ;  /* 0x0000000205f27824 */ /* 0x000fe200078e00ff */
[----:B------:R-:W0:Y:S02]  /*38b0*/  LDGDEPBAR ;  /* 0x00000000000079af */ /* 0x000e240000000000 */
[----:B------:R-:W-:Y:S01]  /*38c0*/  LEA.HI R6, R0, R2, RZ, 0x2 ;  /* 0x0000000200067211 */ /* 0x000fe200078f10ff */
[----:B------:R-:W-:Y:S01]  /*38d0*/  IMAD.U32 R0, RZ, RZ, UR18 ;  /* 0x00000012ff007e24 */ /* 0x000fe2000f8e00ff */
[----:B------:R-:W-:Y:S01]  /*38e0*/  LDSM.16.MT88.4 R112, [R242+0x6100] ;  /* 0x00610000f270783b */ /* 0x000fe20000004200 */
[----:B------:R-:W-:-:S02]  /*38f0*/  IMAD R239, R3, 0x2, R242 ;  /* 0x0000000203ef7824 */ /* 0x000fc400078e02f2 */
[----:B------:R-:W-:Y:S01]  /*3900*/  IMAD R240, R4, 0x2, R242 ;  /* 0x0000000204f07824 */ /* 0x000fe200078e02f2 */
[----:B------:R1:W-:Y:S03]  /*3910*/  STL [R1+0x14], R6 ;  /* 0x0000140601007387 */ /* 0x0003e60000100800 */
[----:B------:R-:W-:Y:S01]  /*3920*/  IMAD R238, R3, 0x2, R240 ;  /* 0x0000000203ee7824 */ /* 0x000fe200078e02f0 */
[----:B------:R-:W-:Y:S04]  /*3930*/  LDSM.16.MT88.4 R88, [R240+0x3100] ;  /* 0x00310000f058783b */ /* 0x000fe80000004200 */
[----:B------:R-:W-:Y:S04]  /*3940*/  LDSM.16.MT88.4 R172, [R242+0x100] ;  /* 0x00010000f2ac783b */ /* 0x000fe80000004200 */
[----:B------:R-:W-:Y:S04]  /*3950*/  LDSM.16.MT88.4 R24, [R240+0x3900] ;  /* 0x00390000f018783b */ /* 0x000fe80000004200 */
[----:B------:R-:W-:Y:S04]  /*3960*/  LDSM.16.MT88.4 R152, [R240+0x9100] ;  /* 0x00910000f098783b */ /* 0x000fe80000004200 */
[----:B------:R-:W-:Y:S04]  /*3970*/  LDSM.16.MT88.4 R116, [R242+0x3900] ;  /* 0x00390000f274783b */ /* 0x000fe80000004200 */
[----:B------:R-:W-:Y:S01]  /*3980*/  LDSM.16.MT88.4 R120, [R240+0x6100] ;  /* 0x00610000f078783b */ /* 0x000fe20000004200 */
[----:B-1----:R-:W-:-:S03]  /*3990*/  LOP3.LUT R6, R6, 0x7ffffffc, RZ, 0xc0, !PT ;  /* 0x7ffffffc06067812 */ /* 0x002fc600078ec0ff */
[----:B------:R-:W-:Y:S02]  /*39a0*/  LDSM.16.MT88.4 R16, [R242+0x900] ;  /* 0x00090000f210783b */ /* 0x000fe40000004200 */
[----:B------:R-:W-:Y:S02]  /*39b0*/  IMAD.IADD R6, R2, 0x1, -R6 ;  /* 0x0000000102067824 */ /* 0x000fe400078e0a06 */
[----:B------:R-:W-:Y:S02]  /*39c0*/  LDSM.16.MT88.4 R96, [R239+0x3100] ;  /* 0x00310000ef60783b */ /* 0x000fe40000004200 */
[----:B------:R-:W-:Y:S02]  /*39d0*/  IMAD R0, R6, -0x2, R0 ;  /* 0xfffffffe06007824 */ /* 0x000fe400078e0200 */
[----:B------:R-:W-:Y:S03]  /*39e0*/  LDSM.16.MT88.4 R104, [R238+0x3100] ;  /* 0x00310000ee68783b */ /* 0x000fe60000004200 */
[C---:B------:R-:W-:Y:S01]  /*39f0*/  ISETP.GT.AND P0, PT, R0.reuse, RZ, PT ;  /* 0x000000ff0000720c */ /* 0x040fe20003f04270 */
[----:B------:R-:W-:Y:S01]  /*3a00*/  LDSM.16.MT88.4 R128, [R239+0x6100] ;  /* 0x00610000ef80783b */ /* 0x000fe20000004200 */
[----:B------:R-:W-:-:S02]  /*3a10*/  ISETP.GT.AND P1, PT, R0, 0x1, PT ;  /* 0x000000010000780c */ /* 0x000fc40003f24270 */
[----:B------:R-:W-:Y:S01]  /*3a20*/  FSEL R14, R14, -INF , P0 ;  /* 0xff8000000e0e7808 */ /* 0x000fe20000000000 */
[----:B------:R-:W-:Y:S01]  /*3a30*/  LDSM.16.MT88.4 R136, [R238+0x6100] ;  /* 0x00610000ee88783b */ /* 0x000fe20000004200 */
[----:B------:R-:W-:Y:S02]  /*3a40*/  FSEL R12, R12, -INF , P0 ;  /* 0xff8000000c0c7808 */ /* 0x000fe40000000000 */
[C---:B------:R-:W-:Y:S01]  /*3a50*/  ISETP.GT.AND P0, PT, R0.reuse, 0x8, PT ;  /* 0x000000080000780c */ /* 0x040fe20003f04270 */
[----:B------:R-:W-:Y:S01]  /*3a60*/  LDSM.16.MT88.4 R144, [R242+0x9100] ;  /* 0x00910000f290783b */ /* 0x000fe20000004200 */
[----:B------:R-:W-:Y:S02]  /*3a70*/  FSEL R13, R13, -INF , P1 ;  /* 0xff8000000d0d7808 */ /* 0x000fe40000800000 */
[----:B------:R-:W-:Y:S01]  /*3a80*/  FSEL R15, R15, -INF , P1 ;  /* 0xff8000000f0f7808 */ /* 0x000fe20000800000 */
[----:B------:R-:W-:Y:S01]  /*3a90*/  LDSM.16.MT88.4 R160, [R239+0x9100] ;  /* 0x00910000efa0783b */ /* 0x000fe20000004200 */
[----:B------:R-:W-:-:S02]  /*3aa0*/  ISETP.GT.AND P1, PT, R0, 0x9, PT ;  /* 0x000000090000780c */ /* 0x000fc40003f24270 */
[----:B------:R-:W-:Y:S01]  /*3ab0*/  FSEL R8, R8, -INF , P0 ;  /* 0xff80000008087808 */ /* 0x000fe20000000000 */
[----:B------:R-:W-:Y:S01]  /*3ac0*/  LDSM.16.MT88.4 R20, [R239+0x3900] ;  /* 0x00390000ef14783b */ /* 0x000fe20000004200 */
[----:B------:R-:W-:Y:S02]  /*3ad0*/  FMNMX.FTZ R2, R12, R13, !PT ;  /* 0x0000000d0c027209 */ /* 0x000fe40007810000 */
[----:B------:R-:W-:Y:S01]  /*3ae0*/  FSEL R10, R10, -INF , P0 ;  /* 0xff8000000a0a7808 */ /* 0x000fe20000000000 */
[----:B------:R-:W-:Y:S01]  /*3af0*/  LDSM.16.MT88.4 R192, [R239+0x6900] ;  /* 0x00690000efc0783b */ /* 0x000fe20000004200 */
[----:B------:R-:W-:Y:S02]  /*3b00*/  ISETP.GT.AND P0, PT, R0, 0x10, PT ;  /* 0x000000100000780c */ /* 0x000fe40003f04270 */
[----:B------:R-:W-:Y:S02]  /*3b10*/  FSEL R9, R9, -INF , P1 ;  /* 0xff80000009097808 */ /* 0x000fe40000800000 */
[----:B------:R-:W-:-:S02]  /*3b20*/  FMNMX.FTZ R2, R8, R2, !PT ;  /* 0x0000000208027209 */ /* 0x000fc40007810000 */
[----:B------:R-:W-:Y:S02]  /*3b30*/  FSEL R11, R11, -INF , P1 ;  /* 0xff8000000b0b7808 */ /* 0x000fe40000800000 */
[----:B------:R-:W-:Y:S02]  /*3b40*/  ISETP.GT.AND P1, PT, R0, 0x11, PT ;  /* 0x000000110000780c */ /* 0x000fe40003f24270 */
[----:B------:R-:W-:Y:S02]  /*3b50*/  FSEL R84, R84, -INF , P0 ;  /* 0xff80000054547808 */ /* 0x000fe40000000000 */
[----:B------:R-:W-:Y:S02]  /*3b60*/  FMNMX.FTZ R2, R9, R2, !PT ;  /* 0x0000000209027209 */ /* 0x000fe40007810000 */
[----:B------:R-:W-:Y:S02]  /*3b70*/  FSEL R86, R86, -INF , P0 ;  /* 0xff80000056567808 */ /* 0x000fe40000000000 */
[----:B------:R-:W-:-:S02]  /*3b80*/  ISETP.GT.AND P0, PT, R0, 0x18, PT ;  /* 0x000000180000780c */ /* 0x000fc40003f04270 */
[----:B------:R-:W-:Y:S02]  /*3b90*/  FSEL R85, R85, -INF , P1 ;  /* 0xff80000055557808 */ /* 0x000fe40000800000 */
[----:B------:R-:W-:Y:S02]  /*3ba0*/  FMNMX.FTZ R2, R84, R2, !PT ;  /* 0x0000000254027209 */ /* 0x000fe40007810000 */
[----:B------:R-:W-:Y:S02]  /*3bb0*/  FSEL R87, R87, -INF , P1 ;  /* 0xff80000057577808 */ /* 0x000fe40000800000 */
        /* <DEDUP_REMOVED lines=15> */
[----:B------:R-:W-:Y:S02]  /*3cb0*/  FMNMX.FTZ R6, R14, R15, !PT ;  /* 0x0000000f0e067209 */ /* 0x000fe40007810000 */
[----:B------:R-:W-:Y:S02]  /*3cc0*/  FSEL R32, R79, -INF , P1 ;  /* 0xff8000004f207808 */ /* 0x000fe40000800000 */
[----:B------:R-:W-:Y:S02]  /*3cd0*/  ISETP.GT.AND P1, PT, R0, 0x29, PT ;  /* 0x000000290000780c */ /* 0x000fe40003f24270 */
[----:B------:R-:W-:Y:S02]  /*3ce0*/  FSEL R33, R72, -INF , P0 ;  /* 0xff80000048217808 */ /* 0x000fe40000000000 */
[----:B------:R-:W-:Y:S02]  /*3cf0*/  FMNMX.FTZ R2, R34, R2, !PT ;  /* 0x0000000222027209 */ /* 0x000fe40007810000 */
[----:B------:R-:W-:-:S02]  /*3d00*/  FMNMX.FTZ R6, R10, R6, !PT ;  /* 0x000000060a067209 */ /* 0x000fc40007810000 */
[----:B------:R-:W-:Y:S02]  /*3d10*/  FSEL R31, R74, -INF , P0 ;  /* 0xff8000004a1f7808 */ /* 0x000fe40000000000 */
[C---:B------:R-:W-:Y:S02]  /*3d20*/  ISETP.GT.AND P0, PT, R0.reuse, 0x30, PT ;  /* 0x000000300000780c */ /* 0x040fe40003f04270 */
[----:B------:R-:W-:Y:S02]  /*3d30*/  FSEL R30, R73, -INF , P1 ;  /* 0xff800000491e7808 */ /* 0x000fe40000800000 */
[----:B------:R-:W-:Y:S02]  /*3d40*/  FMNMX.FTZ R2, R33, R2, !PT ;  /* 0x0000000221027209 */ /* 0x000fe40007810000 */
[----:B------:R-:W-:Y:S02]  /*3d50*/  FMNMX.FTZ R6, R11, R6, !PT ;  /* 0x000000060b067209 */ /* 0x000fe40007810000 */
[----:B------:R-:W-:-:S02]  /*3d60*/  ISETP.GT.AND P2, PT, R0, 0x31, PT ;  /* 0x000000310000780c */ /* 0x000fc40003f44270 */
[----:B------:R-:W-:Y:S02]  /*3d70*/  FSEL R197, R68, -INF , P0 ;  /* 0xff80000044c57808 */ /* 0x000fe40000000000 */
[----:B------:R-:W-:Y:S02]  /*3d80*/  FMNMX.FTZ R2, R30, R2, !PT ;  /* 0x000000021e027209 */ /* 0x000fe40007810000 */
[----:B------:R-:W-:Y:S02]  /*3d90*/  FMNMX.FTZ R6, R86, R6, !PT ;  /* 0x0000000656067209 */ /* 0x000fe40007810000 */
[----:B------:R-:W-:Y:S02]  /*3da0*/  FSEL R213, R75, -INF , P1 ;  /* 0xff8000004bd57808 */ /* 0x000fe40000800000 */
[----:B------:R-:W-:Y:S01]  /*3db0*/  ISETP.GT.AND P1, PT, R0, 0x38, PT ;  /* 0x000000380000780c */ /* 0x000fe20003f24270 */
[----:B------:R-:W-:Y:S01]  /*3dc0*/  LDSM.16.MT88.4 R72, [R238+0x100] ;  /* 0x00010000ee48783b */ /* 0x000fe20000004200 */
[----:B------:R-:W-:-:S02]  /*3dd0*/  FSEL R212, R69, -INF , P2 ;  /* 0xff80000045d47808 */ /* 0x000fc40001000000 */
[----:B------:R-:W-:Y:S02]  /*3de0*/  FMNMX.FTZ R2, R197, R2, !PT ;  /* 0x00000002c5027209 */ /* 0x000fe40007810000 */
[----:B------:R-:W-:Y:S02]  /*3df0*/  FMNMX.FTZ R6, R87, R6, !PT ;  /* 0x0000000657067209 */ /* 0x000fe40007810000 */
[----:B------:R-:W-:Y:S02]  /*3e00*/  FSEL R209, R70, -INF , P0 ;  /* 0xff80000046d17808 */ /* 0x000fe40000000000 */
[----:B------:R-:W-:Y:S02]  /*3e10*/  ISETP.GT.AND P0, PT, R0, 0x39, PT ;  /* 0x000000390000780c */ /* 0x000fe40003f04270 */
[----:B------:R-:W-:Y:S02]  /*3e20*/  FSEL R211, R64, -INF , P1 ;  /* 0xff80000040d37808 */ /* 0x000fe40000800000 */
[----:B------:R-:W-:-:S02]  /*3e30*/  FMNMX.FTZ R2, R212, R2, !PT ;  /* 0x00000002d4027209 */ /* 0x000fc40007810000 */
[----:B------:R-:W-:Y:S02]  /*3e40*/  FMNMX.FTZ R6, R82, R6, !PT ;  /* 0x0000000652067209 */ /* 0x000fe40007810000 */
[----:B------:R-:W-:Y:S02]  /*3e50*/  FSEL R200, R66, -INF , P1 ;  /* 0xff80000042c87808 */ /* 0x000fe40000800000 */
[----:B------:R-:W-:Y:S02]  /*3e60*/  FSEL R210, R65, -INF , P0 ;  /* 0xff80000041d27808 */ /* 0x000fe40000000000 */
[----:B------:R-:W-:Y:S02]  /*3e70*/  ISETP.GT.AND P1, PT, R0, 0x40, PT ;  /* 0x000000400000780c */ /* 0x000fe40003f24270 */
[----:B------:R-:W-:Y:S02]  /*3e80*/  FMNMX.FTZ R2, R211, R2, !PT ;  /* 0x00000002d3027209 */ /* 0x000fe40007810000 */
[----:B------:R-:W-:-:S02]  /*3e90*/  FMNMX.FTZ R6, R83, R6, !PT ;  /* 0x0000000653067209 */ /* 0x000fc40007810000 */
[----:B------:R-:W-:Y:S02]  /*3ea0*/  FSEL R199, R67, -INF , P0 ;  /* 0xff80000043c77808 */ /* 0x000fe40000000000 */
[----:B------:R-:W-:Y:S01]  /*3eb0*/  ISETP.GT.AND P0, PT, R0, 0x41, PT ;  /* 0x000000410000780c */ /* 0x000fe20003f04270 */
[----:B------:R-:W-:Y:S01]  /*3ec0*/  LDSM.16.MT88.4 R64, [R239+0x100] ;  /* 0x00010000ef40783b */ /* 0x000fe20000004200 */
[----:B------:R-:W-:Y:S02]  /*3ed0*/  FSEL R208, R60, -INF , P1 ;  /* 0xff8000003cd07808 */ /* 0x000fe40000800000 */
[----:B------:R-:W-:Y:S02]  /*3ee0*/  FMNMX.FTZ R2, R210, R2, !PT ;  /* 0x00000002d2027209 */ /* 0x000fe40007810000 */
[----:B------:R-:W-:Y:S02]  /*3ef0*/  FMNMX.FTZ R6, R36, R6, !PT ;  /* 0x0000000624067209 */ /* 0x000fe40007810000 */
[----:B------:R-:W-:-:S02]  /*3f00*/  FSEL R205, R62, -INF , P1 ;  /* 0xff8000003ecd7808 */ /* 0x000fc40000800000 */
[----:B------:R-:W-:Y:S02]  /*3f10*/  FSEL R207, R61, -INF , P0 ;  /* 0xff8000003dcf7808 */ /* 0x000fe40000000000 */
[----:B------:R-:W-:Y:S02]  /*3f20*/  ISETP.GT.AND P1, PT, R0, 0x48, PT ;  /* 0x000000480000780c */ /* 0x000fe40003f24270 */
[----:B------:R-:W-:Y:S02]  /*3f30*/  FMNMX.FTZ R2, R208, R2, !PT ;  /* 0x00000002d0027209 */ /* 0x000fe40007810000 */
[----:B------:R-:W-:Y:S02]  /*3f40*/  FMNMX.FTZ R6, R32, R6, !PT ;  /* 0x0000000620067209 */ /* 0x000fe40007810000 */
[----:B------:R-:W-:Y:S02]  /*3f50*/  FSEL R203, R63, -INF , P0 ;  /* 0xff8000003fcb7808 */ /* 0x000fe40000000000 */
[----:B------:R-:W-:-:S02]  /*3f60*/  ISETP.GT.AND P0, PT, R0, 0x49, PT ;  /* 0x000000490000780c */ /* 0x000fc40003f04270 */
[----:B------:R-:W-:Y:S02]  /*3f70*/  FSEL R206, R56, -INF , P1 ;  /* 0xff80000038ce7808 */ /* 0x000fe40000800000 */
[----:B------:R-:W-:Y:S02]  /*3f80*/  FMNMX.FTZ R2, R207, R2, !PT ;  /* 0x00000002cf027209 */ /* 0x000fe40007810000 */
[----:B------:R-:W-:Y:S02]  /*3f90*/  FMNMX.FTZ R6, R31, R6, !PT ;  /* 0x000000061f067209 */ /* 0x000fe40007810000 */
[----:B------:R-:W-:Y:S02]  /*3fa0*/  FSEL R202, R58, -INF , P1 ;  /* 0xff8000003aca7808 */ /* 0x000fe40000800000 */
[----:B------:R-:W-:Y:S02]  /*3fb0*/  FSEL R204, R57, -INF , P0 ;  /* 0xff80000039cc7808 */ /* 0x000fe40000000000 */
[----:B------:R-:W-:-:S02]  /*3fc0*/  ISETP.GT.AND P1, PT, R0, 0x50, PT ;  /* 0x000000500000780c */ /* 0x000fc40003f24270 */
[----:B------:R-:W-:Y:S02]  /*3fd0*/  FMNMX.FTZ R2, R206, R2, !PT ;  /* 0x00000002ce027209 */ /* 0x000fe40007810000 */
[----:B------:R-:W-:Y:S02]  /*3fe0*/  FMNMX.FTZ R6, R213, R6, !PT ;  /* 0x00000006d5067209 */ /* 0x000fe40007810000 */
[----:B------:R-:W-:Y:S02]  /*3ff0*/  FSEL R201, R59, -INF , P0 ;  /* 0xff8000003bc97808 */ /* 0x000fe40000000000 */
[----:B------:R-:W-:Y:S01]  /*4000*/  ISETP.GT.AND P0, PT, R0, 0x51, PT ;  /* 0x000000510000780c */ /* 0x000fe20003f04270 */
[----:B------:R-:W-:Y:S01]  /*4010*/  LDSM.16.MT88.4 R56, [R240+0x100] ;  /* 0x00010000f038783b */ /* 0x000fe20000004200 */
[----:B------:R-:W-:Y:S02]  /*4020*/  FSEL R191, R52, -INF , P1 ;  /* 0xff80000034bf7808 */ /* 0x000fe40000800000 */
[----:B------:R-:W-:-:S02]  /*4030*/  FMNMX.FTZ R2, R204, R2, !PT ;  /* 0x00000002cc027209 */ /* 0x000fc40007810000 */
[----:B------:R-:W-:Y:S02]  /*4040*/  FSEL R198, R71, -INF , P2 ;  /* 0xff80000047c67808 */ /* 0x000fe40001000000 */
[----:B------:R-:W-:Y:S02]  /*4050*/  FMNMX.FTZ R6, R209, R6, !PT ;  /* 0x00000006d1067209 */ /* 0x000fe40007810000 */
[----:B------:R-:W-:Y:S02]  /*4060*/  FSEL R196, R54, -INF , P1 ;  /* 0xff80000036c47808 */ /* 0x000fe40000800000 */
[----:B------:R-:W-:Y:S02]  /*4070*/  FSEL R190, R53, -INF , P0 ;  /* 0xff80000035be7808 */ /* 0x000fe40000000000 */
[----:B------:R-:W-:Y:S02]  /*4080*/  ISETP.GT.AND P1, PT, R0, 0x58, PT ;  /* 0x000000580000780c */ /* 0x000fe40003f24270 */
        /* <DEDUP_REMOVED lines=8> */
[----:B------:R-:W-:Y:S02]  /*4110*/  FMNMX.FTZ R0, R189, R2, !PT ;  /* 0x00000002bd007209 */ /* 0x000fe40007810000 */
[----:B------:R-:W-:Y:S02]  /*4120*/  FMNMX.FTZ R2, R199, R6, !PT ;  /* 0x00000006c7027209 */ /* 0x000fe40007810000 */
[----:B------:R-:W-:Y:S02]  /*4130*/  FMNMX.FTZ R0, R188, R0, !PT ;  /* 0x00000000bc007209 */ /* 0x000fe40007810000 */
[----:B------:R-:W-:Y:S02]  /*4140*/  FMNMX.FTZ R2, R205, R2, !PT ;  /* 0x00000002cd027209 */ /* 0x000fe40007810000 */
[----:B------:R-:W-:Y:S01]  /*4150*/  FSEL R185, R50, -INF , P1 ;  /* 0xff80000032b97808 */ /* 0x000fe20000800000 */
[----:B------:R-:W1:Y:S01]  /*4160*/  SHFL.BFLY PT, R7, R0, 0x2, 0x1f ;  /* 0x0c401f0000077f89 */ /* 0x000e6200000e0000 */
[----:B------:R-:W-:-:S02]  /*4170*/  FMNMX.FTZ R2, R203, R2, !PT ;  /* 0x00000002cb027209 */ /* 0x000fc40007810000 */
[----:B------:R-:W-:Y:S02]  /*4180*/  FSEL R184, R51, -INF , P0 ;  /* 0xff80000033b87808 */ /* 0x000fe40000000000 */
        /* <DEDUP_REMOVED lines=17> */
[--C-:B------:R-:W-:Y:S02]  /*42a0*/  FFMA.FTZ R46, R8, c[0x0][0x2d0], -R187.reuse ;  /* 0x0000b400082e7a23 */ /* 0x100fe400000108bb */
[--C-:B------:R-:W-:Y:S01]  /*42b0*/  FFMA.FTZ R45, R9, c[0x0][0x2d0], -R187.reuse ;  /* 0x0000b400092d7a23 */ /* 0x100fe200000108bb */
[----:B------:R-:W-:Y:S01]  /*42c0*/  MUFU.EX2 R50, R50 ;  /* 0x0000003200327308 */ /* 0x000fe20000000800 */
[--C-:B------:R-:W-:Y:S02]  /*42d0*/  FFMA.FTZ R43, R84, c[0x0][0x2d0], -R187.reuse ;  /* 0x0000b400542b7a23 */ /* 0x100fe400000108bb */
[----:B------:R-:W-:-:S02]  /*42e0*/  FFMA.FTZ R39, R85, c[0x0][0x2d0], -R187 ;  /* 0x0000b40055277a23 */ /* 0x000fc400000108bb */
[--C-:B------:R-:W-:Y:S02]  /*42f0*/  FFMA.FTZ R42, R80, c[0x0][0x2d0], -R187.reuse ;  /* 0x0000b400502a7a23 */ /* 0x100fe400000108bb */
[--C-:B------:R-:W-:Y:S01]  /*4300*/  FFMA.FTZ R35, R81, c[0x0][0x2d0], -R187.reuse ;  /* 0x0000b40051237a23 */ /* 0x100fe200000108bb */
[----:B------:R-:W2:Y:S01]  /*4310*/  MUFU.EX2 R49, R49 ;  /* 0x0000003100317308 */ /* 0x000ea20000000800 */
[--C-:B------:R-:W-:Y:S01]  /*4320*/  FFMA.FTZ R38, R38, c[0x0][0x2d0], -R187.reuse ;  /* 0x0000b40026267a23 */ /* 0x100fe200000108bb */
[----:B-1----:R-:W-:Y:S01]  /*4330*/  FMNMX.FTZ R0, R6, R0, !PT ;  /* 0x0000000006007209 */ /* 0x002fe20007810000 */
[--C-:B------:R-:W-:Y:S02]  /*4340*/  FFMA.FTZ R34, R34, c[0x0][0x2d0], -R187.reuse ;  /* 0x0000b40022227a23 */ /* 0x100fe400000108bb */
[--C-:B------:R-:W-:Y:S01]  /*4350*/  FFMA.FTZ R33, R33, c[0x0][0x2d0], -R187.reuse ;  /* 0x0000b40021217a23 */ /* 0x100fe200000108bb */
[C---:B------:R-:W-:Y:S01]  /*4360*/  FSETP.NEU.FTZ.AND P0, PT, R0.reuse, -INF , PT ;  /* 0xff8000000000780b */ /* 0x040fe20003f1d000 */
[----:B------:R-:W-:Y:S01]  /*4370*/  FMUL.FTZ R181, R0, c[0x0][0x2d0] ;  /* 0x0000b40000b57a20 */ /* 0x000fe20000410000 */
[----:B------:R-:W-:Y:S01]  /*4380*/  MUFU.EX2 R46, R46 ;  /* 0x0000002e002e7308 */ /* 0x000fe20000000800 */
[----:B------:R-:W-:-:S02]  /*4390*/  FFMA.FTZ R30, R30, c[0x0][0x2d0], -R187 ;  /* 0x0000b4001e1e7a23 */ /* 0x000fc400000108bb */
[--C-:B------:R-:W-:Y:S01]  /*43a0*/  FFMA.FTZ R197, R197, c[0x0][0x2d0], -R187.reuse ;  /* 0x0000b400c5c57a23 */ /* 0x100fe200000108bb */
[----:B------:R-:W-:Y:S01]  /*43b0*/  FSEL R181, R181, RZ, P0 ;  /* 0x000000ffb5b57208 */ /* 0x000fe20000000000 */
[--C-:B------:R-:W-:Y:S01]  /*43c0*/  FFMA.FTZ R208, R208, c[0x0][0x2d0], -R187.reuse ;  /* 0x0000b400d0d07a23 */ /* 0x100fe200000108bb */
[----:B------:R-:W-:Y:S01]  /*43d0*/  PLOP3.LUT P0, PT, PT, PT, UP1, 0x40, 0x0 ;  /* 0x000000000000781c */ /* 0x000fe20003f0e818 */
[----:B------:R-:W-:Y:S01]  /*43e0*/  FFMA.FTZ R207, R207, c[0x0][0x2d0], -R187 ;  /* 0x0000b400cfcf7a23 */ /* 0x000fe200000108bb */
[----:B------:R-:W1:Y:S01]  /*43f0*/  MUFU.EX2 R45, R45 ;  /* 0x0000002d002d7308 */ /* 0x000e620000000800 */
[--C-:B------:R-:W-:Y:S01]  /*4400*/  FFMA.FTZ R180, R14, c[0x0][0x2d0], -R181.reuse ;  /* 0x0000b4000eb47a23 */ /* 0x100fe200000108b5 */
[----:B--2---:R-:W-:Y:S01]  /*4410*/  F2FP.BF16.PACK_AB R164, R49, R50 ;  /* 0x0000003231a4723e */ /* 0x004fe200000010ff */
[--C-:B------:R-:W-:Y:S02]  /*4420*/  FFMA.FTZ R51, R15, c[0x0][0x2d0], -R181.reuse ;  /* 0x0000b4000f337a23 */ /* 0x100fe400000108b5 */
[--C-:B------:R-:W-:Y:S01]  /*4430*/  FFMA.FTZ R48, R10, c[0x0][0x2d0], -R181.reuse ;  /* 0x0000b4000a307a23 */ /* 0x100fe200000108b5 */
[----:B------:R-:W2:Y:S01]  /*4440*/  LDSM.16.MT88.4 R12, [R239+0x900] ;  /* 0x00090000ef0c783b */ /* 0x000ea20000004200 */
[--C-:B------:R-:W-:Y:S01]  /*4450*/  FFMA.FTZ R47, R11, c[0x0][0x2d0], -R181.reuse ;  /* 0x0000b4000b2f7a23 */ /* 0x100fe200000108b5 */
[----:B------:R-:W-:Y:S01]  /*4460*/  MUFU.EX2 R180, R180 ;  /* 0x000000b400b47308 */ /* 0x000fe20000000800 */
[--C-:B------:R-:W-:Y:S01]  /*4470*/  FFMA.FTZ R44, R86, c[0x0][0x2d0], -R181.reuse ;  /* 0x0000b400562c7a23 */ /* 0x100fe200000108b5 */
[----:B------:R-:W3:Y:S01]  /*4480*/  LDSM.16.MT88.4 R8, [R240+0x900] ;  /* 0x00090000f008783b */ /* 0x000ee20000004200 */
[----:B------:R-:W-:-:S02]  /*4490*/  FFMA.FTZ R41, R87, c[0x0][0x2d0], -R181 ;  /* 0x0000b40057297a23 */ /* 0x000fc400000108b5 */
[--C-:B------:R-:W-:Y:S02]  /*44a0*/  FFMA.FTZ R40, R82, c[0x0][0x2d0], -R181.reuse ;  /* 0x0000b40052287a23 */ /* 0x100fe400000108b5 */
[--C-:B------:R-:W-:Y:S01]  /*44b0*/  FFMA.FTZ R37, R83, c[0x0][0x2d0], -R181.reuse ;  /* 0x0000b40053257a23 */ /* 0x100fe200000108b5 */
[----:B------:R-:W4:Y:S01]  /*44c0*/  MUFU.EX2 R51, R51 ;  /* 0x0000003300337308 */ /* 0x000f220000000800 */
[----:B-1----:R-:W-:Y:S01]  /*44d0*/  F2FP.BF16.PACK_AB R166, R45, R46 ;  /* 0x0000002e2da6723e */ /* 0x002fe200000010ff */
[----:B------:R-:W1:Y:S01]  /*44e0*/  LDSM.16.MT88.4 R80, [R242+0x3100] ;  /* 0x00310000f250783b */ /* 0x000e620000004200 */
[--C-:B------:R-:W-:Y:S02]  /*44f0*/  FFMA.FTZ R36, R36, c[0x0][0x2d0], -R181.reuse ;  /* 0x0000b40024247a23 */ /* 0x100fe400000108b5 */
[--C-:B------:R-:W-:Y:S02]  /*4500*/  FFMA.FTZ R32, R32, c[0x0][0x2d0], -R181.reuse ;  /* 0x0000b40020207a23 */ /* 0x100fe400000108b5 */
[--C-:B------:R-:W-:Y:S01]  /*4510*/  FFMA.FTZ R31, R31, c[0x0][0x2d0], -R181.reuse ;  /* 0x0000b4001f1f7a23 */ /* 0x100fe200000108b5 */
[----:B------:R-:W-:Y:S01]  /*4520*/  MUFU.EX2 R48, R48 ;  /* 0x0000003000307308 */ /* 0x000fe20000000800 */
[----:B------:R-:W-:-:S02]  /*4530*/  FFMA.FTZ R3, R213, c[0x0][0x2d0], -R181 ;  /* 0x0000b400d5037a23 */ /* 0x000fc400000108b5 */
[--C-:B------:R-:W-:Y:S02]  /*4540*/  FFMA.FTZ R198, R198, c[0x0][0x2d0], -R181.reuse ;  /* 0x0000b400c6c67a23 */ /* 0x100fe400000108b5 */
[--C-:B------:R-:W-:Y:S02]  /*4550*/  FFMA.FTZ R200, R200, c[0x0][0x2d0], -R181.reuse ;  /* 0x0000b400c8c87a23 */ /* 0x100fe400000108b5 */
[----:B------:R-:W-:Y:S01]  /*4560*/  FFMA.FTZ R199, R199, c[0x0][0x2d0], -R181 ;  /* 0x0000b400c7c77a23 */ /* 0x000fe200000108b5 */
[----:B------:R-:W5:Y:S01]  /*4570*/  MUFU.EX2 R47, R47 ;  /* 0x0000002f002f7308 */ /* 0x000f620000000800 */
[----:B----4-:R-:W-:Y:S01]  /*4580*/  F2FP.BF16.PACK_AB R165, R51, R180 ;  /* 0x000000b433a5723e */ /* 0x010fe200000010ff */
[--C-:B------:R-:W-:Y:S02]  /*4590*/  FFMA.FTZ R206, R206, c[0x0][0x2d0], -R187.reuse ;  /* 0x0000b400cece7a23 */ /* 0x100fe400000108bb */
[----:B------:R-:W-:Y:S02]  /*45a0*/  FFMA.FTZ R204, R204, c[0x0][0x2d0], -R187 ;  /* 0x0000b400cccc7a23 */ /* 0x000fe400000108bb */
[----:B------:R-:W-:-:S02]  /*45b0*/  FFMA.FTZ R205, R205, c[0x0][0x2d0], -R181 ;  /* 0x0000b400cdcd7a23 */ /* 0x000fc400000108b5 */
[----:B------:R-:W-:Y:S01]  /*45c0*/  MUFU.EX2 R43, R43 ;  /* 0x0000002b002b7308 */ /* 0x000fe20000000800 */
[--C-:B------:R-:W-:Y:S02]  /*45d0*/  FFMA.FTZ R203, R203, c[0x0][0x2d0], -R181.reuse ;  /* 0x0000b400cbcb7a23 */ /* 0x100fe400000108b5 */
[--C-:B------:R-:W-:Y:S02]  /*45e0*/  FFMA.FTZ R202, R202, c[0x0][0x2d0], -R181.reuse ;  /* 0x0000b400caca7a23 */ /* 0x100fe400000108b5 */
[----:B------:R-:W-:Y:S02]  /*45f0*/  FFMA.FTZ R201, R201, c[0x0][0x2d0], -R181 ;  /* 0x0000b400c9c97a23 */ /* 0x000fe400000108b5 */
[--C-:B------:R-:W-:Y:S01]  /*4600*/  FFMA.FTZ R191, R191, c[0x0][0x2d0], -R187.reuse ;  /* 0x0000b400bfbf7a23 */ /* 0x100fe200000108bb */
[----:B-----5:R-:W-:Y:S01]  /*4610*/  F2FP.BF16.PACK_AB R167, R47, R48 ;  /* 0x000000302fa7723e */ /* 0x020fe200000010ff */
[----:B------:R-:W4:Y:S01]  /*4620*/  MUFU.EX2 R39, R39 ;  /* 0x0000002700277308 */ /* 0x000f220000000800 */
[----:B------:R-:W-:-:S02]  /*4630*/  FFMA.FTZ R190, R190, c[0x0][0x2d0], -R187 ;  /* 0x0000b400bebe7a23 */ /* 0x000fc400000108bb */
[----:B------:R-:W-:Y:S02]  /*4640*/  FFMA.FTZ R189, R189, c[0x0][0x2d0], -R187 ;  /* 0x0000b400bdbd7a23 */ /* 0x000fe400000108bb */
[--C-:B------:R-:W-:Y:S01]  /*4650*/  FFMA.FTZ R186, R186, c[0x0][0x2d0], -R181.reuse ;  /* 0x0000b400baba7a23 */ /* 0x100fe200000108b5 */
[C---:B------:R-:W-:Y:S01]  /*4660*/  HMMA.16816.F32.BF16 R60, R164.reuse, R64, RZ ;  /* 0x00000040a43c723c */ /* 0x040fe200000418ff */
[----:B------:R-:W-:Y:S01]  /*4670*/  FFMA.FTZ R185, R185, c[0x0][0x2d0], -R181 ;  /* 0x0000b400b9b97a23 */ /* 0x000fe200000108b5 */
[----:B------:R-:W-:Y:S01]  /*4680*/  MUFU.EX2 R42, R42 ;  /* 0x0000002a002a7308 */ /* 0x000fe20000000800 */
[----:B------:R-:W-:Y:S02]  /*4690*/  FADD.FTZ R51, R180, R51 ;  /* 0x00000033b4337221 */ /* 0x000fe40000010000 */
[----:B------:R-:W-:Y:S02]  /*46a0*/  FADD.FTZ R49, R50, R49 ;  /* 0x0000003132317221 */ /* 0x000fe40000010000 */
[----:B------:R-:W-:Y:S01]  /*46b0*/  FADD.FTZ R51, R48, R51 ;  /* 0x0000003330337221 */ /* 0x000fe20000010000 */
[----:B------:R-:W-:Y:S01]  /*46c0*/  HMMA.16816.F32.BF16 R64, R164, R66, RZ ;  /* 0x00000042a440723c */ /* 0x000fe200000418ff */
[----:B------:R-:W-:Y:S01]  /*46d0*/  FADD.FTZ R49, R46, R49 ;  /* 0x000000312e317221 */ /* 0x000fe20000010000 */
[----:B------:R-:W5:Y:S01]  /*46e0*/  MUFU.EX2 R35, R35 ;  /* 0x0000002300237308 */ /* 0x000f620000000800 */
[----:B----4-:R-:W-:Y:S01]  /*46f0*/  F2FP.BF16.PACK_AB R4, R39, R43 ;  /* 0x0000002b2704723e */ /* 0x010fe200000010ff */
[----:B------:R-:W-:-:S02]  /*4700*/  FADD.FTZ R47, R47, R51 ;  /* 0x000000332f2f7221 */ /* 0x000fc40000010000 */
[----:B------:R-:W-:Y:S02]  /*4710*/  FADD.FTZ R45, R45, R49 ;  /* 0x000000312d2d7221 */ /* 0x000fe40000010000 */
[----:B------:R-:W-:Y:S02]  /*4720*/  HMMA.16816.F32.BF16 R52, R164, R56, RZ ;  /* 0x00000038a434723c */ /* 0x000fe400000418ff */
[----:B------:R-:W4:Y:S01]  /*4730*/  MUFU.EX2 R44, R44 ;  /* 0x0000002c002c7308 */ /* 0x000f220000000800 */
[----:B------:R-:W-:-:S04]  /*4740*/  FADD.FTZ R45, R43, R45 ;  /* 0x0000002d2b2d7221 */ /* 0x000fc80000010000 */
[----:B------:R-:W-:Y:S01]  /*4750*/  FADD.FTZ R45, R39, R45 ;  /* 0x0000002d272d7221 */ /* 0x000fe20000010000 */
[----:B------:R-:W-:Y:S02]  /*4760*/  HMMA.16816.F32.BF16 R56, R164, R58, RZ ;  /* 0x0000003aa438723c */ /* 0x000fe400000418ff */
[----:B------:R-:W1:Y:S01]  /*4770*/  MUFU.EX2 R41, R41 ;  /* 0x0000002900297308 */ /* 0x000e620000000800 */
[----:B-----5:R-:W-:Y:S01]  /*4780*/  F2FP.BF16.PACK_AB R6, R35, R42 ;  /* 0x0000002a2306723e */ /* 0x020fe200000010ff */
[----:B------:R-:W-:-:S04]  /*4790*/  FADD.FTZ R42, R42, R45 ;  /* 0x0000002d2a2a7221 */ /* 0x000fc80000010000 */
[----:B------:R-:W-:Y:S01]  /*47a0*/  HMMA.16816.F32.BF16 R108, R164, R112, RZ ;  /* 0x00000070a46c723c */ /* 0x000fe200000418ff */
[----:B------:R-:W-:Y:S01]  /*47b0*/  FADD.FTZ R42, R35, R42 ;  /* 0x0000002a232a7221 */ /* 0x000fe20000010000 */
[----:B------:R-:W-:Y:S01]  /*47c0*/  MUFU.EX2 R40, R40 ;  /* 0x0000002800287308 */ /* 0x000fe20000000800 */
[----:B----4-:R-:W-:-:S05]  /*47d0*/  FADD.FTZ R47, R44, R47 ;  /* 0x0000002f2c2f7221 */ /* 0x010fca0000010000 */
[----:B------:R-:W-:Y:S02]  /*47e0*/  HMMA.16816.F32.BF16 R112, R164, R114, RZ ;  /* 0x00000072a470723c */ /* 0x000fe400000418ff */
[----:B------:R-:W4:Y:S01]  /*47f0*/  MUFU.EX2 R37, R37 ;  /* 0x0000002500257308 */ /* 0x000f220000000800 */
[C---:B-1----:R-:W-:Y:S01]  /*4800*/  F2FP.BF16.PACK_AB R5, R41.reuse, R44 ;  /* 0x0000002c2905723e */ /* 0x042fe200000010ff */
[----:B------:R-:W-:-:S04]  /*4810*/  FADD.FTZ R47, R41, R47 ;  /* 0x0000002f292f7221 */ /* 0x000fc80000010000 */
[C---:B------:R-:W-:Y:S02]  /*4820*/  HMMA.16816.F32.BF16 R68, R164.reuse, R72, RZ ;  /* 0x00000048a444723c */ /* 0x040fe400000418ff */
[----:B------:R-:W-:Y:S06]  /*4830*/  MUFU.EX2 R38, R38 ;  /* 0x0000002600267308 */ /* 0x000fec0000000800 */
[----:B------:R-:W-:Y:S01]  /*4840*/  HMMA.16816.F32.BF16 R72, R164, R74, RZ ;  /* 0x0000004aa448723c */ /* 0x000fe200000418ff */
[----:B----4-:R-:W-:Y:S01]  /*4850*/  F2FP.BF16.PACK_AB R7, R37, R40 ;  /* 0x000000282507723e */ /* 0x010fe200000010ff */
[----:B------:R-:W1:Y:S01]  /*4860*/  MUFU.EX2 R34, R34 ;  /* 0x0000002200227308 */ /* 0x000e620000000800 */
[----:B------:R-:W-:-:S05]  /*4870*/  FADD.FTZ R40, R40, R47 ;  /* 0x0000002f28287221 */ /* 0x000fca0000010000 */
[----:B------:R-:W-:Y:S01]  /*4880*/  HMMA.16816.F32.BF16 R84, R164, R88, RZ ;  /* 0x00000058a454723c */ /* 0x000fe200000418ff */
[----:B------:R-:W-:Y:S01]  /*4890*/  FADD.FTZ R40, R37, R40 ;  /* 0x0000002825287221 */ /* 0x000fe20000010000 */
[----:B------:R-:W-:Y:S06]  /*48a0*/  MUFU.EX2 R33, R33 ;  /* 0x0000002100217308 */ /* 0x000fec0000000800 */
[C---:B--2---:R-:W-:Y:S02]  /*48b0*/  HMMA.16816.F32.BF16 R60, R4.reuse, R12, R60 ;  /* 0x0000000c043c723c */ /* 0x044fe4000004183c */
[----:B------:R-:W2:Y:S06]  /*48c0*/  MUFU.EX2 R30, R30 ;  /* 0x0000001e001e7308 */ /* 0x000eac0000000800 */
[C---:B------:R-:W-:Y:S01]  /*48d0*/  HMMA.16816.F32.BF16 R64, R4.reuse, R14, R64 ;  /* 0x0000000e0440723c */ /* 0x040fe20000041840 */
[----:B------:R-:W4:Y:S01]  /*48e0*/  LDSM.16.MT88.4 R12, [R242+0x6900] ;  /* 0x00690000f20c783b */ /* 0x000f220000004200 */
[----:B------:R-:W-:Y:S06]  /*48f0*/  MUFU.EX2 R36, R36 ;  /* 0x0000002400247308 */ /* 0x000fec0000000800 */
[C---:B---3--:R-:W-:Y:S02]  /*4900*/  HMMA.16816.F32.BF16 R52, R4.reuse, R8, R52 ;  /* 0x000000080434723c */ /* 0x048fe40000041834 */
[----:B------:R-:W3:Y:S06]  /*4910*/  MUFU.EX2 R32, R32 ;  /* 0x0000002000207308 */ /* 0x000eec0000000800 */
[----:B------:R-:W-:Y:S01]  /*4920*/  HMMA.16816.F32.BF16 R56, R4, R10, R56 ;  /* 0x0000000a0438723c */ /* 0x000fe20000041838 */
[----:B------:R-:W5:Y:S01]  /*4930*/  LDSM.16.MT88.4 R8, [R238+0x900] ;  /* 0x00090000ee08783b */ /* 0x000f620000004200 */
[----:B------:R-:W-:Y:S06]  /*4940*/  MUFU.EX2 R31, R31 ;  /* 0x0000001f001f7308 */ /* 0x000fec0000000800 */
[C---:B------:R-:W-:Y:S02]  /*4950*/  HMMA.16816.F32.BF16 R88, R164.reuse, R90, RZ ;  /* 0x0000005aa458723c */ /* 0x040fe400000418ff */
[----:B------:R-:W1:Y:S06]  /*4960*/  MUFU.EX2 R3, R3 ;  /* 0x0000000300037308 */ /* 0x000e6c0000000800 */
[C---:B------:R-:W-:Y:S02]  /*4970*/  HMMA.16816.F32.BF16 R76, R164.reuse, R80, RZ ;  /* 0x00000050a44c723c */ /* 0x040fe400000418ff */
[----:B------:R-:W-:Y:S06]  /*4980*/  MUFU.EX2 R197, R197 ;  /* 0x000000c500c57308 */ /* 0x000fec0000000800 */
[----:B------:R-:W-:Y:S02]  /*4990*/  HMMA.16816.F32.BF16 R80, R164, R82, RZ ;  /* 0x00000052a450723c */ /* 0x000fe400000418ff */
[----:B------:R-:W-:Y:S06]  /*49a0*/  MUFU.EX2 R198, R198 ;  /* 0x000000c600c67308 */ /* 0x000fec0000000800 */
[C---:B----4-:R-:W-:Y:S02]  /*49b0*/  HMMA.16816.F32.BF16 R108, R4.reuse, R12, R108 ;  /* 0x0000000c046c723c */ /* 0x050fe4000004186c */
[----:B------:R-:W-:Y:S06]  /*49c0*/  MUFU.EX2 R200, R200 ;  /* 0x000000c800c87308 */ /* 0x000fec0000000800 */
[----:B------:R-:W-:Y:S01]  /*49d0*/  HMMA.16816.F32.BF16 R112, R4, R14, R112 ;  /* 0x0000000e0470723c */ /* 0x000fe20000041870 */
[----:B------:R-:W4:Y:S01]  /*49e0*/  LDSM.16.MT88.4 R12, [R240+0x9900] ;  /* 0x00990000f00c783b */ /* 0x000f220000004200 */
[----:B------:R-:W-:Y:S06]  /*49f0*/  MUFU.EX2 R199, R199 ;  /* 0x000000c700c77308 */ /* 0x000fec0000000800 */
[----:B------:R-:W-:Y:S02]  /*4a00*/  HMMA.16816.F32.BF16 R176, R164, R172, RZ ;  /* 0x000000aca4b0723c */ /* 0x000fe400000418ff */
[----:B------:R-:W-:Y:S06]  /*4a10*/  MUFU.EX2 R208, R208 ;  /* 0x000000d000d07308 */ /* 0x000fec0000000800 */
[C---:B-----5:R-:W-:Y:S02]  /*4a20*/  HMMA.16816.F32.BF16 R68, R4.reuse, R8, R68 ;  /* 0x000000080444723c */ /* 0x060fe40000041844 */
[----:B------:R-:W-:Y:S06]  /*4a30*/  MUFU.EX2 R207, R207 ;  /* 0x000000cf00cf7308 */ /* 0x000fec0000000800 */
[----:B------:R-:W-:Y:S01]  /*4a40*/  HMMA.16816.F32.BF16 R72, R4, R10, R72 ;  /* 0x0000000a0448723c */ /* 0x000fe20000041848 */
[----:B------:R-:W5:Y:S01]  /*4a50*/  LDSM.16.MT88.4 R8, [R240+0x6900] ;  /* 0x00690000f008783b */ /* 0x000f620000004200 */
[----:B------:R-:W-:Y:S06]  /*4a60*/  MUFU.EX2 R206, R206 ;  /* 0x000000ce00ce7308 */ /* 0x000fec0000000800 */
[----:B------:R-:W-:Y:S02]  /*4a70*/  HMMA.16816.F32.BF16 R172, R164, R174, RZ ;  /* 0x000000aea4ac723c */ /* 0x000fe400000418ff */
[----:B------:R-:W-:Y:S06]  /*4a80*/  MUFU.EX2 R204, R204 ;  /* 0x000000cc00cc7308 */ /* 0x000fec0000000800 */
[C---:B------:R-:W-:Y:S02]  /*4a90*/  HMMA.16816.F32.BF16 R84, R4.reuse, R24, R84 ;  /* 0x000000180454723c */ /* 0x040fe40000041854 */
[----:B------:R-:W-:Y:S06]  /*4aa0*/  MUFU.EX2 R205, R205 ;  /* 0x000000cd00cd7308 */ /* 0x000fec0000000800 */
[----:B------:R-:W-:Y:S01]  /*4ab0*/  HMMA.16816.F32.BF16 R88, R4, R26, R88 ;  /* 0x0000001a0458723c */ /* 0x000fe20000041858 */
[----:B------:R-:W1:Y:S01]  /*4ac0*/  LDSM.16.MT88.4 R24, [R238+0x9100] ;  /* 0x00910000ee18783b */ /* 0x000e620000004200 */
[----:B------:R-:W-:Y:S06]  /*4ad0*/  MUFU.EX2 R203, R203 ;  /* 0x000000cb00cb7308 */ /* 0x000fec0000000800 */
[C---:B------:R-:W-:Y:S02]  /*4ae0*/  HMMA.16816.F32.BF16 R148, R164.reuse, R152, RZ ;  /* 0x00000098a494723c */ /* 0x040fe400000418ff */
[----:B------:R-:W-:Y:S06]  /*4af0*/  MUFU.EX2 R202, R202 ;  /* 0x000000ca00ca7308 */ /* 0x000fec0000000800 */
[----:B------:R-:W-:Y:S02]  /*4b00*/  HMMA.16816.F32.BF16 R152, R164, R154, RZ ;  /* 0x0000009aa498723c */ /* 0x000fe400000418ff */
[----:B------:R-:W-:Y:S06]  /*4b10*/  MUFU.EX2 R201, R201 ;  /* 0x000000c900c97308 */ /* 0x000fec0000000800 */
[C---:B------:R-:W-:Y:S02]  /*4b20*/  HMMA.16816.F32.BF16 R76, R4.reuse, R116, R76 ;  /* 0x00000074044c723c */ /* 0x040fe4000004184c */
[----:B------:R-:W-:Y:S06]  /*4b30*/  MUFU.EX2 R191, R191 ;  /* 0x000000bf00bf7308 */ /* 0x000fec0000000800 */
[----:B------:R-:W-:Y:S02]  /*4b40*/  HMMA.16816.F32.BF16 R80, R4, R118, R80 ;  /* 0x000000760450723c */ /* 0x000fe40000041850 */
[----:B------:R-:W-:Y:S06]  /*4b50*/  MUFU.EX2 R190, R190 ;  /* 0x000000be00be7308 */ /* 0x000fec0000000800 */
[C---:B------:R-:W-:Y:S02]  /*4b60*/  HMMA.16816.F32.BF16 R116, R164.reuse, R120, RZ ;  /* 0x00000078a474723c */ /* 0x040fe400000418ff */
[----:B------:R-:W-:Y:S06]  /*4b70*/  MUFU.EX2 R189, R189 ;  /* 0x000000bd00bd7308 */ /* 0x000fec0000000800 */
[----:B------:R-:W-:Y:S02]  /*4b80*/  HMMA.16816.F32.BF16 R120, R164, R122, RZ ;  /* 0x0000007aa478723c */ /* 0x000fe400000418ff */
[----:B------:R-:W-:Y:S06]  /*4b90*/  MUFU.EX2 R186, R186 ;  /* 0x000000ba00ba7308 */ /* 0x000fec0000000800 */
[C---:B------:R-:W-:Y:S02]  /*4ba0*/  HMMA.16816.F32.BF16 R176, R4.reuse, R16, R176 ;  /* 0x0000001004b0723c */ /* 0x040fe400000418b0 */
[----:B------:R-:W-:Y:S06]  /*4bb0*/  MUFU.EX2 R185, R185 ;  /* 0x000000b900b97308 */ /* 0x000fec0000000800 */
[C---:B------:R-:W-:Y:S01]  /*4bc0*/  HMMA.16816.F32.BF16 R172, R4.reuse, R18, R172 ;  /* 0x0000001204ac723c */ /* 0x040fe200000418ac */
[----:B------:R-:W1:Y:S07]  /*4bd0*/  LDSM.16.MT88.4 R16, [R238+0x3900] ;  /* 0x00390000ee10783b */ /* 0x000e6e0000004200 */
[C---:B----4-:R-:W-:Y:S08]  /*4be0*/  HMMA.16816.F32.BF16 R148, R4.reuse, R12, R148 ;  /* 0x0000000c0494723c */ /* 0x050ff00000041894 */
[----:B------:R-:W-:Y:S01]  /*4bf0*/  HMMA.16816.F32.BF16 R152, R4, R14, R152 ;  /* 0x0000000e0498723c */ /* 0x000fe20000041898 */
[----:B------:R-:W4:Y:S07]  /*4c00*/  LDSM.16.MT88.4 R12, [R238+0x9900] ;  /* 0x00990000ee0c783b */ /* 0x000f2e0000004200 */
[C---:B------:R-:W-:Y:S08]  /*4c10*/  HMMA.16816.F32.BF16 R92, R164.reuse, R96, RZ ;  /* 0x00000060a45c723c */ /* 0x040ff000000418ff */
[----:B------:R-:W-:Y:S08]  /*4c20*/  HMMA.16816.F32.BF16 R100, R164, R104, RZ ;  /* 0x00000068a464723c */ /* 0x000ff000000418ff */
[C---:B-----5:R-:W-:Y:S08]  /*4c30*/  HMMA.16816.F32.BF16 R116, R4.reuse, R8, R116 ;  /* 0x000000080474723c */ /* 0x060ff00000041874 */
[----:B------:R-:W-:Y:S01]  /*4c40*/  HMMA.16816.F32.BF16 R120, R4, R10, R120 ;  /* 0x0000000a0478723c */ /* 0x000fe20000041878 */
[----:B------:R-:W5:Y:S07]  /*4c50*/  LDSM.16.MT88.4 R8, [R239+0x9900] ;  /* 0x00990000ef08783b */ /* 0x000f6e0000004200 */
        /* <DEDUP_REMOVED lines=10> */
[C---:B-1----:R-:W-:Y:S08]  /*4d00*/  HMMA.16816.F32.BF16 R168, R164.reuse, R24, RZ ;  /* 0x00000018a4a8723c */ /* 0x042ff000000418ff */
[----:B------:R-:W-:Y:S01]  /*4d10*/  HMMA.16816.F32.BF16 R164, R164, R26, RZ ;  /* 0x0000001aa4a4723c */ /* 0x000fe200000418ff */
[----:B------:R-:W-:Y:S07]  /*4d20*/  LDSM.16.MT88.4 R24, [R239+0x1100] ;  /* 0x00110000ef18783b */ /* 0x000fee0000004200 */
[C---:B------:R-:W-:Y:S08]  /*4d30*/  HMMA.16816.F32.BF16 R92, R4.reuse, R20, R92 ;  /* 0x00000014045c723c */ /* 0x040ff0000004185c */
[C---:B------:R-:W-:Y:S01]  /*4d40*/  HMMA.16816.F32.BF16 R96, R4.reuse, R22, R96 ;  /* 0x000000160460723c */ /* 0x040fe20000041860 */
[----:B------:R-:W1:Y:S07]  /*4d50*/  LDSM.16.MT88.4 R20, [R238+0x6900] ;  /* 0x00690000ee14783b */ /* 0x000e6e0000004200 */
[C---:B------:R-:W-:Y:S08]  /*4d60*/  HMMA.16816.F32.BF16 R100, R4.reuse, R16, R100 ;  /* 0x000000100464723c */ /* 0x040ff00000041864 */
[C---:B------:R-:W-:Y:S01]  /*4d70*/  HMMA.16816.F32.BF16 R104, R4.reuse, R18, R104 ;  /* 0x000000120468723c */ /* 0x040fe20000041868 */
[----:B------:R-:W1:Y:S07]  /*4d80*/  LDSM.16.MT88.4 R16, [R242+0x9900] ;  /* 0x00990000f210783b */ /* 0x000e6e0000004200 */
[C---:B----4-:R-:W-:Y:S08]  /*4d90*/  HMMA.16816.F32.BF16 R168, R4.reuse, R12, R168 ;  /* 0x0000000c04a8723c */ /* 0x050ff000000418a8 */
[C---:B------:R-:W-:Y:S01]  /*4da0*/  HMMA.16816.F32.BF16 R164, R4.reuse, R14, R164 ;  /* 0x0000000e04a4723c */ /* 0x040fe200000418a4 */
[----:B------:R-:W4:Y:S07]  /*4db0*/  LDSM.16.MT88.4 R12, [R242+0x1100] ;  /* 0x00110000f20c783b */ /* 0x000f2e0000004200 */
[C---:B-----5:R-:W-:Y:S08]  /*4dc0*/  HMMA.16816.F32.BF16 R156, R4.reuse, R8, R156 ;  /* 0x00000008049c723c */ /* 0x060ff0000004189c */
[C---:B------:R-:W-:Y:S01]  /*4dd0*/  HMMA.16816.F32.BF16 R160, R4.reuse, R10, R160 ;  /* 0x0000000a04a0723c */ /* 0x040fe200000418a0 */
[----:B------:R-:W5:Y:S07]  /*4de0*/  LDSM.16.MT88.4 R8, [R240+0x1100] ;  /* 0x00110000f008783b */ /* 0x000f6e0000004200 */
[C---:B------:R-:W-:Y:S07]  /*4df0*/  HMMA.16816.F32.BF16 R124, R4.reuse, R192, R124 ;  /* 0x000000c0047c723c */ /* 0x040fee000004187c */
[--C-:B------:R-:W-:Y:S01]  /*4e00*/  FFMA.FTZ R193, R211, c[0x0][0x2d0], -R187.reuse ;  /* 0x0000b400d3c17a23 */ /* 0x100fe200000108bb */
[----:B------:R-:W-:Y:S01]  /*4e10*/  HMMA.16816.F32.BF16 R128, R4, R194, R128 ;  /* 0x000000c20480723c */ /* 0x000fe20000041880 */
[----:B------:R-:W-:-:S04]  /*4e20*/  FFMA.FTZ R192, R210, c[0x0][0x2d0], -R187 ;  /* 0x0000b400d2c07a23 */ /* 0x000fc800000108bb */
[----:B------:R-:W-:Y:S02]  /*4e30*/  MUFU.EX2 R193, R193 ;  /* 0x000000c100c17308 */ /* 0x000fe40000000800 */
[----:B------:R-:W-:Y:S01]  /*4e40*/  FFMA.FTZ R194, R212, c[0x0][0x2d0], -R187 ;  /* 0x0000b400d4c27a23 */ /* 0x000fe200000108bb */
[C---:B-1----:R-:W-:Y:S01]  /*4e50*/  HMMA.16816.F32.BF16 R132, R4.reuse, R20, R132 ;  /* 0x000000140484723c */ /* 0x042fe20000041884 */
[----:B------:R-:W-:Y:S02]  /*4e60*/  FFMA.FTZ R195, R209, c[0x0][0x2d0], -R181 ;  /* 0x0000b400d1c37a23 */ /* 0x000fe400000108b5 */
[----:B------:R-:W-:Y:S02]  /*4e70*/  FFMA.FTZ R187, R188, c[0x0][0x2d0], -R187 ;  /* 0x0000b400bcbb7a23 */ /* 0x000fe400000108bb */
[----:B------:R-:W1:Y:S01]  /*4e80*/  MUFU.EX2 R194, R194 ;  /* 0x000000c200c27308 */ /* 0x000e620000000800 */
[--C-:B------:R-:W-:Y:S02]  /*4e90*/  FFMA.FTZ R188, R196, c[0x0][0x2d0], -R181.reuse ;  /* 0x0000b400c4bc7a23 */ /* 0x100fe400000108b5 */
[----:B------:R-:W-:Y:S01]  /*4ea0*/  HMMA.16816.F32.BF16 R136, R4, R22, R136 ;  /* 0x000000160488723c */ /* 0x000fe20000041888 */
[----:B------:R-:W-:Y:S01]  /*4eb0*/  LDSM.16.MT88.4 R20, [R239+0x4100] ;  /* 0x00410000ef14783b */ /* 0x000fe20000004200 */
[----:B------:R-:W-:-:S03]  /*4ec0*/  FFMA.FTZ R181, R184, c[0x0][0x2d0], -R181 ;  /* 0x0000b400b8b57a23 */ /* 0x000fc600000108b5 */
[----:B------:R-:W1:Y:S03]  /*4ed0*/  MUFU.EX2 R192, R192 ;  /* 0x000000c000c07308 */ /* 0x000e660000000800 */
[C---:B------:R-:W-:Y:S05]  /*4ee0*/  HMMA.16816.F32.BF16 R140, R4.reuse, R16, R140 ;  /* 0x00000010048c723c */ /* 0x040fea000004188c */
[----:B------:R-:W1:Y:S03]  /*4ef0*/  MUFU.EX2 R195, R195 ;  /* 0x000000c300c37308 */ /* 0x000e660000000800 */
[----:B------:R-:W-:Y:S01]  /*4f00*/  HMMA.16816.F32.BF16 R144, R4, R18, R144 ;  /* 0x000000120490723c */ /* 0x000fe20000041890 */
[----:B------:R-:W1:Y:S04]  /*4f10*/  LDSM.16.MT88.4 R16, [R238+0x1100] ;  /* 0x00110000ee10783b */ /* 0x000e680000004200 */
[----:B------:R-:W-:Y:S02]  /*4f20*/  MUFU.EX2 R187, R187 ;  /* 0x000000bb00bb7308 */ /* 0x000fe40000000800 */
[----:B------:R-:W-:Y:S01]  /*4f30*/  F2FP.BF16.PACK_AB R4, R34, R38 ;  /* 0x000000262204723e */ /* 0x000fe200000010ff */
[----:B------:R-:W-:Y:S01]  /*4f40*/  FADD.FTZ R38, R38, R42 ;  /* 0x0000002a26267221 */ /* 0x000fe20000010000 */
[----:B--2---:R-:W-:-:S02]  /*4f50*/  F2FP.BF16.PACK_AB R6, R30, R33 ;  /* 0x000000211e06723e */ /* 0x004fc400000010ff */
[----:B---3--:R-:W-:Y:S01]  /*4f60*/  F2FP.BF16.PACK_AB R5, R32, R36 ;  /* 0x000000242005723e */ /* 0x008fe200000010ff */
[----:B------:R-:W-:Y:S01]  /*4f70*/  FADD.FTZ R36, R36, R40 ;  /* 0x0000002824247221 */ /* 0x000fe20000010000 */
[----:B------:R-:W-:Y:S01]  /*4f80*/  F2FP.BF16.PACK_AB R7, R3, R31 ;  /* 0x0000001f0307723e */ /* 0x000fe200000010ff */
[----:B------:R-:W2:Y:S01]  /*4f90*/  MUFU.EX2 R188, R188 ;  /* 0x000000bc00bc7308 */ /* 0x000ea20000000800 */
[----:B------:R-:W-:Y:S02]  /*4fa0*/  FADD.FTZ R38, R34, R38 ;  /* 0x0000002622267221 */ /* 0x000fe40000010000 */
[----:B------:R-:W-:Y:S02]  /*4fb0*/  FADD.FTZ R36, R32, R36 ;  /* 0x0000002420247221 */ /* 0x000fe40000010000 */
[----:B------:R-:W-:Y:S01]  /*4fc0*/  FADD.FTZ R33, R33, R38 ;  /* 0x0000002621217221 */ /* 0x000fe20000010000 */
[----:B----4-:R-:W-:Y:S01]  /*4fd0*/  HMMA.16816.F32.BF16 R176, R4, R12, R176 ;  /* 0x0000000c04b0723c */ /* 0x010fe200000418b0 */
[----:B------:R-:W-:Y:S01]  /*4fe0*/  FADD.FTZ R31, R31, R36 ;  /* 0x000000241f1f7221 */ /* 0x000fe20000010000 */
[----:B------:R-:W3:Y:S01]  /*4ff0*/  MUFU.EX2 R181, R181 ;  /* 0x000000b500b57308 */ /* 0x000ee20000000800 */
[----:B------:R-:W-:-:S02]  /*5000*/  FADD.FTZ R33, R30, R33 ;  /* 0x000000211e217221 */ /* 0x000fc40000010000 */
[----:B------:R-:W-:-:S03]  /*5010*/  FADD.FTZ R31, R3, R31 ;  /* 0x0000001f031f7221 */ /* 0x000fc60000010000 */
[C---:B------:R-:W-:Y:S01]  /*5020*/  HMMA.16816.F32.BF16 R172, R4.reuse, R14, R172 ;  /* 0x0000000e04ac723c */ /* 0x040fe200000418ac */
[----:B------:R-:W4:Y:S07]  /*5030*/  LDSM.16.MT88.4 R12, [R242+0x4100] ;  /* 0x00410000f20c783b */ /* 0x000f2e0000004200 */
[C---:B-----5:R-:W-:Y:S08]  /*5040*/  HMMA.16816.F32.BF16 R52, R4.reuse, R8, R52 ;  /* 0x000000080434723c */ /* 0x060ff00000041834 */
[C---:B------:R-:W-:Y:S01]  /*5050*/  HMMA.16816.F32.BF16 R56, R4.reuse, R10, R56 ;  /* 0x0000000a0438723c */ /* 0x040fe20000041838 */
[----:B------:R-:W5:Y:S07]  /*5060*/  LDSM.16.MT88.4 R8, [R240+0x4100] ;  /* 0x00410000f008783b */ /* 0x000f6e0000004200 */
[C---:B-1----:R-:W-:Y:S08]  /*5070*/  HMMA.16816.F32.BF16 R68, R4.reuse, R16, R68 ;  /* 0x000000100444723c */ /* 0x042ff00000041844 */
[C---:B------:R-:W-:Y:S01]  /*5080*/  HMMA.16816.F32.BF16 R72, R4.reuse, R18, R72 ;  /* 0x000000120448723c */ /* 0x040fe20000041848 */
[----:B------:R-:W-:Y:S07]  /*5090*/  LDSM.16.MT88.4 R16, [R238+0x4100] ;  /* 0x00410000ee10783b */ /* 0x000fee0000004200 */
[C---:B------:R-:W-:Y:S08]  /*50a0*/  HMMA.16816.F32.BF16 R60, R4.reuse, R24, R60 ;  /* 0x00000018043c723c */ /* 0x040ff0000004183c */
[C---:B----4-:R-:W-:Y:S08]  /*50b0*/  HMMA.16816.F32.BF16 R76, R4.reuse, R12, R76 ;  /* 0x0000000c044c723c */ /* 0x050ff0000004184c */
[C---:B------:R-:W-:Y:S01]  /*50c0*/  HMMA.16816.F32.BF16 R80, R4.reuse, R14, R80 ;  /* 0x0000000e0450723c */ /* 0x040fe20000041850 */
[----:B------:R-:W1:Y:S07]  /*50d0*/  LDSM.16.MT88.4 R12, [R242+0x7100] ;  /* 0x00710000f20c783b */ /* 0x000e6e0000004200 */
[C---:B-----5:R-:W-:Y:S08]  /*50e0*/  HMMA.16816.F32.BF16 R84, R4.reuse, R8, R84 ;  /* 0x000000080454723c */ /* 0x060ff00000041854 */
[C---:B------:R-:W-:Y:S01]  /*50f0*/  HMMA.16816.F32.BF16 R88, R4.reuse, R10, R88 ;  /* 0x0000000a0458723c */ /* 0x040fe20000041858 */
[----:B------:R-:W4:Y:S07]  /*5100*/  LDSM.16.MT88.4 R8, [R240+0x7100] ;  /* 0x00710000f008783b */ /* 0x000f2e0000004200 */
[C---:B------:R-:W-:Y:S01]  /*5110*/  HMMA.16816.F32.BF16 R64, R4.reuse, R26, R64 ;  /* 0x0000001a0440723c */ /* 0x040fe20000041840 */
[----:B------:R-:W5:Y:S07]  /*5120*/  LDSM.16.MT88.4 R24, [R239+0x7100] ;  /* 0x00710000ef18783b */ /* 0x000f6e0000004200 */
[C---:B------:R-:W-:Y:S08]  /*5130*/  HMMA.16816.F32.BF16 R92, R4.reuse, R20, R92 ;  /* 0x00000014045c723c */ /* 0x040ff0000004185c */
[C---:B------:R-:W-:Y:S01]  /*5140*/  HMMA.16816.F32.BF16 R96, R4.reuse, R22, R96 ;  /* 0x000000160460723c */ /* 0x040fe20000041860 */
[----:B------:R-:W-:Y:S07]  /*5150*/  LDSM.16.MT88.4 R20, [R238+0x7100] ;  /* 0x00710000ee14783b */ /* 0x000fee0000004200 */
[C---:B-1----:R-:W-:Y:S08]  /*5160*/  HMMA.16816.F32.BF16 R108, R4.reuse, R12, R108 ;  /* 0x0000000c046c723c */ /* 0x042ff0000004186c */
[C---:B------:R-:W-:Y:S01]  /*5170*/  HMMA.16816.F32.BF16 R112, R4.reuse, R14, R112 ;  /* 0x0000000e0470723c */ /* 0x040fe20000041870 */
[----:B------:R-:W1:Y:S07]  /*5180*/  LDSM.16.MT88.4 R12, [R240+0xa100] ;  /* 0x00a10000f00c783b */ /* 0x000e6e0000004200 */
[C---:B----4-:R-:W-:Y:S08]  /*5190*/  HMMA.16816.F32.BF16 R116, R4.reuse, R8, R116 ;  /* 0x000000080474723c */ /* 0x050ff00000041874 */
[C---:B------:R-:W-:Y:S01]  /*51a0*/  HMMA.16816.F32.BF16 R120, R4.reuse, R10, R120 ;  /* 0x0000000a0478723c */ /* 0x040fe20000041878 */
[----:B------:R-:W4:Y:S07]  /*51b0*/  LDSM.16.MT88.4 R8, [R239+0xa100] ;  /* 0x00a10000ef08783b */ /* 0x000f2e0000004200 */
[C---:B------:R-:W-:Y:S08]  /*51c0*/  HMMA.16816.F32.BF16 R100, R4.reuse, R16, R100 ;  /* 0x000000100464723c */ /* 0x040ff00000041864 */
[C---:B------:R-:W-:Y:S01]  /*51d0*/  HMMA.16816.F32.BF16 R104, R4.reuse, R18, R104 ;  /* 0x000000120468723c */ /* 0x040fe20000041868 */
[----:B------:R-:W2:Y:S07]  /*51e0*/  LDSM.16.MT88.4 R16, [R242+0xa100] ;  /* 0x00a10000f210783b */ /* 0x000eae0000004200 */
[C---:B-----5:R-:W-:Y:S08]  /*51f0*/  HMMA.16816.F32.BF16 R124, R4.reuse, R24, R124 ;  /* 0x00000018047c723c */ /* 0x060ff0000004187c */
[C---:B-1----:R-:W-:Y:S08]  /*5200*/  HMMA.16816.F32.BF16 R148, R4.reuse, R12, R148 ;  /* 0x0000000c0494723c */ /* 0x042ff00000041894 */
[C---:B------:R-:W-:Y:S01]  /*5210*/  HMMA.16816.F32.BF16 R152, R4.reuse, R14, R152 ;  /* 0x0000000e0498723c */ /* 0x040fe20000041898 */
[----:B------:R-:W1:Y:S07]  /*5220*/  LDSM.16.MT88.4 R12, [R238+0xa100] ;  /* 0x00a10000ee0c783b */ /* 0x000e6e0000004200 */
[C---:B----4-:R-:W-:Y:S08]  /*5230*/  HMMA.16816.F32.BF16 R156, R4.reuse, R8, R156 ;  /* 0x00000008049c723c */ /* 0x050ff0000004189c */
[C---:B------:R-:W-:Y:S01]  /*5240*/  HMMA.16816.F32.BF16 R160, R4.reuse, R10, R160 ;  /* 0x0000000a04a0723c */ /* 0x040fe200000418a0 */
[----:B------:R-:W4:Y:S07]  /*5250*/  LDSM.16.MT88.4 R8, [R239+0x1900] ;  /* 0x00190000ef08783b */ /* 0x000f2e0000004200 */
[C---:B------:R-:W-:Y:S01]  /*5260*/  HMMA.16816.F32.BF16 R128, R4.reuse, R26, R128 ;  /* 0x0000001a0480723c */ /* 0x040fe20000041880 */
[----:B------:R-:W-:Y:S07]  /*5270*/  LDSM.16.MT88.4 R24, [R238+0x4900] ;  /* 0x00490000ee18783b */ /* 0x000fee0000004200 */
[C---:B------:R-:W-:Y:S08]  /*5280*/  HMMA.16816.F32.BF16 R132, R4.reuse, R20, R132 ;  /* 0x000000140484723c */ /* 0x040ff00000041884 */
[C---:B------:R-:W-:Y:S01]  /*5290*/  HMMA.16816.F32.BF16 R136, R4.reuse, R22, R136 ;  /* 0x000000160488723c */ /* 0x040fe20000041888 */
[----:B------:R-:W-:Y:S07]  /*52a0*/  LDSM.16.MT88.4 R20, [R238+0x1900] ;  /* 0x00190000ee14783b */ /* 0x000fee0000004200 */
[C---:B--2---:R-:W-:Y:S08]  /*52b0*/  HMMA.16816.F32.BF16 R140, R4.reuse, R16, R140 ;  /* 0x00000010048c723c */ /* 0x044ff0000004188c */
[C---:B------:R-:W-:Y:S01]  /*52c0*/  HMMA.16816.F32.BF16 R144, R4.reuse, R18, R144 ;  /* 0x000000120490723c */ /* 0x040fe20000041890 */
[----:B------:R-:W2:Y:S07]  /*52d0*/  LDSM.16.MT88.4 R16, [R242+0x1900] ;  /* 0x00190000f210783b */ /* 0x000eae0000004200 */
[C---:B-1----:R-:W-:Y:S08]  /*52e0*/  HMMA.16816.F32.BF16 R168, R4.reuse, R12, R168 ;  /* 0x0000000c04a8723c */ /* 0x042ff000000418a8 */
[----:B------:R-:W-:Y:S01]  /*52f0*/  HMMA.16816.F32.BF16 R164, R4, R14, R164 ;  /* 0x0000000e04a4723c */ /* 0x000fe200000418a4 */
[----:B------:R-:W1:Y:S06]  /*5300*/  LDSM.16.MT88.4 R12, [R240+0x1900] ;  /* 0x00190000f00c783b */ /* 0x000e6c0000004200 */
[----:B------:R-:W-:Y:S01]  /*5310*/  F2FP.BF16.PACK_AB R4, R194, R197 ;  /* 0x000000c5c204723e */ /* 0x000fe200000010ff */
[----:B------:R-:W-:Y:S01]  /*5320*/  FADD.FTZ R197, R197, R33 ;  /* 0x00000021c5c57221 */ /* 0x000fe20000010000 */
[----:B------:R-:W-:-:S02]  /*5330*/  F2FP.BF16.PACK_AB R6, R192, R193 ;  /* 0x000000c1c006723e */ /* 0x000fc400000010ff */
[----:B------:R-:W-:Y:S01]  /*5340*/  F2FP.BF16.PACK_AB R5, R198, R195 ;  /* 0x000000c3c605723e */ /* 0x000fe200000010ff */
[----:B------:R-:W-:Y:S01]  /*5350*/  FADD.FTZ R195, R195, R31 ;  /* 0x0000001fc3c37221 */ /* 0x000fe20000010000 */
[----:B------:R-:W-:Y:S01]  /*5360*/  F2FP.BF16.PACK_AB R7, R199, R200 ;  /* 0x000000c8c707723e */ /* 0x000fe200000010ff */
[----:B------:R-:W-:Y:S02]  /*5370*/  FADD.FTZ R197, R194, R197 ;  /* 0x000000c5c2c57221 */ /* 0x000fe40000010000 */
[----:B------:R-:W-:Y:S02]  /*5380*/  FADD.FTZ R195, R198, R195 ;  /* 0x000000c3c6c37221 */ /* 0x000fe40000010000 */
[----:B------:R-:W-:Y:S02]  /*5390*/  FADD.FTZ R193, R193, R197 ;  /* 0x000000c5c1c17221 */ /* 0x000fe40000010000 */
[----:B----4-:R-:W-:Y:S01]  /*53a0*/  HMMA.16816.F32.BF16 R60, R4, R8, R60 ;  /* 0x00000008043c723c */ /* 0x010fe2000004183c */
[----:B------:R-:W-:-:S02]  /*53b0*/  FADD.FTZ R200, R200, R195 ;  /* 0x000000c3c8c87221 */ /* 0x000fc40000010000 */
[----:B------:R-:W-:Y:S02]  /*53c0*/  FADD.FTZ R193, R192, R193 ;  /* 0x000000c1c0c17221 */ /* 0x000fe40000010000 */
[----:B------:R-:W-:-:S03]  /*53d0*/  FADD.FTZ R200, R199, R200 ;  /* 0x000000c8c7c87221 */ /* 0x000fc60000010000 */
[C---:B------:R-:W-:Y:S01]  /*53e0*/  HMMA.16816.F32.BF16 R64, R4.reuse, R10, R64 ;  /* 0x0000000a0440723c */ /* 0x040fe20000041840 */
[----:B------:R-:W4:Y:S07]  /*53f0*/  LDSM.16.MT88.4 R8, [R239+0x4900] ;  /* 0x00490000ef08783b */ /* 0x000f2e0000004200 */
[C---:B--2---:R-:W-:Y:S08]  /*5400*/  HMMA.16816.F32.BF16 R176, R4.reuse, R16, R176 ;  /* 0x0000001004b0723c */ /* 0x044ff000000418b0 */
[C---:B------:R-:W-:Y:S01]  /*5410*/  HMMA.16816.F32.BF16 R172, R4.reuse, R18, R172 ;  /* 0x0000001204ac723c */ /* 0x040fe200000418ac */
[----:B------:R-:W2:Y:S07]  /*5420*/  LDSM.16.MT88.4 R16, [R242+0x4900] ;  /* 0x00490000f210783b */ /* 0x000eae0000004200 */
[C---:B-1----:R-:W-:Y:S08]  /*5430*/  HMMA.16816.F32.BF16 R52, R4.reuse, R12, R52 ;  /* 0x0000000c0434723c */ /* 0x042ff00000041834 */
[C---:B------:R-:W-:Y:S01]  /*5440*/  HMMA.16816.F32.BF16 R56, R4.reuse, R14, R56 ;  /* 0x0000000e0438723c */ /* 0x040fe20000041838 */
[----:B------:R-:W1:Y:S07]  /*5450*/  LDSM.16.MT88.4 R12, [R240+0x4900] ;  /* 0x00490000f00c783b */ /* 0x000e6e0000004200 */
[C---:B------:R-:W-:Y:S08]  /*5460*/  HMMA.16816.F32.BF16 R68, R4.reuse, R20, R68 ;  /* 0x000000140444723c */ /* 0x040ff00000041844 */
[C---:B----4-:R-:W-:Y:S08]  /*5470*/  HMMA.16816.F32.BF16 R92, R4.reuse, R8, R92 ;  /* 0x00000008045c723c */ /* 0x050ff0000004185c */
[C---:B------:R-:W-:Y:S01]  /*5480*/  HMMA.16816.F32.BF16 R96, R4.reuse, R10, R96 ;  /* 0x0000000a0460723c */ /* 0x040fe20000041860 */
[----:B------:R-:W4:Y:S07]  /*5490*/  LDSM.16.MT88.4 R8, [R238+0x7900] ;  /* 0x00790000ee08783b */ /* 0x000f2e0000004200 */
[C---:B------:R-:W-:Y:S01]  /*54a0*/  HMMA.16816.F32.BF16 R72, R4.reuse, R22, R72 ;  /* 0x000000160448723c */ /* 0x040fe20000041848 */
[----:B------:R-:W5:Y:S07]  /*54b0*/  LDSM.16.MT88.4 R20, [R242+0x7900] ;  /* 0x00790000f214783b */ /* 0x000f6e0000004200 */
[C---:B--2---:R-:W-:Y:S08]  /*54c0*/  HMMA.16816.F32.BF16 R76, R4.reuse, R16, R76 ;  /* 0x00000010044c723c */ /* 0x044ff0000004184c */
[C---:B------:R-:W-:Y:S01]  /*54d0*/  HMMA.16816.F32.BF16 R80, R4.reuse, R18, R80 ;  /* 0x000000120450723c */ /* 0x040fe20000041850 */
[----:B------:R-:W2:Y:S07]  /*54e0*/  LDSM.16.MT88.4 R16, [R240+0x7900] ;  /* 0x00790000f010783b */ /* 0x000eae0000004200 */
[C---:B-1----:R-:W-:Y:S08]  /*54f0*/  HMMA.16816.F32.BF16 R84, R4.reuse, R12, R84 ;  /* 0x0000000c0454723c */ /* 0x042ff00000041854 */
        /* <DEDUP_REMOVED lines=19> */
[----:B------:R-:W-:Y:S07]  /*5630*/  LDSM.16.MT88.4 R24, [R240+0x2100] ;  /* 0x00210000f018783b */ /* 0x000fee0000004200 */
[C---:B-----5:R-:W-:Y:S08]  /*5640*/  HMMA.16816.F32.BF16 R140, R4.reuse, R20, R140 ;  /* 0x00000014048c723c */ /* 0x060ff0000004188c */
        /* <DEDUP_REMOVED lines=20> */
[----:B------:R-:W-:Y:S02]  /*5790*/  FADD.FTZ R202, R201, R202 ;  /* 0x000000cac9ca7221 */ /* 0x000fe40000010000 */
[----:B------:R-:W-:Y:S01]  /*57a0*/  FADD.FTZ R206, R191, R206 ;  /* 0x000000cebfce7221 */ /* 0x000fe20000010000 */
[----:B------:R-:W-:Y:S01]  /*57b0*/  HMMA.16816.F32.BF16 R172, R4, R10, R172 ;  /* 0x0000000a04ac723c */ /* 0x000fe200000418ac */
[----:B------:R-:W4:Y:S01]  /*57c0*/  LDSM.16.MT88.4 R8, [R242+0x5100] ;  /* 0x00510000f208783b */ /* 0x000f220000004200 */
[----:B------:R-:W-:Y:S02]  /*57d0*/  FADD.FTZ R202, R188, R202 ;  /* 0x000000cabcca7221 */ /* 0x000fe40000010000 */
[----:B------:R-:W-:Y:S02]  /*57e0*/  FADD.FTZ R206, R190, R206 ;  /* 0x000000cebece7221 */ /* 0x000fe40000010000 */
[----:B------:R-:W-:-:S02]  /*57f0*/  FADD.FTZ R202, R186, R202 ;  /* 0x000000cabaca7221 */ /* 0x000fc40000010000 */
[----:B--2---:R-:W-:Y:S01]  /*5800*/  HMMA.16816.F32.BF16 R60, R4, R16, R60 ;  /* 0x00000010043c723c */ /* 0x004fe2000004183c */
[----:B------:R-:W-:Y:S02]  /*5810*/  FADD.FTZ R206, R189, R206 ;  /* 0x000000cebdce7221 */ /* 0x000fe40000010000 */
[----:B------:R-:W-:-:S04]  /*5820*/  FADD.FTZ R202, R185, R202 ;  /* 0x000000cab9ca7221 */ /* 0x000fc80000010000 */
[----:B---3--:R-:W-:Y:S01]  /*5830*/  FADD.FTZ R3, R181, R202 ;  /* 0x000000cab5037221 */ /* 0x008fe20000010000 */
[C---:B------:R-:W-:Y:S01]  /*5840*/  HMMA.16816.F32.BF16 R64, R4.reuse, R18, R64 ;  /* 0x000000120440723c */ /* 0x040fe20000041840 */
[----:B------:R-:W2:Y:S04]  /*5850*/  LDSM.16.MT88.4 R16, [R239+0x5100] ;  /* 0x00510000ef10783b */ /* 0x000ea80000004200 */
[----:B------:R-:W-:Y:S03]  /*5860*/  STL [R1+0x58], R3 ;  /* 0x0000580301007387 */ /* 0x000fe60000100800 */
[C---:B-1----:R-:W-:Y:S08]  /*5870*/  HMMA.16816.F32.BF16 R68, R4.reuse, R12, R68 ;  /* 0x0000000c0444723c */ /* 0x042ff00000041844 */
[C---:B------:R-:W-:Y:S01]  /*5880*/  HMMA.16816.F32.BF16 R72, R4.reuse, R14, R72 ;  /* 0x0000000e0448723c */ /* 0x040fe20000041848 */
[----:B------:R-:W-:Y:S07]  /*5890*/  LDSM.16.MT88.4 R12, [R238+0x5100] ;  /* 0x00510000ee0c783b */ /* 0x000fee0000004200 */
[C---:B------:R-:W-:Y:S08]  /*58a0*/  HMMA.16816.F32.BF16 R84, R4.reuse, R20, R84 ;  /* 0x000000140454723c */ /* 0x040ff00000041854 */
[C---:B----4-:R-:W-:Y:S08]  /*58b0*/  HMMA.16816.F32.BF16 R76, R4.reuse, R8, R76 ;  /* 0x00000008044c723c */ /* 0x050ff0000004184c */
[C---:B------:R-:W-:Y:S01]  /*58c0*/  HMMA.16816.F32.BF16 R80, R4.reuse, R10, R80 ;  /* 0x0000000a0450723c */ /* 0x040fe20000041850 */
[----:B------:R-:W1:Y:S07]  /*58d0*/  LDSM.16.MT88.4 R8, [R242+0x8100] ;  /* 0x00810000f208783b */ /* 0x000e6e0000004200 */
[C---:B------:R-:W-:Y:S01]  /*58e0*/  HMMA.16816.F32.BF16 R88, R4.reuse, R22, R88 ;  /* 0x000000160458723c */ /* 0x040fe20000041858 */
[----:B------:R-:W3:Y:S07]  /*58f0*/  LDSM.16.MT88.4 R20, [R239+0x8100] ;  /* 0x00810000ef14783b */ /* 0x000eee0000004200 */
[C---:B--2---:R-:W-:Y:S08]  /*5900*/  HMMA.16816.F32.BF16 R92, R4.reuse, R16, R92 ;  /* 0x00000010045c723c */ /* 0x044ff0000004185c */
[C---:B------:R-:W-:Y:S01]  /*5910*/  HMMA.16816.F32.BF16 R96, R4.reuse, R18, R96 ;  /* 0x000000120460723c */ /* 0x040fe20000041860 */
[----:B------:R-:W2:Y:S07]  /*5920*/  LDSM.16.MT88.4 R16, [R238+0x8100] ;  /* 0x00810000ee10783b */ /* 0x000eae0000004200 */
[C---:B------:R-:W-:Y:S08]  /*5930*/  HMMA.16816.F32.BF16 R52, R4.reuse, R24, R52 ;  /* 0x000000180434723c */ /* 0x040ff00000041834 */
[C---:B------:R-:W-:Y:S01]  /*5940*/  HMMA.16816.F32.BF16 R56, R4.reuse, R26, R56 ;  /* 0x0000001a0438723c */ /* 0x040fe20000041838 */
[----:B------:R-:W-:Y:S07]  /*5950*/  LDSM.16.MT88.4 R24, [R240+0x8100] ;  /* 0x00810000f018783b */ /* 0x000fee0000004200 */
[C---:B-1----:R-:W-:Y:S08]  /*5960*/  HMMA.16816.F32.BF16 R108, R4.reuse, R8, R108 ;  /* 0x00000008046c723c */ /* 0x042ff0000004186c */
[C---:B------:R-:W-:Y:S01]  /*5970*/  HMMA.16816.F32.BF16 R112, R4.reuse, R10, R112 ;  /* 0x0000000a0470723c */ /* 0x040fe20000041870 */
[----:B------:R-:W1:Y:S07]  /*5980*/  LDSM.16.MT88.4 R8, [R240+0xb100] ;  /* 0x00b10000f008783b */ /* 0x000e6e0000004200 */
[C---:B------:R-:W-:Y:S08]  /*5990*/  HMMA.16816.F32.BF16 R100, R4.reuse, R12, R100 ;  /* 0x0000000c0464723c */ /* 0x040ff00000041864 */
[C---:B------:R-:W-:Y:S01]  /*59a0*/  HMMA.16816.F32.BF16 R104, R4.reuse, R14, R104 ;  /* 0x0000000e0468723c */ /* 0x040fe20000041868 */
[----:B------:R-:W4:Y:S07]  /*59b0*/  LDSM.16.MT88.4 R12, [R242+0xb100] ;  /* 0x00b10000f20c783b */ /* 0x000f2e0000004200 */
[C---:B---3--:R-:W-:Y:S08]  /*59c0*/  HMMA.16816.F32.BF16 R124, R4.reuse, R20, R124 ;  /* 0x00000014047c723c */ /* 0x048ff0000004187c */
[C---:B------:R-:W-:Y:S01]  /*59d0*/  HMMA.16816.F32.BF16 R128, R4.reuse, R22, R128 ;  /* 0x000000160480723c */ /* 0x040fe20000041880 */
[----:B------:R-:W3:Y:S07]  /*59e0*/  LDSM.16.MT88.4 R20, [R239+0xb100] ;  /* 0x00b10000ef14783b */ /* 0x000eee0000004200 */
[C---:B--2---:R-:W-:Y:S08]  /*59f0*/  HMMA.16816.F32.BF16 R132, R4.reuse, R16, R132 ;  /* 0x000000100484723c */ /* 0x044ff00000041884 */
[C---:B------:R-:W-:Y:S01]  /*5a00*/  HMMA.16816.F32.BF16 R136, R4.reuse, R18, R136 ;  /* 0x000000120488723c */ /* 0x040fe20000041888 */
[----:B------:R-:W2:Y:S07]  /*5a10*/  LDSM.16.MT88.4 R16, [R238+0xb100] ;  /* 0x00b10000ee10783b */ /* 0x000eae0000004200 */
[C---:B-1----:R-:W-:Y:S08]  /*5a20*/  HMMA.16816.F32.BF16 R148, R4.reuse, R8, R148 ;  /* 0x000000080494723c */ /* 0x042ff00000041894 */
[C---:B------:R-:W-:Y:S01]  /*5a30*/  HMMA.16816.F32.BF16 R152, R4.reuse, R10, R152 ;  /* 0x0000000a0498723c */ /* 0x040fe20000041898 */
[----:B------:R-:W1:Y:S07]  /*5a40*/  LDSM.16.MT88.4 R8, [R240+0x2900] ;  /* 0x00290000f008783b */ /* 0x000e6e0000004200 */
[C---:B------:R-:W-:Y:S08]  /*5a50*/  HMMA.16816.F32.BF16 R116, R4.reuse, R24, R116 ;  /* 0x000000180474723c */ /* 0x040ff00000041874 */
[C---:B------:R-:W-:Y:S01]  /*5a60*/  HMMA.16816.F32.BF16 R120, R4.reuse, R26, R120 ;  /* 0x0000001a0478723c */ /* 0x040fe20000041878 */
[----:B------:R-:W-:Y:S07]  /*5a70*/  LDSM.16.MT88.4 R24, [R239+0x2900] ;  /* 0x00290000ef18783b */ /* 0x000fee0000004200 */
[C---:B----4-:R-:W-:Y:S08]  /*5a80*/  HMMA.16816.F32.BF16 R140, R4.reuse, R12, R140 ;  /* 0x0000000c048c723c */ /* 0x050ff0000004188c */
[C---:B------:R-:W-:Y:S01]  /*5a90*/  HMMA.16816.F32.BF16 R144, R4.reuse, R14, R144 ;  /* 0x0000000e0490723c */ /* 0x040fe20000041890 */
[----:B------:R-:W4:Y:S07]  /*5aa0*/  LDSM.16.MT88.4 R12, [R242+0x2900] ;  /* 0x00290000f20c783b */ /* 0x000f2e0000004200 */
[C---:B---3--:R-:W-:Y:S08]  /*5ab0*/  HMMA.16816.F32.BF16 R156, R4.reuse, R20, R156 ;  /* 0x00000014049c723c */ /* 0x048ff0000004189c */
[C---:B------:R-:W-:Y:S01]  /*5ac0*/  HMMA.16816.F32.BF16 R160, R4.reuse, R22, R160 ;  /* 0x0000001604a0723c */ /* 0x040fe200000418a0 */
[----:B------:R-:W-:Y:S07]  /*5ad0*/  LDSM.16.MT88.4 R20, [R238+0x2900] ;  /* 0x00290000ee14783b */ /* 0x000fee0000004200 */
[C---:B--2---:R-:W-:Y:S08]  /*5ae0*/  HMMA.16816.F32.BF16 R168, R4.reuse, R16, R168 ;  /* 0x0000001004a8723c */ /* 0x044ff000000418a8 */
[----:B------:R-:W-:Y:S01]  /*5af0*/  HMMA.16816.F32.BF16 R164, R4, R18, R164 ;  /* 0x0000001204a4723c */ /* 0x000fe200000418a4 */
[----:B------:R-:W2:Y:S06]  /*5b00*/  LDSM.16.MT88.4 R16, [R242+0x5900] ;  /* 0x00590000f210783b */ /* 0x000eac0000004200 */
[----:B------:R-:W-:-:S02]  /*5b10*/  F2FP.BF16.PACK_AB R4, R190, R191 ;  /* 0x000000bfbe04723e */ /* 0x000fc400000010ff */
[----:B------:R-:W-:Y:S02]  /*5b20*/  F2FP.BF16.PACK_AB R6, R187, R189 ;  /* 0x000000bdbb06723e */ /* 0x000fe400000010ff */
[----:B------:R-:W-:Y:S02]  /*5b30*/  F2FP.BF16.PACK_AB R5, R186, R188 ;  /* 0x000000bcba05723e */ /* 0x000fe400000010ff */
[----:B------:R-:W-:-:S07]  /*5b40*/  F2FP.BF16.PACK_AB R7, R181, R185 ;  /* 0x000000b9b507723e */ /* 0x000fce00000010ff */
[C---:B-1----:R-:W-:Y:S08]  /*5b50*/  HMMA.16816.F32.BF16 R52, R4.reuse, R8, R52 ;  /* 0x000000080434723c */ /* 0x042ff00000041834 */
[C---:B------:R-:W-:Y:S01]  /*5b60*/  HMMA.16816.F32.BF16 R56, R4.reuse, R10, R56 ;  /* 0x0000000a0438723c */ /* 0x040fe20000041838 */
[----:B------:R-:W1:Y:S07]  /*5b70*/  LDSM.16.MT88.4 R8, [R240+0x5900] ;  /* 0x00590000f008783b */ /* 0x000e6e0000004200 */
[C---:B----4-:R-:W-:Y:S08]  /*5b80*/  HMMA.16816.F32.BF16 R176, R4.reuse, R12, R176 ;  /* 0x0000000c04b0723c */ /* 0x050ff000000418b0 */
[C---:B------:R-:W-:Y:S01]  /*5b90*/  HMMA.16816.F32.BF16 R172, R4.reuse, R14, R172 ;  /* 0x0000000e04ac723c */ /* 0x040fe200000418ac */
[----:B------:R-:W3:Y:S07]  /*5ba0*/  LDSM.16.MT88.4 R12, [R239+0x5900] ;  /* 0x00590000ef0c783b */ /* 0x000eee0000004200 */
[C---:B--2---:R-:W-:Y:S08]  /*5bb0*/  HMMA.16816.F32.BF16 R76, R4.reuse, R16, R76 ;  /* 0x00000010044c723c */ /* 0x044ff0000004184c */
[C---:B------:R-:W-:Y:S01]  /*5bc0*/  HMMA.16816.F32.BF16 R80, R4.reuse, R18, R80 ;  /* 0x000000120450723c */ /* 0x040fe20000041850 */
[----:B------:R-:W-:Y:S07]  /*5bd0*/  LDSM.16.MT88.4 R16, [R240+0x8900] ;  /* 0x00890000f010783b */ /* 0x000fee0000004200 */
[C---:B------:R-:W-:Y:S08]  /*5be0*/  HMMA.16816.F32.BF16 R60, R4.reuse, R24, R60 ;  /* 0x00000018043c723c */ /* 0x040ff0000004183c */
[C---:B-1----:R-:W-:Y:S08]  /*5bf0*/  HMMA.16816.F32.BF16 R84, R4.reuse, R8, R84 ;  /* 0x000000080454723c */ /* 0x042ff00000041854 */
[C---:B------:R-:W-:Y:S01]  /*5c00*/  HMMA.16816.F32.BF16 R88, R4.reuse, R10, R88 ;  /* 0x0000000a0458723c */ /* 0x040fe20000041858 */
[----:B------:R-:W1:Y:S07]  /*5c10*/  LDSM.16.MT88.4 R8, [R239+0x8900] ;  /* 0x00890000ef08783b */ /* 0x000e6e0000004200 */
[C---:B---3--:R-:W-:Y:S08]  /*5c20*/  HMMA.16816.F32.BF16 R92, R4.reuse, R12, R92 ;  /* 0x0000000c045c723c */ /* 0x048ff0000004185c */
[C---:B------:R-:W-:Y:S01]  /*5c30*/  HMMA.16816.F32.BF16 R96, R4.reuse, R14, R96 ;  /* 0x0000000e0460723c */ /* 0x040fe20000041860 */
[----:B------:R-:W2:Y:S07]  /*5c40*/  LDSM.16.MT88.4 R12, [R238+0x8900] ;  /* 0x00890000ee0c783b */ /* 0x000eae0000004200 */
[C---:B------:R-:W-:Y:S01]  /*5c50*/  HMMA.16816.F32.BF16 R64, R4.reuse, R26, R64 ;  /* 0x0000001a0440723c */ /* 0x040fe20000041840 */
[----:B------:R-:W3:Y:S07]  /*5c60*/  LDSM.16.MT88.4 R24, [R238+0x5900] ;  /* 0x00590000ee18783b */ /* 0x000eee0000004200 */
        /* <DEDUP_REMOVED lines=9> */
[C---:B--2---:R-:W-:Y:S08]  /*5d00*/  HMMA.16816.F32.BF16 R132, R4.reuse, R12, R132 ;  /* 0x0000000c0484723c */ /* 0x044ff00000041884 */
[C---:B------:R-:W-:Y:S01]  /*5d10*/  HMMA.16816.F32.BF16 R136, R4.reuse, R14, R136 ;  /* 0x0000000e0488723c */ /* 0x040fe20000041888 */
[----:B------:R-:W2:Y:S07]  /*5d20*/  LDSM.16.MT88.4 R12, [R239+0xb900] ;  /* 0x00b90000ef0c783b */ /* 0x000eae0000004200 */
[C---:B---3--:R-:W-:Y:S08]  /*5d30*/  HMMA.16816.F32.BF16 R100, R4.reuse, R24, R100 ;  /* 0x000000180464723c */ /* 0x048ff00000041864 */
[C---:B-1----:R-:W-:Y:S08]  /*5d40*/  HMMA.16816.F32.BF16 R140, R4.reuse, R8, R140 ;  /* 0x00000008048c723c */ /* 0x042ff0000004188c */
[C---:B------:R-:W-:Y:S01]  /*5d50*/  HMMA.16816.F32.BF16 R144, R4.reuse, R10, R144 ;  /* 0x0000000a0490723c */ /* 0x040fe20000041890 */
[----:B------:R-:W1:Y:S07]  /*5d60*/  LDSM.16.MT88.4 R8, [R238+0xb900] ;  /* 0x00b90000ee08783b */ /* 0x000e6e0000004200 */
[C---:B------:R-:W-:Y:S08]  /*5d70*/  HMMA.16816.F32.BF16 R104, R4.reuse, R26, R104 ;  /* 0x0000001a0468723c */ /* 0x040ff00000041868 */
[C---:B------:R-:W-:Y:S08]  /*5d80*/  HMMA.16816.F32.BF16 R108, R4.reuse, R20, R108 ;  /* 0x00000014046c723c */ /* 0x040ff0000004186c */
[C---:B------:R-:W-:Y:S08]  /*5d90*/  HMMA.16816.F32.BF16 R112, R4.reuse, R22, R112 ;  /* 0x000000160470723c */ /* 0x040ff00000041870 */
[C---:B----4-:R-:W-:Y:S08]  /*5da0*/  HMMA.16816.F32.BF16 R148, R4.reuse, R16, R148 ;  /* 0x000000100494723c */ /* 0x050ff00000041894 */
[C---:B------:R-:W-:Y:S08]  /*5db0*/  HMMA.16816.F32.BF16 R152, R4.reuse, R18, R152 ;  /* 0x000000120498723c */ /* 0x040ff00000041898 */
[C---:B--2---:R-:W-:Y:S08]  /*5dc0*/  HMMA.16816.F32.BF16 R156, R4.reuse, R12, R156 ;  /* 0x0000000c049c723c */ /* 0x044ff0000004189c */
[C---:B------:R-:W-:Y:S08]  /*5dd0*/  HMMA.16816.F32.BF16 R160, R4.reuse, R14, R160 ;  /* 0x0000000e04a0723c */ /* 0x040ff000000418a0 */
[C---:B-1----:R-:W-:Y:S08]  /*5de0*/  HMMA.16816.F32.BF16 R168, R4.reuse, R8, R168 ;  /* 0x0000000804a8723c */ /* 0x042ff000000418a8 */
[----:B------:R-:W-:Y:S07]  /*5df0*/  HMMA.16816.F32.BF16 R164, R4, R10, R164 ;  /* 0x0000000a04a4723c */ /* 0x000fee00000418a4 */
[----:B------:R-:W-:-:S05]  /*5e00*/  FADD.FTZ R4, R187, R206 ;  /* 0x000000cebb047221 */ /* 0x000fca0000010000 */
[----:B------:R1:W-:Y:S01]  /*5e10*/  STL [R1+0x5c], R4 ;  /* 0x00005c0401007387 */ /* 0x0003e20000100800 */
[----:B------:R-:W-:Y:S05]  /*5e20*/  @P0 BRA `(.L_x_771) ;  /* 0x00004b0000000947 */ /* 0x000fea0003800000 */
[----:B------:R-:W-:Y:S01]  /*5e30*/  IADD3 R213, R215, 0xc0, RZ ;  /* 0x000000c0d7d57810 */ /* 0x000fe20007ffe0ff */
[----:B------:R-:W-:Y:S01]  /*5e40*/  IMAD.MOV.U32 R3, RZ, RZ, R0 ;  /* 0x000000ffff037224 */ /* 0x000fe200078e0000 */
[----:B------:R-:W-:Y:S01]  /*5e50*/  SHF.R.S32.HI R5, RZ, 0x1f, R29 ;  /* 0x0000001fff057819 */ /* 0x000fe2000001141d */
[----:B------:R-:W-:Y:S01]  /*5e60*/  IMAD.MOV.U32 R180, RZ, RZ, R2 ;  /* 0x000000ffffb47224 */ /* 0x000fe200078e0002 */
[----:B-1----:R-:W-:Y:S01]  /*5e70*/  SHF.R.S32.HI R4, RZ, 0x1f, R28 ;  /* 0x0000001fff047819 */ /* 0x002fe2000001141c */
[----:B------:R-:W-:Y:S01]  /*5e80*/  UIADD3 UR9, UR9, -0x2, URZ ;  /* 0xfffffffe09097890 */ /* 0x000fe2000fffe03f */
[----:B------:R-:W-:Y:S02]  /*5e90*/  SHF.R.S32.HI R6, RZ, 0x1f, R213 ;  /* 0x0000001fff067819 */ /* 0x000fe400000114d5 */
[----:B------:R-:W-:Y:S02]  /*5ea0*/  LEA.HI R5, R5, R29, RZ, 0x3 ;  /* 0x0000001d05057211 */ /* 0x000fe400078f18ff */
[----:B------:R-:W-:-:S02]  /*5eb0*/  LEA.HI R4, R4, R28, RZ, 0x3 ;  /* 0x0000001c04047211 */ /* 0x000fc400078f18ff */
[----:B------:R-:W-:Y:S02]  /*5ec0*/  LEA.HI R6, R6, R213, RZ, 0x3 ;  /* 0x000000d506067211 */ /* 0x000fe400078f18ff */
[----:B------:R-:W-:Y:S02]  /*5ed0*/  LOP3.LUT R5, R5, 0xfffffff8, RZ, 0xc0, !PT ;  /* 0xfffffff805057812 */ /* 0x000fe400078ec0ff */
[----:B------:R-:W-:Y:S02]  /*5ee0*/  LOP3.LUT R4, R4, 0xfffffff8, RZ, 0xc0, !PT ;  /* 0xfffffff804047812 */ /* 0x000fe400078ec0ff */
[----:B------:R-:W-:Y:S02]  /*5ef0*/  LOP3.LUT R0, R6, 0xfffffff8, RZ, 0xc0, !PT ;  /* 0xfffffff806007812 */ /* 0x000fe400078ec0ff */
[----:B------:R-:W-:Y:S02]  /*5f00*/  SHF.R.S32.HI R7, RZ, 0x1f, R5 ;  /* 0x0000001fff077819 */ /* 0x000fe40000011405 */
[----:B------:R-:W-:-:S02]  /*5f10*/  SHF.R.S32.HI R6, RZ, 0x1f, R4 ;  /* 0x0000001fff067819 */ /* 0x000fc40000011404 */
[----:B------:R-:W-:Y:S02]  /*5f20*/  SHF.R.S32.HI R2, RZ, 0x1f, R0 ;  /* 0x0000001fff027819 */ /* 0x000fe40000011400 */
[C---:B------:R-:W-:Y:S01]  /*5f30*/  SHF.L.U64.HI R8, R5.reuse, 0x1, R7 ;  /* 0x0000000105087819 */ /* 0x040fe20000010207 */
[----:B------:R-:W-:Y:S01]  /*5f40*/  IMAD.SHL.U32 R7, R5, 0x2, RZ ;  /* 0x0000000205077824 */ /* 0x000fe200078e00ff */
[C---:B------:R-:W-:Y:S01]  /*5f50*/  SHF.L.U64.HI R5, R4.reuse, 0x1, R6 ;  /* 0x0000000104057819 */ /* 0x040fe20000010206 */
[----:B------:R-:W-:Y:S01]  /*5f60*/  IMAD.SHL.U32 R4, R4, 0x2, RZ ;  /* 0x0000000204047824 */ /* 0x000fe200078e00ff */
[----:B------:R-:W-:Y:S01]  /*5f70*/  SEL R6, RZ, 0x10, P6 ;  /* 0x00000010ff067807 */ /* 0x000fe20003000000 */
[----:B------:R-:W-:Y:S01]  /*5f80*/  STL [R1+0x38], R8 ;  /* 0x0000380801007387 */ /* 0x000fe20000100800 */
[C---:B------:R-:W-:Y:S01]  /*5f90*/  SHF.L.U64.HI R2, R0.reuse, 0x1, R2 ;  /* 0x0000000100027819 */ /* 0x040fe20000010202 */
[----:B------:R-:W-:Y:S01]  /*5fa0*/  IMAD.SHL.U32 R0, R0, 0x2, RZ ;  /* 0x0000000200007824 */ /* 0x000fe200078e00ff */
[----:B------:R-:W-:Y:S01]  /*5fb0*/  ISETP.NE.U32.AND P1, PT, R6, RZ, PT ;  /* 0x000000ff0600720c */ /* 0x000fe20003f25070 */
[----:B------:R1:W-:Y:S01]  /*5fc0*/  STL [R1+0x3c], R7 ;  /* 0x00003c0701007387 */ /* 0x0003e20000100800 */
[----:B------:R-:W-:-:S02]  /*5fd0*/  LOP3.LUT R214, R214, 0xfffffff7, RZ, 0xc0, !PT ;  /* 0xfffffff7d6d67812 */ /* 0x000fc400078ec0ff */
[----:B------:R-:W-:Y:S01]  /*5fe0*/  ISETP.GE.AND P2, PT, R213, c[0x0][0x1d4], PT ;  /* 0x00007500d5007a0c */ /* 0x000fe20003f46270 */
[----:B------:R2:W-:Y:S04]  /*5ff0*/  STL [R1+0x40], R5 ;  /* 0x0000400501007387 */ /* 0x0005e80000100800 */
[----:B------:R3:W-:Y:S04]  /*6000*/  STL [R1+0x44], R4 ;  /* 0x0000440401007387 */ /* 0x0007e80000100800 */
[----:B------:R4:W-:Y:S01]  /*6010*/  STL [R1+0x48], R2 ;  /* 0x0000480201007387 */ /* 0x0009e20000100800 */
[----:B------:R-:W-:-:S03]  /*6020*/  @P1 LOP3.LUT R214, R214, 0x8, RZ, 0xfc, !PT ;  /* 0x00000008d6d61812 */ /* 0x000fc600078efcff */
[----:B------:R5:W-:Y:S01]  /*6030*/  STL [R1+0x4c], R0 ;  /* 0x00004c0001007387 */ /* 0x000be20000100800 */
[----:B------:R-:W-:-:S03]  /*6040*/  LOP3.LUT R214, R214, 0xfffffffb, RZ, 0xc0, !PT ;  /* 0xfffffffbd6d67812 */ /* 0x000fc600078ec0ff */
[----:B------:R5:W-:Y:S01]  /*6050*/  STL [R1+0x30], R6 ;  /* 0x0000300601007387 */ /* 0x000be20000100800 */
[----:B-1----:R-:W-:Y:S01]  /*6060*/  SEL R7, RZ, 0x10, P4 ;  /* 0x00000010ff077807 */ /* 0x002fe20002000000 */
[----:B--2---:R-:W-:Y:S01]  /*6070*/  IMAD.SHL.U32 R5, R252, 0x2, RZ ;  /* 0x00000002fc057824 */ /* 0x004fe200078e00ff */
[C---:B---3--:R-:W-:Y:S02]  /*6080*/  LEA R4, P0, R215.reuse, RZ, 0x1 ;  /* 0x000000ffd7047211 */ /* 0x048fe400078008ff */
[----:B----4-:R-:W-:Y:S02]  /*6090*/  SEL R2, RZ, 0x10, P5 ;  /* 0x00000010ff027807 */ /* 0x010fe40002800000 */
[----:B------:R-:W-:Y:S02]  /*60a0*/  LEA.HI.X.SX32 R5, R215, RZ, 0x1, P0 ;  /* 0x000000ffd7057211 */ /* 0x000fe400000f0eff */
[----:B------:R-:W-:Y:S01]  /*60b0*/  ISETP.NE.U32.AND P0, PT, R2, RZ, PT ;  /* 0x000000ff0200720c */ /* 0x000fe20003f05070 */
[----:B------:R-:W-:Y:S01]  /*60c0*/  STL [R1+0x2c], R2 ;  /* 0x00002c0201007387 */ /* 0x000fe20000100800 */
[----:B-----5:R-:W-:-:S02]  /*60d0*/  SEL R0, RZ, 0x10, P2 ;  /* 0x00000010ff007807 */ /* 0x020fc40001000000 */
[----:B------:R-:W-:Y:S01]  /*60e0*/  IADD3 R6, -R6, 0x10, RZ ;  /* 0x0000001006067810 */ /* 0x000fe20007ffe1ff */
[----:B------:R-:W-:Y:S01]  /*60f0*/  STL [R1+0x28], R7 ;  /* 0x0000280701007387 */ /* 0x000fe20000100800 */
[----:B------:R-:W-:Y:S02]  /*6100*/  ISETP.NE.U32.AND P2, PT, R0, RZ, PT ;  /* 0x000000ff0000720c */ /* 0x000fe40003f45070 */
[----:B------:R-:W-:Y:S01]  /*6110*/  LOP3.LUT R6, R6, 0xf, RZ, 0xc0, !PT ;  /* 0x0000000f06067812 */ /* 0x000fe200078ec0ff */
[----:B------:R1:W-:Y:S04]  /*6120*/  STL.64 [R1+0x50], R4 ;  /* 0x0000500401007387 */ /* 0x0003e80000100a00 */
[----:B------:R-:W-:Y:S01]  /*6130*/  @P0 LOP3.LUT R214, R214, 0x4, RZ, 0xfc, !PT ;  /* 0x00000004d6d60812 */ /* 0x000fe200078efcff */
[----:B------:R2:W-:Y:S01]  /*6140*/  STL [R1+0x24], R6 ;  /* 0x0000240601007387 */ /* 0x0005e20000100800 */
[----:B------:R-:W-:-:S02]  /*6150*/  ISETP.NE.U32.AND P0, PT, R7, RZ, PT ;  /* 0x000000ff0700720c */ /* 0x000fc40003f05070 */
[----:B------:R-:W-:-:S11]  /*6160*/  LOP3.LUT R214, R214, 0xfffffffd, RZ, 0xc0, !PT ;  /* 0xfffffffdd6d67812 */ /* 0x000fd600078ec0ff */
[----:B------:R-:W-:Y:S02]  /*6170*/  @P0 LOP3.LUT R214, R214, 0x2, RZ, 0xfc, !PT ;  /* 0x00000002d6d60812 */ /* 0x000fe400078efcff */
[----:B-1----:R-:W-:Y:S02]  /*6180*/  IADD3 R5, -R2, 0x10, RZ ;  /* 0x0000001002057810 */ /* 0x002fe40007ffe1ff */
[----:B------:R-:W-:Y:S02]  /*6190*/  IADD3 R4, -R7, 0x10, RZ ;  /* 0x0000001007047810 */ /* 0x000fe40007ffe1ff */
[----:B------:R-:W-:Y:S02]  /*61a0*/  IADD3 R2, -R0, 0x10, RZ ;  /* 0x0000001000027810 */ /* 0x000fe40007ffe1ff */
[----:B------:R-:W-:Y:S02]  /*61b0*/  LOP3.LUT R5, R5, 0xf, RZ, 0xc0, !PT ;  /* 0x0000000f05057812 */ /* 0x000fe400078ec0ff */
[----:B------:R-:W-:-:S02]  /*61c0*/  LOP3.LUT R4, R4, 0xf, RZ, 0xc0, !PT ;  /* 0x0000000f04047812 */ /* 0x000fc400078ec0ff */
[----:B------:R-:W-:Y:S01]  /*61d0*/  LOP3.LUT R2, R2, 0xf, RZ, 0xc0, !PT ;  /* 0x0000000f02027812 */ /* 0x000fe200078ec0ff */
[----:B------:R2:W-:Y:S04]  /*61e0*/  STL [R1+0x20], R5 ;  /* 0x0000200501007387 */ /* 0x0005e80000100800 */
[----:B------:R2:W-:Y:S04]  /*61f0*/  STL [R1+0x1c], R4 ;  /* 0x00001c0401007387 */ /* 0x0005e80000100800 */
[----:B------:R2:W-:Y:S04]  /*6200*/  STL [R1+0x18], R2 ;  /* 0x0000180201007387 */ /* 0x0005e80000100800 */
[----:B------:R2:W-:Y:S01]  /*6210*/  STL [R1+0x10], R214 ;  /* 0x000010d601007387 */ /* 0x0005e20000100800 */
[----:B------:R-:W-:Y:S05]  /*6220*/  BRA `(.L_x_772) ;  /* 0x0000051000007947 */ /* 0x000fea0003800000 */
.L_x_774:
[----:B------:R-:W2:Y:S01]  /*6230*/  LDL R0, [R1+0x4] ;  /* 0x0000040001007983 */ /* 0x000ea20000100800 */
[----:B------:R-:W-:Y:S01]  /*6240*/  UIMAD UR4, UR9, 0x60, UR11 ;  /* 0x00000060090478a4 */ /* 0x000fe2000f8e020b */
[----:B------:R-:W-:Y:S01]  /*6250*/  PLOP3.LUT P0, PT, PT, PT, UP0, 0x80, 0x0 ;  /* 0x000000000000781c */ /* 0x000fe20003f0f008 */
[----:B------:R-:W-:Y:S01]  /*6260*/  IMAD.MOV.U32 R249, RZ, RZ, RZ ;  /* 0x000000fffff97224 */ /* 0x000fe200078e00ff */
[----:B------:R-:W3:Y:S01]  /*6270*/  LDL.64 R204, [R1+0x50] ;  /* 0x0000500001cc7983 */ /* 0x000ee20000100a00 */
[----:B------:R-:W-:Y:S02]  /*6280*/  IMAD.SHL.U32 R213, R252, 0x2, RZ ;  /* 0x00000002fcd57824 */ /* 0x000fe400078e00ff */
[----:B------:R-:W-:Y:S01]  /*6290*/  IMAD.U32 R250, RZ, RZ, UR4 ;  /* 0x00000004fffa7e24 */ /* 0x000fe2000f8e00ff */
[----:B------:R-:W4:Y:S04]  /*62a0*/  LDL R203, [R1+0x3c] ;  /* 0x00003c0001cb7983 */ /* 0x000f280000100800 */
[----:B------:R-:W5:Y:S04]  /*62b0*/  LDL R200, [R1+0x38] ;  /* 0x0000380001c87983 */ /* 0x000f680000100800 */
[----:B------:R-:W3:Y:S04]  /*62c0*/  LDL R201, [R1+0x44] ;  /* 0x0000440001c97983 */ /* 0x000ee80000100800 */
[----:B------:R-:W3:Y:S04]  /*62d0*/  LDL R214, [R1+0x40] ;  /* 0x0000400001d67983 */ /* 0x000ee80000100800 */
[----:B------:R-:W3:Y:S04]  /*62e0*/  LDL R215, [R1+0x4c] ;  /* 0x00004c0001d77983 */ /* 0x000ee80000100800 */
[----:B------:R-:W3:Y:S01]  /*62f0*/  LDL R212, [R1+0x48] ;  /* 0x0000480001d47983 */ /* 0x000ee20000100800 */
[----:B--2---:R-:W-:Y:S05]  /*6300*/  IADD3 R250, R250, -0x60, R0 ;  /* 0xffffffa0fafa7810 */ /* 0x004fea0007ffe000 */
[----:B------:R-:W-:Y:S01]  /*6310*/  @P0 IMAD.HI.U32 R2, R250, c[0x0][0x2bc], RZ ;  /* 0x0000af00fa020a27 */ /* 0x000fe200078e00ff */
[----:B------:R-:W-:Y:S03]  /*6320*/  PLOP3.LUT P0, PT, PT, PT, UP0, 0x80, 0x0 ;  /* 0x000000000000781c */ /* 0x000fe60003f0f008 */
[----:B------:R-:W-:Y:S10]  /*6330*/  IMAD.MOV.U32 R0, RZ, RZ, R250 ;  /* 0x000000ffff007224 */ /* 0x000ff400078e00fa */
[----:B------:R-:W-:Y:S04]  /*6340*/  @P0 SHF.R.U32.HI R0, RZ, c[0x0][0x2c0], R2 ;  /* 0x0000b000ff000a19 */ /* 0x000fe80000011602 */
[C---:B------:R-:W-:Y:S04]  /*6350*/  @!P3 IADD3 R181, P0, R0.reuse, UR16, RZ ;  /* 0x0000001000b5bc10 */ /* 0x040fe8000ff1e0ff */
[----:B------:R-:W-:Y:S01]  /*6360*/  @!P3 LEA.HI.X.SX32 R2, R0, UR14, 0x1, P0 ;  /* 0x0000000e0002bc11 */ /* 0x000fe200080f0eff */
[----:B------:R-:W-:Y:S01]  /*6370*/  IMAD.MOV R0, RZ, RZ, -R0 ;  /* 0x000000ffff007224 */ /* 0x000fe200078e0a00 */
[C---:B------:R-:W-:Y:S03]  /*6380*/  @!P3 LEA R184, P0, R181.reuse, c[0x0][0x2a0], 0x2 ;  /* 0x0000a800b5b8ba11 */ /* 0x040fe600078010ff */
[----:B------:R-:W-:Y:S01]  /*6390*/  IMAD R250, R0, c[0x0][0x2b8], R250 ;  /* 0x0000ae0000fa7a24 */ /* 0x000fe200078e02fa */
[----:B------:R-:W-:Y:S04]  /*63a0*/  @!P3 LEA.HI.X R185, R181, c[0x0][0x2a4], R2, 0x2, P0 ;  /* 0x0000a900b5b9ba11 */ /* 0x000fe800000f1402 */
[----:B------:R-:W-:Y:S01]  /*63b0*/  SHF.R.S32.HI R0, RZ, 0x1f, R250 ;  /* 0x0000001fff007819 */ /* 0x000fe200000114fa */
[----:B------:R1:W2:Y:S04]  /*63c0*/  @!P3 LDG.E R249, [R184.64] ;  /* 0x0000000cb8f9b981 */ /* 0x0002a8000c1e1900 */
        /* <DEDUP_REMOVED lines=11> */
[----:B------:R-:W-:Y:S01]  /*6480*/  LEA.HI.X R0, R181, c[0x0][0x1cc], R0, 0x1, P0 ;  /* 0x00007300b5007a11 */ /* 0x000fe200000f0c00 */
[----:B------:R-:W3:Y:S04]  /*6490*/  SHFL.IDX PT, R192, R2, RZ, 0x181f ;  /* 0x00181fff02c07589 */ /* 0x000ee800000e0000 */
[----:B------:R-:W1:Y:S04]  /*64a0*/  SHFL.IDX PT, R181, R0, RZ, 0x181f ;  /* 0x00181fff00b57589 */ /* 0x000e6800000e0000 */
[----:B------:R-:W-:Y:S04]  /*64b0*/  SHFL.IDX PT, R184, R0, 0x1, 0x181f ;  /* 0x00381f0000b87f89 */ /* 0x000fe800000e0000 */
[----:B------:R-:W-:Y:S01]  /*64c0*/  SHFL.IDX PT, R0, R0, 0x2, 0x181f ;  /* 0x00581f0000007f89 */ /* 0x000fe200000e0000 */
[----:B---3--:R-:W-:Y:S05]  /*64d0*/  IADD3 R186, P0, R204, R192, RZ ;  /* 0x000000c0ccba7210 */ /* 0x008fea0007f1e0ff */
[----:B-1----:R-:W-:Y:S01]  /*64e0*/  IMAD.X R187, R205, 0x1, R181, P0 ;  /* 0x00000001cdbb7824 */ /* 0x002fe200000e06b5 */
[C---:B----4-:R-:W-:Y:S04]  /*64f0*/  IADD3 R198, P0, R192.reuse, R203, RZ ;  /* 0x000000cbc0c67210 */ /* 0x050fe80007f1e0ff */
[----:B------:R1:W-:Y:S01]  /*6500*/  LDGSTS.E.BYPASS.LTC128B.128 [R213+0xc100], [R186.64], !P6 ;  /* 0x0c100000bad57fae */ /* 0x0003e2000f101d4c */
[C---:B-----5:R-:W-:Y:S01]  /*6510*/  IMAD.X R199, R181.reuse, 0x1, R200, P0 ;  /* 0x00000001b5c77824 */ /* 0x060fe200000e06c8 */
[C---:B------:R-:W-:Y:S04]  /*6520*/  IADD3 R194, P0, R192.reuse, R201, RZ ;  /* 0x000000c9c0c27210 */ /* 0x040fe80007f1e0ff */
[----:B------:R2:W-:Y:S01]  /*6530*/  LDGSTS.E.BYPASS.LTC128B.128 [R213+0xf100], [R198.64], !P5 ;  /* 0x0f100000c6d57fae */ /* 0x0005e2000e901d4c */
[C---:B------:R-:W-:Y:S01]  /*6540*/  IMAD.X R195, R181.reuse, 0x1, R214, P0 ;  /* 0x00000001b5c37824 */ /* 0x040fe200000e06d6 */
[----:B------:R-:W-:Y:S04]  /*6550*/  IADD3 R192, P0, R192, R215, RZ ;  /* 0x000000d7c0c07210 */ /* 0x000fe80007f1e0ff */
[----:B------:R3:W-:Y:S01]  /*6560*/  LDGSTS.E.BYPASS.LTC128B.128 [R213+0x12100], [R194.64], !P4 ;  /* 0x12100000c2d57fae */ /* 0x0007e2000e101d4c */
[----:B------:R-:W-:Y:S03]  /*6570*/  IMAD.X R193, R181, 0x1, R212, P0 ;  /* 0x00000001b5c17824 */ /* 0x000fe600000e06d4 */
[----:B------:R-:W4:Y:S04]  /*6580*/  SHFL.IDX PT, R181, R2, 0x1, 0x181f ;  /* 0x00381f0002b57f89 */ /* 0x000f2800000e0000 */
[----:B------:R-:W5:Y:S04]  /*6590*/  SHFL.IDX PT, R2, R2, 0x2, 0x181f ;  /* 0x00581f0002027f89 */ /* 0x000f6800000e0000 */
[----:B------:R1:W-:Y:S01]  /*65a0*/  LDGSTS.E.BYPASS.LTC128B.128 [R213+0x15100], [R192.64], !P1 ;  /* 0x15100000c0d57fae */ /* 0x0003e2000c901d4c */
[----:B----4-:R-:W-:Y:S05]  /*65b0*/  IADD3 R190, P0, R204, R181, RZ ;  /* 0x000000b5ccbe7210 */ /* 0x010fea0007f1e0ff */
[----:B------:R-:W-:Y:S01]  /*65c0*/  IMAD.X R191, R205, 0x1, R184, P0 ;  /* 0x00000001cdbf7824 */ /* 0x000fe200000e06b8 */
[C---:B------:R-:W-:Y:S04]  /*65d0*/  IADD3 R188, P0, R181.reuse, R203, RZ ;  /* 0x000000cbb5bc7210 */ /* 0x040fe80007f1e0ff */
[----:B------:R4:W-:Y:S01]  /*65e0*/  LDGSTS.E.BYPASS.LTC128B.128 [R213+0xd100], [R190.64], !P6 ;  /* 0x0d100000bed57fae */ /* 0x0009e2000f101d4c */
[C---:B------:R-:W-:Y:S01]  /*65f0*/  IMAD.X R189, R184.reuse, 0x1, R200, P0 ;  /* 0x00000001b8bd7824 */ /* 0x040fe200000e06c8 */
[C---:B-1----:R-:W-:Y:S04]  /*6600*/  IADD3 R186, P0, R181.reuse, R201, RZ ;  /* 0x000000c9b5ba7210 */ /* 0x042fe80007f1e0ff */
[----:B------:R4:W-:Y:S01]  /*6610*/  LDGSTS.E.BYPASS.LTC128B.128 [R213+0x10100], [R188.64], !P5 ;  /* 0x10100000bcd57fae */ /* 0x0009e2000e901d4c */
[C---:B------:R-:W-:Y:S01]  /*6620*/  IMAD.X R187, R184.reuse, 0x1, R214, P0 ;  /* 0x00000001b8bb7824 */ /* 0x040fe200000e06d6 */
[----:B------:R-:W-:Y:S04]  /*6630*/  IADD3 R196, P0, R181, R215, RZ ;  /* 0x000000d7b5c47210 */ /* 0x000fe80007f1e0ff */
[----:B------:R4:W-:Y:S01]  /*6640*/  LDGSTS.E.BYPASS.LTC128B.128 [R213+0x13100], [R186.64], !P4 ;  /* 0x13100000bad57fae */ /* 0x0009e2000e101d4c */
[----:B------:R-:W-:Y:S01]  /*6650*/  IMAD.X R197, R184, 0x1, R212, P0 ;  /* 0x00000001b8c57824 */ /* 0x000fe200000e06d4 */
[----:B-----5:R-:W-:Y:S04]  /*6660*/  IADD3 R184, P0, R204, R2, RZ ;  /* 0x00000002ccb87210 */ /* 0x020fe80007f1e0ff */
[----:B------:R4:W-:Y:S01]  /*6670*/  LDGSTS.E.BYPASS.LTC128B.128 [R213+0x16100], [R196.64], !P1 ;  /* 0x16100000c4d57fae */ /* 0x0009e2000c901d4c */
[----:B------:R-:W-:Y:S01]  /*6680*/  IMAD.X R185, R205, 0x1, R0, P0 ;  /* 0x00000001cdb97824 */ /* 0x000fe200000e0600 */
[----:B---3--:R-:W-:Y:S04]  /*6690*/  IADD3 R194, P0, R2, R203, RZ ;  /* 0x000000cb02c27210 */ /* 0x008fe80007f1e0ff */
[----:B------:R4:W-:Y:S01]  /*66a0*/  LDGSTS.E.BYPASS.LTC128B.128 [R213+0xe100], [R184.64], !P6 ;  /* 0x0e100000b8d57fae */ /* 0x0009e2000f101d4c */
[----:B------:R-:W-:Y:S01]  /*66b0*/  IMAD.X R195, R0, 0x1, R200, P0 ;  /* 0x0000000100c37824 */ /* 0x000fe200000e06c8 */
[----:B------:R-:W-:Y:S04]  /*66c0*/  IADD3 R192, P0, R2, R201, RZ ;  /* 0x000000c902c07210 */ /* 0x000fe80007f1e0ff */
[----:B------:R4:W-:Y:S01]  /*66d0*/  LDGSTS.E.BYPASS.LTC128B.128 [R213+0x11100], [R194.64], !P5 ;  /* 0x11100000c2d57fae */ /* 0x0009e2000e901d4c */
[----:B------:R-:W-:Y:S01]  /*66e0*/  IMAD.X R193, R0, 0x1, R214, P0 ;  /* 0x0000000100c17824 */ /* 0x000fe200000e06d6 */
[----:B--2---:R-:W-:Y:S04]  /*66f0*/  IADD3 R198, P0, R2, R215, RZ ;  /* 0x000000d702c67210 */ /* 0x004fe80007f1e0ff */
[----:B------:R4:W-:Y:S01]  /*6700*/  LDGSTS.E.BYPASS.LTC128B.128 [R213+0x14100], [R192.64], !P4 ;  /* 0x14100000c0d57fae */ /* 0x0009e2000e101d4c */
[----:B------:R-:W-:Y:S05]  /*6710*/  IMAD.X R199, R0, 0x1, R212, P0 ;  /* 0x0000000100c77824 */ /* 0x000fea00000e06d4 */
[----:B------:R4:W-:Y:S01]  /*6720*/  LDGSTS.E.BYPASS.LTC128B.128 [R213+0x17100], [R198.64], !P1 ;  /* 0x17100000c6d57fae */ /* 0x0009e2000c901d4c */
[----:B------:R-:W-:-:S05]  /*6730*/  BRA `(.L_x_773) ;  /* 0x000018c000007947 */ /* 0x000fca0003800000 */
.L_x_772:
[----:B------:R-:W3:Y:S01]  /*6740*/  LDL R13, [R1+0x24] ;  /* 0x00002400010d7983 */ /* 0x000ee20000100800 */
[----:B------:R-:W-:Y:S01]  /*6750*/  SHF.R.S32.HI R0, RZ, 0x1f, R250 ;  /* 0x0000001fff007819 */ /* 0x000fe200000114fa */
[----:B--2---:R-:W-:Y:S01]  /*6760*/  IMAD.WIDE.U32 R4, R250, c[0x0][0x208], RZ ;  /* 0x00008200fa047a25 */ /* 0x004fe200078e00ff */
[----:B------:R-:W-:Y:S01]  /*6770*/  SHF.R.S32.HI R2, RZ, 0x1f, R249 ;  /* 0x0000001fff027819 */ /* 0x000fe200000114f9 */
[----:B------:R-:W3:Y:S01]  /*6780*/  LDL.64 R18, [R1+0x50] ;  /* 0x0000500001127983 */ /* 0x000ee20000100a00 */
[----:B------:R-:W-:Y:S04]  /*6790*/  DEPBAR.LE SB0, 0x0 ;  /* 0x000080000000791a */ /* 0x000fe80000000000 */
[----:B------:R-:W2:Y:S01]  /*67a0*/  LDL R12, [R1+0x20] ;  /* 0x00002000010c7983 */ /* 0x000ea20000100800 */
[----:B------:R-:W-:Y:S01]  /*67b0*/  IMAD R0, R0, c[0x0][0x208], RZ ;  /* 0x0000820000007a24 */ /* 0x000fe200078e02ff */
[----:B------:R-:W-:Y:S01]  /*67c0*/  UISETP.GE.AND UP1, UPT, UR9, 0x1, UPT ;  /* 0x000000010900788c */ /* 0x000fe2000bf26270 */
[----:B------:R-:W-:Y:S01]  /*67d0*/  IMAD R2, R2, c[0x0][0x218], RZ ;  /* 0x0000860002027a24 */ /* 0x000fe200078e02ff */
[----:B------:R-:W2:Y:S01]  /*67e0*/  LDL R17, [R1+0x3c] ;  /* 0x00003c0001117983 */ /* 0x000ea20000100800 */
[----:B------:R-:W-:Y:S02]  /*67f0*/  IMAD R0, R250, c[0x0][0x20c], R0 ;  /* 0x00008300fa007a24 */ /* 0x000fe400078e0200 */
[----:B------:R-:W-:Y:S01]  /*6800*/  IMAD R2, R249, c[0x0][0x21c], R2 ;  /* 0x00008700f9027a24 */ /* 0x000fe200078e0202 */
[----:B------:R-:W4:Y:S01]  /*6810*/  LDL R7, [R1+0x1c] ;  /* 0x00001c0001077983 */ /* 0x000f220000100800 */
[----:B------:R-:W-:Y:S03]  /*6820*/  IMAD.IADD R5, R5, 0x1, R0 ;  /* 0x0000000105057824 */ /* 0x000fe600078e0200 */
[----:B------:R-:W5:Y:S01]  /*6830*/  LDL R16, [R1+0x38] ;  /* 0x0000380001107983 */ /* 0x000f620000100800 */
[----:B------:R-:W-:Y:S03]  /*6840*/  IMAD.WIDE.U32 R4, R249, c[0x0][0x218], R4 ;  /* 0x00008600f9047a25 */ /* 0x000fe600078e0004 */
[----:B------:R-:W4:Y:S04]  /*6850*/  LDL R11, [R1+0x44] ;  /* 0x00004400010b7983 */ /* 0x000f280000100800 */
[----:B------:R-:W-:Y:S01]  /*6860*/  BAR.SYNC.DEFER_BLOCKING 0x0 ;  /* 0x0000000000007b1d */ /* 0x000fe20000010000 */
[----:B------:R-:W-:Y:S04]  /*6870*/  IADD3 R0, P0, R4, UR22, RZ ;  /* 0x0000001604007c10 */ /* 0x000fe8000ff1e0ff */
[----:B------:R-:W-:Y:S02]  /*6880*/  IADD3.X R2, R5, UR5, R2, P0, !PT ;  /* 0x0000000505027c10 */ /* 0x000fe400087fe402 */
[C---:B------:R-:W-:Y:S04]  /*6890*/  LEA R30, P0, R0.reuse, c[0x0][0x1f8], 0x1 ;  /* 0x00007e00001e7a11 */ /* 0x040fe800078008ff */
[----:B------:R-:W-:Y:S01]  /*68a0*/  LEA.HI.X R0, R0, c[0x0][0x1fc], R2, 0x1, P0 ;  /* 0x00007f0000007a11 */ /* 0x000fe200000f0c02 */
[----:B------:R-:W-:Y:S04]  /*68b0*/  LDSM.16.M88.4 R48, [R248] ;  /* 0x00000000f830783b */ /* 0x000fe80000000200 */
[----:B------:R-:W2:Y:S04]  /*68c0*/  LDL R6, [R1+0x18] ;  /* 0x0000180001067983 */ /* 0x000ea80000100800 */
[----:B------:R-:W2:Y:S04]  /*68d0*/  LDL R10, [R1+0x40] ;  /* 0x00004000010a7983 */ /* 0x000ea80000100800 */
[----:B------:R-:W2:Y:S04]  /*68e0*/  LDL R9, [R1+0x4c] ;  /* 0x00004c0001097983 */ /* 0x000ea80000100800 */
[----:B------:R-:W2:Y:S04]  /*68f0*/  LDL R8, [R1+0x48] ;  /* 0x0000480001087983 */ /* 0x000ea80000100800 */
[----:B------:R-:W2:Y:S04]  /*6900*/  LDL.LU R181, [R1+0x10] ;  /* 0x0000100001b57983 */ /* 0x000ea80000300800 */
[----:B------:R-:W3:Y:S04]  /*6910*/  SHFL.IDX PT, R44, R30, 0x2, 0x181f ;  /* 0x00581f001e2c7f89 */ /* 0x000ee800000e0000 */
[----:B------:R-:W1:Y:S04]  /*6920*/  SHFL.IDX PT, R2, R0, 0x2, 0x181f ;  /* 0x00581f0000027f89 */ /* 0x000e6800000e0000 */
[----:B------:R-:W1:Y:S04]  /*6930*/  SHFL.IDX PT, R14, R30, RZ, 0x181f ;  /* 0x00181fff1e0e7589 */ /* 0x000e6800000e0000 */
[----:B------:R-:W-:Y:S04]  /*6940*/  SHFL.IDX PT, R30, R30, 0x1, 0x181f ;  /* 0x00381f001e1e7f89 */ /* 0x000fe800000e0000 */
[----:B------:R-:W-:Y:S04]  /*6950*/  LDSM.16.M88.4 R24, [R247+0xd100] ;  /* 0x00d10000f718783b */ /* 0x000fe80000000200 */
[----:B------:R-:W-:Y:S04]  /*6960*/  LDSM.16.M88.4 R32, [R247+0xd900] ;  /* 0x00d90000f720783b */ /* 0x000fe80000000200 */
[----:B------:R-:W-:Y:S04]  /*6970*/  LDSM.16.M88.4 R40, [R247+0xe100] ;  /* 0x00e10000f728783b */ /* 0x000fe80000000200 */
[----:B------:R-:W-:Y:S04]  /*6980*/  LDSM.16.M88.4 R184, [R247+0xe900] ;  /* 0x00e90000f7b8783b */ /* 0x000fe80000000200 */
[----:B------:R-:W-:Y:S04]  /*6990*/  LDSM.16.M88.4 R188, [R246] ;  /* 0x00000000f6bc783b */ /* 0x000fe80000000200 */
[----:B------:R-:W-:Y:S04]  /*69a0*/  LDSM.16.M88.4 R192, [R245] ;  /* 0x00000000f5c0783b */ /* 0x000fe80000000200 */
[----:B------:R-:W-:Y:S04]  /*69b0*/  LDSM.16.M88.4 R196, [R237] ;  /* 0x00000000edc4783b */ /* 0x000fe80000000200 */
[----:B------:R-:W-:Y:S04]  /*69c0*/  LDSM.16.M88.4 R200, [R236] ;  /* 0x00000000ecc8783b */ /* 0x000fe80000000200 */
[----:B------:R-:W-:Y:S04]  /*69d0*/  LDSM.16.M88.4 R204, [R235] ;  /* 0x00000000ebcc783b */ /* 0x000fe80000000200 */
[----:B------:R-:W-:Y:S04]  /*69e0*/  LDSM.16.M88.4 R208, [R234] ;  /* 0x00000000ead0783b */ /* 0x000fe80000000200 */
[----:B------:R-:W-:Y:S01]  /*69f0*/  LDSM.16.M88.4 R212, [R233] ;  /* 0x00000000e9d4783b */ /* 0x000fe20000000200 */
[----:B--2---:R-:W-:Y:S02]  /*6a00*/  LOP3.LUT R181, R181, 0xffffffef, RZ, 0xc0, !PT ;  /* 0xffffffefb5b57812 */ /* 0x004fe400078ec0ff */
[----:B---3--:R-:W-:Y:S02]  /*6a10*/  IADD3 R28, P1, P0, R13, R44, R18 ;  /* 0x0000002c0d1c7210 */ /* 0x008fe4000783e012 */
[----:B------:R-:W-:Y:S02]  /*6a20*/  @P3 LOP3.LUT R181, R181, 0x10, RZ, 0xfc, !PT ;  /* 0x00000010b5b53812 */ /* 0x000fe400078efcff */
[----:B-1----:R-:W-:Y:S02]  /*6a30*/  IADD3.X R29, RZ, R2, R19, P1, P0 ;  /* 0x00000002ff1d7210 */ /* 0x002fe40000fe0413 */
[----:B------:R-:W-:Y:S01]  /*6a40*/  IADD3 R38, P1, P0, R12, R44, R17 ;  /* 0x0000002c0c267210 */ /* 0x000fe2000783e011 */
[----:B------:R-:W-:Y:S03]  /*6a50*/  STL [R1+0x10], R181 ;  /* 0x000010b501007387 */ /* 0x000fe60000100800 */
[----:B-----5:R-:W-:Y:S02]  /*6a60*/  IADD3.X R39, RZ, R2, R16, P1, P0 ;  /* 0x00000002ff277210 */ /* 0x020fe40000fe0410 */
[----:B----4-:R-:W-:Y:S04]  /*6a70*/  IADD3 R36, P1, P0, R7, R44, R11 ;  /* 0x0000002c07247210 */ /* 0x010fe8000783e00b */
[----:B------:R-:W-:Y:S02]  /*6a80*/  IADD3.X R37, RZ, R2, R10, P1, P0 ;  /* 0x00000002ff257210 */ /* 0x000fe40000fe040a */
[----:B------:R-:W-:Y:S04]  /*6a90*/  IADD3 R44, P1, P0, R6, R44, R9 ;  /* 0x0000002c062c7210 */ /* 0x000fe8000783e009 */
[----:B------:R-:W-:Y:S02]  /*6aa0*/  IADD3.X R45, RZ, R2, R8, P1, P0 ;  /* 0x00000002ff2d7210 */ /* 0x000fe40000fe0408 */
[----:B------:R-:W1:Y:S01]  /*6ab0*/  SHFL.IDX PT, R2, R0, RZ, 0x181f ;  /* 0x00181fff00027589 */ /* 0x000e6200000e0000 */
[----:B------:R-:W-:Y:S03]  /*6ac0*/  IADD3 R46, P0, R18, R14, RZ ;  /* 0x0000000e122e7210 */ /* 0x000fe60007f1e0ff */
[----:B------:R-:W2:Y:S02]  /*6ad0*/  SHFL.IDX PT, R0, R0, 0x1, 0x181f ;  /* 0x00381f0000007f89 */ /* 0x000ea400000e0000 */
[C---:B-1----:R-:W-:Y:S01]  /*6ae0*/  IMAD.X R47, R19.reuse, 0x1, R2, P0 ;  /* 0x00000001132f7824 */ /* 0x042fe200000e0602 */
[----:B------:R-:W-:Y:S05]  /*6af0*/  IADD3 R6, P0, R14, R17, RZ ;  /* 0x000000110e067210 */ /* 0x000fea0007f1e0ff */
[----:B------:R-:W-:Y:S01]  /*6b00*/  IMAD.X R7, R2, 0x1, R16, P0 ;  /* 0x0000000102077824 */ /* 0x000fe200000e0610 */
[----:B------:R-:W-:Y:S05]  /*6b10*/  IADD3 R4, P0, R14, R11, RZ ;  /* 0x0000000b0e047210 */ /* 0x000fea0007f1e0ff */
[----:B------:R-:W-:Y:S01]  /*6b20*/  IMAD.X R5, R2, 0x1, R10, P0 ;  /* 0x0000000102057824 */ /* 0x000fe200000e060a */
[----:B------:R-:W-:Y:S05]  /*6b30*/  IADD3 R14, P0, R14, R9, RZ ;  /* 0x000000090e0e7210 */ /* 0x000fea0007f1e0ff */
[----:B------:R-:W-:Y:S01]  /*6b40*/  IMAD.X R15, R2, 0x1, R8, P0 ;  /* 0x00000001020f7824 */ /* 0x000fe200000e0608 */
[----:B------:R-:W-:Y:S01]  /*6b50*/  IADD3 R12, P0, R18, R30, RZ ;  /* 0x0000001e120c7210 */ /* 0x000fe20007f1e0ff */
[----:B------:R-:W-:Y:S04]  /*6b60*/  IMAD.SHL.U32 R2, R252, 0x2, RZ ;  /* 0x00000002fc027824 */ /* 0x000fe800078e00ff */
[----:B--2---:R-:W-:Y:S01]  /*6b70*/  IMAD.X R13, R19, 0x1, R0, P0 ;  /* 0x00000001130d7824 */ /* 0x004fe200000e0600 */
[----:B------:R-:W-:Y:S05]  /*6b80*/  IADD3 R22, P0, R30, R17, RZ ;  /* 0x000000111e167210 */ /* 0x000fea0007f1e0ff */
[----:B------:R-:W-:Y:S01]  /*6b90*/  IMAD.X R23, R0, 0x1, R16, P0 ;  /* 0x0000000100177824 */ /* 0x000fe200000e0610 */
[----:B------:R-:W-:Y:S01]  /*6ba0*/  IADD3 R20, P0, R30, R11, RZ ;  /* 0x0000000b1e147210 */ /* 0x000fe20007f1e0ff */
[----:B------:R-:W-:Y:S04]  /*6bb0*/  LDSM.16.M88.4 R16, [R247+0xc900] ;  /* 0x00c90000f710783b */ /* 0x000fe80000000200 */
[----:B------:R-:W-:Y:S01]  /*6bc0*/  IMAD.X R21, R0, 0x1, R10, P0 ;  /* 0x0000000100157824 */ /* 0x000fe200000e060a */
[----:B------:R-:W-:Y:S05]  /*6bd0*/  IADD3 R30, P0, R30, R9, RZ ;  /* 0x000000091e1e7210 */ /* 0x000fea0007f1e0ff */
[----:B------:R-:W-:Y:S02]  /*6be0*/  IMAD.X R31, R0, 0x1, R8, P0 ;  /* 0x00000001001f7824 */ /* 0x000fe400000e0608 */
[----:B------:R-:W2:Y:S04]  /*6bf0*/  LDL R0, [R1+0x8] ;  /* 0x0000080001007983 */ /* 0x000ea80000100800 */
[----:B------:R-:W1:Y:S04]  /*6c00*/  LDSM.16.M88.4 R8, [R247+0xc100] ;  /* 0x00c10000f708783b */ /* 0x000e680000000200 */
[----:B------:R-:W-:Y:S01]  /*6c10*/  @!PT LDS RZ, [RZ] ;  /* 0x00000000fffff984 */ /* 0x000fe20000000800 */
[----:B------:R-:W-:Y:S01]  /*6c20*/  @!PT LDS RZ, [RZ] ;  /* 0x00000000fffff984 */ /* 0x000fe20000000800 */
[----:B------:R-:W-:Y:S01]  /*6c30*/  @!PT LDS RZ, [RZ] ;  /* 0x00000000fffff984 */ /* 0x000fe20000000800 */
[----:B------:R3:W-:Y:S04]  /*6c40*/  LDGSTS.E.BYPASS.LTC128B.128 [R2+0x100], [R46.64], !P6 ;  /* 0x001000002e027fae */ /* 0x0007e8000f101d4c */
[----:B------:R1:W-:Y:S04]  /*6c50*/  LDGSTS.E.BYPASS.LTC128B.128 [R2+0x3100], [R6.64], !P5 ;  /* 0x0310000006027fae */ /* 0x0003e8000e901d4c */
[----:B------:R1:W-:Y:S04]  /*6c60*/  LDGSTS.E.BYPASS.LTC128B.128 [R2+0x6100], [R4.64], !P4 ;  /* 0x0610000004027fae */ /* 0x0003e8000e101d4c */
[----:B---3--:R-:W3:Y:S04]  /*6c70*/  LDL R46, [R1+0x30] ;  /* 0x00003000012e7983 */ /* 0x008ee80000100800 */
[----:B------:R-:W4:Y:S01]  /*6c80*/  LDL R47, [R1+0x2c] ;  /* 0x00002c00012f7983 */ /* 0x000f220000100800 */
[C---:B-1----:R-:W-:Y:S08]  /*6c90*/  HMMA.16816.F32.BF16 R4, R48.reuse, R8, RZ ;  /* 0x000000083004723c */ /* 0x042ff000000418ff */
[C---:B------:R-:W-:Y:S01]  /*6ca0*/  HMMA.16816.F32.BF16 R8, R48.reuse, R10, RZ ;  /* 0x0000000a3008723c */ /* 0x040fe200000418ff */
[----:B--2---:R-:W-:Y:S02]  /*6cb0*/  ISETP.GE.AND P1, PT, R0, c[0x0][0x1d4], PT ;  /* 0x0000750000007a0c */ /* 0x004fe40003f26270 */
[----:B------:R-:W2:Y:S11]  /*6cc0*/  LDL R0, [R1+0x28] ;  /* 0x0000280001007983 */ /* 0x000eb60000100800 */
[----:B------:R1:W-:Y:S04]  /*6cd0*/  LDGSTS.E.BYPASS.LTC128B.128 [R2+0x9100], [R14.64], !P1 ;  /* 0x091000000e027fae */ /* 0x0003e8000c901d4c */
[----:B------:R1:W-:Y:S04]  /*6ce0*/  LDGSTS.E.BYPASS.LTC128B.128 [R2+0x1100], [R12.64], !P6 ;  /* 0x011000000c027fae */ /* 0x0003e8000f101d4c */
[----:B------:R5:W-:Y:S04]  /*6cf0*/  LDGSTS.E.BYPASS.LTC128B.128 [R2+0x4100], [R22.64], !P5 ;  /* 0x0410000016027fae */ /* 0x000be8000e901d4c */
[----:B------:R5:W-:Y:S04]  /*6d00*/  LDGSTS.E.BYPASS.LTC128B.128 [R2+0x7100], [R20.64], !P4 ;  /* 0x0710000014027fae */ /* 0x000be8000e101d4c */
[----:B------:R5:W-:Y:S01]  /*6d10*/  LDGSTS.E.BYPASS.LTC128B.128 [R2+0xa100], [R30.64], !P1 ;  /* 0x0a1000001e027fae */ /* 0x000be2000c901d4c */
[----:B---3--:R-:W-:Y:S02]  /*6d20*/  ISETP.NE.U32.AND P0, PT, R46, RZ, PT ;  /* 0x000000ff2e00720c */ /* 0x008fe40003f05070 */
[----:B----4-:R-:W-:Y:S01]  /*6d30*/  ISETP.NE.U32.AND P3, PT, R47, RZ, PT ;  /* 0x000000ff2f00720c */ /* 0x010fe20003f65070 */
[C---:B-1----:R-:W-:Y:S10]  /*6d40*/  HMMA.16816.F32.BF16 R12, R48.reuse, R16, RZ ;  /* 0x00000010300c723c */ /* 0x042ff400000418ff */
[----:B------:R1:W-:Y:S01]  /*6d50*/  LDGSTS.E.BYPASS.LTC128B.128.ZFILL [R2+0x2100], [R28.64], P0 ;  /* 0x021000001c027fae */ /* 0x0003e20008141d4c */
[C---:B------:R-:W-:Y:S03]  /*6d60*/  HMMA.16816.F32.BF16 R16, R48.reuse, R18, RZ ;  /* 0x000000123010723c */ /* 0x040fe600000418ff */
[----:B------:R3:W-:Y:S01]  /*6d70*/  LDGSTS.E.BYPASS.LTC128B.128.ZFILL [R2+0x5100], [R38.64], P3 ;  /* 0x0510000026027fae */ /* 0x0007e20009941d4c */
[----:B------:R-:W-:Y:S04]  /*6d80*/  LOP3.LUT P3, RZ, R181, 0x10, RZ, 0xc0, !PT ;  /* 0x00000010b5ff7812 */ /* 0x000fe8000786c0ff */
[C---:B-----5:R-:W-:Y:S08]  /*6d90*/  HMMA.16816.F32.BF16 R20, R48.reuse, R24, RZ ;  /* 0x000000183014723c */ /* 0x060ff000000418ff */
[C---:B------:R-:W-:Y:S08]  /*6da0*/  HMMA.16816.F32.BF16 R24, R48.reuse, R26, RZ ;  /* 0x0000001a3018723c */ /* 0x040ff000000418ff */
[C---:B-1----:R-:W-:Y:S08]  /*6db0*/  HMMA.16816.F32.BF16 R28, R48.reuse, R32, RZ ;  /* 0x00000020301c723c */ /* 0x042ff000000418ff */
[C---:B------:R-:W-:Y:S01]  /*6dc0*/  HMMA.16816.F32.BF16 R32, R48.reuse, R34, RZ ;  /* 0x000000223020723c */ /* 0x040fe200000418ff */
[----:B--2---:R-:W-:Y:S11]  /*6dd0*/  ISETP.NE.U32.AND P0, PT, R0, RZ, PT ;  /* 0x000000ff0000720c */ /* 0x004ff60003f05070 */
[----:B------:R-:W-:Y:S02]  /*6de0*/  @!UPT UIADD3 URZ, URZ, URZ, URZ ;  /* 0x0000003f3f3ff290 */ /* 0x000fe4000fffe03f */
[----:B------:R3:W-:Y:S01]  /*6df0*/  LDGSTS.E.BYPASS.LTC128B.128.ZFILL [R2+0x8100], [R36.64], P0 ;  /* 0x0810000024027fae */ /* 0x0007e20008141d4c */
[----:B------:R-:W-:Y:S03]  /*6e00*/  PLOP3.LUT P0, PT, PT, PT, UP1, 0x80, 0x0 ;  /* 0x000000000000781c */ /* 0x000fe60003f0f018 */
[----:B------:R1:W-:Y:S04]  /*6e10*/  LDGSTS.E.BYPASS.LTC128B.128.ZFILL [R2+0xb100], [R44.64], P2 ;  /* 0x0b1000002c027fae */ /* 0x0003e80009141d4c */
[----:B------:R-:W0:Y:S01]  /*6e20*/  LDGDEPBAR ;  /* 0x00000000000079af */ /* 0x000e220000000000 */
[C---:B---3--:R-:W-:Y:S08]  /*6e30*/  HMMA.16816.F32.BF16 R36, R48.reuse, R40, RZ ;  /* 0x000000283024723c */ /* 0x048ff000000418ff */
[C---:B------:R-:W-:Y:S08]  /*6e40*/  HMMA.16816.F32.BF16 R40, R48.reuse, R42, RZ ;  /* 0x0000002a3028723c */ /* 0x040ff000000418ff */
[C---:B-1----:R-:W-:Y:S08]  /*6e50*/  HMMA.16816.F32.BF16 R44, R48.reuse, R184, RZ ;  /* 0x000000b8302c723c */ /* 0x042ff000000418ff */
[----:B------:R-:W-:Y:S01]  /*6e60*/  HMMA.16816.F32.BF16 R48, R48, R186, RZ ;  /* 0x000000ba3030723c */ /* 0x000fe200000418ff */
[----:B------:R-:W-:Y:S07]  /*6e70*/  LDSM.16.M88.4 R184, [R244] ;  /* 0x00000000f4b8783b */ /* 0x000fee0000000200 */
        /* <DEDUP_REMOVED lines=8> */
[----:B------:R-:W3:Y:S07]  /*6f00*/  LDSM.16.M88.4 R200, [R241+0xd100] ;  /* 0x00d10000f1c8783b */ /* 0x000eee0000000200 */
[C---:B------:R-:W-:Y:S08]  /*6f10*/  HMMA.16816.F32.BF16 R28, R188.reuse, R204, R28 ;  /* 0x000000ccbc1c723c */ /* 0x040ff0000004181c */
[C---:B------:R-:W-:Y:S01]  /*6f20*/  HMMA.16816.F32.BF16 R32, R188.reuse, R206, R32 ;  /* 0x000000cebc20723c */ /* 0x040fe20000041820 */
[----:B------:R-:W4:Y:S07]  /*6f30*/  LDSM.16.M88.4 R204, [R241+0xd900] ;  /* 0x00d90000f1cc783b */ /* 0x000f2e0000000200 */
[C---:B------:R-:W-:Y:S08]  /*6f40*/  HMMA.16816.F32.BF16 R36, R188.reuse, R208, R36 ;  /* 0x000000d0bc24723c */ /* 0x040ff00000041824 */
[C---:B------:R-:W-:Y:S01]  /*6f50*/  HMMA.16816.F32.BF16 R40, R188.reuse, R210, R40 ;  /* 0x000000d2bc28723c */ /* 0x040fe20000041828 */
[----:B------:R-:W-:Y:S07]  /*6f60*/  LDSM.16.M88.4 R208, [R241+0xe900] ;  /* 0x00e90000f1d0783b */ /* 0x000fee0000000200 */
[C---:B------:R-:W-:Y:S08]  /*6f70*/  HMMA.16816.F32.BF16 R44, R188.reuse, R212, R44 ;  /* 0x000000d4bc2c723c */ /* 0x040ff0000004182c */
[----:B------:R-:W-:Y:S01]  /*6f80*/  HMMA.16816.F32.BF16 R48, R188, R214, R48 ;  /* 0x000000d6bc30723c */ /* 0x000fe20000041830 */
[----:B------:R-:W5:Y:S07]  /*6f90*/  LDSM.16.M88.4 R188, [R241+0xe100] ;  /* 0x00e10000f1bc783b */ /* 0x000f6e0000000200 */
[C---:B-1----:R-:W-:Y:S08]  /*6fa0*/  HMMA.16816.F32.BF16 R4, R184.reuse, R192, R4 ;  /* 0x000000c0b804723c */ /* 0x042ff00000041804 */
[C---:B------:R-:W-:Y:S01]  /*6fb0*/  HMMA.16816.F32.BF16 R8, R184.reuse, R194, R8 ;  /* 0x000000c2b808723c */ /* 0x040fe20000041808 */
[----:B------:R-:W-:Y:S07]  /*6fc0*/  LDSM.16.M88.4 R192, [R232] ;  /* 0x00000000e8c0783b */ /* 0x000fee0000000200 */
[C---:B--2---:R-:W-:Y:S08]  /*6fd0*/  HMMA.16816.F32.BF16 R12, R184.reuse, R196, R12 ;  /* 0x000000c4b80c723c */ /* 0x044ff0000004180c */
[C---:B------:R-:W-:Y:S01]  /*6fe0*/  HMMA.16816.F32.BF16 R16, R184.reuse, R198, R16 ;  /* 0x000000c6b810723c */ /* 0x040fe20000041810 */
[----:B------:R-:W-:Y:S07]  /*6ff0*/  LDSM.16.M88.4 R196, [R232+0x800] ;  /* 0x00080000e8c4783b */ /* 0x000fee0000000200 */
[C---:B---3--:R-:W-:Y:S08]  /*7000*/  HMMA.16816.F32.BF16 R20, R184.reuse, R200, R20 ;  /* 0x000000c8b814723c */ /* 0x048ff00000041814 */
[C---:B------:R-:W-:Y:S01]  /*7010*/  HMMA.16816.F32.BF16 R24, R184.reuse, R202, R24 ;  /* 0x000000cab818723c */ /* 0x040fe20000041818 */
[----:B------:R-:W-:Y:S07]  /*7020*/  LDSM.16.M88.4 R200, [R232+0x1000] ;  /* 0x00100000e8c8783b */ /* 0x000fee0000000200 */
[C---:B----4-:R-:W-:Y:S08]  /*7030*/  HMMA.16816.F32.BF16 R28, R184.reuse, R204, R28 ;  /* 0x000000ccb81c723c */ /* 0x050ff0000004181c */
[C---:B------:R-:W-:Y:S01]  /*7040*/  HMMA.16816.F32.BF16 R32, R184.reuse, R206, R32 ;  /* 0x000000ceb820723c */ /* 0x040fe20000041820 */
[----:B------:R-:W-:Y:S07]  /*7050*/  LDSM.16.M88.4 R204, [R232+0x1800] ;  /* 0x00180000e8cc783b */ /* 0x000fee0000000200 */
[C---:B-----5:R-:W-:Y:S08]  /*7060*/  HMMA.16816.F32.BF16 R36, R184.reuse, R188, R36 ;  /* 0x000000bcb824723c */ /* 0x060ff00000041824 */
[C---:B------:R-:W-:Y:S01]  /*7070*/  HMMA.16816.F32.BF16 R40, R184.reuse, R190, R40 ;  /* 0x000000beb828723c */ /* 0x040fe20000041828 */
[----:B------:R-:W1:Y:S07]  /*7080*/  LDSM.16.M88.4 R188, [R243] ;  /* 0x00000000f3bc783b */ /* 0x000e6e0000000200 */
[C---:B------:R-:W-:Y:S08]  /*7090*/  HMMA.16816.F32.BF16 R44, R184.reuse, R208, R44 ;  /* 0x000000d0b82c723c */ /* 0x040ff0000004182c */
[----:B------:R-:W-:Y:S01]  /*70a0*/  HMMA.16816.F32.BF16 R48, R184, R210, R48 ;  /* 0x000000d2b830723c */ /* 0x000fe20000041830 */
[----:B------:R-:W2:Y:S04]  /*70b0*/  LDSM.16.M88.4 R184, [R232+0x2000] ;  /* 0x00200000e8b8783b */ /* 0x000ea80000000200 */
[----:B------:R-:W3:Y:S03]  /*70c0*/  LDSM.16.M88.4 R208, [R232+0x2800] ;  /* 0x00280000e8d0783b */ /* 0x000ee60000000200 */
        /* <DEDUP_REMOVED lines=15> */
[C---:B---3--:R-:W-:Y:S08]  /*71c0*/  HMMA.16816.F32.BF16 R44, R188.reuse, R208, R44 ;  /* 0x000000d0bc2c723c */ /* 0x048ff0000004182c */
[----:B------:R-:W-:Y:S01]  /*71d0*/  HMMA.16816.F32.BF16 R48, R188, R210, R48 ;  /* 0x000000d2bc30723c */ /* 0x000fe20000041830 */
[----:B------:R-:W2:Y:S04]  /*71e0*/  LDSM.16.M88.4 R188, [R247+0x11100] ;  /* 0x01110000f7bc783b */ /* 0x000ea80000000200 */
[----:B------:R-:W3:Y:S03]  /*71f0*/  LDSM.16.M88.4 R208, [R247+0x11900] ;  /* 0x01190000f7d0783b */ /* 0x000ee60000000200 */
[C---:B-1----:R-:W-:Y:S08]  /*7200*/  HMMA.16816.F32.BF16 R4, R184.reuse, R192, R4 ;  /* 0x000000c0b804723c */ /* 0x042ff00000041804 */
[C---:B------:R-:W-:Y:S01]  /*7210*/  HMMA.16816.F32.BF16 R8, R184.reuse, R194, R8 ;  /* 0x000000c2b808723c */ /* 0x040fe20000041808 */
[----:B------:R-:W-:Y:S07]  /*7220*/  LDSM.16.M88.4 R192, [R231] ;  /* 0x00000000e7c0783b */ /* 0x000fee0000000200 */
[C---:B------:R-:W-:Y:S08]  /*7230*/  HMMA.16816.F32.BF16 R12, R184.reuse, R196, R12 ;  /* 0x000000c4b80c723c */ /* 0x040ff0000004180c */
        /* <DEDUP_REMOVED lines=8> */
[C---:B--2---:R-:W-:Y:S08]  /*72c0*/  HMMA.16816.F32.BF16 R36, R184.reuse, R188, R36 ;  /* 0x000000bcb824723c */ /* 0x044ff00000041824 */
[C---:B------:R-:W-:Y:S01]  /*72d0*/  HMMA.16816.F32.BF16 R40, R184.reuse, R190, R40 ;  /* 0x000000beb828723c */ /* 0x040fe20000041828 */
[----:B------:R-:W1:Y:S07]  /*72e0*/  LDSM.16.M88.4 R188, [R246+0x4000] ;  /* 0x00400000f6bc783b */ /* 0x000e6e0000000200 */
[C---:B---3--:R-:W-:Y:S08]  /*72f0*/  HMMA.16816.F32.BF16 R44, R184.reuse, R208, R44 ;  /* 0x000000d0b82c723c */ /* 0x048ff0000004182c */
[----:B------:R-:W-:Y:S01]  /*7300*/  HMMA.16816.F32.BF16 R48, R184, R210, R48 ;  /* 0x000000d2b830723c */ /* 0x000fe20000041830 */
[----:B------:R-:W2:Y:S04]  /*7310*/  LDSM.16.M88.4 R184, [R227] ;  /* 0x00000000e3b8783b */ /* 0x000ea80000000200 */
[----:B------:R-:W3:Y:S03]  /*7320*/  LDSM.16.M88.4 R208, [R226] ;  /* 0x00000000e2d0783b */ /* 0x000ee60000000200 */
        /* <DEDUP_REMOVED lines=190> */
[----:B------:R-:W-:Y:S04]  /*7f10*/  DEPBAR.LE SB0, 0x0 ;  /* 0x000080000000791a */ /* 0x000fe80000000000 */
[----:B------:R-:W-:Y:S01]  /*7f20*/  BAR.SYNC.DEFER_BLOCKING 0x0 ;  /* 0x0000000000007b1d */ /* 0x000fe20000010000 */
[C---:B-1----:R-:W-:Y:S08]  /*7f30*/  HMMA.16816.F32.BF16 R4, R188.reuse, R192, R4 ;  /* 0x000000c0bc04723c */ /* 0x042ff00000041804 */
        /* <DEDUP_REMOVED lines=9> */
[C---:B---3--:R-:W-:Y:S08]  /*7fd0*/  HMMA.16816.F32.BF16 R44, R188.reuse, R208, R44 ;  /* 0x000000d0bc2c723c */ /* 0x048ff0000004182c */
[----:B------:R-:W-:Y:S01]  /*7fe0*/  HMMA.16816.F32.BF16 R48, R188, R210, R48 ;  /* 0x000000d2bc30723c */ /* 0x000fe20000041830 */
[----:B------:R-:W-:-:S07]  /*7ff0*/  @P0 BRA `(.L_x_774) ;  /* 0xffffe23000000947 */ /* 0x000fce000383ffff */
.L_x_773:
[----:B----4-:R-:W-:Y:S01]  /*8000*/  FMNMX.FTZ R184, R4, R180, !PT ;  /* 0x000000b404b87209 */ /* 0x010fe20007810000 */
[----:B------:R-:W2:Y:S01]  /*8010*/  LDL.LU R204, [R1+0x5c] ;  /* 0x00005c0001cc7983 */ /* 0x000ea20000300800 */
[----:B------:R-:W-:Y:S01]  /*8020*/  FMNMX.FTZ R0, R6, R3, !PT ;  /* 0x0000000306007209 */ /* 0x000fe20007810000 */
[----:B------:R-:W-:Y:S01]  /*8030*/  UIADD3 UR4, UR9, -0x1, URZ ;  /* 0xffffffff09047890 */ /* 0x000fe2000fffe03f */
[----:B------:R-:W-:Y:S01]  /*8040*/  FMNMX.FTZ R184, R5, R184, !PT ;  /* 0x000000b805b87209 */ /* 0x000fe20007810000 */
[----:B------:R-:W3:Y:S01]  /*8050*/  LDL.LU R201, [R1+0x58] ;  /* 0x0000580001c97983 */ /* 0x000ee20000300800 */
[----:B------:R-:W-:Y:S02]  /*8060*/  FMNMX.FTZ R0, R7, R0, !PT ;  /* 0x0000000007007209 */ /* 0x000fe40007810000 */
[----:B------:R-:W-:Y:S01]  /*8070*/  FMNMX.FTZ R184, R8, R184, !PT ;  /* 0x000000b808b87209 */ /* 0x000fe20007810000 */
        /* <DEDUP_REMOVED lines=44> */
[----:B------:R-:W-:Y:S01]  /*8340*/  ISETP.LT.AND P0, PT, RZ, UR9, PT ;  /* 0x00000009ff007c0c */ /* 0x000fe2000bf01270 */
[----:B------:R-:W1:Y:S01]  /*8350*/  SHFL.BFLY PT, R2, R184, 0x2, 0x1f ;  /* 0x0c401f00b8027f89 */ /* 0x000e6200000e0000 */
[----:B------:R-:W-:Y:S07]  /*8360*/  UMOV UR9, UR4 ;  /* 0x0000000400097c82 */ /* 0x000fee0008000000 */
[----:B------:R-:W4:Y:S01]  /*8370*/  SHFL.BFLY PT, R181, R0, 0x2, 0x1f ;  /* 0x0c401f0000b57f89 */ /* 0x000f2200000e0000 */
[----:B-1----:R-:W-:Y:S07]  /*8380*/  FMNMX.FTZ R184, R184, R2, !PT ;  /* 0x00000002b8b87209 */ /* 0x002fee0007810000 */
[----:B------:R-:W1:Y:S01]  /*8390*/  SHFL.BFLY PT, R2, R184, 0x1, 0x1f ;  /* 0x0c201f00b8027f89 */ /* 0x000e6200000e0000 */
[----:B----4-:R-:W-:Y:S07]  /*83a0*/  FMNMX.FTZ R181, R0, R181, !PT ;  /* 0x000000b500b57209 */ /* 0x010fee0007810000 */
[----:B------:R-:W4:Y:S01]  /*83b0*/  SHFL.BFLY PT, R0, R181, 0x1, 0x1f ;  /* 0x0c201f00b5007f89 */ /* 0x000f2200000e0000 */
[----:B-1----:R-:W-:Y:S07]  /*83c0*/  FMNMX.FTZ R2, R184, R2, !PT ;  /* 0x00000002b8027209 */ /* 0x002fee0007810000 */
[----:B------:R-:W1:Y:S01]  /*83d0*/  LDSM.16.MT88.4 R184, [R242+0x100] ;  /* 0x00010000f2b8783b */ /* 0x000e620000004200 */
[C---:B------:R-:W-:Y:S02]  /*83e0*/  FADD.FTZ R180, -R2.reuse, R180 ;  /* 0x000000b402b47221 */ /* 0x040fe40000010100 */
[----:B------:R-:W-:Y:S01]  /*83f0*/  FMUL.FTZ R199, R2, c[0x0][0x2d0] ;  /* 0x0000b40002c77a20 */ /* 0x000fe20000410000 */
[----:B----4-:R-:W-:Y:S01]  /*8400*/  FMNMX.FTZ R0, R181, R0, !PT ;  /* 0x00000000b5007209 */ /* 0x010fe20007810000 */
[----:B------:R-:W-:Y:S02]  /*8410*/  FMUL.FTZ R180, R180, c[0x0][0x2d0] ;  /* 0x0000b400b4b47a20 */ /* 0x000fe40000410000 */
[----:B------:R-:W-:Y:S02]  /*8420*/  FFMA.FTZ R192, R8, c[0x0][0x2d0], -R199 ;  /* 0x0000b40008c07a23 */ /* 0x000fe400000108c7 */
[C---:B------:R-:W-:Y:S02]  /*8430*/  FADD.FTZ R3, -R0.reuse, R3 ;  /* 0x0000000300037221 */ /* 0x040fe40000010100 */
[----:B------:R-:W4:Y:S01]  /*8440*/  MUFU.EX2 R180, R180 ;  /* 0x000000b400b47308 */ /* 0x000f220000000800 */
[----:B------:R-:W-:Y:S02]  /*8450*/  FMUL.FTZ R188, R0, c[0x0][0x2d0] ;  /* 0x0000b40000bc7a20 */ /* 0x000fe40000410000 */
[----:B------:R-:W-:Y:S02]  /*8460*/  FMUL.FTZ R3, R3, c[0x0][0x2d0] ;  /* 0x0000b40003037a20 */ /* 0x000fe40000410000 */
[--C-:B------:R-:W-:Y:S02]  /*8470*/  FFMA.FTZ R189, R9, c[0x0][0x2d0], -R199.reuse ;  /* 0x0000b40009bd7a23 */ /* 0x100fe400000108c7 */
[--C-:B------:R-:W-:Y:S02]  /*8480*/  FFMA.FTZ R194, R10, c[0x0][0x2d0], -R188.reuse ;  /* 0x0000b4000ac27a23 */ /* 0x100fe400000108bc */
[--C-:B------:R-:W-:Y:S01]  /*8490*/  FFMA.FTZ R190, R11, c[0x0][0x2d0], -R188.reuse ;  /* 0x0000b4000bbe7a23 */ /* 0x100fe200000108bc */
[----:B------:R-:W5:Y:S01]  /*84a0*/  MUFU.EX2 R3, R3 ;  /* 0x0000000300037308 */ /* 0x000f620000000800 */
        /* <DEDUP_REMOVED lines=8> */
[C---:B----4-:R-:W-:Y:S02]  /*8530*/  FMUL.FTZ R8, R180.reuse, R172 ;  /* 0x000000acb4087220 */ /* 0x050fe40000410000 */
[C---:B------:R-:W-:Y:S02]  /*8540*/  FMUL.FTZ R9, R180.reuse, R173 ;  /* 0x000000adb4097220 */ /* 0x040fe40000410000 */
[C---:B------:R-:W-:Y:S01]  /*8550*/  FMUL.FTZ R4, R180.reuse, R176 ;  /* 0x000000b0b4047220 */ /* 0x040fe20000410000 */
[----:B------:R-:W4:Y:S01]  /*8560*/  MUFU.EX2 R193, R193 ;  /* 0x000000c100c17308 */ /* 0x000f220000000800 */
[C---:B------:R-:W-:Y:S02]  /*8570*/  FMUL.FTZ R5, R180.reuse, R177 ;  /* 0x000000b1b4057220 */ /* 0x040fe40000410000 */
[C---:B------:R-:W-:Y:S02]  /*8580*/  FMUL.FTZ R52, R180.reuse, R52 ;  /* 0x00000034b4347220 */ /* 0x040fe40000410000 */
[C---:B-----5:R-:W-:Y:S02]  /*8590*/  FMUL.FTZ R10, R3.reuse, R174 ;  /* 0x000000ae030a7220 */ /* 0x060fe40000410000 */
[C---:B------:R-:W-:Y:S02]  /*85a0*/  FMUL.FTZ R11, R3.reuse, R175 ;  /* 0x000000af030b7220 */ /* 0x040fe40000410000 */
[----:B------:R-:W5:Y:S01]  /*85b0*/  LDSM.16.MT88.4 R172, [R240+0x100] ;  /* 0x00010000f0ac783b */ /* 0x000f620000004200 */
[----:B------:R-:W-:Y:S01]  /*85c0*/  MUFU.EX2 R192, R192 ;  /* 0x000000c000c07308 */ /* 0x000fe20000000800 */
[C---:B------:R-:W-:Y:S02]  /*85d0*/  FMUL.FTZ R6, R3.reuse, R178 ;  /* 0x000000b203067220 */ /* 0x040fe40000410000 */
[C---:B------:R-:W-:Y:S02]  /*85e0*/  FMUL.FTZ R7, R3.reuse, R179 ;  /* 0x000000b303077220 */ /* 0x040fe40000410000 */
[C---:B------:R-:W-:Y:S02]  /*85f0*/  FMUL.FTZ R53, R180.reuse, R53 ;  /* 0x00000035b4357220 */ /* 0x040fe40000410000 */
[C---:B------:R-:W-:Y:S02]  /*8600*/  FMUL.FTZ R54, R3.reuse, R54 ;  /* 0x0000003603367220 */ /* 0x040fe40000410000 */
[----:B------:R-:W-:Y:S01]  /*8610*/  FMUL.FTZ R55, R3, R55 ;  /* 0x0000003703377220 */ /* 0x000fe20000410000 */
[----:B------:R-:W-:Y:S01]  /*8620*/  MUFU.EX2 R197, R197 ;  /* 0x000000c500c57308 */ /* 0x000fe20000000800 */
[C---:B------:R-:W-:Y:S02]  /*8630*/  FMUL.FTZ R56, R180.reuse, R56 ;  /* 0x00000038b4387220 */ /* 0x040fe40000410000 */
[C---:B------:R-:W-:Y:S01]  /*8640*/  FMUL.FTZ R57, R180.reuse, R57 ;  /* 0x00000039b4397220 */ /* 0x040fe20000410000 */
[----:B----4-:R-:W-:Y:S01]  /*8650*/  F2FP.BF16.PACK_AB R176, R193, R198 ;  /* 0x000000c6c1b0723e */ /* 0x010fe200000010ff */
[C---:B------:R-:W-:Y:S02]  /*8660*/  FMUL.FTZ R58, R3.reuse, R58 ;  /* 0x0000003a033a7220 */ /* 0x040fe40000410000 */
[C---:B------:R-:W-:Y:S02]  /*8670*/  FMUL.FTZ R59, R3.reuse, R59 ;  /* 0x0000003b033b7220 */ /* 0x040fe40000410000 */
[C---:B------:R-:W-:Y:S01]  /*8680*/  FMUL.FTZ R60, R180.reuse, R60 ;  /* 0x0000003cb43c7220 */ /* 0x040fe20000410000 */
[----:B------:R-:W4:Y:S01]  /*8690*/  MUFU.EX2 R195, R195 ;  /* 0x000000c300c37308 */ /* 0x000f220000000800 */
        /* <DEDUP_REMOVED lines=12> */
[----:B------:R-:W-:Y:S02]  /*8760*/  FMUL.FTZ R71, R3, R71 ;  /* 0x0000004703477220 */ /* 0x000fe40000410000 */
        /* <DEDUP_REMOVED lines=12> */
[----:B------:R-:W-:Y:S02]  /*8830*/  FMUL.FTZ R81, R180, R81 ;  /* 0x00000051b4517220 */ /* 0x000fe40000410000 */
[C---:B------:R-:W-:Y:S01]  /*8840*/  FMUL.FTZ R82, R3.reuse, R82 ;  /* 0x0000005203527220 */ /* 0x040fe20000410000 */
[----:B-1----:R-:W-:Y:S01]  /*8850*/  F2FP.BF16.PACK_AB R179, R190, R194 ;  /* 0x000000c2beb3723e */ /* 0x002fe200000010ff */
[C---:B------:R-:W-:Y:S02]  /*8860*/  FMUL.FTZ R83, R3.reuse, R83 ;  /* 0x0000005303537220 */ /* 0x040fe40000410000 */
[C---:B------:R-:W-:Y:S02]  /*8870*/  FMUL.FTZ R84, R180.reuse, R84 ;  /* 0x00000054b4547220 */ /* 0x040fe40000410000 */
[C---:B------:R-:W-:Y:S01]  /*8880*/  FMUL.FTZ R85, R180.reuse, R85 ;  /* 0x00000055b4557220 */ /* 0x040fe20000410000 */
[----:B------:R-:W-:Y:S01]  /*8890*/  MUFU.EX2 R191, R191 ;  /* 0x000000bf00bf7308 */ /* 0x000fe20000000800 */
[C---:B------:R-:W-:Y:S02]  /*88a0*/  FMUL.FTZ R86, R3.reuse, R86 ;  /* 0x0000005603567220 */ /* 0x040fe40000410000 */
[----:B------:R-:W-:Y:S01]  /*88b0*/  FMUL.FTZ R87, R3, R87 ;  /* 0x0000005703577220 */ /* 0x000fe20000410000 */
[----:B----4-:R-:W-:Y:S01]  /*88c0*/  F2FP.BF16.PACK_AB R178, R189, R192 ;  /* 0x000000c0bdb2723e */ /* 0x010fe200000010ff */
[----:B------:R-:W-:Y:S02]  /*88d0*/  FMUL.FTZ R12, R180, R168 ;  /* 0x000000a8b40c7220 */ /* 0x000fe40000410000 */
[----:B------:R-:W-:Y:S02]  /*88e0*/  FMUL.FTZ R14, R3, R170 ;  /* 0x000000aa030e7220 */ /* 0x000fe40000410000 */
[--C-:B------:R-:W-:Y:S01]  /*88f0*/  FFMA.FTZ R20, R20, c[0x0][0x2d0], -R199.reuse ;  /* 0x0000b40014147a23 */ /* 0x100fe200000108c7 */
[----:B------:R-:W-:Y:S01]  /*8900*/  MUFU.EX2 R181, R181 ;  /* 0x000000b500b57308 */ /* 0x000fe20000000800 */
[C---:B------:R-:W-:Y:S05]  /*8910*/  HMMA.16816.F32.BF16 R4, R176.reuse, R184, R4 ;  /* 0x000000b8b004723c */ /* 0x040fea0000041804 */
[--C-:B------:R-:W-:Y:S02]  /*8920*/  FFMA.FTZ R21, R21, c[0x0][0x2d0], -R199.reuse ;  /* 0x0000b40015157a23 */ /* 0x100fe400000108c7 */
[--C-:B------:R-:W-:Y:S01]  /*8930*/  FFMA.FTZ R24, R24, c[0x0][0x2d0], -R199.reuse ;  /* 0x0000b40018187a23 */ /* 0x100fe200000108c7 */
[C---:B------:R-:W-:Y:S04]  /*8940*/  HMMA.16816.F32.BF16 R8, R176.reuse, R186, R8 ;  /* 0x000000bab008723c */ /* 0x040fe80000041808 */
[--C-:B------:R-:W-:Y:S02]  /*8950*/  FFMA.FTZ R25, R25, c[0x0][0x2d0], -R199.reuse ;  /* 0x0000b40019197a23 */ /* 0x100fe400000108c7 */
[--C-:B------:R-:W-:Y:S02]  /*8960*/  FFMA.FTZ R26, R26, c[0x0][0x2d0], -R188.reuse ;  /* 0x0000b4001a1a7a23 */ /* 0x100fe400000108bc */
[C---:B-----5:R-:W-:Y:S04]  /*8970*/  HMMA.16816.F32.BF16 R52, R176.reuse, R172, R52 ;  /* 0x000000acb034723c */ /* 0x060fe80000041834 */
[--C-:B------:R-:W-:Y:S02]  /*8980*/  FFMA.FTZ R27, R27, c[0x0][0x2d0], -R188.reuse ;  /* 0x0000b4001b1b7a23 */ /* 0x100fe400000108bc */
[--C-:B------:R-:W-:Y:S02]  /*8990*/  FFMA.FTZ R29, R29, c[0x0][0x2d0], -R199.reuse ;  /* 0x0000b4001d1d7a23 */ /* 0x100fe400000108c7 */
[C---:B------:R-:W-:Y:S01]  /*89a0*/  HMMA.16816.F32.BF16 R56, R176.reuse, R174, R56 ;  /* 0x000000aeb038723c */ /* 0x040fe20000041838 */
[----:B------:R-:W1:Y:S03]  /*89b0*/  LDSM.16.MT88.4 R172, [R239+0x100] ;  /* 0x00010000efac783b */ /* 0x000e660000004200 */
        /* <DEDUP_REMOVED lines=85> */
[--C-:B------:R-:W-:Y:S02]  /*8f10*/  FFMA.FTZ R187, R13, c[0x0][0x2d0], -R199.reuse ;  /* 0x0000b4000dbb7a23 */ /* 0x100fe400000108c7 */
[C---:B------:R-:W-:Y:S02]  /*8f20*/  FMUL.FTZ R13, R180.reuse, R169 ;  /* 0x000000a9b40d7220 */ /* 0x040fe40000410000 */
[----:B------:R-:W-:Y:S02]  /*8f30*/  FFMA.FTZ R186, R15, c[0x0][0x2d0], -R188 ;  /* 0x0000b4000fba7a23 */ /* 0x000fe400000108bc */
[C---:B------:R-:W-:Y:S01]  /*8f40*/  FMUL.FTZ R15, R3.reuse, R171 ;  /* 0x000000ab030f7220 */ /* 0x040fe20000410000 */
[----:B------:R-:W4:Y:S01]  /*8f50*/  MUFU.EX2 R187, R187 ;  /* 0x000000bb00bb7308 */ /* 0x000f220000000800 */
[----:B------:R-:W-:Y:S01]  /*8f60*/  LDSM.16.MT88.4 R168, [R242+0x900] ;  /* 0x00090000f2a8783b */ /* 0x000fe20000004200 */
[C---:B-1----:R-:W-:Y:S03]  /*8f70*/  HMMA.16816.F32.BF16 R84, R176.reuse, R172, R84 ;  /* 0x000000acb054723c */ /* 0x042fe60000041854 */
[C---:B------:R-:W-:Y:S02]  /*8f80*/  FMUL.FTZ R164, R180.reuse, R164 ;  /* 0x000000a4b4a47220 */ /* 0x040fe40000410000 */
[----:B------:R-:W-:Y:S02]  /*8f90*/  FMUL.FTZ R165, R180, R165 ;  /* 0x000000a5b4a57220 */ /* 0x000fe40000410000 */
[C---:B------:R-:W-:Y:S01]  /*8fa0*/  FMUL.FTZ R166, R3.reuse, R166 ;  /* 0x000000a603a67220 */ /* 0x040fe20000410000 */
[C---:B------:R-:W-:Y:S01]  /*8fb0*/  HMMA.16816.F32.BF16 R88, R176.reuse, R174, R88 ;  /* 0x000000aeb058723c */ /* 0x040fe20000041858 */
[----:B------:R-:W1:Y:S01]  /*8fc0*/  LDSM.16.MT88.4 R172, [R239+0x3100] ;  /* 0x00310000efac783b */ /* 0x000e620000004200 */
[----:B------:R-:W5:Y:S02]  /*8fd0*/  MUFU.EX2 R186, R186 ;  /* 0x000000ba00ba7308 */ /* 0x000f640000000800 */
[----:B------:R-:W-:Y:S02]  /*8fe0*/  FMUL.FTZ R167, R3, R167 ;  /* 0x000000a703a77220 */ /* 0x000fe40000410000 */
[--C-:B------:R-:W-:Y:S02]  /*8ff0*/  FFMA.FTZ R203, R45, c[0x0][0x2d0], -R199.reuse ;  /* 0x0000b4002dcb7a23 */ /* 0x100fe400000108c7 */
[--C-:B------:R-:W-:Y:S04]  /*9000*/  FFMA.FTZ R200, R28, c[0x0][0x2d0], -R199.reuse ;  /* 0x0000b4001cc87a23 */ /* 0x100fe800000108c7 */
[----:B------:R-:W-:Y:S01]  /*9010*/  MUFU.EX2 R45, R20 ;  /* 0x00000014002d7308 */ /* 0x000fe20000000800 */
[--C-:B------:R-:W-:Y:S02]  /*9020*/  FFMA.FTZ R28, R32, c[0x0][0x2d0], -R199.reuse ;  /* 0x0000b400201c7a23 */ /* 0x100fe400000108c7 */
[----:B--2---:R-:W-:Y:S02]  /*9030*/  FFMA.FTZ R32, R180, R204, R198 ;  /* 0x000000ccb4207223 */ /* 0x004fe400000100c6 */
[--C-:B------:R-:W-:Y:S02]  /*9040*/  FFMA.FTZ R204, R34, c[0x0][0x2d0], -R188.reuse ;  /* 0x0000b40022cc7a23 */ /* 0x100fe400000108bc */
[----:B------:R-:W-:Y:S02]  /*9050*/  FFMA.FTZ R202, R33, c[0x0][0x2d0], -R199 ;  /* 0x0000b40021ca7a23 */ /* 0x000fe400000108c7 */
[----:B---3--:R-:W-:Y:S01]  /*9060*/  FFMA.FTZ R33, R3, R201, R197 ;  /* 0x000000c903217223 */ /* 0x008fe200000100c5 */
[----:B------:R-:W-:Y:S01]  /*9070*/  MUFU.EX2 R180, R26 ;  /* 0x0000001a00b47308 */ /* 0x000fe20000000800 */
[--C-:B------:R-:W-:Y:S02]  /*9080*/  FFMA.FTZ R201, R31, c[0x0][0x2d0], -R188.reuse ;  /* 0x0000b4001fc97a23 */ /* 0x100fe400000108bc */
[--C-:B------:R-:W-:Y:S02]  /*9090*/  FFMA.FTZ R206, R36, c[0x0][0x2d0], -R199.reuse ;  /* 0x0000b40024ce7a23 */ /* 0x100fe400000108c7 */
[--C-:B------:R-:W-:Y:S02]  /*90a0*/  FFMA.FTZ R36, R41, c[0x0][0x2d0], -R199.reuse ;  /* 0x0000b40029247a23 */ /* 0x100fe400000108c7 */
[--C-:B------:R-:W-:Y:S02]  /*90b0*/  FFMA.FTZ R205, R37, c[0x0][0x2d0], -R199.reuse ;  /* 0x0000b40025cd7a23 */ /* 0x100fe400000108c7 */
[--C-:B------:R-:W-:Y:S01]  /*90c0*/  FFMA.FTZ R37, R40, c[0x0][0x2d0], -R199.reuse ;  /* 0x0000b40028257a23 */ /* 0x100fe200000108c7 */
[----:B------:R-:W-:Y:S01]  /*90d0*/  MUFU.EX2 R41, R24 ;  /* 0x0000001800297308 */ /* 0x000fe20000000800 */
[--C-:B------:R-:W-:Y:S01]  /*90e0*/  FFMA.FTZ R185, R16, c[0x0][0x2d0], -R199.reuse ;  /* 0x0000b40010b97a23 */ /* 0x100fe200000108c7 */
[----:B----4-:R-:W-:Y:S01]  /*90f0*/  F2FP.BF16.PACK_AB R16, R187, R196 ;  /* 0x000000c4bb10723e */ /* 0x010fe200000010ff */
[--C-:B------:R-:W-:Y:S01]  /*9100*/  FFMA.FTZ R184, R17, c[0x0][0x2d0], -R199.reuse ;  /* 0x0000b40011b87a23 */ /* 0x100fe200000108c7 */
[----:B-----5:R-:W-:Y:S01]  /*9110*/  F2FP.BF16.PACK_AB R17, R186, R191 ;  /* 0x000000bfba11723e */ /* 0x020fe200000010ff */
[--C-:B------:R-:W-:Y:S02]  /*9120*/  FFMA.FTZ R18, R18, c[0x0][0x2d0], -R188.reuse ;  /* 0x0000b40012127a23 */ /* 0x100fe400000108bc */
[--C-:B------:R-:W-:Y:S01]  /*9130*/  FFMA.FTZ R42, R42, c[0x0][0x2d0], -R188.reuse ;  /* 0x0000b4002a2a7a23 */ /* 0x100fe200000108bc */
[C---:B-1----:R-:W-:Y:S02]  /*9140*/  HMMA.16816.F32.BF16 R92, R176.reuse, R172, R92 ;  /* 0x000000acb05c723c */ /* 0x042fe4000004185c */
[----:B------:R-:W-:Y:S01]  /*9150*/  MUFU.EX2 R40, R25 ;  /* 0x0000001900287308 */ /* 0x000fe20000000800 */
[--C-:B------:R-:W-:Y:S02]  /*9160*/  FFMA.FTZ R43, R43, c[0x0][0x2d0], -R188.reuse ;  /* 0x0000b4002b2b7a23 */ /* 0x100fe400000108bc */
[--C-:B------:R-:W-:Y:S03]  /*9170*/  FFMA.FTZ R47, R47, c[0x0][0x2d0], -R188.reuse ;  /* 0x0000b4002f2f7a23 */ /* 0x100fe600000108bc */
[C---:B------:R-:W-:Y:S01]  /*9180*/  HMMA.16816.F32.BF16 R96, R176.reuse, R174, R96 ;  /* 0x000000aeb060723c */ /* 0x040fe20000041860 */
[----:B------:R-:W1:Y:S03]  /*9190*/  LDSM.16.MT88.4 R172, [R238+0x3100] ;  /* 0x00310000eeac783b */ /* 0x000e660000004200 */
[----:B------:R2:W-:Y:S10]  /*91a0*/  MUFU.EX2 R3, R27 ;  /* 0x0000001b00037308 */ /* 0x0005f40000000800 */
[----:B------:R-:W-:Y:S10]  /*91b0*/  MUFU.EX2 R198, R29 ;  /* 0x0000001d00c67308 */ /* 0x000ff40000000800 */
[----:B------:R-:W-:Y:S01]  /*91c0*/  MUFU.EX2 R197, R28 ;  /* 0x0000001c00c57308 */ /* 0x000fe20000000800 */
[----:B--2---:R-:W-:Y:S09]  /*91d0*/  LDSM.16.MT88.4 R24, [R240+0x1100] ;  /* 0x00110000f018783b */ /* 0x004ff20000004200 */
[----:B------:R-:W-:Y:S01]  /*91e0*/  MUFU.EX2 R185, R185 ;  /* 0x000000b900b97308 */ /* 0x000fe20000000800 */
[C---:B-1----:R-:W-:Y:S09]  /*91f0*/  HMMA.16816.F32.BF16 R100, R176.reuse, R172, R100 ;  /* 0x000000acb064723c */ /* 0x042ff20000041864 */
[----:B------:R-:W1:Y:S01]  /*9200*/  MUFU.EX2 R184, R184 ;  /* 0x000000b800b87308 */ /* 0x000e620000000800 */
[C---:B------:R-:W-:Y:S01]  /*9210*/  HMMA.16816.F32.BF16 R104, R176.reuse, R174, R104 ;  /* 0x000000aeb068723c */ /* 0x040fe20000041868 */
[----:B------:R-:W2:Y:S08]  /*9220*/  LDSM.16.MT88.4 R172, [R242+0x6100] ;  /* 0x00610000f2ac783b */ /* 0x000eb00000004200 */
[----:B------:R-:W-:Y:S10]  /*9230*/  MUFU.EX2 R201, R201 ;  /* 0x000000c900c97308 */ /* 0x000ff40000000800 */
[----:B------:R-:W-:Y:S10]  /*9240*/  MUFU.EX2 R202, R202 ;  /* 0x000000ca00ca7308 */ /* 0x000ff40000000800 */
[----:B------:R-:W-:Y:S10]  /*9250*/  MUFU.EX2 R204, R204 ;  /* 0x000000cc00cc7308 */ /* 0x000ff40000000800 */
[----:B------:R-:W-:Y:S01]  /*9260*/  MUFU.EX2 R42, R42 ;  /* 0x0000002a002a7308 */ /* 0x000fe20000000800 */
[C---:B--2---:R-:W-:Y:S09]  /*9270*/  HMMA.16816.F32.BF16 R108, R176.reuse, R172, R108 ;  /* 0x000000acb06c723c */ /* 0x044ff2000004186c */
[----:B------:R-:W-:Y:S01]  /*9280*/  MUFU.EX2 R43, R43 ;  /* 0x0000002b002b7308 */ /* 0x000fe20000000800 */
[C---:B------:R-:W-:Y:S01]  /*9290*/  HMMA.16816.F32.BF16 R112, R176.reuse, R174, R112 ;  /* 0x000000aeb070723c */ /* 0x040fe20000041870 */
[----:B------:R-:W2:Y:S08]  /*92a0*/  LDSM.16.MT88.4 R172, [R240+0x6100] ;  /* 0x00610000f0ac783b */ /* 0x000eb00000004200 */
[----:B------:R-:W-:Y:S10]  /*92b0*/  MUFU.EX2 R203, R203 ;  /* 0x000000cb00cb7308 */ /* 0x000ff40000000800 */
[----:B------:R-:W-:Y:S01]  /*92c0*/  MUFU.EX2 R47, R47 ;  /* 0x0000002f002f7308 */ /* 0x000fe20000000800 */
        /* <DEDUP_REMOVED lines=19> */
[----:B------:R-:W-:Y:S01]  /*9400*/  HMMA.16816.F32.BF16 R164, R176, R174, R164 ;  /* 0x000000aeb0a4723c */ /* 0x000fe200000418a4 */
[----:B------:R1:W2:Y:S01]  /*9410*/  MUFU.EX2 R176, R18 ;  /* 0x0000001200b07308 */ /* 0x0002a20000000800 */
[----:B------:R-:W-:Y:S05]  /*9420*/  LDSM.16.MT88.4 R172, [R238+0x9900] ;  /* 0x00990000eeac783b */ /* 0x000fea0000004200 */
[--C-:B------:R-:W-:Y:S02]  /*9430*/  FFMA.FTZ R179, R44, c[0x0][0x2d0], -R199.reuse ;  /* 0x0000b4002cb37a23 */ /* 0x100fe400000108c7 */
[--C-:B------:R-:W-:Y:S02]  /*9440*/  FFMA.FTZ R178, R48, c[0x0][0x2d0], -R199.reuse ;  /* 0x0000b40030b27a23 */ /* 0x100fe400000108c7 */
[----:B------:R3:W4:Y:S01]  /*9450*/  MUFU.EX2 R44, R21 ;  /* 0x00000015002c7308 */ /* 0x0007220000000800 */
[--C-:B------:R-:W-:Y:S02]  /*9460*/  FFMA.FTZ R48, R22, c[0x0][0x2d0], -R188.reuse ;  /* 0x0000b40016307a23 */ /* 0x100fe400000108bc */
[----:B------:R-:W-:Y:S02]  /*9470*/  FFMA.FTZ R177, R49, c[0x0][0x2d0], -R199 ;  /* 0x0000b40031b17a23 */ /* 0x000fe400000108c7 */
[--C-:B------:R-:W-:Y:S05]  /*9480*/  FFMA.FTZ R49, R23, c[0x0][0x2d0], -R188.reuse ;  /* 0x0000b40017317a23 */ /* 0x100fea00000108bc */
[----:B------:R5:W-:Y:S01]  /*9490*/  MUFU.EX2 R199, R200 ;  /* 0x000000c800c77308 */ /* 0x000be20000000800 */
[----:B-1----:R-:W-:Y:S02]  /*94a0*/  F2FP.BF16.PACK_AB R18, R184, R185 ;  /* 0x000000b9b812723e */ /* 0x002fe400000010ff */
[----:B--2---:R-:W-:Y:S07]  /*94b0*/  F2FP.BF16.PACK_AB R19, R181, R176 ;  /* 0x000000b0b513723e */ /* 0x004fee00000010ff */
[----:B------:R-:W-:Y:S01]  /*94c0*/  MUFU.EX2 R48, R48 ;  /* 0x0000003000307308 */ /* 0x000fe20000000800 */
[C---:B------:R-:W-:Y:S01]  /*94d0*/  HMMA.16816.F32.BF16 R4, R16.reuse, R168, R4 ;  /* 0x000000a81004723c */ /* 0x040fe20000041804 */
[----:B---3--:R-:W-:Y:S08]  /*94e0*/  LDSM.16.MT88.4 R20, [R242+0x1100] ;  /* 0x00110000f214783b */ /* 0x008ff00000004200 */
[----:B------:R-:W1:Y:S01]  /*94f0*/  MUFU.EX2 R49, R49 ;  /* 0x0000003100317308 */ /* 0x000e620000000800 */
[C---:B------:R-:W-:Y:S01]  /*9500*/  HMMA.16816.F32.BF16 R8, R16.reuse, R170, R8 ;  /* 0x000000aa1008723c */ /* 0x040fe20000041808 */
[----:B------:R-:W2:Y:S02]  /*9510*/  LDSM.16.MT88.4 R168, [R240+0x900] ;  /* 0x00090000f0a8783b */ /* 0x000ea40000004200 */
[----:B-----5:R-:W-:Y:S06]  /*9520*/  FFMA.FTZ R200, R30, c[0x0][0x2d0], -R188 ;  /* 0x0000b4001ec87a23 */ /* 0x020fec00000108bc */
[----:B------:R-:W-:Y:S01]  /*9530*/  LDSM.16.MT88.4 R28, [R239+0x1900] ;  /* 0x00190000ef1c783b */ /* 0x000fe20000004200 */
[----:B------:R-:W3:Y:S01]  /*9540*/  MUFU.EX2 R200, R200 ;  /* 0x000000c800c87308 */ /* 0x000ee20000000800 */
        /* <DEDUP_REMOVED lines=42> */
[C---:B------:R-:W-:Y:S07]  /*97f0*/  HMMA.16816.F32.BF16 R12, R16.reuse, R172, R12 ;  /* 0x000000ac100c723c */ /* 0x040fee000004180c */
[----:B------:R-:W-:Y:S01]  /*9800*/  FADD.FTZ R172, R193, R32 ;  /* 0x00000020c1ac7221 */ /* 0x000fe20000010000 */
[----:B------:R-:W-:Y:S04]  /*9810*/  HMMA.16816.F32.BF16 R164, R16, R174, R164 ;  /* 0x000000ae10a4723c */ /* 0x000fe800000418a4 */
[----:B------:R-:W-:Y:S02]  /*9820*/  FADD.FTZ R173, R195, R33 ;  /* 0x00000021c3ad7221 */ /* 0x000fe40000010000 */
[--C-:B------:R-:W-:Y:S01]  /*9830*/  FFMA.FTZ R193, R39, c[0x0][0x2d0], -R188.reuse ;  /* 0x0000b40027c17a23 */ /* 0x100fe200000108bc */
[----:B----4-:R-:W-:Y:S01]  /*9840*/  F2FP.BF16.PACK_AB R16, R44, R45 ;  /* 0x0000002d2c10723e */ /* 0x010fe200000010ff */
[----:B------:R-:W-:Y:S01]  /*9850*/  FADD.FTZ R173, R194, R173 ;  /* 0x000000adc2ad7221 */ /* 0x000fe20000010000 */
[----:B-1----:R-:W-:Y:S01]  /*9860*/  F2FP.BF16.PACK_AB R17, R49, R48 ;  /* 0x000000303111723e */ /* 0x002fe200000010ff */
[----:B------:R-:W-:Y:S02]  /*9870*/  MUFU.EX2 R194, R36 ;  /* 0x0000002400c27308 */ /* 0x000fe40000000800 */
[----:B------:R-:W-:Y:S01]  /*9880*/  F2FP.BF16.PACK_AB R18, R40, R41 ;  /* 0x000000292812723e */ /* 0x000fe200000010ff */
[----:B------:R-:W-:Y:S01]  /*9890*/  FFMA.FTZ R174, R46, c[0x0][0x2d0], -R188 ;  /* 0x0000b4002eae7a23 */ /* 0x000fe200000108bc */
[----:B------:R-:W-:Y:S01]  /*98a0*/  F2FP.BF16.PACK_AB R19, R3, R180 ;  /* 0x000000b40313723e */ /* 0x000fe200000010ff */
[----:B------:R-:W-:Y:S02]  /*98b0*/  FADD.FTZ R195, R190, R173 ;  /* 0x000000adbec37221 */ /* 0x000fe40000010000 */
[----:B------:R-:W-:Y:S02]  /*98c0*/  FADD.FTZ R172, R192, R172 ;  /* 0x000000acc0ac7221 */ /* 0x000fe40000010000 */
[----:B------:R-:W-:Y:S01]  /*98d0*/  FFMA.FTZ R192, R38, c[0x0][0x2d0], -R188 ;  /* 0x0000b40026c07a23 */ /* 0x000fe200000108bc */
[----:B------:R-:W-:Y:S01]  /*98e0*/  MUFU.EX2 R46, R179 ;  /* 0x000000b3002e7308 */ /* 0x000fe20000000800 */
[C---:B------:R-:W-:Y:S03]  /*98f0*/  HMMA.16816.F32.BF16 R4, R16.reuse, R20, R4 ;  /* 0x000000141004723c */ /* 0x040fe60000041804 */
[----:B------:R-:W-:Y:S02]  /*9900*/  FADD.FTZ R189, R189, R172 ;  /* 0x000000acbdbd7221 */ /* 0x000fe40000010000 */
[----:B------:R-:W-:Y:S02]  /*9910*/  FFMA.FTZ R172, R50, c[0x0][0x2d0], -R188 ;  /* 0x0000b40032ac7a23 */ /* 0x000fe400000108bc */
[----:B------:R-:W-:Y:S01]  /*9920*/  FADD.FTZ R196, R196, R189 ;  /* 0x000000bdc4c47221 */ /* 0x000fe20000010000 */
[C---:B------:R-:W-:Y:S01]  /*9930*/  HMMA.16816.F32.BF16 R8, R16.reuse, R22, R8 ;  /* 0x000000161008723c */ /* 0x040fe20000041808 */
[----:B------:R-:W1:Y:S01]  /*9940*/  LDSM.16.MT88.4 R20, [R238+0x1100] ;  /* 0x00110000ee14783b */ /* 0x000e620000004200 */
[----:B------:R-:W-:Y:S02]  /*9950*/  MUFU.EX2 R50, R174 ;  /* 0x000000ae00327308 */ /* 0x000fe40000000800 */
[----:B------:R-:W-:Y:S04]  /*9960*/  FADD.FTZ R195, R191, R195 ;  /* 0x000000c3bfc37221 */ /* 0x000fe80000010000 */
[C---:B------:R-:W-:Y:S04]  /*9970*/  HMMA.16816.F32.BF16 R52, R16.reuse, R24, R52 ;  /* 0x000000181034723c */ /* 0x040fe80000041834 */
[----:B------:R4:W-:Y:S01]  /*9980*/  MUFU.EX2 R190, R172 ;  /* 0x000000ac00be7308 */ /* 0x0009e20000000800 */
[----:B------:R-:W-:Y:S03]  /*9990*/  FADD.FTZ R186, R186, R195 ;  /* 0x000000c3baba7221 */ /* 0x000fe60000010000 */
[C---:B------:R-:W-:Y:S01]  /*99a0*/  HMMA.16816.F32.BF16 R56, R16.reuse, R26, R56 ;  /* 0x0000001a1038723c */ /* 0x040fe20000041838 */
[----:B------:R-:W5:Y:S05]  /*99b0*/  LDSM.16.MT88.4 R24, [R242+0x4100] ;  /* 0x00410000f218783b */ /* 0x000f6a0000004200 */
[----:B------:R3:W-:Y:S02]  /*99c0*/  MUFU.EX2 R189, R177 ;  /* 0x000000b100bd7308 */ /* 0x0007e40000000800 */
[C---:B--2---:R-:W-:Y:S08]  /*99d0*/  HMMA.16816.F32.BF16 R60, R16.reuse, R168, R60 ;  /* 0x000000a8103c723c */ /* 0x044ff0000004183c */
[C---:B------:R-:W-:Y:S01]  /*99e0*/  HMMA.16816.F32.BF16 R64, R16.reuse, R170, R64 ;  /* 0x000000aa1040723c */ /* 0x040fe20000041840 */
[----:B------:R-:W2:Y:S01]  /*99f0*/  LDSM.16.MT88.4 R168, [R240+0x4100] ;  /* 0x00410000f0a8783b */ /* 0x000ea20000004200 */
[----:B------:R-:W-:Y:S06]  /*9a00*/  MUFU.EX2 R192, R192 ;  /* 0x000000c000c07308 */ /* 0x000fec0000000800 */
[C---:B-1----:R-:W-:Y:S01]  /*9a10*/  HMMA.16816.F32.BF16 R68, R16.reuse, R20, R68 ;  /* 0x000000141044723c */ /* 0x042fe20000041844 */
[----:B----4-:R-:W-:Y:S03]  /*9a20*/  LDSM.16.MT88.4 R172, [R242+0x2900] ;  /* 0x00290000f2ac783b */ /* 0x010fe60000004200 */
[----:B------:R-:W-:Y:S01]  /*9a30*/  MUFU.EX2 R193, R193 ;  /* 0x000000c100c17308 */ /* 0x000fe20000000800 */
[----:B---3--:R-:W-:Y:S03]  /*9a40*/  FADD.FTZ R177, R187, R196 ;  /* 0x000000c4bbb17221 */ /* 0x008fe60000010000 */
[C---:B------:R-:W-:Y:S01]  /*9a50*/  HMMA.16816.F32.BF16 R72, R16.reuse, R22, R72 ;  /* 0x000000161048723c */ /* 0x040fe20000041848 */
[----:B------:R-:W1:Y:S03]  /*9a60*/  LDSM.16.MT88.4 R20, [R239+0x4100] ;  /* 0x00410000ef14783b */ /* 0x000e660000004200 */
[----:B------:R-:W-:Y:S02]  /*9a70*/  FADD.FTZ R177, R185, R177 ;  /* 0x000000b1b9b17221 */ /* 0x000fe40000010000 */
[----:B------:R-:W-:Y:S02]  /*9a80*/  FADD.FTZ R185, R176, R186 ;  /* 0x000000bab0b97221 */ /* 0x000fe40000010000 */
[C---:B-----5:R-:W-:Y:S04]  /*9a90*/  HMMA.16816.F32.BF16 R76, R16.reuse, R24, R76 ;  /* 0x00000018104c723c */ /* 0x060fe8000004184c */
[----:B------:R-:W-:Y:S02]  /*9aa0*/  FADD.FTZ R184, R184, R177 ;  /* 0x000000b1b8b87221 */ /* 0x000fe40000010000 */
[----:B------:R-:W-:Y:S02]  /*9ab0*/  FADD.FTZ R185, R181, R185 ;  /* 0x000000b9b5b97221 */ /* 0x000fe40000010000 */
[C---:B------:R-:W-:Y:S01]  /*9ac0*/  HMMA.16816.F32.BF16 R80, R16.reuse, R26, R80 ;  /* 0x0000001a1050723c */ /* 0x040fe20000041850 */
[----:B------:R-:W3:Y:S03]  /*9ad0*/  LDSM.16.MT88.4 R24, [R238+0x4100] ;  /* 0x00410000ee18783b */ /* 0x000ee60000004200 */
[----:B------:R-:W-:Y:S02]  /*9ae0*/  FADD.FTZ R185, R48, R185 ;  /* 0x000000b930b97221 */ /* 0x000fe40000010000 */
[----:B------:R-:W-:Y:S02]  /*9af0*/  FADD.FTZ R184, R45, R184 ;  /* 0x000000b82db87221 */ /* 0x000fe40000010000 */
[C---:B--2---:R-:W-:Y:S04]  /*9b00*/  HMMA.16816.F32.BF16 R84, R16.reuse, R168, R84 ;  /* 0x000000a81054723c */ /* 0x044fe80000041854 */
[----:B------:R-:W-:Y:S02]  /*9b10*/  FADD.FTZ R49, R49, R185 ;  /* 0x000000b931317221 */ /* 0x000fe40000010000 */
[----:B------:R-:W-:Y:S02]  /*9b20*/  FADD.FTZ R44, R44, R184 ;  /* 0x000000b82c2c7221 */ /* 0x000fe40000010000 */
[C---:B------:R-:W-:Y:S01]  /*9b30*/  HMMA.16816.F32.BF16 R88, R16.reuse, R170, R88 ;  /* 0x000000aa1058723c */ /* 0x040fe20000041858 */
[----:B------:R-:W2:Y:S03]  /*9b40*/  LDSM.16.MT88.4 R168, [R242+0x7100] ;  /* 0x00710000f2a8783b */ /* 0x000ea60000004200 */
[----:B------:R-:W-:Y:S01]  /*9b50*/  FADD.FTZ R49, R180, R49 ;  /* 0x00000031b4317221 */ /* 0x000fe20000010000 */
[----:B------:R-:W-:Y:S01]  /*9b60*/  MOV R180, R2 ;  /* 0x0000000200b47202 */ /* 0x000fe20000000f00 */
[----:B------:R-:W-:Y:S02]  /*9b70*/  FADD.FTZ R44, R41, R44 ;  /* 0x0000002c292c7221 */ /* 0x000fe40000010000 */
[----:B------:R-:W-:Y:S01]  /*9b80*/  FADD.FTZ R3, R3, R49 ;  /* 0x0000003103037221 */ /* 0x000fe20000010000 */
[C---:B-1----:R-:W-:Y:S03]  /*9b90*/  HMMA.16816.F32.BF16 R92, R16.reuse, R20, R92 ;  /* 0x00000014105c723c */ /* 0x042fe6000004185c */
[----:B------:R-:W-:Y:S02]  /*9ba0*/  FADD.FTZ R3, R200, R3 ;  /* 0x00000003c8037221 */ /* 0x000fe40000010000 */
[----:B------:R-:W-:Y:S03]  /*9bb0*/  FADD.FTZ R40, R40, R44 ;  /* 0x0000002c28287221 */ /* 0x000fe60000010000 */
[C---:B------:R-:W-:Y:S01]  /*9bc0*/  HMMA.16816.F32.BF16 R96, R16.reuse, R22, R96 ;  /* 0x000000161060723c */ /* 0x040fe20000041860 */
[----:B------:R-:W1:Y:S03]  /*9bd0*/  LDSM.16.MT88.4 R20, [R240+0x7100] ;  /* 0x00710000f014783b */ /* 0x000e660000004200 */
[----:B------:R-:W-:Y:S04]  /*9be0*/  FADD.FTZ R40, R199, R40 ;  /* 0x00000028c7287221 */ /* 0x000fe80000010000 */
        /* <DEDUP_REMOVED lines=12> */
[C---:B--2---:R-:W-:Y:S08]  /*9cb0*/  HMMA.16816.F32.BF16 R132, R16.reuse, R168, R132 ;  /* 0x000000a81084723c */ /* 0x044ff00000041884 */
[C---:B------:R-:W-:Y:S01]  /*9cc0*/  HMMA.16816.F32.BF16 R136, R16.reuse, R170, R136 ;  /* 0x000000aa1088723c */ /* 0x040fe20000041888 */
[----:B------:R-:W-:Y:S07]  /*9cd0*/  LDSM.16.MT88.4 R168, [R238+0xa100] ;  /* 0x00a10000eea8783b */ /* 0x000fee0000004200 */
[C---:B-1----:R-:W-:Y:S08]  /*9ce0*/  HMMA.16816.F32.BF16 R140, R16.reuse, R20, R140 ;  /* 0x00000014108c723c */ /* 0x042ff0000004188c */
[C---:B------:R-:W-:Y:S01]  /*9cf0*/  HMMA.16816.F32.BF16 R144, R16.reuse, R22, R144 ;  /* 0x000000161090723c */ /* 0x040fe20000041890 */
[----:B------:R-:W1:Y:S07]  /*9d00*/  LDSM.16.MT88.4 R20, [R239+0xa100] ;  /* 0x00a10000ef14783b */ /* 0x000e6e0000004200 */
[C---:B---3--:R-:W-:Y:S08]  /*9d10*/  HMMA.16816.F32.BF16 R148, R16.reuse, R24, R148 ;  /* 0x000000181094723c */ /* 0x048ff00000041894 */
[C---:B------:R-:W-:Y:S01]  /*9d20*/  HMMA.16816.F32.BF16 R152, R16.reuse, R26, R152 ;  /* 0x0000001a1098723c */ /* 0x040fe20000041898 */
[----:B------:R-:W-:Y:S07]  /*9d30*/  LDSM.16.MT88.4 R24, [R240+0x1900] ;  /* 0x00190000f018783b */ /* 0x000fee0000004200 */
[C---:B-1----:R-:W-:Y:S08]  /*9d40*/  HMMA.16816.F32.BF16 R156, R16.reuse, R20, R156 ;  /* 0x00000014109c723c */ /* 0x042ff0000004189c */
[C---:B------:R-:W-:Y:S01]  /*9d50*/  HMMA.16816.F32.BF16 R160, R16.reuse, R22, R160 ;  /* 0x0000001610a0723c */ /* 0x040fe200000418a0 */
[----:B------:R-:W1:Y:S07]  /*9d60*/  LDSM.16.MT88.4 R20, [R242+0x1900] ;  /* 0x00190000f214783b */ /* 0x000e6e0000004200 */
[C---:B------:R-:W-:Y:S01]  /*9d70*/  HMMA.16816.F32.BF16 R12, R16.reuse, R168, R12 ;  /* 0x000000a8100c723c */ /* 0x040fe2000004180c */
[----:B------:R-:W2:Y:S06]  /*9d80*/  MUFU.EX2 R169, R206 ;  /* 0x000000ce00a97308 */ /* 0x000eac0000000800 */
[--C-:B------:R-:W-:Y:S01]  /*9d90*/  FFMA.FTZ R168, R35, c[0x0][0x2d0], -R188.reuse ;  /* 0x0000b40023a87a23 */ /* 0x100fe200000108bc */
[----:B------:R-:W-:Y:S01]  /*9da0*/  HMMA.16816.F32.BF16 R164, R16, R170, R164 ;  /* 0x000000aa10a4723c */ /* 0x000fe200000418a4 */
[----:B------:R-:W3:Y:S02]  /*9db0*/  LDSM.16.MT88.4 R32, [R238+0x1900] ;  /* 0x00190000ee20783b */ /* 0x000ee40000004200 */
[----:B------:R4:W-:Y:S01]  /*9dc0*/  MUFU.EX2 R170, R37 ;  /* 0x0000002500aa7308 */ /* 0x0009e20000000800 */
[----:B------:R-:W-:Y:S03]  /*9dd0*/  FFMA.FTZ R188, R51, c[0x0][0x2d0], -R188 ;  /* 0x0000b40033bc7a23 */ /* 0x000fe600000108bc */
[C---:B------:R-:W-:Y:S01]  /*9de0*/  F2FP.BF16.PACK_AB R16, R198.reuse, R199 ;  /* 0x000000c7c610723e */ /* 0x040fe200000010ff */
[----:B------:R-:W-:Y:S01]  /*9df0*/  FADD.FTZ R198, R198, R40 ;  /* 0x00000028c6c67221 */ /* 0x000fe20000010000 */
[C---:B------:R-:W-:Y:S03]  /*9e00*/  F2FP.BF16.PACK_AB R17, R201.reuse, R200 ;  /* 0x000000c8c911723e */ /* 0x040fe600000010ff */
[----:B------:R-:W-:Y:S01]  /*9e10*/  F2FP.BF16.PACK_AB R18, R202, R197 ;  /* 0x000000c5ca12723e */ /* 0x000fe200000010ff */
[----:B------:R-:W5:Y:S01]  /*9e20*/  MUFU.EX2 R168, R168 ;  /* 0x000000a800a87308 */ /* 0x000f620000000800 */
[----:B------:R-:W-:Y:S02]  /*9e30*/  FADD.FTZ R201, R201, R3 ;  /* 0x00000003c9c97221 */ /* 0x000fe40000010000 */
[----:B------:R-:W-:Y:S02]  /*9e40*/  FADD.FTZ R198, R197, R198 ;  /* 0x000000c6c5c67221 */ /* 0x000fe40000010000 */
[----:B------:R-:W-:Y:S02]  /*9e50*/  FADD.FTZ R201, R204, R201 ;  /* 0x000000c9ccc97221 */ /* 0x000fe40000010000 */
[----:B------:R-:W-:Y:S03]  /*9e60*/  FADD.FTZ R202, R202, R198 ;  /* 0x000000c6caca7221 */ /* 0x000fe60000010000 */
[----:B------:R-:W-:Y:S01]  /*9e70*/  MUFU.EX2 R51, R178 ;  /* 0x000000b200337308 */ /* 0x000fe20000000800 */
[----:B--2---:R-:W-:Y:S01]  /*9e80*/  FADD.FTZ R202, R169, R202 ;  /* 0x000000caa9ca7221 */ /* 0x004fe20000010000 */
[----:B----4-:R-:W-:Y:S08]  /*9e90*/  LDSM.16.MT88.4 R36, [R240+0x5100] ;  /* 0x00510000f024783b */ /* 0x010ff00000004200 */
[----:B------:R-:W-:Y:S01]  /*9ea0*/  MUFU.EX2 R188, R188 ;  /* 0x000000bc00bc7308 */ /* 0x000fe20000000800 */
[C---:B-----5:R-:W-:Y:S01]  /*9eb0*/  F2FP.BF16.PACK_AB R19, R168.reuse, R204 ;  /* 0x000000cca813723e */ /* 0x060fe200000010ff */
[----:B------:R-:W-:Y:S04]  /*9ec0*/  FADD.FTZ R168, R168, R201 ;  /* 0x000000c9a8a87221 */ /* 0x000fe80000010000 */
[----:B------:R-:W-:Y:S04]  /*9ed0*/  FADD.FTZ R168, R192, R168 ;  /* 0x000000a8c0a87221 */ /* 0x000fe80000010000 */
[----:B------:R-:W2:Y:S01]  /*9ee0*/  MUFU.EX2 R171, R205 ;  /* 0x000000cd00ab7308 */ /* 0x000ea20000000800 */
[C---:B-1----:R-:W-:Y:S08]  /*9ef0*/  HMMA.16816.F32.BF16 R4, R16.reuse, R20, R4 ;  /* 0x000000141004723c */ /* 0x042ff00000041804 */
[C---:B------:R-:W-:Y:S01]  /*9f00*/  HMMA.16816.F32.BF16 R8, R16.reuse, R22, R8 ;  /* 0x000000161008723c */ /* 0x040fe20000041808 */
[----:B------:R-:W1:Y:S07]  /*9f10*/  LDSM.16.MT88.4 R20, [R242+0x4900] ;  /* 0x00490000f214783b */ /* 0x000e6e0000004200 */
[C---:B------:R-:W-:Y:S08]  /*9f20*/  HMMA.16816.F32.BF16 R52, R16.reuse, R24, R52 ;  /* 0x000000181034723c */ /* 0x040ff00000041834 */
[C---:B------:R-:W-:Y:S01]  /*9f30*/  HMMA.16816.F32.BF16 R56, R16.reuse, R26, R56 ;  /* 0x0000001a1038723c */ /* 0x040fe20000041838 */
[----:B------:R-:W4:Y:S07]  /*9f40*/  LDSM.16.MT88.4 R24, [R240+0x4900] ;  /* 0x00490000f018783b */ /* 0x000f2e0000004200 */
[C---:B------:R-:W-:Y:S08]  /*9f50*/  HMMA.16816.F32.BF16 R60, R16.reuse, R28, R60 ;  /* 0x0000001c103c723c */ /* 0x040ff0000004183c */
[C---:B------:R-:W-:Y:S01]  /*9f60*/  HMMA.16816.F32.BF16 R64, R16.reuse, R30, R64 ;  /* 0x0000001e1040723c */ /* 0x040fe20000041840 */
[----:B------:R-:W5:Y:S07]  /*9f70*/  LDSM.16.MT88.4 R28, [R239+0x4900] ;  /* 0x00490000ef1c783b */ /* 0x000f6e0000004200 */
[C---:B---3--:R-:W-:Y:S08]  /*9f80*/  HMMA.16816.F32.BF16 R68, R16.reuse, R32, R68 ;  /* 0x000000201044723c */ /* 0x048ff00000041844 */
[C---:B------:R-:W-:Y:S01]  /*9f90*/  HMMA.16816.F32.BF16 R72, R16.reuse, R34, R72 ;  /* 0x000000221048723c */ /* 0x040fe20000041848 */
[----:B------:R-:W-:Y:S07]  /*9fa0*/  LDSM.16.MT88.4 R32, [R242+0x7900] ;  /* 0x00790000f220783b */ /* 0x000fee0000004200 */
[C---:B-1----:R-:W-:Y:S08]  /*9fb0*/  HMMA.16816.F32.BF16 R76, R16.reuse, R20, R76 ;  /* 0x00000014104c723c */ /* 0x042ff0000004184c */
[C---:B------:R-:W-:Y:S01]  /*9fc0*/  HMMA.16816.F32.BF16 R80, R16.reuse, R22, R80 ;  /* 0x000000161050723c */ /* 0x040fe20000041850 */
[----:B------:R-:W1:Y:S07]  /*9fd0*/  LDSM.16.MT88.4 R20, [R238+0x4900] ;  /* 0x00490000ee14783b */ /* 0x000e6e0000004200 */
[C---:B----4-:R-:W-:Y:S08]  /*9fe0*/  HMMA.16816.F32.BF16 R84, R16.reuse, R24, R84 ;  /* 0x000000181054723c */ /* 0x050ff00000041854 */
[C---:B------:R-:W-:Y:S01]  /*9ff0*/  HMMA.16816.F32.BF16 R88, R16.reuse, R26, R88 ;  /* 0x0000001a1058723c */ /* 0x040fe20000041858 */
[----:B------:R-:W3:Y:S07]  /*a000*/  LDSM.16.MT88.4 R24, [R240+0x7900] ;  /* 0x00790000f018783b */ /* 0x000eee0000004200 */
[C---:B-----5:R-:W-:Y:S08]  /*a010*/  HMMA.16816.F32.BF16 R92, R16.reuse, R28, R92 ;  /* 0x0000001c105c723c */ /* 0x060ff0000004185c */
        /* <DEDUP_REMOVED lines=10> */
[----:B------:R-:W-:Y:S07]  /*a0c0*/  LDSM.16.MT88.4 R24, [R239+0xa900] ;  /* 0x00a90000ef18783b */ /* 0x000fee0000004200 */
[C---:B-1----:R-:W-:Y:S08]  /*a0d0*/  HMMA.16816.F32.BF16 R124, R16.reuse, R20, R124 ;  /* 0x00000014107c723c */ /* 0x042ff0000004187c */
[C---:B------:R-:W-:Y:S01]  /*a0e0*/  HMMA.16816.F32.BF16 R128, R16.reuse, R22, R128 ;  /* 0x000000161080723c */ /* 0x040fe20000041880 */
[----:B------:R-:W1:Y:S07]  /*a0f0*/  LDSM.16.MT88.4 R20, [R240+0xa900] ;  /* 0x00a90000f014783b */ /* 0x000e6e0000004200 */
[C---:B------:R-:W-:Y:S08]  /*a100*/  HMMA.16816.F32.BF16 R132, R16.reuse, R28, R132 ;  /* 0x0000001c1084723c */ /* 0x040ff00000041884 */
[C---:B------:R-:W-:Y:S01]  /*a110*/  HMMA.16816.F32.BF16 R136, R16.reuse, R30, R136 ;  /* 0x0000001e1088723c */ /* 0x040fe20000041888 */
[----:B------:R-:W3:Y:S07]  /*a120*/  LDSM.16.MT88.4 R28, [R238+0xa900] ;  /* 0x00a90000ee1c783b */ /* 0x000eee0000004200 */
[C---:B----4-:R-:W-:Y:S08]  /*a130*/  HMMA.16816.F32.BF16 R140, R16.reuse, R32, R140 ;  /* 0x00000020108c723c */ /* 0x050ff0000004188c */
        /* <DEDUP_REMOVED lines=9> */
[----:B------:R-:W-:Y:S01]  /*a1d0*/  HMMA.16816.F32.BF16 R164, R16, R30, R164 ;  /* 0x0000001e10a4723c */ /* 0x000fe200000418a4 */
[----:B------:R-:W3:Y:S06]  /*a1e0*/  LDSM.16.MT88.4 R28, [R238+0x2100] ;  /* 0x00210000ee1c783b */ /* 0x000eec0000004200 */
[C---:B--2---:R-:W-:Y:S01]  /*a1f0*/  F2FP.BF16.PACK_AB R16, R171.reuse, R169 ;  /* 0x000000a9ab10723e */ /* 0x044fe200000010ff */
[----:B------:R-:W-:Y:S01]  /*a200*/  FADD.FTZ R171, R171, R202 ;  /* 0x000000caabab7221 */ /* 0x000fe20000010000 */
[C---:B------:R-:W-:Y:S03]  /*a210*/  F2FP.BF16.PACK_AB R17, R193.reuse, R192 ;  /* 0x000000c0c111723e */ /* 0x040fe600000010ff */
[----:B------:R-:W-:Y:S01]  /*a220*/  F2FP.BF16.PACK_AB R18, R194, R170 ;  /* 0x000000aac212723e */ /* 0x000fe200000010ff */
[----:B------:R-:W-:Y:S01]  /*a230*/  FADD.FTZ R193, R193, R168 ;  /* 0x000000a8c1c17221 */ /* 0x000fe20000010000 */
[C---:B------:R-:W-:Y:S01]  /*a240*/  F2FP.BF16.PACK_AB R19, R43.reuse, R42 ;  /* 0x0000002a2b13723e */ /* 0x040fe200000010ff */
[----:B------:R-:W-:Y:S02]  /*a250*/  FADD.FTZ R171, R170, R171 ;  /* 0x000000abaaab7221 */ /* 0x000fe40000010000 */
[----:B------:R-:W-:Y:S02]  /*a260*/  FADD.FTZ R193, R42, R193 ;  /* 0x000000c12ac17221 */ /* 0x000fe40000010000 */
[----:B------:R-:W-:Y:S02]  /*a270*/  FADD.FTZ R194, R194, R171 ;  /* 0x000000abc2c27221 */ /* 0x000fe40000010000 */
[C---:B-1----:R-:W-:Y:S03]  /*a280*/  HMMA.16816.F32.BF16 R4, R16.reuse, R20, R4 ;  /* 0x000000141004723c */ /* 0x042fe60000041804 */
[----:B------:R-:W-:Y:S02]  /*a290*/  FADD.FTZ R194, R46, R194 ;  /* 0x000000c22ec27221 */ /* 0x000fe40000010000 */
[----:B------:R-:W-:Y:S03]  /*a2a0*/  FADD.FTZ R43, R43, R193 ;  /* 0x000000c12b2b7221 */ /* 0x000fe60000010000 */
[C---:B------:R-:W-:Y:S01]  /*a2b0*/  HMMA.16816.F32.BF16 R8, R16.reuse, R22, R8 ;  /* 0x000000161008723c */ /* 0x040fe20000041808 */
[----:B------:R-:W1:Y:S03]  /*a2c0*/  LDSM.16.MT88.4 R20, [R242+0x5100] ;  /* 0x00510000f214783b */ /* 0x000e660000004200 */
[----:B------:R-:W-:Y:S04]  /*a2d0*/  FADD.FTZ R43, R50, R43 ;  /* 0x0000002b322b7221 */ /* 0x000fe80000010000 */
[C---:B------:R-:W-:Y:S08]  /*a2e0*/  HMMA.16816.F32.BF16 R52, R16.reuse, R32, R52 ;  /* 0x000000201034723c */ /* 0x040ff00000041834 */
[C---:B------:R-:W-:Y:S01]  /*a2f0*/  HMMA.16816.F32.BF16 R56, R16.reuse, R34, R56 ;  /* 0x000000221038723c */ /* 0x040fe20000041838 */
[----:B------:R-:W2:Y:S07]  /*a300*/  LDSM.16.MT88.4 R32, [R239+0x5100] ;  /* 0x00510000ef20783b */ /* 0x000eae0000004200 */
[C---:B----4-:R-:W-:Y:S08]  /*a310*/  HMMA.16816.F32.BF16 R60, R16.reuse, R24, R60 ;  /* 0x00000018103c723c */ /* 0x050ff0000004183c */
        /* <DEDUP_REMOVED lines=11> */
[C---:B--2---:R-:W-:Y:S08]  /*a3d0*/  HMMA.16816.F32.BF16 R92, R16.reuse, R32, R92 ;  /* 0x00000020105c723c */ /* 0x044ff0000004185c */
[C---:B------:R-:W-:Y:S01]  /*a3e0*/  HMMA.16816.F32.BF16 R96, R16.reuse, R34, R96 ;  /* 0x000000221060723c */ /* 0x040fe20000041860 */
[----:B------:R-:W2:Y:S07]  /*a3f0*/  LDSM.16.MT88.4 R32, [R238+0x8100] ;  /* 0x00810000ee20783b */ /* 0x000eae0000004200 */
        /* <DEDUP_REMOVED lines=18> */
[C---:B------:R-:W-:Y:S08]  /*a520*/  HMMA.16816.F32.BF16 R148, R16.reuse, R24, R148 ;  /* 0x000000181094723c */ /* 0x040ff00000041894 */
[C---:B------:R-:W-:Y:S01]  /*a530*/  HMMA.16816.F32.BF16 R152, R16.reuse, R26, R152 ;  /* 0x0000001a1098723c */ /* 0x040fe20000041898 */
[----:B------:R-:W2:Y:S07]  /*a540*/  LDSM.16.MT88.4 R24, [R239+0x2900] ;  /* 0x00290000ef18783b */ /* 0x000eae0000004200 */
[C---:B----4-:R-:W-:Y:S08]  /*a550*/  HMMA.16816.F32.BF16 R156, R16.reuse, R28, R156 ;  /* 0x0000001c109c723c */ /* 0x050ff0000004189c */
[C---:B------:R-:W-:Y:S01]  /*a560*/  HMMA.16816.F32.BF16 R160, R16.reuse, R30, R160 ;  /* 0x0000001e10a0723c */ /* 0x040fe200000418a0 */
[----:B------:R-:W4:Y:S07]  /*a570*/  LDSM.16.MT88.4 R28, [R238+0x2900] ;  /* 0x00290000ee1c783b */ /* 0x000f2e0000004200 */
[C---:B---3--:R-:W-:Y:S08]  /*a580*/  HMMA.16816.F32.BF16 R12, R16.reuse, R36, R12 ;  /* 0x00000024100c723c */ /* 0x048ff0000004180c */
[----:B------:R-:W-:Y:S01]  /*a590*/  HMMA.16816.F32.BF16 R164, R16, R38, R164 ;  /* 0x0000002610a4723c */ /* 0x000fe200000418a4 */
[----:B------:R-:W3:Y:S06]  /*a5a0*/  LDSM.16.MT88.4 R36, [R240+0x5900] ;  /* 0x00590000f024783b */ /* 0x000eec0000004200 */
[C---:B------:R-:W-:Y:S01]  /*a5b0*/  F2FP.BF16.PACK_AB R16, R203.reuse, R46 ;  /* 0x0000002ecb10723e */ /* 0x040fe200000010ff */
[----:B------:R-:W-:Y:S01]  /*a5c0*/  FADD.FTZ R203, R203, R194 ;  /* 0x000000c2cbcb7221 */ /* 0x000fe20000010000 */
[----:B------:R-:W-:Y:S03]  /*a5d0*/  F2FP.BF16.PACK_AB R17, R47, R50 ;  /* 0x000000322f11723e */ /* 0x000fe600000010ff */
[----:B------:R-:W-:Y:S01]  /*a5e0*/  F2FP.BF16.PACK_AB R18, R189, R51 ;  /* 0x00000033bd12723e */ /* 0x000fe200000010ff */
[----:B------:R-:W-:Y:S01]  /*a5f0*/  FADD.FTZ R203, R51, R203 ;  /* 0x000000cb33cb7221 */ /* 0x000fe20000010000 */
[----:B------:R-:W-:Y:S01]  /*a600*/  F2FP.BF16.PACK_AB R19, R188, R190 ;  /* 0x000000bebc13723e */ /* 0x000fe200000010ff */
[----:B------:R-:W-:Y:S04]  /*a610*/  FADD.FTZ R47, R47, R43 ;  /* 0x0000002b2f2f7221 */ /* 0x000fe80000010000 */
[----:B------:R-:W-:Y:S02]  /*a620*/  FADD.FTZ R47, R190, R47 ;  /* 0x0000002fbe2f7221 */ /* 0x000fe40000010000 */
[C---:B------:R-:W-:Y:S01]  /*a630*/  HMMA.16816.F32.BF16 R176, R16.reuse, R172, R4 ;  /* 0x000000ac10b0723c */ /* 0x040fe20000041804 */
[----:B------:R-:W5:Y:S02]  /*a640*/  LDSM.16.MT88.4 R4, [R239+0x5900] ;  /* 0x00590000ef04783b */ /* 0x000f640000004200 */
[----:B------:R-:W-:Y:S05]  /*a650*/  FADD.FTZ R3, R188, R47 ;  /* 0x0000002fbc037221 */ /* 0x000fea0000010000 */
        /* <DEDUP_REMOVED lines=11> */
[C---:B------:R-:W-:Y:S08]  /*a710*/  HMMA.16816.F32.BF16 R76, R16.reuse, R32, R76 ;  /* 0x00000020104c723c */ /* 0x040ff0000004184c */
[C---:B------:R-:W-:Y:S01]  /*a720*/  HMMA.16816.F32.BF16 R80, R16.reuse, R34, R80 ;  /* 0x000000221050723c */ /* 0x040fe20000041850 */
[----:B------:R-:W1:Y:S07]  /*a730*/  LDSM.16.MT88.4 R32, [R238+0x8900] ;  /* 0x00890000ee20783b */ /* 0x000e6e0000004200 */
[C---:B---3--:R-:W-:Y:S08]  /*a740*/  HMMA.16816.F32.BF16 R84, R16.reuse, R36, R84 ;  /* 0x000000241054723c */ /* 0x048ff00000041854 */
[C---:B------:R-:W-:Y:S08]  /*a750*/  HMMA.16816.F32.BF16 R88, R16.reuse, R38, R88 ;  /* 0x000000261058723c */ /* 0x040ff00000041858 */
[C---:B-----5:R-:W-:Y:S08]  /*a760*/  HMMA.16816.F32.BF16 R92, R16.reuse, R4, R92 ;  /* 0x00000004105c723c */ /* 0x060ff0000004185c */
[C---:B------:R-:W-:Y:S01]  /*a770*/  HMMA.16816.F32.BF16 R96, R16.reuse, R6, R96 ;  /* 0x000000061060723c */ /* 0x040fe20000041860 */
[----:B------:R-:W3:Y:S07]  /*a780*/  LDSM.16.MT88.4 R4, [R242+0xb900] ;  /* 0x00b90000f204783b */ /* 0x000eee0000004200 */
[C---:B------:R-:W-:Y:S08]  /*a790*/  HMMA.16816.F32.BF16 R100, R16.reuse, R8, R100 ;  /* 0x000000081064723c */ /* 0x040ff00000041864 */
[C---:B------:R-:W-:Y:S01]  /*a7a0*/  HMMA.16816.F32.BF16 R104, R16.reuse, R10, R104 ;  /* 0x0000000a1068723c */ /* 0x040fe20000041868 */
[----:B------:R-:W5:Y:S07]  /*a7b0*/  LDSM.16.MT88.4 R8, [R240+0xb900] ;  /* 0x00b90000f008783b */ /* 0x000f6e0000004200 */
[C---:B-1----:R-:W-:Y:S08]  /*a7c0*/  HMMA.16816.F32.BF16 R108, R16.reuse, R20, R108 ;  /* 0x00000014106c723c */ /* 0x042ff0000004186c */
[C---:B------:R-:W-:Y:S01]  /*a7d0*/  HMMA.16816.F32.BF16 R112, R16.reuse, R22, R112 ;  /* 0x000000161070723c */ /* 0x040fe20000041870 */
[----:B------:R-:W1:Y:S07]  /*a7e0*/  LDSM.16.MT88.4 R20, [R239+0xb900] ;  /* 0x00b90000ef14783b */ /* 0x000e6e0000004200 */
[C---:B--2---:R-:W-:Y:S08]  /*a7f0*/  HMMA.16816.F32.BF16 R116, R16.reuse, R24, R116 ;  /* 0x000000181074723c */ /* 0x044ff00000041874 */
[C---:B------:R-:W-:Y:S08]  /*a800*/  HMMA.16816.F32.BF16 R120, R16.reuse, R26, R120 ;  /* 0x0000001a1078723c */ /* 0x040ff00000041878 */
[C---:B----4-:R-:W-:Y:S08]  /*a810*/  HMMA.16816.F32.BF16 R124, R16.reuse, R28, R124 ;  /* 0x0000001c107c723c */ /* 0x050ff0000004187c */
[C---:B------:R-:W-:Y:S08]  /*a820*/  HMMA.16816.F32.BF16 R128, R16.reuse, R30, R128 ;  /* 0x0000001e1080723c */ /* 0x040ff00000041880 */
[C---:B------:R-:W-:Y:S08]  /*a830*/  HMMA.16816.F32.BF16 R132, R16.reuse, R32, R132 ;  /* 0x000000201084723c */ /* 0x040ff00000041884 */
[C---:B------:R-:W-:Y:S08]  /*a840*/  HMMA.16816.F32.BF16 R136, R16.reuse, R34, R136 ;  /* 0x000000221088723c */ /* 0x040ff00000041888 */
[C---:B---3--:R-:W-:Y:S08]  /*a850*/  HMMA.16816.F32.BF16 R140, R16.reuse, R4, R140 ;  /* 0x00000004108c723c */ /* 0x048ff0000004188c */
[C---:B------:R-:W-:Y:S01]  /*a860*/  HMMA.16816.F32.BF16 R144, R16.reuse, R6, R144 ;  /* 0x000000061090723c */ /* 0x040fe20000041890 */
[----:B------:R-:W2:Y:S07]  /*a870*/  LDSM.16.MT88.4 R4, [R238+0xb900] ;  /* 0x00b90000ee04783b */ /* 0x000eae0000004200 */
[C---:B-----5:R-:W-:Y:S08]  /*a880*/  HMMA.16816.F32.BF16 R148, R16.reuse, R8, R148 ;  /* 0x000000081094723c */ /* 0x060ff00000041894 */
[C---:B------:R-:W-:Y:S08]  /*a890*/  HMMA.16816.F32.BF16 R152, R16.reuse, R10, R152 ;  /* 0x0000000a1098723c */ /* 0x040ff00000041898 */
[C---:B-1----:R-:W-:Y:S08]  /*a8a0*/  HMMA.16816.F32.BF16 R156, R16.reuse, R20, R156 ;  /* 0x00000014109c723c */ /* 0x042ff0000004189c */
[C---:B------:R-:W-:Y:S08]  /*a8b0*/  HMMA.16816.F32.BF16 R160, R16.reuse, R22, R160 ;  /* 0x0000001610a0723c */ /* 0x040ff000000418a0 */
[C---:B--2---:R-:W-:Y:S07]  /*a8c0*/  HMMA.16816.F32.BF16 R168, R16.reuse, R4, R12 ;  /* 0x0000000410a8723c */ /* 0x044fee000004180c */
[----:B------:R-:W-:Y:S01]  /*a8d0*/  FADD.FTZ R4, R189, R203 ;  /* 0x000000cbbd047221 */ /* 0x000fe20000010000 */
[----:B------:R-:W-:Y:S04]  /*a8e0*/  HMMA.16816.F32.BF16 R164, R16, R6, R164 ;  /* 0x0000000610a4723c */ /* 0x000fe800000418a4 */
[----:B------:R-:W-:Y:S04]  /*a8f0*/  STL [R1+0x5c], R4 ;  /* 0x00005c0401007387 */ /* 0x000fe80000100800 */
[----:B------:R1:W-:Y:S04]  /*a900*/  STL [R1+0x58], R3 ;  /* 0x0000580301007387 */ /* 0x0003e80000100800 */
[----:B-1----:R-:W-:Y:S01]  /*a910*/  MOV R3, R0 ;  /* 0x0000000000037202 */ /* 0x002fe20000000f00 */
[----:B------:R-:W-:-:S05]  /*a920*/  @P0 BRA `(.L_x_772) ;  /* 0xffffbe1000000947 */ /* 0x000fca000383ffff */
.L_x_771:
[----:B------:R-:W2:Y:S01]  /*a930*/  LDL.LU R5, [R1+0x5c] ;  /* 0x00005c0001057983 */ /* 0x000ea20000300800 */
[----:B------:R-:W-:-:S03]  /*a940*/  MOV R11, RZ ;  /* 0x000000ff000b7202 */ /* 0x000fc60000000f00 */
[----:B------:R-:W3:Y:S01]  /*a950*/  S2R R8, SR_TID.X ;  /* 0x0000000000087919 */ /* 0x000ee20000002100 */
[----:B------:R-:W4:Y:S01]  /*a960*/  S2UR UR7, SR_CTAID.Y ;  /* 0x00000000000779c3 */ /* 0x000f220000002600 */
[----:B------:R-:W-:Y:S02]  /*a970*/  ULDC.64 UR4, c[0x0][0x490] ;  /* 0x0001240000047ab9 */ /* 0x000fe40000000a00 */
[----:B-1----:R-:W2:Y:S04]  /*a980*/  LDL.LU R4, [R1+0x58] ;  /* 0x0000580001047983 */ /* 0x002ea80000300800 */
[----:B------:R-:W2:Y:S04]  /*a990*/  LDL.LU R15, [R1] ;  /* 0x00000000010f7983 */ /* 0x000ea80000300800 */
[----:B------:R-:W2:Y:S01]  /*a9a0*/  LDL.LU R17, [R1+0x14] ;  /* 0x0000140001117983 */ /* 0x000ea20000300800 */
[----:B---3--:R-:W-:Y:S01]  /*a9b0*/  SHF.R.S32.HI R9, RZ, 0x1f, R8 ;  /* 0x0000001fff097819 */ /* 0x008fe20000011408 */
[----:B----4-:R-:W-:Y:S01]  /*a9c0*/  USHF.R.S32.HI UR6, URZ, 0x1f, UR7 ;  /* 0x0000001f3f067899 */ /* 0x010fe20008011407 */
[----:B------:R-:W-:-:S03]  /*a9d0*/  MOV R16, 0xff800000 ;  /* 0xff80000000107802 */ /* 0x000fc60000000f00 */
[----:B------:R-:W-:Y:S02]  /*a9e0*/  UIMAD UR8, UR6, UR4, URZ ;  /* 0x00000004060872a4 */ /* 0x000fe4000f8e023f */
[----:B------:R-:W-:Y:S02]  /*a9f0*/  UIMAD.WIDE.U32 UR10, UR7, UR4, URZ ;  /* 0x00000004070a72a5 */ /* 0x000fe4000f8e003f */
[----:B------:R-:W-:-:S03]  /*aa00*/  UIMAD UR8, UR7, UR5, UR8 ;  /* 0x00000005070872a4 */ /* 0x000fc6000f8e0208 */
[----:B------:R-:W-:Y:S02]  /*aa10*/  ULDC.64 UR4, c[0x0][0x3e8] ;  /* 0x0000fa0000047ab9 */ /* 0x000fe40000000a00 */
[----:B------:R-:W-:Y:S02]  /*aa20*/  UIMAD UR6, UR6, UR4, URZ ;  /* 0x00000004060672a4 */ /* 0x000fe4000f8e023f */
[----:B------:R-:W-:Y:S02]  /*aa30*/  UIMAD.WIDE.U32 UR14, UR7, UR4, URZ ;  /* 0x00000004070e72a5 */ /* 0x000fe4000f8e003f */
[----:B------:R-:W-:Y:S02]  /*aa40*/  UIMAD UR5, UR7, UR5, UR6 ;  /* 0x00000005070572a4 */ /* 0x000fe4000f8e0206 */
[----:B------:R-:W-:Y:S02]  /*aa50*/  UIADD3 UR8, UR11, UR8, URZ ;  /* 0x000000080b087290 */ /* 0x000fe4000fffe03f */
[----:B------:R-:W-:Y:S01]  /*aa60*/  UIADD3 UR5, UR15, UR5, URZ ;  /* 0x000000050f057290 */ /* 0x000fe2000fffe03f */
[----:B------:R-:W-:Y:S06]  /*aa70*/  BAR.SYNC.DEFER_BLOCKING 0x1, 0x100 ;  /* 0x0044000000007b1d */ /* 0x000fec0000010000 */
[----:B--2---:R-:W1:Y:S04]  /*aa80*/  SHFL.BFLY PT, R6, R5, 0x2, 0x1f ;  /* 0x0c401f0005067f89 */ /* 0x004e6800000e0000 */
[----:B------:R-:W2:Y:S01]  /*aa90*/  SHFL.BFLY PT, R3, R4, 0x2, 0x1f ;  /* 0x0c401f0004037f89 */ /* 0x000ea200000e0000 */
[----:B------:R-:W-:Y:S01]  /*aaa0*/  MOV R7, R15 ;  /* 0x0000000f00077202 */ /* 0x000fe20000000f00 */
[----:B-1----:R-:W-:-:S05]  /*aab0*/  FADD.FTZ R6, R6, R5 ;  /* 0x0000000506067221 */ /* 0x002fca0000010000 */
[----:B------:R-:W1:Y:S01]  /*aac0*/  SHFL.BFLY PT, R5, R6, 0x1, 0x1f ;  /* 0x0c201f0006057f89 */ /* 0x000e6200000e0000 */
[----:B--2---:R-:W-:-:S05]  /*aad0*/  FADD.FTZ R3, R3, R4 ;  /* 0x0000000403037221 */ /* 0x004fca0000010000 */
[----:B------:R-:W2:Y:S01]  /*aae0*/  SHFL.BFLY PT, R4, R3, 0x1, 0x1f ;  /* 0x0c201f0003047f89 */ /* 0x000ea200000e0000 */
[----:B-1----:R-:W-:Y:S01]  /*aaf0*/  FADD.FTZ R5, R6, R5 ;  /* 0x0000000506057221 */ /* 0x002fe20000010000 */
[----:B------:R-:W-:-:S04]  /*ab00*/  MOV R6, c[0x0][0x4e8] ;  /* 0x00013a0000067a02 */ /* 0x000fc80000000f00 */
[----:B------:R-:W-:Y:S02]  /*ab10*/  FSETP.NE.FTZ.AND P1, PT, R5, RZ, PT ;  /* 0x000000ff0500720b */ /* 0x000fe40003f35000 */
[----:B------:R-:W-:Y:S01]  /*ab20*/  ISETP.NE.AND P4, PT, R6, 0x1, PT ;  /* 0x000000010600780c */ /* 0x000fe20003f85270 */
[----:B--2---:R-:W-:Y:S01]  /*ab30*/  FADD.FTZ R4, R3, R4 ;  /* 0x0000000403047221 */ /* 0x004fe20000010000 */
[CC--:B------:R-:W-:Y:S02]  /*ab40*/  LEA.HI R3, R9.reuse, R8.reuse, RZ, 0x5 ;  /* 0x0000000809037211 */ /* 0x0c0fe400078f28ff */
[----:B------:R-:W-:Y:S02]  /*ab50*/  LEA.HI R9, R9, R8, RZ, 0x2 ;  /* 0x0000000809097211 */ /* 0x000fe400078f10ff */
[----:B------:R-:W-:Y:S02]  /*ab60*/  FSETP.NE.FTZ.AND P0, PT, R4, RZ, PT ;  /* 0x000000ff0400720b */ /* 0x000fe40003f15000 */
[----:B------:R-:W-:-:S02]  /*ab70*/  LOP3.LUT R12, R3, 0xffffffe0, RZ, 0xc0, !PT ;  /* 0xffffffe0030c7812 */ /* 0x000fc400078ec0ff */
[----:B------:R-:W-:Y:S01]  /*ab80*/  LOP3.LUT R14, R9, 0xfffffffc, RZ, 0xc0, !PT ;  /* 0xfffffffc090e7812 */ /* 0x000fe200078ec0ff */
[----:B------:R-:W1:Y:S01]  /*ab90*/  @P1 MUFU.RCP R11, R5 ;  /* 0x00000005000b1308 */ /* 0x000e620000001000 */
[-C--:B------:R-:W-:Y:S01]  /*aba0*/  IADD3 R12, -R12, R8.reuse, RZ ;  /* 0x000000080c0c7210 */ /* 0x080fe20007ffe1ff */
[----:B------:R-:W-:Y:S01]  /*abb0*/  @P4 IMAD.HI.U32 R10, R15, c[0x0][0x4ec], RZ ;  /* 0x00013b000f0a4a27 */ /* 0x000fe200078e00ff */
[----:B------:R-:W-:Y:S02]  /*abc0*/  IADD3 R8, -R14, R8, RZ ;  /* 0x000000080e087210 */ /* 0x000fe40007ffe1ff */
[----:B------:R-:W-:Y:S02]  /*abd0*/  LOP3.LUT P3, RZ, R12, 0x3, RZ, 0xc0, !PT ;  /* 0x000000030cff7812 */ /* 0x000fe4000786c0ff */
[----:B------:R-:W-:Y:S01]  /*abe0*/  @P4 SHF.R.U32.HI R7, RZ, c[0x0][0x4f0], R10 ;  /* 0x00013c00ff074a19 */ /* 0x000fe2000001160a */
[C---:B-1----:R-:W-:Y:S02]  /*abf0*/  FMUL.FTZ R81, R11.reuse, R81 ;  /* 0x000000510b517220 */ /* 0x042fe40000410000 */
[----:B------:R-:W-:Y:S01]  /*ac00*/  FMUL.FTZ R80, R11, R80 ;  /* 0x000000500b507220 */ /* 0x000fe20000410000 */
[----:B------:R-:W1:Y:S01]  /*ac10*/  @P0 MUFU.LG2 R14, R4 ;  /* 0x00000004000e0308 */ /* 0x000e620000000c00 */
[----:B------:R-:W-:-:S02]  /*ac20*/  IADD3 R13, -R7, RZ, RZ ;  /* 0x000000ff070d7210 */ /* 0x000fc40007ffe1ff */
[----:B------:R-:W-:Y:S02]  /*ac30*/  MOV R10, RZ ;  /* 0x000000ff000a7202 */ /* 0x000fe40000000f00 */
[----:B------:R-:W-:Y:S01]  /*ac40*/  F2FP.BF16.PACK_AB R80, R81, R80 ;  /* 0x000000505150723e */ /* 0x000fe200000010ff */
[----:B------:R-:W-:Y:S01]  /*ac50*/  IMAD R12, R13, c[0x0][0x4e8], R15 ;  /* 0x00013a000d0c7a24 */ /* 0x000fe200078e020f */
[----:B------:R2:W5:Y:S01]  /*ac60*/  LDL R81, [R1+0xc] ;  /* 0x00000c0001517983 */ /* 0x0005620000100800 */
[--C-:B------:R-:W-:Y:S01]  /*ac70*/  SHF.R.S32.HI R13, RZ, 0x2, R9.reuse ;  /* 0x00000002ff0d7819 */ /* 0x100fe20000011409 */
[----:B------:R3:W-:Y:S01]  /*ac80*/  @P0 MUFU.RCP R10, R4 ;  /* 0x00000004000a0308 */ /* 0x0007e20000001000 */
[----:B------:R-:W-:-:S04]  /*ac90*/  SHF.R.S32.HI R9, RZ, 0x1f, R9 ;  /* 0x0000001fff097819 */ /* 0x000fc80000011409 */
[----:B------:R-:W-:-:S03]  /*aca0*/  LEA.HI R9, R9, R13, RZ, 0x3 ;  /* 0x0000000d09097211 */ /* 0x000fc600078f18ff */
[----:B------:R-:W4:Y:S01]  /*acb0*/  @P1 MUFU.LG2 R5, R5 ;  /* 0x0000000500051308 */ /* 0x000f220000000c00 */
[----:B-1----:R-:W-:Y:S01]  /*acc0*/  @P0 FMUL.FTZ R14, R14, 0.69314718246459960938 ;  /* 0x3f3172180e0e0820 */ /* 0x002fe20000410000 */
[----:B------:R-:W-:Y:S02]  /*acd0*/  LOP3.LUT R9, R9, 0xfffffff8, RZ, 0xc0, !PT ;  /* 0xfffffff809097812 */ /* 0x000fe400078ec0ff */
[----:B---3--:R-:W-:Y:S02]  /*ace0*/  @P0 MOV R4, 0x3f317218 ;  /* 0x3f31721800040802 */ /* 0x008fe40000000f00 */
[----:B------:R-:W-:-:S03]  /*acf0*/  MOV R15, 0xff800000 ;  /* 0xff800000000f7802 */ /* 0x000fc60000000f00 */
[----:B------:R-:W-:Y:S01]  /*ad00*/  @P0 FMUL.FTZ R4, R4, c[0x0][0x2d0] ;  /* 0x0000b40004040a20 */ /* 0x000fe20000410000 */
[----:B------:R-:W-:-:S03]  /*ad10*/  IADD3 R13, R13, -R9, RZ ;  /* 0x800000090d0d7210 */ /* 0x000fc60007ffe0ff */
[----:B------:R-:W-:Y:S01]  /*ad20*/  @P0 FFMA.FTZ R15, R4, R0, R14 ;  /* 0x00000000040f0223 */ /* 0x000fe2000001000e */
[----:B------:R-:W-:Y:S01]  /*ad30*/  @P1 MOV R9, 0x3f317218 ;  /* 0x3f31721800091802 */ /* 0x000fe20000000f00 */
[----:B------:R-:W1:Y:S01]  /*ad40*/  S2R R0, SR_CTAID.Z ;  /* 0x0000000000007919 */ /* 0x000e620000002700 */
[----:B----4-:R-:W-:Y:S01]  /*ad50*/  @P1 FMUL.FTZ R5, R5, 0.69314718246459960938 ;  /* 0x3f31721805051820 */ /* 0x010fe20000410000 */
[----:B------:R-:W-:Y:S02]  /*ad60*/  SHF.R.S32.HI R3, RZ, 0x5, R3 ;  /* 0x00000005ff037819 */ /* 0x000fe40000011403 */
[----:B------:R-:W-:-:S04]  /*ad70*/  @P1 FMUL.FTZ R9, R9, c[0x0][0x2d0] ;  /* 0x0000b40009091a20 */ /* 0x000fc80000410000 */
[----:B------:R-:W-:Y:S01]  /*ad80*/  @P1 FFMA.FTZ R16, R9, R2, R5 ;  /* 0x0000000209101223 */ /* 0x000fe20000010005 */
[----:B------:R-:W-:Y:S01]  /*ad90*/  SHF.R.S32.HI R2, RZ, 0x1f, R3 ;  /* 0x0000001fff027819 */ /* 0x000fe20000011403 */
[----:B------:R-:W3:Y:S01]  /*ada0*/  S2R R5, SR_CTAID.X ;  /* 0x0000000000057919 */ /* 0x000ee20000002500 */
[----:B------:R-:W-:Y:S02]  /*adb0*/  LEA.HI R4, R8, R8, RZ, 0x1 ;  /* 0x0000000808047211 */ /* 0x000fe400078f08ff */
[----:B------:R-:W-:Y:S02]  /*adc0*/  LEA.HI R9, R2, R3, RZ, 0x3 ;  /* 0x0000000302097211 */ /* 0x000fe400078f18ff */
[----:B------:R-:W-:Y:S02]  /*add0*/  LOP3.LUT R14, R4, 0x1ffffffe, RZ, 0xc0, !PT ;  /* 0x1ffffffe040e7812 */ /* 0x000fe400078ec0ff */
[----:B------:R-:W-:Y:S02]  /*ade0*/  LOP3.LUT R9, R9, 0xffffff8, RZ, 0xc0, !PT ;  /* 0x0ffffff809097812 */ /* 0x000fe400078ec0ff */
[----:B------:R-:W-:-:S02]  /*adf0*/  IADD3 R14, R8, -R14, RZ ;  /* 0x8000000e080e7210 */ /* 0x000fc40007ffe0ff */
[C---:B------:R-:W-:Y:S02]  /*ae00*/  IADD3 R9, R3.reuse, -R9, RZ ;  /* 0x8000000903097210 */ /* 0x040fe40007ffe0ff */
[----:B------:R-:W-:Y:S02]  /*ae10*/  LEA R3, R3, R8, 0x9 ;  /* 0x0000000803037211 */ /* 0x000fe400078e48ff */
[----:B-1----:R-:W-:Y:S02]  /*ae20*/  SHF.R.S32.HI R2, RZ, 0x1f, R0 ;  /* 0x0000001fff027819 */ /* 0x002fe40000011400 */
[----:B------:R-:W-:Y:S02]  /*ae30*/  SHF.R.S32.HI R8, RZ, 0x2, R17 ;  /* 0x00000002ff087819 */ /* 0x000fe40000011411 */
[C---:B------:R-:W-:Y:S02]  /*ae40*/  R2P PR, R13.reuse, 0x6 ;  /* 0x000000060d007804 */ /* 0x040fe40000000000 */
[----:B------:R-:W-:-:S02]  /*ae50*/  LOP3.LUT R17, R13, 0x1, RZ, 0xc0, !PT ;  /* 0x000000010d117812 */ /* 0x000fc400078ec0ff */
[----:B------:R-:W-:Y:S01]  /*ae60*/  SHF.L.U32 R13, R13, 0x6, RZ ;  /* 0x000000060d0d7819 */ /* 0x000fe200000006ff */
[C---:B------:R-:W-:Y:S01]  /*ae70*/  IMAD R4, R2.reuse, c[0x0][0x3f0], RZ ;  /* 0x0000fc0002047a24 */ /* 0x040fe200078e02ff */
[----:B------:R-:W-:Y:S02]  /*ae80*/  MOV R21, UR11 ;  /* 0x0000000b00157c02 */ /* 0x000fe40008000f00 */
[----:B------:R-:W-:Y:S01]  /*ae90*/  MOV R19, UR15 ;  /* 0x0000000f00137c02 */ /* 0x000fe20008000f00 */
[----:B------:R-:W-:Y:S01]  /*aea0*/  IMAD R2, R2, c[0x0][0x498], RZ ;  /* 0x0001260002027a24 */ /* 0x000fe200078e02ff */
[----:B------:R-:W-:Y:S02]  /*aeb0*/  MOV R20, UR10 ;  /* 0x0000000a00147c02 */ /* 0x000fe40008000f00 */
[----:B------:R-:W-:Y:S02]  /*aec0*/  MOV R18, UR14 ;  /* 0x0000000e00127c02 */ /* 0x000fe40008000f00 */
[----:B------:R-:W-:-:S02]  /*aed0*/  MOV R21, UR8 ;  /* 0x0000000800157c02 */ /* 0x000fc40008000f00 */
[----:B------:R-:W-:Y:S02]  /*aee0*/  MOV R19, UR5 ;  /* 0x0000000500137c02 */ /* 0x000fe40008000f00 */
[----:B------:R-:W-:Y:S02]  /*aef0*/  LEA R8, R9, R8, 0x4 ;  /* 0x0000000809087211 */ /* 0x000fe400078e20ff */
[----:B------:R-:W-:Y:S01]  /*af00*/  LOP3.LUT R13, R13, 0x1c0, RZ, 0xc0, !PT ;  /* 0x000001c00d0d7812 */ /* 0x000fe200078ec0ff */
[----:B------:R-:W-:Y:S01]  /*af10*/  IMAD R4, R0, c[0x0][0x3f4], R4 ;  /* 0x0000fd0000047a24 */ /* 0x000fe200078e0204 */
[----:B------:R-:W-:Y:S01]  /*af20*/  LEA R14, R14, R8, 0x3 ;  /* 0x000000080e0e7211 */ /* 0x000fe200078e18ff */
[----:B------:R-:W-:Y:S01]  /*af30*/  IMAD.WIDE.U32 R18, R0, c[0x0][0x3f0], R18 ;  /* 0x0000fc0000127a25 */ /* 0x000fe200078e0012 */
[----:B------:R-:W-:-:S03]  /*af40*/  LEA.HI R13, R13, R13, RZ, 0x1d ;  /* 0x0000000d0d0d7211 */ /* 0x000fc600078fe8ff */
[C---:B------:R-:W-:Y:S02]  /*af50*/  IMAD R2, R0.reuse, c[0x0][0x49c], R2 ;  /* 0x0001270000027a24 */ /* 0x040fe400078e0202 */
[----:B------:R-:W-:Y:S01]  /*af60*/  IMAD.WIDE.U32 R20, R0, c[0x0][0x498], R20 ;  /* 0x0001260000147a25 */ /* 0x000fe200078e0014 */
[----:B------:R-:W-:Y:S02]  /*af70*/  SHF.R.S32.HI R0, RZ, 0x1f, R7 ;  /* 0x0000001fff007819 */ /* 0x000fe40000011407 */
[----:B---3--:R-:W-:Y:S01]  /*af80*/  LEA R8, R5, R8, 0x7 ;  /* 0x0000000805087211 */ /* 0x008fe200078e38ff */
[----:B------:R-:W-:Y:S01]  /*af90*/  IMAD R6, R6, c[0x0][0x388], RZ ;  /* 0x0000e20006067a24 */ /* 0x000fe200078e02ff */
[----:B------:R-:W-:Y:S02]  /*afa0*/  ISETP.NE.U32.AND P0, PT, R17, 0x1, PT ;  /* 0x000000011100780c */ /* 0x000fe40003f05070 */
[----:B------:R-:W-:Y:S01]  /*afb0*/  LEA R14, R5, R14, 0x7 ;  /* 0x0000000e050e7211 */ /* 0x000fe200078e38ff */
[----:B------:R-:W-:Y:S01]  /*afc0*/  IMAD R0, R0, c[0x0][0x3e0], RZ ;  /* 0x0000f80000007a24 */ /* 0x000fe200078e02ff */
[----:B------:R-:W-:-:S02]  /*afd0*/  IADD3 R19, R19, R4, RZ ;  /* 0x0000000413137210 */ /* 0x000fc40007ffe0ff */
[----:B------:R-:W-:Y:S02]  /*afe0*/  LEA R3, R3, R13, 0x1 ;  /* 0x0000000d03037211 */ /* 0x000fe400078e08ff */
[-C--:B------:R-:W-:Y:S01]  /*aff0*/  ISETP.GE.OR P5, PT, R8, R6.reuse, P3 ;  /* 0x000000060800720c */ /* 0x080fe20001fa6670 */
[----:B------:R-:W-:Y:S01]  /*b000*/  @P4 IMAD.HI.U32 R5, R14, c[0x0][0x4ec], RZ ;  /* 0x00013b000e054a27 */ /* 0x000fe200078e00ff */
[----:B------:R-:W-:Y:S02]  /*b010*/  IADD3 R8, R8, 0x8, RZ ;  /* 0x0000000808087810 */ /* 0x000fe40007ffe0ff */
[----:B------:R-:W-:Y:S01]  /*b020*/  SHF.L.U32 R3, R3, 0x1, RZ ;  /* 0x0000000103037819 */ /* 0x000fe200000006ff */
[C---:B------:R-:W-:Y:S02]  /*b030*/  IMAD R0, R7.reuse, c[0x0][0x3e4], R0 ;  /* 0x0000f90007007a24 */ /* 0x040fe400078e0200 */
[----:B------:R-:W-:Y:S01]  /*b040*/  IMAD.WIDE.U32 R18, R7, c[0x0][0x3e0], R18 ;  /* 0x0000f80007127a25 */ /* 0x000fe200078e0012 */
[----:B------:R-:W-:-:S02]  /*b050*/  ISETP.GE.OR P3, PT, R8, R6, P3 ;  /* 0x000000060800720c */ /* 0x000fc40001f66670 */
[----:B------:R-:W-:Y:S02]  /*b060*/  MOV R7, R14 ;  /* 0x0000000e00077202 */ /* 0x000fe40000000f00 */
[----:B------:R-:W-:Y:S02]  /*b070*/  IADD3 R8, R3, 0x80, RZ ;  /* 0x0000008003087810 */ /* 0x000fe40007ffe0ff */
[----:B------:R-:W-:Y:S02]  /*b080*/  @P4 SHF.R.U32.HI R7, RZ, c[0x0][0x4f0], R5 ;  /* 0x00013c00ff074a19 */ /* 0x000fe40000011605 */
[----:B------:R-:W-:Y:S02]  /*b090*/  IADD3 R19, R19, R0, RZ ;  /* 0x0000000013137210 */ /* 0x000fe40007ffe0ff */
[----:B------:R-:W-:Y:S02]  /*b0a0*/  IADD3 R0, R3, 0x70, RZ ;  /* 0x0000007003007810 */ /* 0x000fe40007ffe0ff */
[----:B------:R-:W-:-:S02]  /*b0b0*/  @P0 IADD3 R0, R8, 0x10, RZ ;  /* 0x0000001008000810 */ /* 0x000fc40007ffe0ff */
[----:B------:R-:W-:Y:S02]  /*b0c0*/  SHF.R.S32.HI R8, RZ, 0x1f, R7 ;  /* 0x0000001fff087819 */ /* 0x000fe40000011407 */
[C---:B------:R-:W-:Y:S02]  /*b0d0*/  IADD3 R20, P0, R7.reuse, R20, RZ ;  /* 0x0000001407147210 */ /* 0x040fe40007f1e0ff */
[----:B------:R-:W-:-:S05]  /*b0e0*/  IADD3 R7, -R7, RZ, RZ ;  /* 0x000000ff07077210 */ /* 0x000fca0007ffe1ff */
[----:B------:R-:W-:Y:S01]  /*b0f0*/  IMAD R7, R7, c[0x0][0x4e8], R14 ;  /* 0x00013a0007077a24 */ /* 0x000fe200078e020e */
[----:B------:R-:W-:Y:S01]  /*b100*/  MOV R5, 0x20 ;  /* 0x0000002000057802 */ /* 0x000fe20000000f00 */
[C---:B------:R-:W-:Y:S01]  /*b110*/  FMUL.FTZ R177, R11.reuse, R177 ;  /* 0x000000b10bb17220 */ /* 0x040fe20000410000 */
[----:B------:R-:W-:Y:S01]  /*b120*/  SHF.R.S32.HI R4, RZ, 0x1f, R12 ;  /* 0x0000001fff047819 */ /* 0x000fe2000001140c */
[C---:B------:R-:W-:Y:S01]  /*b130*/  FMUL.FTZ R176, R11.reuse, R176 ;  /* 0x000000b00bb07220 */ /* 0x040fe20000410000 */
[----:B------:R-:W-:Y:S01]  /*b140*/  IADD3.X R21, R8, R21, R2, P0, !PT ;  /* 0x0000001508157210 */ /* 0x000fe200007fe402 */
[C---:B------:R-:W-:Y:S01]  /*b150*/  FMUL.FTZ R179, R10.reuse, R179 ;  /* 0x000000b30ab37220 */ /* 0x040fe20000410000 */
[----:B------:R-:W-:Y:S01]  /*b160*/  SHF.R.S32.HI R9, RZ, 0x1f, R7 ;  /* 0x0000001fff097819 */ /* 0x000fe20000011407 */
[----:B------:R-:W-:Y:S01]  /*b170*/  FMUL.FTZ R178, R10, R178 ;  /* 0x000000b20ab27220 */ /* 0x000fe20000410000 */
[----:B------:R-:W-:Y:S01]  /*b180*/  MOV R2, 0x40 ;  /* 0x0000004000027802 */ /* 0x000fe20000000f00 */
[----:B------:R-:W-:-:S02]  /*b190*/  FMUL.FTZ R173, R11, R173 ;  /* 0x000000ad0bad7220 */ /* 0x000fc40000410000 */
[----:B------:R-:W-:Y:S02]  /*b1a0*/  FMUL.FTZ R172, R11, R172 ;  /* 0x000000ac0bac7220 */ /* 0x000fe40000410000 */
[C---:B------:R-:W-:Y:S02]  /*b1b0*/  FMUL.FTZ R175, R10.reuse, R175 ;  /* 0x000000af0aaf7220 */ /* 0x040fe40000410000 */
[C---:B------:R-:W-:Y:S01]  /*b1c0*/  FMUL.FTZ R174, R10.reuse, R174 ;  /* 0x000000ae0aae7220 */ /* 0x040fe20000410000 */
[----:B------:R-:W-:Y:S01]  /*b1d0*/  SEL R5, R5, 0xffffffe0, !P1 ;  /* 0xffffffe005057807 */ /* 0x000fe20004800000 */
[C---:B------:R-:W-:Y:S02]  /*b1e0*/  FMUL.FTZ R53, R11.reuse, R53 ;  /* 0x000000350b357220 */ /* 0x040fe40000410000 */
[----:B------:R-:W-:Y:S02]  /*b1f0*/  FMUL.FTZ R52, R11, R52 ;  /* 0x000000340b347220 */ /* 0x000fe40000410000 */
[----:B------:R-:W-:-:S02]  /*b200*/  FMUL.FTZ R55, R10, R55 ;  /* 0x000000370a377220 */ /* 0x000fc40000410000 */
[C---:B------:R-:W-:Y:S02]  /*b210*/  FMUL.FTZ R54, R10.reuse, R54 ;  /* 0x000000360a367220 */ /* 0x040fe40000410000 */
[C---:B------:R-:W-:Y:S02]  /*b220*/  FMUL.FTZ R57, R11.reuse, R57 ;  /* 0x000000390b397220 */ /* 0x040fe40000410000 */
[----:B------:R-:W-:Y:S02]  /*b230*/  FMUL.FTZ R56, R11, R56 ;  /* 0x000000380b387220 */ /* 0x000fe40000410000 */
[C---:B------:R-:W-:Y:S02]  /*b240*/  FMUL.FTZ R59, R10.reuse, R59 ;  /* 0x0000003b0a3b7220 */ /* 0x040fe40000410000 */
[----:B------:R-:W-:Y:S01]  /*b250*/  FMUL.FTZ R58, R10, R58 ;  /* 0x0000003a0a3a7220 */ /* 0x000fe20000410000 */
[----:B------:R-:W-:Y:S01]  /*b260*/  F2FP.BF16.PACK_AB R176, R177, R176 ;  /* 0x000000b0b1b0723e */ /* 0x000fe200000010ff */
[----:B------:R-:W-:Y:S01]  /*b270*/  FMUL.FTZ R61, R11, R61 ;  /* 0x0000003d0b3d7220 */ /* 0x000fe20000410000 */
[----:B------:R-:W-:Y:S01]  /*b280*/  F2FP.BF16.PACK_AB R178, R179, R178 ;  /* 0x000000b2b3b2723e */ /* 0x000fe200000010ff */
[----:B------:R-:W-:Y:S01]  /*b290*/  FMUL.FTZ R60, R11, R60 ;  /* 0x0000003c0b3c7220 */ /* 0x000fe20000410000 */
[----:B------:R-:W-:Y:S01]  /*b2a0*/  SEL R2, R2, 0xffffffc0, !P2 ;  /* 0xffffffc002027807 */ /* 0x000fe20005000000 */
[----:B------:R-:W-:-:S02]  /*b2b0*/  FMUL.FTZ R63, R10, R63 ;  /* 0x0000003f0a3f7220 */ /* 0x000fc40000410000 */
[C---:B------:R-:W-:Y:S01]  /*b2c0*/  FMUL.FTZ R62, R10.reuse, R62 ;  /* 0x0000003e0a3e7220 */ /* 0x040fe20000410000 */
[----:B------:R-:W-:Y:S01]  /*b2d0*/  F2FP.BF16.PACK_AB R172, R173, R172 ;  /* 0x000000acadac723e */ /* 0x000fe200000010ff */
[----:B------:R-:W-:Y:S01]  /*b2e0*/  FMUL.FTZ R65, R11, R65 ;  /* 0x000000410b417220 */ /* 0x000fe20000410000 */
[----:B------:R-:W-:Y:S01]  /*b2f0*/  F2FP.BF16.PACK_AB R174, R175, R174 ;  /* 0x000000aeafae723e */ /* 0x000fe200000010ff */
[----:B------:R-:W-:Y:S02]  /*b300*/  FMUL.FTZ R64, R11, R64 ;  /* 0x000000400b407220 */ /* 0x000fe40000410000 */
[C---:B------:R-:W-:Y:S02]  /*b310*/  FMUL.FTZ R67, R10.reuse, R67 ;  /* 0x000000430a437220 */ /* 0x040fe40000410000 */
[----:B------:R-:W-:Y:S02]  /*b320*/  FMUL.FTZ R66, R10, R66 ;  /* 0x000000420a427220 */ /* 0x000fe40000410000 */
[----:B------:R-:W-:-:S02]  /*b330*/  IMAD R4, R4, c[0x0][0x3d8], RZ ;  /* 0x0000f60004047a24 */ /* 0x000fc400078e02ff */
[----:B------:R-:W-:Y:S01]  /*b340*/  IMAD R9, R9, c[0x0][0x488], RZ ;  /* 0x0001220009097a24 */ /* 0x000fe200078e02ff */
[----:B------:R-:W-:Y:S01]  /*b350*/  F2FP.BF16.PACK_AB R52, R53, R52 ;  /* 0x000000343534723e */ /* 0x000fe200000010ff */
[----:B------:R-:W-:Y:S01]  /*b360*/  FMUL.FTZ R69, R11, R69 ;  /* 0x000000450b457220 */ /* 0x000fe20000410000 */
[----:B------:R-:W-:Y:S01]  /*b370*/  F2FP.BF16.PACK_AB R54, R55, R54 ;  /* 0x000000363736723e */ /* 0x000fe200000010ff */
[----:B------:R-:W-:Y:S01]  /*b380*/  FMUL.FTZ R68, R11, R68 ;  /* 0x000000440b447220 */ /* 0x000fe20000410000 */
[----:B------:R-:W-:Y:S01]  /*b390*/  IADD3 R8, R3, R5, RZ ;  /* 0x0000000503087210 */ /* 0x000fe20007ffe0ff */
[C---:B------:R-:W-:Y:S02]  /*b3a0*/  FMUL.FTZ R71, R10.reuse, R71 ;  /* 0x000000470a477220 */ /* 0x040fe40000410000 */
[C---:B------:R-:W-:Y:S01]  /*b3b0*/  FMUL.FTZ R70, R10.reuse, R70 ;  /* 0x000000460a467220 */ /* 0x040fe20000410000 */
[----:B------:R-:W-:Y:S01]  /*b3c0*/  F2FP.BF16.PACK_AB R56, R57, R56 ;  /* 0x000000383938723e */ /* 0x000fe200000010ff */
[----:B------:R-:W-:Y:S01]  /*b3d0*/  FMUL.FTZ R73, R11, R73 ;  /* 0x000000490b497220 */ /* 0x000fe20000410000 */
[----:B------:R-:W-:Y:S01]  /*b3e0*/  F2FP.BF16.PACK_AB R58, R59, R58 ;  /* 0x0000003a3b3a723e */ /* 0x000fe200000010ff */
[----:B------:R-:W-:Y:S01]  /*b3f0*/  FMUL.FTZ R72, R11, R72 ;  /* 0x000000480b487220 */ /* 0x000fe20000410000 */
[----:B------:R-:W-:Y:S01]  /*b400*/  IADD3 R5, R5, R0, RZ ;  /* 0x0000000005057210 */ /* 0x000fe20007ffe0ff */
[----:B------:R-:W-:-:S02]  /*b410*/  FMUL.FTZ R75, R10, R75 ;  /* 0x0000004b0a4b7220 */ /* 0x000fc40000410000 */
[C---:B------:R-:W-:Y:S01]  /*b420*/  FMUL.FTZ R74, R10.reuse, R74 ;  /* 0x0000004a0a4a7220 */ /* 0x040fe20000410000 */
        /* <DEDUP_REMOVED lines=8> */
[C---:B------:R-:W-:Y:S01]  /*b4b0*/  FMUL.FTZ R83, R10.reuse, R83 ;  /* 0x000000530a537220 */ /* 0x040fe20000410000 */
[----:B------:R-:W-:Y:S01]  /*b4c0*/  F2FP.BF16.PACK_AB R66, R67, R66 ;  /* 0x000000424342723e */ /* 0x000fe200000010ff */
[----:B------:R-:W-:Y:S01]  /*b4d0*/  FMUL.FTZ R82, R10, R82 ;  /* 0x000000520a527220 */ /* 0x000fe20000410000 */
[----:B------:R-:W-:Y:S01]  /*b4e0*/  STS [R3+0x80], R176 ;  /* 0x000080b003007388 */ /* 0x000fe20000000800 */
[----:B------:R-:W-:-:S02]  /*b4f0*/  IMAD R4, R12, c[0x0][0x3dc], R4 ;  /* 0x0000f7000c047a24 */ /* 0x000fc400078e0204 */
[----:B------:R-:W-:Y:S01]  /*b500*/  IMAD.WIDE.U32 R20, R7, c[0x0][0x488], R20 ;  /* 0x0001220007147a25 */ /* 0x000fe200078e0014 */
[----:B------:R-:W-:Y:S01]  /*b510*/  STS [R3+0x480], R178 ;  /* 0x000480b203007388 */ /* 0x000fe20000000800 */
[----:B------:R-:W-:Y:S02]  /*b520*/  F2FP.BF16.PACK_AB R68, R69, R68 ;  /* 0x000000444544723e */ /* 0x000fe400000010ff */
[----:B------:R-:W-:Y:S01]  /*b530*/  IMAD R9, R7, c[0x0][0x48c], R9 ;  /* 0x0001230007097a24 */ /* 0x000fe200078e0209 */
[----:B------:R-:W-:Y:S01]  /*b540*/  IADD3 R7, R2, R0, RZ ;  /* 0x0000000002077210 */ /* 0x000fe20007ffe0ff */
[----:B------:R-:W-:Y:S01]  /*b550*/  FMUL.FTZ R85, R11, R85 ;  /* 0x000000550b557220 */ /* 0x000fe20000410000 */
[----:B------:R-:W-:Y:S01]  /*b560*/  F2FP.BF16.PACK_AB R70, R71, R70 ;  /* 0x000000464746723e */ /* 0x000fe200000010ff */
[----:B------:R-:W-:Y:S01]  /*b570*/  FMUL.FTZ R84, R11, R84 ;  /* 0x000000540b547220 */ /* 0x000fe20000410000 */
[----:B------:R-:W-:Y:S01]  /*b580*/  STS [R0], R172 ;  /* 0x000000ac00007388 */ /* 0x000fe20000000800 */
[----:B------:R-:W-:-:S02]  /*b590*/  FMUL.FTZ R87, R10, R87 ;  /* 0x000000570a577220 */ /* 0x000fc40000410000 */
[----:B------:R-:W-:Y:S01]  /*b5a0*/  FMUL.FTZ R86, R10, R86 ;  /* 0x000000560a567220 */ /* 0x000fe20000410000 */
[----:B------:R-:W-:Y:S01]  /*b5b0*/  STS [R0+0x400], R174 ;  /* 0x000400ae00007388 */ /* 0x000fe20000000800 */
[----:B------:R-:W-:Y:S01]  /*b5c0*/  IMAD.WIDE.U32 R12, R12, c[0x0][0x3d8], R18 ;  /* 0x0000f6000c0c7a25 */ /* 0x000fe200078e0012 */
[----:B------:R-:W-:Y:S02]  /*b5d0*/  IADD3 R18, R2, R8, RZ ;  /* 0x0000000802127210 */ /* 0x000fe40007ffe0ff */
[----:B------:R-:W-:Y:S01]  /*b5e0*/  F2FP.BF16.PACK_AB R72, R73, R72 ;  /* 0x000000484948723e */ /* 0x000fe200000010ff */
[----:B------:R-:W-:Y:S01]  /*b5f0*/  FMUL.FTZ R89, R11, R89 ;  /* 0x000000590b597220 */ /* 0x000fe20000410000 */
[----:B------:R-:W-:Y:S01]  /*b600*/  F2FP.BF16.PACK_AB R74, R75, R74 ;  /* 0x0000004a4b4a723e */ /* 0x000fe200000010ff */
[----:B------:R-:W-:Y:S01]  /*b610*/  FMUL.FTZ R88, R11, R88 ;  /* 0x000000580b587220 */ /* 0x000fe20000410000 */
[----:B------:R-:W-:Y:S01]  /*b620*/  STS [R8+0x80], R52 ;  /* 0x0000803408007388 */ /* 0x000fe20000000800 */
[C---:B------:R-:W-:Y:S01]  /*b630*/  FMUL.FTZ R91, R10.reuse, R91 ;  /* 0x0000005b0a5b7220 */ /* 0x040fe20000410000 */
[----:B------:R-:W-:Y:S01]  /*b640*/  IADD3 R2, R5, R2, RZ ;  /* 0x0000000205027210 */ /* 0x000fe20007ffe0ff */
[C---:B------:R-:W-:Y:S01]  /*b650*/  FMUL.FTZ R90, R10.reuse, R90 ;  /* 0x0000005a0a5a7220 */ /* 0x040fe20000410000 */
[----:B------:R-:W-:Y:S01]  /*b660*/  STS [R8+0x480], R54 ;  /* 0x0004803608007388 */ /* 0x000fe20000000800 */
[----:B------:R-:W-:Y:S01]  /*b670*/  FMUL.FTZ R93, R11, R93 ;  /* 0x0000005d0b5d7220 */ /* 0x000fe20000410000 */
[----:B------:R-:W-:Y:S01]  /*b680*/  F2FP.BF16.PACK_AB R76, R77, R76 ;  /* 0x0000004c4d4c723e */ /* 0x000fe200000010ff */
[----:B------:R-:W-:Y:S01]  /*b690*/  FMUL.FTZ R92, R11, R92 ;  /* 0x0000005c0b5c7220 */ /* 0x000fe20000410000 */
[----:B------:R-:W-:Y:S01]  /*b6a0*/  F2FP.BF16.PACK_AB R78, R79, R78 ;  /* 0x0000004e4f4e723e */ /* 0x000fe200000010ff */
[C---:B------:R-:W-:Y:S01]  /*b6b0*/  FMUL.FTZ R95, R10.reuse, R95 ;  /* 0x0000005f0a5f7220 */ /* 0x040fe20000410000 */
[----:B------:R-:W-:Y:S01]  /*b6c0*/  STS [R5], R56 ;  /* 0x0000003805007388 */ /* 0x000fe20000000800 */
[----:B------:R-:W-:Y:S01]  /*b6d0*/  FMUL.FTZ R94, R10, R94 ;  /* 0x0000005e0a5e7220 */ /* 0x000fe20000410000 */
[----:B------:R-:W-:Y:S01]  /*b6e0*/  F2FP.BF16.PACK_AB R82, R83, R82 ;  /* 0x000000525352723e */ /* 0x000fe200000010ff */
[C---:B------:R-:W-:Y:S01]  /*b6f0*/  FMUL.FTZ R97, R11.reuse, R97 ;  /* 0x000000610b617220 */ /* 0x040fe20000410000 */
[----:B------:R-:W-:Y:S01]  /*b700*/  STS [R5+0x400], R58 ;  /* 0x0004003a05007388 */ /* 0x000fe20000000800 */
[----:B------:R-:W-:-:S02]  /*b710*/  FMUL.FTZ R96, R11, R96 ;  /* 0x000000600b607220 */ /* 0x000fc40000410000 */
[C---:B------:R-:W-:Y:S01]  /*b720*/  FMUL.FTZ R99, R10.reuse, R99 ;  /* 0x000000630a637220 */ /* 0x040fe20000410000 */
[----:B------:R-:W-:Y:S01]  /*b730*/  STS [R14+0x80], R60 ;  /* 0x0000803c0e007388 */ /* 0x000fe20000000800 */
[C---:B------:R-:W-:Y:S01]  /*b740*/  FMUL.FTZ R98, R10.reuse, R98 ;  /* 0x000000620a627220 */ /* 0x040fe20000410000 */
[----:B------:R-:W-:Y:S01]  /*b750*/  F2FP.BF16.PACK_AB R84, R85, R84 ;  /* 0x000000545554723e */ /* 0x000fe200000010ff */
[C---:B------:R-:W-:Y:S01]  /*b760*/  FMUL.FTZ R101, R11.reuse, R101 ;  /* 0x000000650b657220 */ /* 0x040fe20000410000 */
[----:B------:R-:W-:Y:S01]  /*b770*/  STS [R14+0x480], R62 ;  /* 0x0004803e0e007388 */ /* 0x000fe20000000800 */
[----:B------:R-:W-:Y:S01]  /*b780*/  FMUL.FTZ R100, R11, R100 ;  /* 0x000000640b647220 */ /* 0x000fe20000410000 */
[----:B------:R-:W-:Y:S01]  /*b790*/  F2FP.BF16.PACK_AB R86, R87, R86 ;  /* 0x000000565756723e */ /* 0x000fe200000010ff */
[C---:B------:R-:W-:Y:S01]  /*b7a0*/  FMUL.FTZ R103, R10.reuse, R103 ;  /* 0x000000670a677220 */ /* 0x040fe20000410000 */
[----:B------:R-:W-:Y:S01]  /*b7b0*/  STS [R7], R64 ;  /* 0x0000004007007388 */ /* 0x000fe20000000800 */
[C---:B------:R-:W-:Y:S01]  /*b7c0*/  FMUL.FTZ R102, R10.reuse, R102 ;  /* 0x000000660a667220 */ /* 0x040fe20000410000 */
[----:B------:R-:W-:Y:S01]  /*b7d0*/  F2FP.BF16.PACK_AB R88, R89, R88 ;  /* 0x000000585958723e */ /* 0x000fe200000010ff */
[C---:B------:R-:W-:Y:S01]  /*b7e0*/  FMUL.FTZ R105, R11.reuse, R105 ;  /* 0x000000690b697220 */ /* 0x040fe20000410000 */
[----:B------:R-:W-:Y:S01]  /*b7f0*/  STS [R7+0x400], R66 ;  /* 0x0004004207007388 */ /* 0x000fe20000000800 */
[----:B------:R-:W-:Y:S01]  /*b800*/  FMUL.FTZ R104, R11, R104 ;  /* 0x000000680b687220 */ /* 0x000fe20000410000 */
[----:B------:R-:W-:Y:S01]  /*b810*/  F2FP.BF16.PACK_AB R90, R91, R90 ;  /* 0x0000005a5b5a723e */ /* 0x000fe200000010ff */
        /* <DEDUP_REMOVED lines=120> */
[----:B------:R-:W-:Y:S01]  /*bfa0*/  FMUL.FTZ R165, R11, R165 ;  /* 0x000000a50ba57220 */ /* 0x000fe20000410000 */
[----:B------:R-:W-:Y:S01]  /*bfb0*/  STS [R7+0x8000], R128 ;  /* 0x0080008007007388 */ /* 0x000fe20000000800 */
[----:B------:R-:W-:-:S02]  /*bfc0*/  FMUL.FTZ R171, R10, R171 ;  /* 0x000000ab0aab7220 */ /* 0x000fc40000410000 */
[C---:B------:R-:W-:Y:S01]  /*bfd0*/  FMUL.FTZ R170, R10.reuse, R170 ;  /* 0x000000aa0aaa7220 */ /* 0x040fe20000410000 */
[----:B------:R-:W-:Y:S01]  /*bfe0*/  STS [R7+0x8400], R130 ;  /* 0x0084008207007388 */ /* 0x000fe20000000800 */
[C---:B------:R-:W-:Y:S01]  /*bff0*/  FMUL.FTZ R167, R10.reuse, R167 ;  /* 0x000000a70aa77220 */ /* 0x040fe20000410000 */
[----:B------:R-:W-:Y:S01]  /*c000*/  F2FP.BF16.PACK_AB R152, R153, R152 ;  /* 0x000000989998723e */ /* 0x000fe200000010ff */
[----:B------:R-:W-:Y:S01]  /*c010*/  FMUL.FTZ R11, R11, R164 ;  /* 0x000000a40b0b7220 */ /* 0x000fe20000410000 */
[----:B------:R-:W-:Y:S01]  /*c020*/  F2FP.BF16.PACK_AB R154, R155, R154 ;  /* 0x0000009a9b9a723e */ /* 0x000fe200000010ff */
[----:B------:R-:W-:Y:S01]  /*c030*/  FMUL.FTZ R10, R10, R166 ;  /* 0x000000a60a0a7220 */ /* 0x000fe20000410000 */
[----:B------:R-:W-:Y:S01]  /*c040*/  STS [R18+0x8080], R132 ;  /* 0x0080808412007388 */ /* 0x000fe20000000800 */
[----:B------:R-:W-:Y:S02]  /*c050*/  F2FP.BF16.PACK_AB R156, R157, R156 ;  /* 0x0000009c9d9c723e */ /* 0x000fe400000010ff */
[----:B------:R-:W-:Y:S01]  /*c060*/  F2FP.BF16.PACK_AB R158, R159, R158 ;  /* 0x0000009e9f9e723e */ /* 0x000fe200000010ff */
[----:B------:R-:W-:Y:S01]  /*c070*/  STS [R18+0x8480], R134 ;  /* 0x0084808612007388 */ /* 0x000fe20000000800 */
[----:B------:R-:W-:-:S02]  /*c080*/  LEA R17, P0, R20, c[0x0][0x450], 0x2 ;  /* 0x0001140014117a11 */ /* 0x000fc400078010ff */
[----:B------:R-:W-:Y:S01]  /*c090*/  IADD3 R9, R21, R9, RZ ;  /* 0x0000000915097210 */ /* 0x000fe20007ffe0ff */
[----:B------:R-:W-:Y:S01]  /*c0a0*/  STS [R2+0x8000], R136 ;  /* 0x0080008802007388 */ /* 0x000fe20000000800 */
[----:B------:R-:W-:Y:S02]  /*c0b0*/  F2FP.BF16.PACK_AB R160, R161, R160 ;  /* 0x000000a0a1a0723e */ /* 0x000fe400000010ff */
[----:B------:R-:W-:Y:S01]  /*c0c0*/  F2FP.BF16.PACK_AB R162, R163, R162 ;  /* 0x000000a2a3a2723e */ /* 0x000fe200000010ff */
[----:B------:R-:W-:Y:S01]  /*c0d0*/  STS [R2+0x8400], R138 ;  /* 0x0084008a02007388 */ /* 0x000fe20000000800 */
[----:B------:R-:W-:Y:S02]  /*c0e0*/  F2FP.BF16.PACK_AB R168, R169, R168 ;  /* 0x000000a8a9a8723e */ /* 0x000fe400000010ff */
[----:B------:R-:W-:Y:S01]  /*c0f0*/  F2FP.BF16.PACK_AB R170, R171, R170 ;  /* 0x000000aaabaa723e */ /* 0x000fe200000010ff */
        /* <DEDUP_REMOVED lines=19> */
[----:B------:R-:W-:Y:S04]  /*c230*/  SHFL.IDX PT, R20, R17, RZ, 0x1c1f ;  /* 0x001c1fff11147589 */ /* 0x000fe800000e0000 */
[----:B------:R-:W3:Y:S04]  /*c240*/  SHFL.IDX PT, R21, R9, RZ, 0x1c1f ;  /* 0x001c1fff09157589 */ /* 0x000ee800000e0000 */
[----:B------:R-:W-:Y:S06]  /*c250*/  BAR.SYNC.DEFER_BLOCKING 0x1, 0x100 ;  /* 0x0044000000007b1d */ /* 0x000fec0000010000 */
[----:B------:R-:W-:Y:S04]  /*c260*/  SHFL.IDX PT, R22, R17, 0x1, 0x1c1f ;  /* 0x003c1f0011167f89 */ /* 0x000fe800000e0000 */
[----:B------:R-:W4:Y:S01]  /*c270*/  SHFL.IDX PT, R23, R9, 0x1, 0x1c1f ;  /* 0x003c1f0009177f89 */ /* 0x000f2200000e0000 */
[----:B-1----:R-:W-:-:S03]  /*c280*/  SHF.L.U32 R14, R252, 0x1, RZ ;  /* 0x00000001fc0e7819 */ /* 0x002fc600000006ff */
[----:B---3--:R2:W-:Y:S04]  /*c290*/  @!P5 ST.E [R20.64], R16 ;  /* 0x000000101400d985 */ /* 0x0085e8000c10190c */
[----:B----4-:R2:W-:Y:S04]  /*c2a0*/  @!P3 ST.E [R22.64], R15 ;  /* 0x0000000f1600b985 */ /* 0x0105e8000c10190c */
[----:B------:R2:W1:Y:S04]  /*c2b0*/  LDS.128 R56, [R14+0x1080] ;  /* 0x001080000e387984 */ /* 0x0004680000000c00 */
        /* <DEDUP_REMOVED lines=11> */
[----:B------:R-:W-:-:S02]  /*c370*/  IADD3 R4, R13, R4, RZ ;  /* 0x000000040d047210 */ /* 0x000fc40007ffe0ff */
[----:B------:R-:W-:-:S04]  /*c380*/  LEA R0, P0, R12, c[0x0][0x380], 0x1 ;  /* 0x0000e0000c007a11 */ /* 0x000fc800078008ff */
[----:B------:R-:W-:Y:S02]  /*c390*/  LEA.HI.X R73, R12, c[0x0][0x384], R4, 0x1, P0 ;  /* 0x0000e1000c497a11 */ /* 0x000fe400000f0c04 */
[----:B------:R-:W-:Y:S01]  /*c3a0*/  ISETP.GE.AND P0, PT, R251, R6, PT ;  /* 0x00000006fb00720c */ /* 0x000fe20003f06270 */
[----:B------:R2:W1:Y:S01]  /*c3b0*/  SHFL.IDX PT, R74, R0, RZ, 0x181f ;  /* 0x00181fff004a7589 */ /* 0x00046200000e0000 */
[----:B------:R-:W-:Y:S03]  /*c3c0*/  BSSY B0, `(.L_x_775) ;  /* 0x000001f000007945 */ /* 0x000fe60003800000 */
[----:B------:R2:W1:Y:S08]  /*c3d0*/  SHFL.IDX PT, R75, R73, RZ, 0x181f ;  /* 0x00181fff494b7589 */ /* 0x00047000000e0000 */
[----:B------:R-:W-:Y:S05]  /*c3e0*/  @P0 BRA `(.L_x_776) ;  /* 0x000001c000000947 */ /* 0x000fea0003800000 */
[----:B---34-:R-:W3:Y:S01]  /*c3f0*/  LDS.128 R68, [R14+0x80] ;  /* 0x000080000e447984 */ /* 0x018ee20000000c00 */
[----:B-----5:R-:W-:-:S02]  /*c400*/  IADD3 R72, R81, 0x40, RZ ;  /* 0x0000004051487810 */ /* 0x020fc40007ffe0ff */
[C---:B------:R-:W-:Y:S01]  /*c410*/  IADD3 R5, R81.reuse, 0x80, RZ ;  /* 0x0000008051057810 */ /* 0x040fe20007ffe0ff */
[----:B------:R-:W4:Y:S01]  /*c420*/  LDS.128 R64, [R14+0x4080] ;  /* 0x004080000e407984 */ /* 0x000f220000000c00 */
[----:B------:R-:W-:Y:S02]  /*c430*/  IADD3 R3, R81, 0xc0, RZ ;  /* 0x000000c051037810 */ /* 0x000fe40007ffe0ff */
[----:B------:R-:W-:Y:S01]  /*c440*/  ISETP.GE.AND P2, PT, R72, c[0x0][0x3c8], PT ;  /* 0x0000f20048007a0c */ /* 0x000fe20003f46270 */
[----:B------:R-:W2:Y:S01]  /*c450*/  LDS.128 R60, [R14+0x8080] ;  /* 0x008080000e3c7984 */ /* 0x000ea20000000c00 */
[----:B------:R-:W-:Y:S02]  /*c460*/  ISETP.GE.AND P1, PT, R5, c[0x0][0x3c8], PT ;  /* 0x0000f20005007a0c */ /* 0x000fe40003f26270 */
[----:B------:R-:W-:Y:S01]  /*c470*/  ISETP.GE.AND P0, PT, R3, c[0x0][0x3c8], PT ;  /* 0x0000f20003007a0c */ /* 0x000fe20003f06270 */
[----:B--2---:R-:W2:Y:S01]  /*c480*/  LDS.128 R12, [R14+0xc080] ;  /* 0x00c080000e0c7984 */ /* 0x004ea20000000c00 */
[----:B------:R-:W-:-:S07]  /*c490*/  ISETP.GE.AND P3, PT, R81, c[0x0][0x3c8], PT ;  /* 0x0000f20051007a0c */ /* 0x000fce0003f66270 */
[----:B------:R-:W-:Y:S02]  /*c4a0*/  @!P2 SHF.R.S32.HI R7, RZ, 0x1f, R72 ;  /* 0x0000001fff07a819 */ /* 0x000fe40000011448 */
[----:B------:R-:W-:Y:S02]  /*c4b0*/  @!P1 SHF.R.S32.HI R4, RZ, 0x1f, R5 ;  /* 0x0000001fff049819 */ /* 0x000fe40000011405 */
[----:B------:R-:W-:Y:S02]  /*c4c0*/  @!P0 SHF.R.S32.HI R2, RZ, 0x1f, R3 ;  /* 0x0000001fff028819 */ /* 0x000fe40000011403 */
[----:B------:R-:W-:Y:S01]  /*c4d0*/  @!P2 LEA.HI R7, R7, R72, RZ, 0x3 ;  /* 0x000000480707a211 */ /* 0x000fe200078f18ff */
[----:B-1----:R-:W-:Y:S01]  /*c4e0*/  @!P3 IMAD.WIDE R76, R81, 0x2, R74 ;  /* 0x00000002514cb825 */ /* 0x002fe200078e024a */
[----:B------:R-:W-:Y:S02]  /*c4f0*/  @!P1 LEA.HI R4, R4, R5, RZ, 0x3 ;  /* 0x0000000504049211 */ /* 0x000fe400078f18ff */
[----:B------:R-:W-:-:S02]  /*c500*/  @!P0 LEA.HI R2, R2, R3, RZ, 0x3 ;  /* 0x0000000302028211 */ /* 0x000fc400078f18ff */
[----:B------:R-:W-:Y:S02]  /*c510*/  @!P2 LOP3.LUT R7, R7, 0xfffffff8, RZ, 0xc0, !PT ;  /* 0xfffffff80707a812 */ /* 0x000fe400078ec0ff */
[----:B------:R-:W-:Y:S02]  /*c520*/  @!P1 LOP3.LUT R4, R4, 0xfffffff8, RZ, 0xc0, !PT ;  /* 0xfffffff804049812 */ /* 0x000fe400078ec0ff */
[----:B------:R-:W-:Y:S01]  /*c530*/  @!P0 LOP3.LUT R2, R2, 0xfffffff8, RZ, 0xc0, !PT ;  /* 0xfffffff802028812 */ /* 0x000fe200078ec0ff */
[--C-:B------:R-:W-:Y:S01]  /*c540*/  @!P2 IMAD.WIDE R78, R7, 0x2, R74.reuse ;  /* 0x00000002074ea825 */ /* 0x100fe200078e024a */
[----:B---3--:R1:W-:Y:S03]  /*c550*/  @!P3 ST.E.128 [R76.64], R68 ;  /* 0x000000444c00b985 */ /* 0x0083e6000c101d0c */
[--C-:B------:R-:W-:Y:S01]  /*c560*/  @!P1 IMAD.WIDE R4, R4, 0x2, R74.reuse ;  /* 0x0000000204049825 */ /* 0x100fe200078e024a */
[----:B----4-:R1:W-:Y:S03]  /*c570*/  @!P2 ST.E.128 [R78.64], R64 ;  /* 0x000000404e00a985 */ /* 0x0103e6000c101d0c */
[----:B------:R-:W-:Y:S01]  /*c580*/  @!P0 IMAD.WIDE R2, R2, 0x2, R74 ;  /* 0x0000000202028825 */ /* 0x000fe200078e024a */
[----:B------:R1:W-:Y:S04]  /*c590*/  @!P1 ST.E.128 [R4.64], R60 ;  /* 0x0000003c04009985 */ /* 0x0003e8000c101d0c */
[----:B--2---:R1:W-:Y:S02]  /*c5a0*/  @!P0 ST.E.128 [R2.64], R12 ;  /* 0x0000000c02008985 */ /* 0x0043e4000c101d0c */
.L_x_776:
[----:B---34-:R-:W-:Y:S05]  /*c5b0*/  BSYNC B0 ;  /* 0x0000000000007941 */ /* 0x018fea0003800000 */
.L_x_775:
[----:B-1----:R-:W-:Y:S01]  /*c5c0*/  IADD3 R2, R251, 0x20, RZ ;  /* 0x00000020fb027810 */ /* 0x002fe20007ffe0ff */
[----:B--2---:R1:W2:Y:S01]  /*c5d0*/  SHFL.IDX PT, R15, R73, 0x1, 0x181f ;  /* 0x00381f00490f7f89 */ /* 0x0042a200000e0000 */
[----:B------:R-:W-:Y:S02]  /*c5e0*/  BSSY B0, `(.L_x_777) ;  /* 0x000001c000007945 */ /* 0x000fe40003800000 */
[----:B------:R-:W-:Y:S01]  /*c5f0*/  ISETP.GE.AND P0, PT, R2, R6, PT ;  /* 0x000000060200720c */ /* 0x000fe20003f06270 */
[----:B------:R1:W3:-:S12]  /*c600*/  SHFL.IDX PT, R14, R0, 0x1, 0x181f ;  /* 0x00381f00000e7f89 */ /* 0x0002d800000e0000 */
        /* <DEDUP_REMOVED lines=25> */
.L_x_778:
[----:B------:R-:W-:Y:S05]  /*c7a0*/  BSYNC B0 ;  /* 0x0000000000007941 */ /* 0x000fea0003800000 */
.L_x_777:
[----:B--2---:R-:W-:Y:S01]  /*c7b0*/  IADD3 R2, R251, 0x40, RZ ;  /* 0x00000040fb027810 */ /* 0x004fe20007ffe0ff */
[----:B------:R2:W4:Y:S01]  /*c7c0*/  SHFL.IDX PT, R15, R73, 0x2, 0x181f ;  /* 0x00581f00490f7f89 */ /* 0x00052200000e0000 */
        /* <DEDUP_REMOVED lines=28> */
.L_x_780:
[----:B------:R-:W-:Y:S05]  /*c990*/  BSYNC B0 ;  /* 0x0000000000007941 */ /* 0x000fea0003800000 */
.L_x_779:
[----:B------:R-:W-:Y:S01]  /*c9a0*/  IADD3 R251, R251, 0x60, RZ ;  /* 0x00000060fbfb7810 */ /* 0x000fe20007ffe0ff */
[----:B---3--:R3:W1:Y:S03]  /*c9b0*/  SHFL.IDX PT, R13, R73, 0x3, 0x181f ;  /* 0x00781f00490d7f89 */ /* 0x00866600000e0000 */
[----:B------:R-:W-:Y:S01]  /*c9c0*/  ISETP.GE.AND P0, PT, R251, R6, PT ;  /* 0x00000006fb00720c */ /* 0x000fe20003f06270 */
[----:B------:R3:W2:-:S12]  /*c9d0*/  SHFL.IDX PT, R12, R0, 0x3, 0x181f ;  /* 0x00781f00000c7f89 */ /* 0x00069800000e0000 */
[----:B------:R-:W-:Y:S05]  /*c9e0*/  @P0 EXIT ;  /* 0x000000000000094d */ /* 0x000fea0003800000 */
[C---:B-----5:R-:W-:Y:S02]  /*c9f0*/  IADD3 R4, R81.reuse, 0x40, RZ ;  /* 0x0000004051047810 */ /* 0x060fe40007ffe0ff */
[C---:B------:R-:W-:Y:S02]  /*ca00*/  IADD3 R2, R81.reuse, 0x80, RZ ;  /* 0x0000008051027810 */ /* 0x040fe40007ffe0ff */
[----:B------:R-:W-:Y:S02]  /*ca10*/  ISETP.GE.AND P1, PT, R4, c[0x0][0x3c8], PT ;  /* 0x0000f20004007a0c */ /* 0x000fe40003f26270 */
[----:B------:R-:W-:Y:S02]  /*ca20*/  ISETP.GE.AND P0, PT, R2, c[0x0][0x3c8], PT ;  /* 0x0000f20002007a0c */ /* 0x000fe40003f06270 */
[----:B------:R-:W-:-:S09]  /*ca30*/  ISETP.GE.AND P2, PT, R81, c[0x0][0x3c8], PT ;  /* 0x0000f20051007a0c */ /* 0x000fd20003f46270 */
[----:B------:R-:W-:Y:S02]  /*ca40*/  @!P1 SHF.R.S32.HI R3, RZ, 0x1f, R4 ;  /* 0x0000001fff039819 */ /* 0x000fe40000011404 */
[----:B-123--:R-:W-:Y:S02]  /*ca50*/  @!P0 SHF.R.S32.HI R0, RZ, 0x1f, R2 ;  /* 0x0000001fff008819 */ /* 0x00efe40000011402 */
[----:B------:R-:W-:Y:S01]  /*ca60*/  @!P1 LEA.HI R3, R3, R4, RZ, 0x3 ;  /* 0x0000000403039211 */ /* 0x000fe200078f18ff */
[--C-:B------:R-:W-:Y:S01]  /*ca70*/  @!P2 IMAD.WIDE R4, R81, 0x2, R12.reuse ;  /* 0x000000025104a825 */ /* 0x100fe200078e020c */
[----:B------:R-:W-:Y:S02]  /*ca80*/  @!P0 LEA.HI R0, R0, R2, RZ, 0x3 ;  /* 0x0000000200008211 */ /* 0x000fe400078f18ff */
[----:B------:R-:W-:Y:S02]  /*ca90*/  @!P1 LOP3.LUT R3, R3, 0xfffffff8, RZ, 0xc0, !PT ;  /* 0xfffffff803039812 */ /* 0x000fe400078ec0ff */
[----:B------:R-:W-:Y:S01]  /*caa0*/  @!P0 LOP3.LUT R0, R0, 0xfffffff8, RZ, 0xc0, !PT ;  /* 0xfffffff800008812 */ /* 0x000fe200078ec0ff */
[----:B------:R-:W-:Y:S02]  /*cab0*/  @!P2 ST.E.128 [R4.64], R48 ;  /* 0x000000300400a985 */ /* 0x000fe4000c101d0c */
[----:B------:R-:W-:-:S04]  /*cac0*/  @!P1 IMAD.WIDE R2, R3, 0x2, R12 ;  /* 0x0000000203029825 */ /* 0x000fc800078e020c */
[----:B------:R-:W-:Y:S01]  /*cad0*/  @!P0 IMAD.WIDE R6, R0, 0x2, R12 ;  /* 0x0000000200068825 */ /* 0x000fe200078e020c */
[----:B------:R1:W-:Y:S04]  /*cae0*/  @!P1 ST.E.128 [R2.64], R36 ;  /* 0x0000002402009985 */ /* 0x0003e8000c101d0c */
[----:B------:R2:W-:Y:S01]  /*caf0*/  @!P0 ST.E.128 [R6.64], R24 ;  /* 0x0000001806008985 */ /* 0x0005e2000c101d0c */
[----:B-1----:R-:W-:-:S04]  /*cb00*/  IADD3 R2, R81, 0xc0, RZ ;  /* 0x000000c051027810 */ /* 0x002fc80007ffe0ff */
[----:B------:R-:W-:-:S13]  /*cb10*/  ISETP.GE.AND P0, PT, R2, c[0x0][0x3c8], PT ;  /* 0x0000f20002007a0c */ /* 0x000fda0003f06270 */
[----:B------:R-:W-:Y:S05]  /*cb20*/  @P0 EXIT ;  /* 0x000000000000094d */ /* 0x000fea0003800000 */
[----:B--2---:R-:W-:-:S04]  /*cb30*/  SHF.R.S32.HI R0, RZ, 0x1f, R2 ;  /* 0x0000001fff007819 */ /* 0x004fc80000011402 */
[----:B------:R-:W-:-:S04]  /*cb40*/  LEA.HI R0, R0, R2, RZ, 0x3 ;  /* 0x0000000200007211 */ /* 0x000fc800078f18ff */
[----:B------:R-:W-:-:S05]  /*cb50*/  LOP3.LUT R0, R0, 0xfffffff8, RZ, 0xc0, !PT ;  /* 0xfffffff800007812 */ /* 0x000fca00078ec0ff */
[----:B------:R-:W-:-:S05]  /*cb60*/  IMAD.WIDE R12, R0, 0x2, R12 ;  /* 0x00000002000c7825 */ /* 0x000fca00078e020c */
[----:B------:R-:W-:Y:S01]  /*cb70*/  ST.E.128 [R12.64], R8 ;  /* 0x000000080c007985 */ /* 0x000fe2000c101d0c */
[----:B------:R-:W-:Y:S05]  /*cb80*/  EXIT ;  /* 0x000000000000794d */ /* 0x000fea0003800000 */
.L_x_781:
        /* <DEDUP_REMOVED lines=15> */
.L_x_1779:


//--------------------- .text._ZN7cutlass13device_kernelIN5flash19enable_sm80_to_sm89INS1_16FlashAttnFwdSm80INS1_25CollectiveMainloopFwdSm80ILi8ELi1ELb0EN4cute5tupleIJNS5_1CILi128EEENS7_ILi96EEENS7_ILi256EEEEEELi256ENS_10bfloat16_tEfNS_4arch4Sm80ELb0ELb0ELb0ELb1ELb1ELb0ELb1ELb0EEENS1_21CollectiveEpilogueFwdINS6_IJS8_SA_S9_EEENS6_IJNS7_ILi1EEESI_SI_EEESC_SE_Li256ELb1ELb1ELb0ELb0EEENS1_19SingleTileSchedulerILb1ELb0ELb1ELi128EEEEEEEEEvNT_6ParamsE --------------------------
	.section	.text._ZN7cutlass13device_kernelIN5flash19enable_sm80_to_sm89INS1_16FlashAttnFwdSm80INS1_25CollectiveMainloopFwdSm80ILi8ELi1ELb0EN4cute5tupleIJNS5_1CILi128EEENS7_ILi96EEENS7_ILi256EEEEEELi256ENS_10bfloat16_tEfNS_4arch4Sm80ELb0ELb0ELb0ELb1ELb1ELb0ELb1ELb0EEENS1_21CollectiveEpilogueFwdINS6_IJS8_SA_S9_EEENS6_IJNS7_ILi1EEESI_SI_EEESC_SE_Li256ELb1ELb1ELb0ELb0EEENS1_19SingleTileSchedulerILb1ELb0ELb1ELi128EEEEEEEEEvNT_6ParamsE,"ax",@progbits
	.sectioninfo	@"SHI_REGISTERS=255"
	.align	128
.text._ZN7cutlass13device_kernelIN5flash19enable_sm80_to_sm89INS1_16FlashAttnFwdSm80INS1_25CollectiveMainloopFwdSm80ILi8ELi1ELb0EN4cute5tupleIJNS5_1CILi128EEENS7_ILi96EEENS7_ILi256EEEEEELi256ENS_10bfloat16_tEfNS_4arch4Sm80ELb0ELb0ELb0ELb1ELb1ELb0ELb1ELb0EEENS1_21CollectiveEpilogueFwdINS6_IJS8_SA_S9_EEENS6_IJNS7_ILi1EEESI_SI_EEESC_SE_Li256ELb1ELb1ELb0ELb0EEENS1_19SingleTileSchedulerILb1ELb0ELb1ELi128EEEEEEEEEvNT_6ParamsE:
        .type           _ZN7cutlass13device_kernelIN5flash19enable_sm80_to_sm89INS1_16FlashAttnFwdSm80INS1_25CollectiveMainloopFwdSm80ILi8ELi1ELb0EN4cute5tupleIJNS5_1CILi128EEENS7_ILi96EEENS7_ILi256EEEEEELi256ENS_10bfloat16_tEfNS_4arch4Sm80ELb0ELb0ELb0ELb1ELb1ELb0ELb1ELb0EEENS1_21CollectiveEpilogueFwdINS6_IJS8_SA_S9_EEENS6_IJNS7_ILi1EEESI_SI_EEESC_SE_Li256ELb1ELb1ELb0ELb0EEENS1_19SingleTileSchedulerILb1ELb0ELb1ELi128EEEEEEEEEvNT_6ParamsE,@function
        .size           _ZN7cutlass13device_kernelIN5flash19enable_sm80_to_sm89INS1_16FlashAttnFwdSm80INS1_25CollectiveMainloopFwdSm80ILi8ELi1ELb0EN4cute5tupleIJNS5_1CILi128EEENS7_ILi96EEENS7_ILi256EEEEEELi256ENS_10bfloat16_tEfNS_4arch4Sm80ELb0ELb0ELb0ELb1ELb1ELb0ELb1ELb0EEENS1_21CollectiveEpilogueFwdINS6_IJS8_SA_S9_EEENS6_IJNS7_ILi1EEESI_SI_EEESC_SE_Li256ELb1ELb1ELb0ELb0EEENS1_19SingleTileSchedulerILb1ELb0ELb1ELi128EEEEEEEEEvNT_6ParamsE,(.L_x_1780 - _ZN7cutlass13device_kernelIN5flash19enable_sm80_to_sm89INS1_16FlashAttnFwdSm80INS1_25CollectiveMainloopFwdSm80ILi8ELi1ELb0EN4cute5tupleIJNS5_1CILi128EEENS7_ILi96EEENS7_ILi256EEEEEELi256ENS_10bfloat16_tEfNS_4arch4Sm80ELb0ELb0ELb0ELb1ELb1ELb0ELb1ELb0EEENS1_21CollectiveEpilogueFwdINS6_IJS8_SA_S9_EEENS6_IJNS7_ILi1EEESI_SI_EEESC_SE_Li256ELb1ELb1ELb0ELb0EEENS1_19SingleTileSchedulerILb1ELb0ELb1ELi128EEEEEEEEEvNT_6ParamsE)
        .other          _ZN7cutlass13device_kernelIN5flash19enable_sm80_to_sm89INS1_16FlashAttnFwdSm80INS1_25CollectiveMainloopFwdSm80ILi8ELi1ELb0EN4cute5tupleIJNS5_1CILi128EEENS7_ILi96EEENS7_ILi256EEEEEELi256ENS_10bfloat16_tEfNS_4arch4Sm80ELb0ELb0ELb0ELb1ELb1ELb0ELb1ELb0EEENS1_21CollectiveEpilogueFwdINS6_IJS8_SA_S9_EEENS6_IJNS7_ILi1EEESI_SI_EEESC_SE_Li256ELb1ELb1ELb0ELb0EEENS1_19SingleTileSchedulerILb1ELb0ELb1ELi128EEEEEEEEEvNT_6ParamsE,@"STO_CUDA_ENTRY STV_DEFAULT"
_ZN7cutlass13device_kernelIN5flash19enable_sm80_to_sm89INS1_16FlashAttnFwdSm80INS1_25CollectiveMainloopFwdSm80ILi8ELi1ELb0EN4cute5tupleIJNS5_1CILi128EEENS7_ILi96EEENS7_ILi256EEEEEELi256ENS_10bfloat16_tEfNS_4arch4Sm80ELb0ELb0ELb0ELb1ELb1ELb0ELb1ELb0EEENS1_21CollectiveEpilogueFwdINS6_IJS8_SA_S9_EEENS6_IJNS7_ILi1EEESI_SI_EEESC_SE_Li256ELb1ELb1ELb0ELb0EEENS1_19SingleTileSchedulerILb1ELb0ELb1ELi128EEEEEEEEEvNT_6ParamsE:
        /* <DEDUP_REMOVED lines=21> */
.L_x_783:
        /* <DEDUP_REMOVED lines=13> */
.L_x_785:
[----:B------:R-:W-:Y:S02]  /*0220*/  ULDC UR6, c[0x0][0x54c] ;  /* 0x0001530000067ab9 */ /* 0x000fe40000000800 */
.L_x_784:
[----:B------:R-:W-:Y:S02]  /*0230*/  ULDC UR4, c[0x0][0x548] ;  /* 0x0001520000047ab9 */ /* 0x000fe40000000800 */
[----:B------:R-:W-:-:S02]  /*0240*/  USHF.L.U32 UR5, UR5, 0x7, URZ ;  /* 0x0000000705057899 */ /* 0x000fc4000800063f */
[----:B------:R-:W-:-:S04]  /*0250*/  UIMAD UR4, UR6, UR4, URZ ;  /* 0x00000004060472a4 */ /* 0x000fc8000f8e023f */
[----:B------:R-:W-:-:S04]  /*0260*/  UISETP.GE.AND UP0, UPT, UR5, UR4, UPT ;  /* 0x000000040500728c */ /* 0x000fc8000bf06270 */
[----:B------:R-:W-:Y:S01]  /*0270*/  USEL UR11, UR11, 0xffffffff, !UP0 ;  /* 0xffffffff0b0b7887 */ /* 0x000fe2000c000000 */
[----:B------:R-:W-:Y:S05]  /*0280*/  BRA `(.L_x_786) ;  /* 0x000001b000007947 */ /* 0x000fea0003800000 */
.L_x_782:
        /* <DEDUP_REMOVED lines=8> */
.L_x_787:
        /* <DEDUP_REMOVED lines=13> */
.L_x_789:
[----:B------:R-:W-:Y:S02]  /*03e0*/  ULDC UR6, c[0x0][0x54c] ;  /* 0x0001530000067ab9 */ /* 0x000fe40000000800 */
.L_x_788:
[----:B------:R-:W-:Y:S02]  /*03f0*/  ULDC UR4, c[0x0][0x548] ;  /* 0x0001520000047ab9 */ /* 0x000fe40000000800 */
[----:B------:R-:W-:-:S02]  /*0400*/  USHF.L.U32 UR5, UR5, 0x7, URZ ;  /* 0x0000000705057899 */ /* 0x000fc4000800063f */
[----:B------:R-:W-:-:S04]  /*0410*/  UIMAD UR4, UR6, UR4, URZ ;  /* 0x00000004060472a4 */ /* 0x000fc8000f8e023f */
[----:B------:R-:W-:-:S04]  /*0420*/  UISETP.GE.AND UP0, UPT, UR5, UR4, UPT ;  /* 0x000000040500728c */ /* 0x000fc8000bf06270 */
[----:B------:R-:W-:-:S06]  /*0430*/  USEL UR11, UR11, 0xffffffff, !UP0 ;  /* 0xffffffff0b0b7887 */ /* 0x000fcc000c000000 */
.L_x_786:
        /* <DEDUP_REMOVED lines=39> */
[----:B-1-3--:R-:W-:Y:S05]  /*06b0*/  @P1 BRA `(.L_x_790) ;  /* 0x0000004000001947 */ /* 0x00afea0003800000 */
[----:B------:R-:W-:Y:S05]  /*06c0*/  @!P0 BRA `(.L_x_790) ;  /* 0x0000003000008947 */ /* 0x000fea0003800000 */
[----:B-----5:R1:W3:Y:S04]  /*06d0*/  LDG.E R0, [R8.64] ;  /* 0x0000000c08007981 */ /* 0x0202e8000c1e1900 */
[----:B-1----:R-:W3:Y:S02]  /*06e0*/  LDG.E R8, [R8.64+0x4] ;  /* 0x0000040c08087981 */ /* 0x002ee4000c1e1900 */
[----:B---3--:R-:W-:-:S02]  /*06f0*/  IADD3 R0, -R0, R8, RZ ;  /* 0x0000000800007210 */ /* 0x008fc40007ffe1ff */
.L_x_790:
[----:B------:R-:W-:-:S04]  /*0700*/  ISETP.NE.U32.AND P0, PT, RZ, c[0x0][0x368], PT ;  /* 0x0000da00ff007a0c */ /* 0x000fc80003f05070 */
[----:B------:R-:W-:-:S13]  /*0710*/  ISETP.NE.AND.EX P0, PT, RZ, c[0x0][0x36c], PT, P0 ;  /* 0x0000db00ff007a0c */ /* 0x000fda0003f05300 */
[----:B------:R-:W-:Y:S05]  /*0720*/  @!P0 BRA `(.L_x_791) ;  /* 0x0000007000008947 */ /* 0x000fea0003800000 */
[----:B------:R-:W-:Y:S02]  /*0730*/  ULDC.64 UR4, c[0x0][0x368] ;  /* 0x0000da0000047ab9 */ /* 0x000fe40000000a00 */
[----:B------:R-:W-:-:S06]  /*0740*/  UIMAD.WIDE UR4, UR11, UR15, UR4 ;  /* 0x0000000f0b0472a5 */ /* 0x000fcc000f8e0204 */
[----:B------:R-:W-:Y:S02]  /*0750*/  MOV R4, UR4 ;  /* 0x0000000400047c02 */ /* 0x000fe40008000f00 */
[----:B------:R-:W-:-:S05]  /*0760*/  MOV R5, UR5 ;  /* 0x0000000500057c02 */ /* 0x000fca0008000f00 */
[----:B------:R-:W3:Y:S02]  /*0770*/  LDG.E R4, [R4.64] ;  /* 0x0000000c04047981 */ /* 0x000ee4000c1e1900 */
[----:B---3--:R1:W3:Y:S02]  /*0780*/  R2UR UR4, R4 ;  /* 0x00000000040473c2 */ /* 0x0082e400000e0000 */
[----:B-1-3--:R-:W-:Y:S05]  /*0790*/  BRA `(.L_x_792) ;  /* 0x000000c000007947 */ /* 0x00afea0003800000 */
.L_x_791:
[----:B------:R-:W-:-:S04]  /*07a0*/  ISETP.NE.U32.AND P0, PT, RZ, c[0x0][0x350], PT ;  /* 0x0000d400ff007a0c */ /* 0x000fc80003f05070 */
[----:B------:R-:W-:-:S13]  /*07b0*/  ISETP.NE.AND.EX P0, PT, RZ, c[0x0][0x354], PT, P0 ;  /* 0x0000d500ff007a0c */ /* 0x000fda0003f05300 */
[----:B------:R-:W-:Y:S05]  /*07c0*/  @!P0 BRA `(.L_x_792) ;  /* 0x0000009000008947 */ /* 0x000fea0003800000 */
[----:B------:R-:W-:Y:S02]  /*07d0*/  ULDC.64 UR4, c[0x0][0x350] ;  /* 0x0000d40000047ab9 */ /* 0x000fe40000000a00 */
[----:B------:R-:W-:-:S06]  /*07e0*/  UIMAD.WIDE UR4, UR11, UR15, UR4 ;  /* 0x0000000f0b0472a5 */ /* 0x000fcc000f8e0204 */
[----:B------:R-:W-:Y:S02]  /*07f0*/  MOV R6, UR4 ;  /* 0x0000000400067c02 */ /* 0x000fe40008000f00 */
[----:B------:R-:W-:-:S05]  /*0800*/  MOV R7, UR5 ;  /* 0x0000000500077c02 */ /* 0x000fca0008000f00 */
[----:B------:R-:W3:Y:S04]  /*0810*/  LDG.E R4, [R6.64] ;  /* 0x0000000c06047981 */ /* 0x000ee8000c1e1900 */
[----:B------:R-:W4:Y:S01]  /*0820*/  LDG.E R3, [R6.64+0x4] ;  /* 0x0000040c06037981 */ /* 0x000f22000c1e1900 */
[----:B---3--:R-:W1:Y:S08]  /*0830*/  R2UR UR5, R4 ;  /* 0x00000000040573c2 */ /* 0x008e7000000e0000 */
[----:B----4-:R-:W1:Y:S02]  /*0840*/  R2UR UR4, R3 ;  /* 0x00000000030473c2 */ /* 0x010e6400000e0000 */
[----:B-1----:R-:W-:-:S06]  /*0850*/  UIADD3 UR4, -UR5, UR4, URZ ;  /* 0x0000000405047290 */ /* 0x002fcc000fffe13f */
.L_x_792:
[----:B--2---:R-:W-:Y:S01]  /*0860*/  UIADD3 UR7, -UR10, UR4, URZ ;  /* 0x000000040a077290 */ /* 0x004fe2000fffe13f */
[----:B------:R-:W-:Y:S01]  /*0870*/  PLOP3.LUT P2, PT, PT, PT, PT, 0x80, 0x0 ;  /* 0x000000000000781c */ /* 0x000fe20003f4f070 */
[----:B------:R-:W-:Y:S01]  /*0880*/  CS2R R4, SRZ ;  /* 0x0000000000047805 */ /* 0x000fe2000001ff00 */
[----:B------:R-:W-:Y:S01]  /*0890*/  IMAD.MOV.U32 R166, RZ, RZ, RZ ;  /* 0x000000ffffa67224 */ /* 0x000fe200078e00ff */
[----:B------:R-:W-:Y:S01]  /*08a0*/  UISETP.GE.AND UP0, UPT, UR7, 0x1, UPT ;  /* 0x000000010700788c */ /* 0x000fe2000bf06270 */
[----:B------:R-:W-:Y:S01]  /*08b0*/  IMAD.MOV.U32 R164, RZ, RZ, RZ ;  /* 0x000000ffffa47224 */ /* 0x000fe200078e00ff */
[----:B------:R-:W-:Y:S01]  /*08c0*/  UIADD3 UR4, UR7, 0x5f, URZ ;  /* 0x0000005f07047890 */ /* 0x000fe2000fffe03f */
[----:B------:R-:W-:Y:S01]  /*08d0*/  CS2R R162, SRZ ;  /* 0x0000000000a27805 */ /* 0x000fe2000001ff00 */
[----:B------:R-:W-:Y:S01]  /*08e0*/  CS2R R160, SRZ ;  /* 0x0000000000a07805 */ /* 0x000fe2000001ff00 */
[----:B------:R-:W-:Y:S01]  /*08f0*/  CS2R R158, SRZ ;  /* 0x00000000009e7805 */ /* 0x000fe2000001ff00 */
[----:B------:R-:W-:Y:S01]  /*0900*/  PLOP3.LUT P0, PT, PT, PT, UP0, 0x80, 0x0 ;  /* 0x000000000000781c */ /* 0x000fe20003f0f008 */
[----:B------:R-:W-:Y:S01]  /*0910*/  UIMAD.WIDE UR4, UR4, 0x2aaaaaab, URZ ;  /* 0x2aaaaaab040478a5 */ /* 0x000fe2000f8e023f */
[----:B------:R-:W-:Y:S01]  /*0920*/  CS2R R156, SRZ ;  /* 0x00000000009c7805 */ /* 0x000fe2000001ff00 */
[----:B------:R-:W-:Y:S01]  /*0930*/  CS2R R154, SRZ ;  /* 0x00000000009a7805 */ /* 0x000fe2000001ff00 */
[----:B------:R-:W-:Y:S01]  /*0940*/  CS2R R152, SRZ ;  /* 0x0000000000987805 */ /* 0x000fe2000001ff00 */
[----:B------:R-:W-:Y:S01]  /*0950*/  USHF.R.U32.HI UR6, URZ, 0x1f, UR5 ;  /* 0x0000001f3f067899 */ /* 0x000fe20008011605 */
[----:B------:R-:W-:Y:S01]  /*0960*/  CS2R R170, SRZ ;  /* 0x0000000000aa7805 */ /* 0x000fe2000001ff00 */
[----:B------:R-:W-:Y:S01]  /*0970*/  CS2R R168, SRZ ;  /* 0x0000000000a87805 */ /* 0x000fe2000001ff00 */
[----:B------:R-:W-:Y:S01]  /*0980*/  CS2R R150, SRZ ;  /* 0x0000000000967805 */ /* 0x000fe2000001ff00 */
[----:B------:R-:W-:Y:S01]  /*0990*/  ULEA.HI.SX32 UR6, UR5, UR6, 0x1c ;  /* 0x0000000605067291 */ /* 0x000fe2000f8fe23f */
        /* <DEDUP_REMOVED lines=64> */
[----:B------:R-:W1:Y:S01]  /*0da0*/  S2R R10, SR_CTAID.X ;  /* 0x00000000000a7919 */ /* 0x000e620000002500 */
[----:B------:R-:W-:Y:S01]  /*0db0*/  SHF.R.S32.HI R6, RZ, 0x1f, R2 ;  /* 0x0000001fff067819 */ /* 0x000fe20000011402 */
[----:B------:R-:W-:Y:S02]  /*0dc0*/  USHF.R.S32.HI UR15, URZ, 0x1f, UR14 ;  /* 0x0000001f3f0f7899 */ /* 0x000fe4000801140e */
[----:B------:R2:W3:Y:S01]  /*0dd0*/  @P1 LDG.E R3, [R4.64] ;  /* 0x0000000c04031981 */ /* 0x0004e2000c1e1900 */
[CC--:B------:R-:W-:Y:S01]  /*0de0*/  LEA.HI R30, R6.reuse, R2.reuse, RZ, 0x3 ;  /* 0x00000002061e7211 */ /* 0x0c0fe200078f18ff */
[----:B------:R-:W-:Y:S01]  /*0df0*/  ULDC.64 UR4, c[0x0][0x178] ;  /* 0x00005e0000047ab9 */ /* 0x000fe20000000a00 */
[----:B------:R-:W-:Y:S01]  /*0e00*/  LEA.HI R11, R6, R2, RZ, 0x4 ;  /* 0x00000002060b7211 */ /* 0x000fe200078f20ff */
[----:B------:R-:W-:Y:S01]  /*0e10*/  UIMAD UR15, UR15, UR4, URZ ;  /* 0x000000040f0f72a4 */ /* 0x000fe2000f8e023f */
[----:B------:R-:W-:Y:S01]  /*0e20*/  LOP3.LUT R12, R30, 0xfffffff8, RZ, 0xc0, !PT ;  /* 0xfffffff81e0c7812 */ /* 0x000fe200078ec0ff */
[----:B------:R-:W-:Y:S01]  /*0e30*/  UIMAD.WIDE.U32 UR16, UR14, UR4, URZ ;  /* 0x000000040e1072a5 */ /* 0x000fe2000f8e003f */
[----:B------:R-:W-:Y:S01]  /*0e40*/  SHF.R.S32.HI R30, RZ, 0x3, R30 ;  /* 0x00000003ff1e7819 */ /* 0x000fe2000001141e */
[----:B------:R-:W-:Y:S01]  /*0e50*/  UIMAD UR15, UR14, UR5, UR15 ;  /* 0x000000050e0f72a4 */ /* 0x000fe2000f8e020f */
[----:B------:R-:W-:Y:S01]  /*0e60*/  BSSY B0, `(.L_x_794) ;  /* 0x000005f000007945 */ /* 0x000fe20003800000 */
[----:B------:R-:W-:Y:S01]  /*0e70*/  IMAD.IADD R12, R2, 0x1, -R12 ;  /* 0x00000001020c7824 */ /* 0x000fe200078e0a0c */
[----:B------:R-:W-:Y:S01]  /*0e80*/  ULDC.64 UR4, c[0x0][0x1b8] ;  /* 0x00006e0000047ab9 */ /* 0x000fe20000000a00 */
[----:B------:R-:W-:Y:S01]  /*0e90*/  IMAD.SHL.U32 R249, R30, 0x40, RZ ;  /* 0x000000401ef97824 */ /* 0x000fe200078e00ff */
[----:B------:R-:W-:Y:S01]  /*0ea0*/  UIADD3 UR17, UR17, UR15, URZ ;  /* 0x0000000f11117290 */ /* 0x000fe2000fffe03f */
[C---:B------:R-:W-:Y:S01]  /*0eb0*/  IMAD R108, R12.reuse, 0x20, R30 ;  /* 0x000000200c6c7824 */ /* 0x040fe200078e021e */
[----:B------:R-:W-:Y:S01]  /*0ec0*/  USHF.R.S32.HI UR15, URZ, 0x1f, UR11 ;  /* 0x0000001f3f0f7899 */ /* 0x000fe2000801140b */
[----:B------:R-:W-:Y:S01]  /*0ed0*/  IMAD.SHL.U32 R33, R12, 0x8, RZ ;  /* 0x000000080c217824 */ /* 0x000fe200078e00ff */
[----:B------:R-:W-:Y:S01]  /*0ee0*/  UIMAD UR14, UR8, UR4, URZ ;  /* 0x00000004080e72a4 */ /* 0x000fe2000f8e023f */
[----:B------:R-:W-:Y:S01]  /*0ef0*/  LOP3.LUT R249, R249, 0x1c0, RZ, 0xc0, !PT ;  /* 0x000001c0f9f97812 */ /* 0x000fe200078ec0ff */
[----:B------:R-:W-:Y:S01]  /*0f00*/  USEL UR15, UR15, URZ, !UP1 ;  /* 0x0000003f0f0f7287 */ /* 0x000fe2000c800000 */
[C---:B-1----:R-:W-:Y:S01]  /*0f10*/  IMAD R8, R10.reuse, 0x80, R108 ;  /* 0x000000800a087824 */ /* 0x042fe200078e026c */
[----:B------:R-:W-:Y:S01]  /*0f20*/  UIMAD UR14, UR9, UR5, UR14 ;  /* 0x00000005090e72a4 */ /* 0x000fe2000f8e020e */
[----:B------:R1:W-:Y:S01]  /*0f30*/  STL [R1], R108 ;  /* 0x0000006c01007387 */ /* 0x0003e20000100800 */
[----:B------:R-:W-:Y:S01]  /*0f40*/  UIMAD.WIDE.U32 UR18, UR9, UR4, UR16 ;  /* 0x00000004091272a5 */ /* 0x000fe2000f8e0010 */
[----:B------:R-:W-:Y:S01]  /*0f50*/  IMAD.MOV.U32 R7, RZ, RZ, R8 ;  /* 0x000000ffff077224 */ /* 0x000fe200078e0008 */
[----:B------:R-:W-:Y:S01]  /*0f60*/  USEL UR16, UR11, URZ, !UP1 ;  /* 0x0000003f0b107287 */ /* 0x000fe2000c800000 */
[----:B--2---:R-:W-:Y:S01]  /*0f70*/  IMAD.MOV.U32 R4, RZ, RZ, c[0x0][0x2c4] ;  /* 0x0000b100ff047624 */ /* 0x004fe200078e00ff */
[----:B------:R-:W-:Y:S01]  /*0f80*/  ULDC.64 UR4, c[0x0][0x1c0] ;  /* 0x0000700000047ab9 */ /* 0x000fe20000000a00 */
[----:B------:R-:W-:Y:S01]  /*0f90*/  IMAD R10, R10, 0x80, R30 ;  /* 0x000000800a0a7824 */ /* 0x000fe200078e021e */
[----:B------:R-:W-:Y:S01]  /*0fa0*/  UIMAD UR15, UR15, UR4, URZ ;  /* 0x000000040f0f72a4 */ /* 0x000fe2000f8e023f */
[C---:B------:R-:W-:Y:S01]  /*0fb0*/  IADD3 R13, R33.reuse, 0x40, RZ ;  /* 0x00000040210d7810 */ /* 0x040fe20007ffe0ff */
[----:B------:R-:W-:Y:S01]  /*0fc0*/  UIADD3 UR19, UR19, UR14, URZ ;  /* 0x0000000e13137290 */ /* 0x000fe2000fffe03f */
[----:B------:R-:W-:Y:S01]  /*0fd0*/  ISETP.NE.AND P0, PT, R4, 0x1, PT ;  /* 0x000000010400780c */ /* 0x000fe20003f05270 */
[----:B------:R-:W-:Y:S01]  /*0fe0*/  UIMAD UR5, UR16, UR5, UR15 ;  /* 0x00000005100572a4 */ /* 0x000fe2000f8e020f */
[C---:B------:R-:W-:Y:S01]  /*0ff0*/  IADD3 R32, R33.reuse, 0x80, RZ ;  /* 0x0000008021207810 */ /* 0x040fe20007ffe0ff */
[----:B------:R-:W-:Y:S01]  /*1000*/  UIMAD.WIDE.U32 UR16, UR16, UR4, UR18 ;  /* 0x00000004101072a5 */ /* 0x000fe2000f8e0012 */
[----:B------:R-:W-:-:S02]  /*1010*/  ISETP.GE.AND P4, PT, R33, c[0x0][0x198], PT ;  /* 0x0000660021007a0c */ /* 0x000fc40003f86270 */
[----:B------:R-:W-:Y:S01]  /*1020*/  ISETP.GE.AND P3, PT, R13, c[0x0][0x198], PT ;  /* 0x000066000d007a0c */ /* 0x000fe20003f66270 */
[----:B------:R-:W-:Y:S01]  /*1030*/  UIADD3 UR5, UR17, UR5, URZ ;  /* 0x0000000511057290 */ /* 0x000fe2000fffe03f */
[----:B------:R-:W-:Y:S01]  /*1040*/  ISETP.GE.AND P6, PT, R32, c[0x0][0x198], PT ;  /* 0x0000660020007a0c */ /* 0x000fe20003fc6270 */
[----:B------:R-:W-:Y:S02]  /*1050*/  IMAD.U32 R15, RZ, RZ, UR17 ;  /* 0x00000011ff0f7e24 */ /* 0x000fe4000f8e00ff */
[----:B------:R-:W-:Y:S02]  /*1060*/  IMAD.U32 R14, RZ, RZ, UR16 ;  /* 0x00000010ff0e7e24 */ /* 0x000fe4000f8e00ff */
[----:B------:R-:W-:-:S04]  /*1070*/  @P0 IMAD.HI.U32 R4, R8, c[0x0][0x2c8], RZ ;  /* 0x0000b20008040a27 */ /* 0x000fc800078e00ff */
[----:B------:R-:W-:Y:S01]  /*1080*/  IMAD.U32 R15, RZ, RZ, UR5 ;  /* 0x00000005ff0f7e24 */ /* 0x000fe2000f8e00ff */
[----:B------:R-:W-:-:S04]  /*1090*/  @P0 SHF.R.U32.HI R7, RZ, c[0x0][0x2cc], R4 ;  /* 0x0000b300ff070a19 */ /* 0x000fc80000011604 */
[--C-:B------:R-:W-:Y:S01]  /*10a0*/  SHF.R.S32.HI R5, RZ, 0x1f, R7.reuse ;  /* 0x0000001fff057819 */ /* 0x100fe20000011407 */
[----:B------:R-:W-:Y:S02]  /*10b0*/  IMAD.MOV R4, RZ, RZ, -R7 ;  /* 0x000000ffff047224 */ /* 0x000fe400078e0a07 */
[----:B------:R-:W-:-:S04]  /*10c0*/  IMAD.WIDE.U32 R14, R7, c[0x0][0x1b0], R14 ;  /* 0x00006c00070e7a25 */ /* 0x000fc800078e000e */
[----:B------:R-:W-:Y:S02]  /*10d0*/  IMAD R4, R4, c[0x0][0x2c4], R8 ;  /* 0x0000b10004047a24 */ /* 0x000fe400078e0208 */
[----:B------:R-:W-:-:S03]  /*10e0*/  IMAD R5, R5, c[0x0][0x1b0], RZ ;  /* 0x00006c0005057a24 */ /* 0x000fc600078e02ff */
[----:B------:R-:W-:Y:S01]  /*10f0*/  SHF.R.S32.HI R8, RZ, 0x1f, R4 ;  /* 0x0000001fff087819 */ /* 0x000fe20000011404 */
[----:B------:R-:W-:Y:S01]  /*1100*/  IMAD R5, R7, c[0x0][0x1b4], R5 ;  /* 0x00006d0007057a24 */ /* 0x000fe200078e0205 */
[----:B------:R-:W-:-:S03]  /*1110*/  LOP3.LUT R7, R11, 0xfffffff0, RZ, 0xc0, !PT ;  /* 0xfffffff00b077812 */ /* 0x000fc600078ec0ff */
[----:B------:R-:W-:Y:S02]  /*1120*/  IMAD R8, R8, c[0x0][0x1a8], RZ ;  /* 0x00006a0008087a24 */ /* 0x000fe400078e02ff */
[----:B------:R-:W-:Y:S02]  /*1130*/  IMAD.IADD R15, R15, 0x1, R5 ;  /* 0x000000010f0f7824 */ /* 0x000fe400078e0205 */
[C---:B------:R-:W-:Y:S02]  /*1140*/  IMAD R9, R4.reuse, c[0x0][0x1ac], R8 ;  /* 0x00006b0004097a24 */ /* 0x040fe400078e0208 */
[----:B------:R-:W-:Y:S01]  /*1150*/  IMAD.WIDE.U32 R4, R4, c[0x0][0x1a8], R14 ;  /* 0x00006a0004047a25 */ /* 0x000fe200078e000e */
[----:B------:R-:W-:-:S03]  /*1160*/  LEA.HI R14, R6, R2, RZ, 0x6 ;  /* 0x00000002060e7211 */ /* 0x000fc600078f30ff */
[----:B------:R-:W-:Y:S01]  /*1170*/  IMAD.IADD R9, R5, 0x1, R9 ;  /* 0x0000000105097824 */ /* 0x000fe200078e0209 */
[----:B------:R-:W-:Y:S01]  /*1180*/  LEA R16, P0, R4, c[0x0][0x160], 0x1 ;  /* 0x0000580004107a11 */ /* 0x000fe200078008ff */
[----:B------:R-:W-:Y:S02]  /*1190*/  IMAD.IADD R5, R2, 0x1, -R7 ;  /* 0x0000000102057824 */ /* 0x000fe400078e0a07 */
[----:B-----5:R-:W-:Y:S01]  /*11a0*/  IMAD R8, R0, c[0x0][0x2c4], RZ ;  /* 0x0000b10000087a24 */ /* 0x020fe200078e02ff */
[----:B------:R-:W-:Y:S01]  /*11b0*/  LEA.HI.X R9, R4, c[0x0][0x164], R9, 0x1, P0 ;  /* 0x0000590004097a11 */ /* 0x000fe200000f0c09 */
[----:B------:R-:W-:Y:S01]  /*11c0*/  IMAD.SHL.U32 R14, R14, 0x8, RZ ;  /* 0x000000080e0e7824 */ /* 0x000fe200078e00ff */
[----:B------:R-:W-:Y:S01]  /*11d0*/  SHF.R.S32.HI R7, RZ, 0x1f, R5 ;  /* 0x0000001fff077819 */ /* 0x000fe20000011405 */
[----:B------:R-:W-:Y:S01]  /*11e0*/  IMAD.MOV.U32 R4, RZ, RZ, 0x10 ;  /* 0x00000010ff047424 */ /* 0x000fe200078e00ff */
[----:B------:R-:W-:Y:S01]  /*11f0*/  ISETP.GE.AND P0, PT, R10, R8, PT ;  /* 0x000000080a00720c */ /* 0x000fe20003f06270 */
[----:B------:R1:W2:Y:S01]  /*1200*/  SHFL.IDX PT, R20, R16, RZ, 0x181f ;  /* 0x00181fff10147589 */ /* 0x0002a200000e0000 */
[----:B------:R-:W-:-:S03]  /*1210*/  LEA.HI R7, R7, R5, RZ, 0x3 ;  /* 0x0000000507077211 */ /* 0x000fc600078f18ff */
[----:B------:R1:W4:Y:S01]  /*1220*/  SHFL.IDX PT, R21, R9, RZ, 0x181f ;  /* 0x00181fff09157589 */ /* 0x00032200000e0000 */
[----:B------:R-:W-:-:S05]  /*1230*/  LOP3.LUT R0, R7, 0xfffffff8, RZ, 0xc0, !PT ;  /* 0xfffffff807007812 */ /* 0x000fca00078ec0ff */
[----:B------:R-:W-:Y:S01]  /*1240*/  IMAD.IADD R5, R5, 0x1, -R0 ;  /* 0x0000000105057824 */ /* 0x000fe200078e0a00 */
[----:B------:R-:W-:-:S04]  /*1250*/  IADD3 R0, R33, 0xc0, RZ ;  /* 0x000000c021007810 */ /* 0x000fc80007ffe0ff */
[----:B------:R-:W-:Y:S01]  /*1260*/  ISETP.GE.AND P5, PT, R0, c[0x0][0x198], PT ;  /* 0x0000660000007a0c */ /* 0x000fe20003fa6270 */
[----:B---3--:R3:W1:Y:S03]  /*1270*/  @P1 R2UR UR18, R3 ;  /* 0x00000000031213c2 */ /* 0x00866600000e0000 */
[----:B------:R-:W-:Y:S01]  /*1280*/  R2P PR, R5, 0x6 ;  /* 0x0000000605007804 */ /* 0x000fe20000000000 */
[----:B-1----:R-:W-:-:S04]  /*1290*/  @!UP0 UMOV UR18, UR11 ;  /* 0x0000000b00128c82 */ /* 0x002fc80008000000 */
[----:B------:R-:W-:Y:S02]  /*12a0*/  SEL R4, R4, 0xfffffff0, !P1 ;  /* 0xfffffff004047807 */ /* 0x000fe40004800000 */
[----:B---3--:R-:W-:Y:S02]  /*12b0*/  SHF.R.U32.HI R3, RZ, 0x3, R249 ;  /* 0x00000003ff037819 */ /* 0x008fe400000116f9 */
[----:B------:R-:W-:-:S04]  /*12c0*/  LOP3.LUT R249, R249, 0x38, R33, 0xf8, !PT ;  /* 0x00000038f9f97812 */ /* 0x000fc800078ef821 */
[----:B------:R-:W-:Y:S01]  /*12d0*/  LOP3.LUT R249, R249, R3, RZ, 0x3c, !PT ;  /* 0x00000003f9f97212 */ /* 0x000fe200078e3cff */
[----:B------:R-:W-:-:S03]  /*12e0*/  IMAD.MOV.U32 R3, RZ, RZ, 0x20 ;  /* 0x00000020ff037424 */ /* 0x000fc600078e00ff */
[----:B------:R-:W-:Y:S02]  /*12f0*/  LOP3.LUT R249, R249, 0xfffffe00, R14, 0xf8, !PT ;  /* 0xfffffe00f9f97812 */ /* 0x000fe400078ef80e */
[----:B------:R-:W-:Y:S01]  /*1300*/  SEL R3, R3, 0xffffffe0, !P2 ;  /* 0xffffffe003037807 */ /* 0x000fe20005000000 */
[----:B------:R-:W-:Y:S05]  /*1310*/  @P0 BRA `(.L_x_795) ;  /* 0x0000013000000947 */ /* 0x000fea0003800000 */
[----:B--2-4-:R-:W-:Y:S01]  /*1320*/  SHF.R.S32.HI R17, RZ, 0x1f, R13 ;  /* 0x0000001fff117819 */ /* 0x014fe2000001140d */
        /* <DEDUP_REMOVED lines=18> */
.L_x_795:
[----:B--2-4-:R-:W-:Y:S05]  /*1450*/  BSYNC B0 ;  /* 0x0000000000007941 */ /* 0x014fea0003800000 */
.L_x_794:
[----:B-1----:R-:W-:Y:S01]  /*1460*/  IADD3 R14, R10, 0x20, RZ ;  /* 0x000000200a0e7810 */ /* 0x002fe20007ffe0ff */
[----:B------:R1:W2:Y:S01]  /*1470*/  SHFL.IDX PT, R21, R9, 0x1, 0x181f ;  /* 0x00381f0009157f89 */ /* 0x0002a200000e0000 */
[----:B------:R-:W-:Y:S02]  /*1480*/  BSSY B0, `(.L_x_796) ;  /* 0x0000017000007945 */ /* 0x000fe40003800000 */
[----:B------:R-:W-:Y:S01]  /*1490*/  ISETP.GE.AND P0, PT, R14, R8, PT ;  /* 0x000000080e00720c */ /* 0x000fe20003f06270 */
        /* <DEDUP_REMOVED lines=21> */
.L_x_797:
[----:B------:R-:W-:Y:S05]  /*15f0*/  BSYNC B0 ;  /* 0x0000000000007941 */ /* 0x000fea0003800000 */
.L_x_796:
[----:B--2---:R-:W-:Y:S01]  /*1600*/  IADD3 R14, R10, 0x40, RZ ;  /* 0x000000400a0e7810 */ /* 0x004fe20007ffe0ff */
[----:B------:R2:W4:Y:S01]  /*1610*/  SHFL.IDX PT, R21, R9, 0x2, 0x181f ;  /* 0x00581f0009157f89 */ /* 0x00052200000e0000 */
[----:B------:R-:W-:Y:S02]  /*1620*/  BSSY B0, `(.L_x_798) ;  /* 0x0000017000007945 */ /* 0x000fe40003800000 */
[----:B------:R-:W-:Y:S01]  /*1630*/  ISETP.GE.AND P0, PT, R14, R8, PT ;  /* 0x000000080e00720c */ /* 0x000fe20003f06270 */
        /* <DEDUP_REMOVED lines=21> */
.L_x_799:
[----:B------:R-:W-:Y:S05]  /*1790*/  BSYNC B0 ;  /* 0x0000000000007941 */ /* 0x000fea0003800000 */
.L_x_798:
[----:B-12---:R-:W-:Y:S01]  /*17a0*/  SHFL.IDX PT, R16, R16, 0x3, 0x181f ;  /* 0x00781f0010107f89 */ /* 0x006fe200000e0000 */
[----:B------:R-:W-:Y:S01]  /*17b0*/  IADD3 R10, R10, 0x60, RZ ;  /* 0x000000600a0a7810 */ /* 0x000fe20007ffe0ff */
[----:B------:R-:W-:Y:S01]  /*17c0*/  UMOV UR14, 0x60 ;  /* 0x00000060000e7882 */ /* 0x000fe20000000000 */
[----:B------:R-:W-:Y:S01]  /*17d0*/  SHF.R.S32.HI R31, RZ, 0x1f, R13 ;  /* 0x0000001fff1f7819 */ /* 0x000fe2000001140d */
[----:B------:R-:W1:Y:S01]  /*17e0*/  SHFL.IDX PT, R17, R9, 0x3, 0x181f ;  /* 0x00781f0009117f89 */ /* 0x000e6200000e0000 */
[----:B------:R-:W-:Y:S01]  /*17f0*/  ISETP.GE.AND P0, PT, R10, R8, PT ;  /* 0x000000080a00720c */ /* 0x000fe20003f06270 */
[----:B------:R-:W-:Y:S01]  /*1800*/  UIMAD UR14, UR6, UR14, -0x60 ;  /* 0xffffffa0060e74a4 */ /* 0x000fe2000f8e020e */
[----:B------:R-:W-:Y:S01]  /*1810*/  SHF.R.S32.HI R29, RZ, 0x1f, R32 ;  /* 0x0000001fff1d7819 */ /* 0x000fe20000011420 */
[----:B------:R-:W-:Y:S01]  /*1820*/  IMAD.MOV.U32 R250, RZ, RZ, c[0x0][0x2b8] ;  /* 0x0000ae00fffa7624 */ /* 0x000fe200078e00ff */
[----:B------:R-:W-:Y:S01]  /*1830*/  SHF.R.S32.HI R28, RZ, 0x1f, R0 ;  /* 0x0000001fff1c7819 */ /* 0x000fe20000011400 */
[----:B------:R-:W-:Y:S01]  /*1840*/  IMAD.SHL.U32 R249, R249, 0x2, RZ ;  /* 0x00000002f9f97824 */ /* 0x000fe200078e00ff */
[----:B------:R-:W-:Y:S01]  /*1850*/  LEA.HI R31, R31, R13, RZ, 0x3 ;  /* 0x0000000d1f1f7211 */ /* 0x000fe200078f18ff */
[----:B------:R-:W-:Y:S01]  /*1860*/  USHF.R.S32.HI UR15, URZ, 0x1f, UR18 ;  /* 0x0000001f3f0f7899 */ /* 0x000fe20008011412 */
[----:B------:R-:W-:Y:S01]  /*1870*/  LEA.HI R29, R29, R32, RZ, 0x3 ;  /* 0x000000201d1d7211 */ /* 0x000fe200078f18ff */
[----:B------:R-:W-:Y:S01]  /*1880*/  ULDC.64 UR4, c[0x0][0x2b0] ;  /* 0x0000ac0000047ab9 */ /* 0x000fe20000000a00 */
[----:B------:R-:W-:Y:S01]  /*1890*/  LEA.HI R28, R28, R0, RZ, 0x3 ;  /* 0x000000001c1c7211 */ /* 0x000fe200078f18ff */
[----:B------:R-:W-:Y:S01]  /*18a0*/  UIMAD UR15, UR15, UR4, URZ ;  /* 0x000000040f0f72a4 */ /* 0x000fe2000f8e023f */
[----:B---3--:R-:W-:Y:S01]  /*18b0*/  IADD3 R14, R108, UR14, RZ ;  /* 0x0000000e6c0e7c10 */ /* 0x008fe2000fffe0ff */
[----:B------:R-:W-:Y:S01]  /*18c0*/  UIMAD.WIDE.U32 UR16, UR18, UR4, URZ ;  /* 0x00000004121072a5 */ /* 0x000fe2000f8e003f */
[----:B------:R-:W-:Y:S01]  /*18d0*/  LOP3.LUT R31, R31, 0xfffffff8, RZ, 0xc0, !PT ;  /* 0xfffffff81f1f7812 */ /* 0x000fe200078ec0ff */
[----:B------:R-:W-:Y:S01]  /*18e0*/  UIMAD UR15, UR18, UR5, UR15 ;  /* 0x00000005120f72a4 */ /* 0x000fe2000f8e020f */
[----:B------:R-:W-:Y:S01]  /*18f0*/  LOP3.LUT R29, R29, 0xfffffff8, RZ, 0xc0, !PT ;  /* 0xfffffff81d1d7812 */ /* 0x000fe200078ec0ff */
[----:B------:R-:W-:Y:S01]  /*1900*/  IMAD.MOV.U32 R251, RZ, RZ, RZ ;  /* 0x000000fffffb7224 */ /* 0x000fe200078e00ff */
[----:B------:R-:W-:Y:S01]  /*1910*/  ISETP.NE.AND P2, PT, R250, 0x1, PT ;  /* 0x00000001fa00780c */ /* 0x000fe20003f45270 */
[----:B------:R-:W-:Y:S01]  /*1920*/  UIADD3 UR15, UR17, UR15, URZ ;  /* 0x0000000f110f7290 */ /* 0x000fe2000fffe03f */
[----:B------:R-:W-:Y:S01]  /*1930*/  LOP3.LUT R28, R28, 0xfffffff8, RZ, 0xc0, !PT ;  /* 0xfffffff81c1c7812 */ /* 0x000fe200078ec0ff */
[----:B------:R-:W-:Y:S01]  /*1940*/  IMAD.SHL.U32 R247, R12, 0x40, RZ ;  /* 0x000000400cf77824 */ /* 0x000fe200078e00ff */
[C---:B------:R-:W-:Y:S01]  /*1950*/  IADD3 R252, R14.reuse, UR10, RZ ;  /* 0x0000000a0efc7c10 */ /* 0x040fe2000fffe0ff */
[----:B-1----:R-:W-:Y:S01]  /*1960*/  @!P0 IMAD.WIDE R18, R33, 0x2, R16 ;  /* 0x0000000221128825 */ /* 0x002fe200078e0210 */
[----:B------:R-:W-:Y:S01]  /*1970*/  ISETP.GE.AND P1, PT, R14, UR7, PT ;  /* 0x000000070e007c0c */ /* 0x000fe2000bf26270 */
[----:B------:R-:W-:-:S02]  /*1980*/  ULDC.64 UR4, c[0x0][0x1e8] ;  /* 0x00007a0000047ab9 */ /* 0x000fc40000000a00 */
[----:B------:R-:W-:Y:S01]  /*1990*/  @!P0 IMAD.WIDE R14, R31, 0x2, R16 ;  /* 0x000000021f0e8825 */ /* 0x000fe200078e0210 */
[----:B------:R-:W-:Y:S01]  /*19a0*/  @!PT LDS RZ, [RZ] ;  /* 0x00000000fffff984 */ /* 0x000fe20000000800 */
[----:B------:R1:W-:Y:S01]  /*19b0*/  @!P0 LDGSTS.E.BYPASS.LTC128B.128 [R249+0x1b100], [R18.64], !P4 ;  /* 0x1b10000012f98fae */ /* 0x0003e2000e101d4c */
[----:B------:R-:W-:Y:S02]  /*19c0*/  ISETP.GT.OR P1, PT, R108, 0x5f, P1 ;  /* 0x0000005f6c00780c */ /* 0x000fe40000f24670 */
[----:B------:R-:W-:Y:S01]  /*19d0*/  @P2 IMAD.HI.U32 R9, R252, c[0x0][0x2bc], RZ ;  /* 0x0000af00fc092a27 */ /* 0x000fe200078e00ff */
[----:B------:R2:W-:Y:S03]  /*19e0*/  @!P0 LDGSTS.E.BYPASS.LTC128B.128 [R249+0x1f100], [R14.64], !P3 ;  /* 0x1f1000000ef98fae */ /* 0x0005e6000d901d4c */
[----:B------:R-:W-:Y:S01]  /*19f0*/  IMAD.MOV.U32 R8, RZ, RZ, R252 ;  /* 0x000000ffff087224 */ /* 0x000fe200078e00fc */
[----:B------:R-:W-:-:S06]  /*1a00*/  @P2 SHF.R.U32.HI R8, RZ, c[0x0][0x2c0], R9 ;  /* 0x0000b000ff082a19 */ /* 0x000fcc0000011609 */
[----:B------:R-:W-:-:S04]  /*1a10*/  @!P1 IADD3 R10, P2, R8, UR16, RZ ;  /* 0x00000010080a9c10 */ /* 0x000fc8000ff5e0ff */
[----:B------:R-:W-:Y:S01]  /*1a20*/  @!P1 LEA.HI.X.SX32 R9, R8, UR15, 0x1, P2 ;  /* 0x0000000f08099c11 */ /* 0x000fe200090f0eff */
[----:B-1----:R-:W-:-:S04]  /*1a30*/  @!P0 IMAD.WIDE R18, R29, 0x2, R16 ;  /* 0x000000021d128825 */ /* 0x002fc800078e0210 */
[----:B------:R-:W-:Y:S01]  /*1a40*/  @!P0 IMAD.WIDE R16, R28, 0x2, R16 ;  /* 0x000000021c108825 */ /* 0x000fe200078e0210 */
[----:B------:R1:W-:Y:S01]  /*1a50*/  @!P0 LDGSTS.E.BYPASS.LTC128B.128 [R249+0x23100], [R18.64], !P6 ;  /* 0x2310000012f98fae */ /* 0x0003e2000f101d4c */
[----:B--2---:R-:W-:-:S03]  /*1a60*/  @!P1 LEA R14, P2, R10, c[0x0][0x2a0], 0x2 ;  /* 0x0000a8000a0e9a11 */ /* 0x004fc600078410ff */
[----:B------:R2:W-:Y:S01]  /*1a70*/  @!P0 LDGSTS.E.BYPASS.LTC128B.128 [R249+0x27100], [R16.64], !P5 ;  /* 0x2710000010f98fae */ /* 0x0005e2000e901d4c */
[----:B------:R-:W-:-:S03]  /*1a80*/  @!P1 LEA.HI.X R15, R10, c[0x0][0x2a4], R9, 0x2, P2 ;  /* 0x0000a9000a0f9a11 */ /* 0x000fc600010f1409 */
[----:B------:R-:W0:Y:S04]  /*1a90*/  LDGDEPBAR ;  /* 0x00000000000079af */ /* 0x000e280000000000 */
[----:B------:R-:W-:Y:S06]  /*1aa0*/  BAR.SYNC.DEFER_BLOCKING 0x0 ;  /* 0x0000000000007b1d */ /* 0x000fec0000010000 */
[----:B------:R3:W5:Y:S01]  /*1ab0*/  @!P1 LDG.E R251, [R14.64] ;  /* 0x0000000c0efb9981 */ /* 0x000762000c1e1900 */
[----:B------:R-:W-:Y:S01]  /*1ac0*/  IMAD.MOV R8, RZ, RZ, -R8 ;  /* 0x000000ffff087224 */ /* 0x000fe200078e0a08 */
[----:B------:R-:W-:Y:S01]  /*1ad0*/  LOP3.LUT R247, R247, 0x1c0, RZ, 0xc0, !PT ;  /* 0x000001c0f7f77812 */ /* 0x000fe200078ec0ff */
[----:B------:R-:W-:Y:S01]  /*1ae0*/  UIMAD UR18, UR8, UR4, URZ ;  /* 0x00000004081272a4 */ /* 0x000fe2000f8e023f */
[----:B------:R-:W-:Y:S01]  /*1af0*/  LOP3.LUT P1, RZ, R12, 0x2, RZ, 0xc0, !PT ;  /* 0x000000020cff7812 */ /* 0x000fe2000782c0ff */
[----:B------:R-:W-:Y:S01]  /*1b00*/  IMAD R252, R8, c[0x0][0x2b8], R252 ;  /* 0x0000ae0008fc7a24 */ /* 0x000fe200078e02fc */
[----:B------:R-:W-:Y:S01]  /*1b10*/  UIMAD.WIDE.U32 UR20, UR9, UR4, URZ ;  /* 0x00000004091472a5 */ /* 0x000fe2000f8e003f */
[----:B------:R-:W-:Y:S01]  /*1b20*/  IMAD.SHL.U32 R8, R30, 0x8, RZ ;  /* 0x000000081e087824 */ /* 0x000fe200078e00ff */
[----:B------:R-:W-:Y:S01]  /*1b30*/  UIMAD UR18, UR9, UR5, UR18 ;  /* 0x00000005091272a4 */ /* 0x000fe2000f8e0212 */
[----:B-1----:R-:W-:Y:S01]  /*1b40*/  IMAD.WIDE.U32 R18, R252, c[0x0][0x1e0], RZ ;  /* 0x00007800fc127a25 */ /* 0x002fe200078e00ff */
[----:B------:R-:W-:Y:S01]  /*1b50*/  SHF.R.S32.HI R10, RZ, 0x1f, R252 ;  /* 0x0000001fff0a7819 */ /* 0x000fe200000114fc */
[----:B------:R-:W-:Y:S01]  /*1b60*/  ULDC.64 UR4, c[0x0][0x210] ;  /* 0x0000840000047ab9 */ /* 0x000fe20000000a00 */
[----:B------:R-:W-:Y:S01]  /*1b70*/  LOP3.LUT R8, R247, 0x8, R8, 0xf8, !PT ;  /* 0x00000008f7087812 */ /* 0x000fe200078ef808 */
[----:B------:R-:W-:Y:S01]  /*1b80*/  UIADD3 UR18, UR21, UR18, URZ ;  /* 0x0000001215127290 */ /* 0x000fe2000fffe03f */
[----:B------:R-:W-:Y:S01]  /*1b90*/  SHF.R.U32.HI R247, RZ, 0x3, R247 ;  /* 0x00000003fff77819 */ /* 0x000fe200000116f7 */
[C---:B------:R-:W-:Y:S01]  /*1ba0*/  IMAD R9, R10.reuse, c[0x0][0x1e0], RZ ;  /* 0x000078000a097a24 */ /* 0x040fe200078e02ff */
[----:B------:R-:W-:Y:S01]  /*1bb0*/  UIMAD UR8, UR8, UR4, URZ ;  /* 0x00000004080872a4 */ /* 0x000fe2000f8e023f */
[----:B------:R-:W-:Y:S01]  /*1bc0*/  IMAD R10, R10, c[0x0][0x208], RZ ;  /* 0x000082000a0a7a24 */ /* 0x000fe200078e02ff */
[----:B------:R-:W-:Y:S01]  /*1bd0*/  LOP3.LUT R247, R8, R247, RZ, 0x3c, !PT ;  /* 0x000000f708f77212 */ /* 0x000fe200078e3cff */
[C---:B------:R-:W-:Y:S01]  /*1be0*/  IMAD R9, R252.reuse, c[0x0][0x1e4], R9 ;  /* 0x00007900fc097a24 */ /* 0x040fe200078e0209 */
[----:B------:R-:W-:Y:S01]  /*1bf0*/  UIMAD.WIDE.U32 UR22, UR9, UR4, URZ ;  /* 0x00000004091672a5 */ /* 0x000fe2000f8e003f */
[C---:B--2---:R-:W-:Y:S01]  /*1c00*/  IMAD.WIDE.U32 R16, R252.reuse, c[0x0][0x208], RZ ;  /* 0x00008200fc107a25 */ /* 0x044fe200078e00ff */
[----:B------:R-:W-:Y:S01]  /*1c10*/  UIMAD UR5, UR9, UR5, UR8 ;  /* 0x00000005090572a4 */ /* 0x000fe2000f8e0208 */
[----:B------:R-:W-:Y:S01]  /*1c20*/  ISETP.GE.AND P4, PT, R33, c[0x0][0x1d4], PT ;  /* 0x0000750021007a0c */ /* 0x000fe20003f86270 */
[----:B------:R-:W-:Y:S01]  /*1c30*/  UIADD3 UR4, UR6, -0x1, URZ ;  /* 0xffffffff06047890 */ /* 0x000fe2000fffe03f */
[----:B---3--:R-:W-:Y:S01]  /*1c40*/  SHF.R.S32.HI R14, RZ, 0x4, R11 ;  /* 0x00000004ff0e7819 */ /* 0x008fe2000001140b */
[----:B------:R-:W-:Y:S01]  /*1c50*/  IMAD.IADD R19, R19, 0x1, R9 ;  /* 0x0000000113137824 */ /* 0x000fe200078e0209 */
[----:B------:R-:W-:Y:S01]  /*1c60*/  UIADD3 UR5, UR23, UR5, URZ ;  /* 0x0000000517057290 */ /* 0x000fe2000fffe03f */
[----:B------:R-:W-:Y:S01]  /*1c70*/  IMAD R10, R252, c[0x0][0x20c], R10 ;  /* 0x00008300fc0a7a24 */ /* 0x000fe200078e020a */
[----:B------:R-:W-:Y:S01]  /*1c80*/  LEA.HI R11, R11, R14, RZ, 0x1 ;  /* 0x0000000e0b0b7211 */ /* 0x000fe200078f08ff */
[----:B------:R-:W-:Y:S01]  /*1c90*/  UIMAD UR4, UR4, -0x60, UR7 ;  /* 0xffffffa0040478a4 */ /* 0x000fe2000f8e0207 */
[----:B------:R-:W-:Y:S01]  /*1ca0*/  ISETP.GE.AND P3, PT, R13, c[0x0][0x1d4], PT ;  /* 0x000075000d007a0c */ /* 0x000fe20003f66270 */
[----:B------:R-:W-:Y:S01]  /*1cb0*/  IMAD.IADD R17, R17, 0x1, R10 ;  /* 0x0000000111117824 */ /* 0x000fe200078e020a */
[----:B------:R-:W-:Y:S01]  /*1cc0*/  LOP3.LUT R11, R11, 0xfffffffe, RZ, 0xc0, !PT ;  /* 0xfffffffe0b0b7812 */ /* 0x000fe200078ec0ff */
[----:B------:R-:W-:Y:S01]  /*1cd0*/  IMAD.SHL.U32 R5, R5, 0x40, RZ ;  /* 0x0000004005057824 */ /* 0x000fe200078e00ff */
[----:B------:R-:W-:Y:S01]  /*1ce0*/  ISETP.GE.AND P2, PT, R32, c[0x0][0x1d4], PT ;  /* 0x0000750020007a0c */ /* 0x000fe20003f46270 */
[----:B------:R-:W-:Y:S01]  /*1cf0*/  IMAD.SHL.U32 R7, R7, 0x40, RZ ;  /* 0x0000004007077824 */ /* 0x000fe200078e00ff */
[----:B------:R-:W-:Y:S01]  /*1d00*/  IADD3 R30, -R30, UR4, RZ ;  /* 0x000000041e1e7c10 */ /* 0x000fe2000fffe1ff */
[----:B------:R-:W-:Y:S01]  /*1d10*/  IMAD.IADD R11, R14, 0x1, -R11 ;  /* 0x000000010e0b7824 */ /* 0x000fe200078e0a0b */
[----:B------:R-:W-:Y:S01]  /*1d20*/  LEA.HI R6, R6, R2, RZ, 0x5 ;  /* 0x0000000206067211 */ /* 0x000fe200078f28ff */
[----:B------:R-:W-:Y:S01]  /*1d30*/  UISETP.GE.AND UP0, UPT, UR7, 0x61, UPT ;  /* 0x000000610700788c */ /* 0x000fe2000bf06270 */
[----:B------:R-:W-:Y:S01]  /*1d40*/  LOP3.LUT R5, R5, 0x1c0, RZ, 0xc0, !PT ;  /* 0x000001c005057812 */ /* 0x000fe200078ec0ff */
[----:B------:R-:W-:Y:S01]  /*1d50*/  IMAD R247, R11, 0x200, R247 ;  /* 0x000002000bf77824 */ /* 0x000fe200078e02f7 */
[----:B------:R-:W-:Y:S01]  /*1d60*/  LOP3.LUT R7, R7, 0xfffffe00, RZ, 0xc0, !PT ;  /* 0xfffffe0007077812 */ /* 0x000fe200078ec0ff */
[----:B------:R-:W-:-:S02]  /*1d70*/  IMAD.SHL.U32 R11, R11, 0x8, RZ ;  /* 0x000000080b0b7824 */ /* 0x000fc400078e00ff */
[----:B------:R-:W-:Y:S02]  /*1d80*/  IMAD.SHL.U32 R247, R247, 0x2, RZ ;  /* 0x00000002f7f77824 */ /* 0x000fe400078e00ff */
[----:B------:R-:W-:Y:S01]  /*1d90*/  IMAD.SHL.U32 R248, R6, 0x20, RZ ;  /* 0x0000002006f87824 */ /* 0x000fe200078e00ff */
[----:B------:R-:W-:Y:S02]  /*1da0*/  LOP3.LUT R11, R5, 0x8, R11, 0xf8, !PT ;  /* 0x00000008050b7812 */ /* 0x000fe400078ef80b */
[----:B------:R-:W-:Y:S02]  /*1db0*/  IADD3 R246, R247, 0xc120, RZ ;  /* 0x0000c120f7f67810 */ /* 0x000fe40007ffe0ff */
[----:B------:R-:W-:Y:S02]  /*1dc0*/  SHF.R.U32.HI R5, RZ, 0x3, R5 ;  /* 0x00000003ff057819 */ /* 0x000fe40000011605 */
[----:B------:R-:W-:Y:S02]  /*1dd0*/  LOP3.LUT R248, R248, 0x7ffffc00, RZ, 0xc0, !PT ;  /* 0x7ffffc00f8f87812 */ /* 0x000fe400078ec0ff */
[----:B------:R-:W-:-:S04]  /*1de0*/  LOP3.LUT R5, R11, R5, RZ, 0x3c, !PT ;  /* 0x000000050b057212 */ /* 0x000fc800078e3cff */
[CC--:B------:R-:W-:Y:S02]  /*1df0*/  IADD3 R248, R5.reuse, R7.reuse, R248 ;  /* 0x0000000705f87210 */ /* 0x0c0fe40007ffe0f8 */
[----:B------:R-:W-:-:S03]  /*1e00*/  LOP3.LUT R5, R5, R7, RZ, 0xfc, !PT ;  /* 0x0000000705057212 */ /* 0x000fc600078efcff */
[----:B------:R-:W-:-:S04]  /*1e10*/  IMAD.SHL.U32 R248, R248, 0x2, RZ ;  /* 0x00000002f8f87824 */ /* 0x000fc800078e00ff */
[--C-:B------:R-:W-:Y:S02]  /*1e20*/  IMAD R244, R4, 0x2, R248.reuse ;  /* 0x0000000204f47824 */ /* 0x100fe400078e02f8 */
[C---:B------:R-:W-:Y:S02]  /*1e30*/  IMAD R243, R3.reuse, 0x2, R248 ;  /* 0x0000000203f37824 */ /* 0x040fe400078e02f8 */
[----:B------:R-:W-:Y:S01]  /*1e40*/  IMAD R241, R3, 0x2, R244 ;  /* 0x0000000203f17824 */ /* 0x000fe200078e02f4 */
[----:B-----5:R-:W-:Y:S01]  /*1e50*/  SHF.R.S32.HI R8, RZ, 0x1f, R251 ;  /* 0x0000001fff087819 */ /* 0x020fe200000114fb */
[----:B------:R-:W-:-:S04]  /*1e60*/  IMAD.WIDE.U32 R18, R251, c[0x0][0x1f0], R18 ;  /* 0x00007c00fb127a25 */ /* 0x000fc800078e0012 */
[----:B------:R-:W-:Y:S01]  /*1e70*/  IMAD R14, R8, c[0x0][0x1f0], RZ ;  /* 0x00007c00080e7a24 */ /* 0x000fe200078e02ff */
[----:B------:R-:W-:Y:S01]  /*1e80*/  IADD3 R9, P0, R18, UR20, RZ ;  /* 0x0000001412097c10 */ /* 0x000fe2000ff1e0ff */
[----:B------:R-:W-:Y:S02]  /*1e90*/  IMAD R8, R8, c[0x0][0x218], RZ ;  /* 0x0000860008087a24 */ /* 0x000fe400078e02ff */
[C---:B------:R-:W-:Y:S02]  /*1ea0*/  IMAD R14, R251.reuse, c[0x0][0x1f4], R14 ;  /* 0x00007d00fb0e7a24 */ /* 0x040fe400078e020e */
[----:B------:R-:W-:-:S03]  /*1eb0*/  IMAD.WIDE.U32 R16, R251, c[0x0][0x218], R16 ;  /* 0x00008600fb107a25 */ /* 0x000fc600078e0010 */
[----:B------:R-:W-:Y:S01]  /*1ec0*/  IADD3.X R14, R19, UR18, R14, P0, !PT ;  /* 0x00000012130e7c10 */ /* 0x000fe200087fe40e */
[----:B------:R-:W-:Y:S01]  /*1ed0*/  IMAD R8, R251, c[0x0][0x21c], R8 ;  /* 0x00008700fb087a24 */ /* 0x000fe200078e0208 */
[----:B------:R-:W-:-:S04]  /*1ee0*/  LEA R18, P0, R9, c[0x0][0x1c8], 0x1 ;  /* 0x0000720009127a11 */ /* 0x000fc800078008ff */
[----:B------:R-:W-:Y:S01]  /*1ef0*/  LEA.HI.X R14, R9, c[0x0][0x1cc], R14, 0x1, P0 ;  /* 0x00007300090e7a11 */ /* 0x000fe200000f0c0e */
[----:B------:R-:W-:Y:S01]  /*1f00*/  SHFL.IDX PT, R20, R18, RZ, 0x181f ;  /* 0x00181fff12147589 */ /* 0x000fe200000e0000 */
[----:B------:R-:W-:Y:S01]  /*1f10*/  IADD3 R10, P0, R16, UR22, RZ ;  /* 0x00000016100a7c10 */ /* 0x000fe2000ff1e0ff */
[----:B------:R-:W-:Y:S01]  /*1f20*/  IMAD.U32 R16, RZ, RZ, UR9 ;  /* 0x00000009ff107e24 */ /* 0x000fe2000f8e00ff */
[----:B------:R-:W-:Y:S01]  /*1f30*/  IADD3 R9, R247, 0xc100, RZ ;  /* 0x0000c100f7097810 */ /* 0x000fe20007ffe0ff */
[----:B----4-:R-:W1:Y:S01]  /*1f40*/  SHFL.IDX PT, R21, R14, RZ, 0x181f ;  /* 0x00181fff0e157589 */ /* 0x010e6200000e0000 */
[----:B------:R-:W-:Y:S02]  /*1f50*/  IADD3.X R8, R17, UR5, R8, P0, !PT ;  /* 0x0000000511087c10 */ /* 0x000fe400087fe408 */
[----:B------:R-:W-:Y:S01]  /*1f60*/  LEA R34, P0, R10, c[0x0][0x1f8], 0x1 ;  /* 0x00007e000a227a11 */ /* 0x000fe200078008ff */
[----:B------:R-:W-:Y:S01]  /*1f70*/  SHFL.IDX PT, R18, R18, 0x1, 0x181f ;  /* 0x00381f0012127f89 */ /* 0x000fe200000e0000 */
[----:B------:R-:W-:Y:S01]  /*1f80*/  @P1 IADD3 R246, R9, -0x20, RZ ;  /* 0xffffffe009f61810 */ /* 0x000fe20007ffe0ff */
[----:B------:R-:W-:Y:S01]  /*1f90*/  IMAD R9, R252, c[0x0][0x1e0], RZ ;  /* 0x00007800fc097a24 */ /* 0x000fe200078e02ff */
[----:B------:R-:W-:Y:S01]  /*1fa0*/  LEA.HI.X R8, R10, c[0x0][0x1fc], R8, 0x1, P0 ;  /* 0x00007f000a087a11 */ /* 0x000fe200000f0c08 */
[----:B------:R-:W-:Y:S01]  /*1fb0*/  SHFL.IDX PT, R19, R14, 0x1, 0x181f ;  /* 0x00381f000e137f89 */ /* 0x000fe200000e0000 */
[----:B------:R-:W-:Y:S01]  /*1fc0*/  ISETP.GE.AND P0, PT, R30, 0x1, PT ;  /* 0x000000011e00780c */ /* 0x000fe20003f06270 */
[----:B------:R-:W-:Y:S01]  /*1fd0*/  IMAD R9, R251, c[0x0][0x1f0], R9 ;  /* 0x00007c00fb097a24 */ /* 0x000fe200078e0209 */
[----:B------:R-:W-:Y:S01]  /*1fe0*/  ISETP.GE.AND P1, PT, R0, c[0x0][0x1d4], PT ;  /* 0x0000750000007a0c */ /* 0x000fe20003f26270 */
[----:B------:R-:W-:Y:S01]  /*1ff0*/  SHFL.IDX PT, R17, R14, 0x2, 0x181f ;  /* 0x00581f000e117f89 */ /* 0x000fe200000e0000 */
[----:B------:R-:W-:Y:S01]  /*2000*/  IADD3 R237, R246, 0x800, RZ ;  /* 0x00000800f6ed7810 */ /* 0x000fe20007ffe0ff */
[----:B------:R-:W-:Y:S01]  /*2010*/  IMAD R16, R16, c[0x0][0x1e8], R9 ;  /* 0x00007a0010107a24 */ /* 0x000fe200078e0209 */
[C---:B------:R-:W-:Y:S01]  /*2020*/  IADD3 R236, R246.reuse, 0x1000, RZ ;  /* 0x00001000f6ec7810 */ /* 0x040fe20007ffe0ff */
[----:B------:R-:W2:Y:S01]  /*2030*/  SHFL.IDX PT, R46, R34, RZ, 0x181f ;  /* 0x00181fff222e7589 */ /* 0x000ea200000e0000 */
[----:B------:R-:W-:-:S02]  /*2040*/  IADD3 R235, R246, 0x1800, RZ ;  /* 0x00001800f6eb7810 */ /* 0x000fc40007ffe0ff */
[----:B------:R-:W-:Y:S01]  /*2050*/  LEA R16, R16, c[0x0][0x1c8], 0x1 ;  /* 0x0000720010107a11 */ /* 0x000fe200078e08ff */
[----:B------:R-:W3:Y:S01]  /*2060*/  SHFL.IDX PT, R10, R8, RZ, 0x181f ;  /* 0x00181fff080a7589 */ /* 0x000ee200000e0000 */
[C---:B------:R-:W-:Y:S02]  /*2070*/  IADD3 R234, R246.reuse, 0x2000, RZ ;  /* 0x00002000f6ea7810 */ /* 0x040fe40007ffe0ff */
[C---:B------:R-:W-:Y:S01]  /*2080*/  IADD3 R233, R246.reuse, 0x2800, RZ ;  /* 0x00002800f6e97810 */ /* 0x040fe20007ffe0ff */
[--C-:B-1----:R-:W-:Y:S01]  /*2090*/  @P0 IMAD.WIDE R36, R33, 0x2, R20.reuse ;  /* 0x0000000221240825 */ /* 0x102fe200078e0214 */
[----:B------:R-:W-:Y:S01]  /*20a0*/  SHFL.IDX PT, R16, R16, 0x2, 0x181f ;  /* 0x00581f0010107f89 */ /* 0x000fe200000e0000 */
[C---:B------:R-:W-:Y:S02]  /*20b0*/  IADD3 R231, R246.reuse, 0x3000, RZ ;  /* 0x00003000f6e77810 */ /* 0x040fe40007ffe0ff */
[----:B------:R-:W-:Y:S01]  /*20c0*/  @P0 IMAD.WIDE R26, R31, 0x2, R20 ;  /* 0x000000021f1a0825 */ /* 0x000fe200078e0214 */
[----:B------:R1:W-:Y:S01]  /*20d0*/  @P0 LDGSTS.E.BYPASS.LTC128B.128 [R249+0xc100], [R36.64], !P4 ;  /* 0x0c10000024f90fae */ /* 0x0003e2000e101d4c */
[----:B------:R-:W-:-:S02]  /*20e0*/  IADD3 R230, R246, 0x3800, RZ ;  /* 0x00003800f6e67810 */ /* 0x000fc40007ffe0ff */
[--C-:B------:R-:W-:Y:S01]  /*20f0*/  @P0 IMAD.WIDE R24, R29, 0x2, R20.reuse ;  /* 0x000000021d180825 */ /* 0x100fe200078e0214 */
[----:B------:R4:W-:Y:S01]  /*2100*/  @P0 LDGSTS.E.BYPASS.LTC128B.128 [R249+0xf100], [R26.64], !P3 ;  /* 0x0f1000001af90fae */ /* 0x0009e2000d901d4c */
[----:B------:R-:W-:Y:S02]  /*2110*/  IADD3 R229, R246, 0x4000, RZ ;  /* 0x00004000f6e57810 */ /* 0x000fe40007ffe0ff */
[----:B------:R-:W-:Y:S01]  /*2120*/  @P0 IMAD.WIDE R38, R28, 0x2, R20 ;  /* 0x000000021c260825 */ /* 0x000fe200078e0214 */
[----:B------:R5:W-:Y:S01]  /*2130*/  @P0 LDGSTS.E.BYPASS.LTC128B.128 [R249+0x12100], [R24.64], !P2 ;  /* 0x1210000018f90fae */ /* 0x000be2000d101d4c */
[----:B------:R-:W-:Y:S02]  /*2140*/  IADD3 R228, R246, 0x4800, RZ ;  /* 0x00004800f6e47810 */ /* 0x000fe40007ffe0ff */
[----:B------:R-:W-:Y:S01]  /*2150*/  IMAD.WIDE R20, R33, 0x2, RZ ;  /* 0x0000000221147825 */ /* 0x000fe200078e02ff */
[----:B------:R1:W-:Y:S01]  /*2160*/  @P0 LDGSTS.E.BYPASS.LTC128B.128 [R249+0x15100], [R38.64], !P1 ;  /* 0x1510000026f90fae */ /* 0x0003e2000c901d4c */
[----:B------:R-:W-:-:S02]  /*2170*/  ISETP.GE.AND P0, PT, R30, 0x21, PT ;  /* 0x000000211e00780c */ /* 0x000fc40003f06270 */
[----:B------:R-:W-:Y:S01]  /*2180*/  IADD3 R227, R246, 0x5000, RZ ;  /* 0x00005000f6e37810 */ /* 0x000fe20007ffe0ff */
[----:B------:R-:W1:Y:S01]  /*2190*/  SHFL.IDX PT, R22, R34, 0x1, 0x181f ;  /* 0x00381f0022167f89 */ /* 0x000e6200000e0000 */
[----:B--2---:R-:W-:Y:S02]  /*21a0*/  IADD3 R82, P5, R46, R20, RZ ;  /* 0x000000142e527210 */ /* 0x004fe40007fbe0ff */
[C---:B------:R-:W-:Y:S01]  /*21b0*/  IADD3 R226, R246.reuse, 0x5800, RZ ;  /* 0x00005800f6e27810 */ /* 0x040fe20007ffe0ff */
[----:B------:R-:W2:Y:S01]  /*21c0*/  SHFL.IDX PT, R9, R8, 0x1, 0x181f ;  /* 0x00381f0008097f89 */ /* 0x000ea200000e0000 */
[----:B------:R-:W-:Y:S01]  /*21d0*/  IADD3 R225, R246, 0x6000, RZ ;  /* 0x00006000f6e17810 */ /* 0x000fe20007ffe0ff */
[----:B---3--:R-:W-:Y:S01]  /*21e0*/  IMAD.X R83, R10, 0x1, R21, P5 ;  /* 0x000000010a537824 */ /* 0x008fe200028e0615 */
[C---:B------:R-:W-:Y:S01]  /*21f0*/  IADD3 R224, R246.reuse, 0x6800, RZ ;  /* 0x00006800f6e07810 */ /* 0x040fe20007ffe0ff */
[----:B------:R-:W3:Y:S01]  /*2200*/  SHFL.IDX PT, R34, R34, 0x2, 0x181f ;  /* 0x00581f0022227f89 */ /* 0x000ee200000e0000 */
[C---:B------:R-:W-:Y:S01]  /*2210*/  IADD3 R223, R246.reuse, 0x7000, RZ ;  /* 0x00007000f6df7810 */ /* 0x040fe20007ffe0ff */
[--C-:B------:R-:W-:Y:S01]  /*2220*/  @P0 IMAD.WIDE R14, R31, 0x2, R18.reuse ;  /* 0x000000021f0e0825 */ /* 0x100fe200078e0212 */
[C---:B------:R-:W-:Y:S01]  /*2230*/  IADD3 R222, R246.reuse, 0x7800, RZ ;  /* 0x00007800f6de7810 */ /* 0x040fe20007ffe0ff */
[----:B------:R-:W3:Y:S01]  /*2240*/  SHFL.IDX PT, R8, R8, 0x2, 0x181f ;  /* 0x00581f0008087f89 */ /* 0x000ee200000e0000 */
[C---:B------:R-:W-:Y:S01]  /*2250*/  IADD3 R221, R246.reuse, 0x8000, RZ ;  /* 0x00008000f6dd7810 */ /* 0x040fe20007ffe0ff */
[----:B----4-:R-:W-:Y:S01]  /*2260*/  @P0 IMAD.WIDE R26, R33, 0x2, R18 ;  /* 0x00000002211a0825 */ /* 0x010fe200078e0212 */
[----:B------:R-:W-:-:S02]  /*2270*/  IADD3 R220, R246, 0x8800, RZ ;  /* 0x00008800f6dc7810 */ /* 0x000fc40007ffe0ff */
[C---:B------:R-:W-:Y:S01]  /*2280*/  IADD3 R219, R246.reuse, 0x9000, RZ ;  /* 0x00009000f6db7810 */ /* 0x040fe20007ffe0ff */
[--C-:B-----5:R-:W-:Y:S01]  /*2290*/  @P0 IMAD.WIDE R24, R29, 0x2, R18.reuse ;  /* 0x000000021d180825 */ /* 0x120fe200078e0212 */
[----:B------:R4:W-:Y:S01]  /*22a0*/  @P0 LDGSTS.E.BYPASS.LTC128B.128 [R249+0xd100], [R26.64], !P4 ;  /* 0x0d1000001af90fae */ /* 0x0009e2000e101d4c */
[----:B------:R-:W-:Y:S02]  /*22b0*/  IADD3 R218, R246, 0x9800, RZ ;  /* 0x00009800f6da7810 */ /* 0x000fe40007ffe0ff */
[----:B------:R-:W-:Y:S01]  /*22c0*/  @P0 IMAD.WIDE R18, R28, 0x2, R18 ;  /* 0x000000021c120825 */ /* 0x000fe200078e0212 */
[----:B------:R5:W-:Y:S01]  /*22d0*/  @P0 LDGSTS.E.BYPASS.LTC128B.128 [R249+0x10100], [R14.64], !P3 ;  /* 0x101000000ef90fae */ /* 0x000be2000d901d4c */
[----:B-1----:R-:W-:Y:S02]  /*22e0*/  IADD3 R44, P5, R20, R22, RZ ;  /* 0x00000016142c7210 */ /* 0x002fe40007fbe0ff */
[C---:B------:R-:W-:Y:S01]  /*22f0*/  IADD3 R217, R246.reuse, 0xa000, RZ ;  /* 0x0000a000f6d97810 */ /* 0x040fe20007ffe0ff */
[----:B------:R1:W-:Y:S01]  /*2300*/  @P0 LDGSTS.E.BYPASS.LTC128B.128 [R249+0x13100], [R24.64], !P2 ;  /* 0x1310000018f90fae */ /* 0x0003e2000d101d4c */
[C---:B------:R-:W-:Y:S01]  /*2310*/  IADD3 R216, R246.reuse, 0xa800, RZ ;  /* 0x0000a800f6d87810 */ /* 0x040fe20007ffe0ff */
[----:B--2---:R-:W-:Y:S01]  /*2320*/  IMAD.X R45, R21, 0x1, R9, P5 ;  /* 0x00000001152d7824 */ /* 0x004fe200028e0609 */
[----:B------:R-:W-:Y:S01]  /*2330*/  IADD3 R183, R246, 0xb000, RZ ;  /* 0x0000b000f6b77810 */ /* 0x000fe20007ffe0ff */
[----:B------:R2:W-:Y:S01]  /*2340*/  @P0 LDGSTS.E.BYPASS.LTC128B.128 [R249+0x16100], [R18.64], !P1 ;  /* 0x1610000012f90fae */ /* 0x0005e2000c901d4c */
[----:B------:R-:W-:-:S02]  /*2350*/  ISETP.GT.AND P0, PT, R30, 0x40, PT ;  /* 0x000000401e00780c */ /* 0x000fc40003f04270 */
[----:B---3--:R-:W-:Y:S02]  /*2360*/  IADD3 R20, P5, R20, R34, RZ ;  /* 0x0000002214147210 */ /* 0x008fe40007fbe0ff */
[----:B------:R-:W-:-:S03]  /*2370*/  IADD3 R182, R246, 0xb800, RZ ;  /* 0x0000b800f6b67810 */ /* 0x000fc60007ffe0ff */
[----:B------:R-:W-:Y:S02]  /*2380*/  IMAD.X R21, R21, 0x1, R8, P5 ;  /* 0x0000000115157824 */ /* 0x000fe400028e0608 */
[----:B-----5:R-:W-:-:S04]  /*2390*/  IMAD.WIDE R14, R31, 0x2, RZ ;  /* 0x000000021f0e7825 */ /* 0x020fc800078e02ff */
[----:B-1----:R-:W-:Y:S01]  /*23a0*/  @P0 IMAD.WIDE R24, R33, 0x2, R16 ;  /* 0x0000000221180825 */ /* 0x002fe200078e0210 */
[----:B------:R-:W-:-:S03]  /*23b0*/  IADD3 R54, P5, R46, R14, RZ ;  /* 0x0000000e2e367210 */ /* 0x000fc60007fbe0ff */
[----:B--2---:R-:W-:Y:S01]  /*23c0*/  @P0 IMAD.WIDE R18, R31, 0x2, R16 ;  /* 0x000000021f120825 */ /* 0x004fe200078e0210 */
[----:B------:R1:W-:Y:S03]  /*23d0*/  @P0 LDGSTS.E.BYPASS.LTC128B.128 [R249+0xe100], [R24.64], !P4 ;  /* 0x0e10000018f90fae */ /* 0x0003e6000e101d4c */
[----:B------:R-:W-:Y:S01]  /*23e0*/  IMAD.X R55, R10, 0x1, R15, P5 ;  /* 0x000000010a377824 */ /* 0x000fe200028e060f */
[----:B------:R2:W-:Y:S01]  /*23f0*/  @P0 LDGSTS.E.BYPASS.LTC128B.128 [R249+0x11100], [R18.64], !P3 ;  /* 0x1110000012f90fae */ /* 0x0005e2000d901d4c */
[----:B------:R-:W-:-:S05]  /*2400*/  IADD3 R42, P5, R14, R22, RZ ;  /* 0x000000160e2a7210 */ /* 0x000fca0007fbe0ff */
[----:B------:R-:W-:Y:S01]  /*2410*/  IMAD.X R43, R15, 0x1, R9, P5 ;  /* 0x000000010f2b7824 */ /* 0x000fe200028e0609 */
[----:B------:R-:W-:-:S05]  /*2420*/  IADD3 R14, P5, R14, R34, RZ ;  /* 0x000000220e0e7210 */ /* 0x000fca0007fbe0ff */
[----:B------:R-:W-:Y:S02]  /*2430*/  IMAD.X R15, R15, 0x1, R8, P5 ;  /* 0x000000010f0f7824 */ /* 0x000fe400028e0608 */
[----:B-1----:R-:W-:-:S04]  /*2440*/  @P0 IMAD.WIDE R24, R29, 0x2, R16 ;  /* 0x000000021d180825 */ /* 0x002fc800078e0210 */
[----:B------:R-:W-:Y:S01]  /*2450*/  @P0 IMAD.WIDE R16, R28, 0x2, R16 ;  /* 0x000000021c100825 */ /* 0x000fe200078e0210 */
[----:B------:R4:W-:Y:S03]  /*2460*/  @P0 LDGSTS.E.BYPASS.LTC128B.128 [R249+0x14100], [R24.64], !P2 ;  /* 0x1410000018f90fae */ /* 0x0009e6000d101d4c */
[----:B--2---:R-:W-:Y:S01]  /*2470*/  IMAD.WIDE R18, R29, 0x2, RZ ;  /* 0x000000021d127825 */ /* 0x004fe200078e02ff */
[----:B------:R1:W-:Y:S04]  /*2480*/  @P0 LDGSTS.E.BYPASS.LTC128B.128 [R249+0x17100], [R16.64], !P1 ;  /* 0x1710000010f90fae */ /* 0x0003e8000c901d4c */
[----:B------:R-:W0:Y:S01]  /*2490*/  LDGDEPBAR ;  /* 0x00000000000079af */ /* 0x000e220000000000 */
[----:B------:R-:W-:-:S02]  /*24a0*/  IADD3 R52, P0, R46, R18, RZ ;  /* 0x000000122e347210 */ /* 0x000fc40007f1e0ff */
[----:B------:R-:W-:-:S03]  /*24b0*/  IADD3 R40, P5, R18, R22, RZ ;  /* 0x0000001612287210 */ /* 0x000fc60007fbe0ff */
[----:B------:R-:W-:Y:S01]  /*24c0*/  IMAD.X R53, R10, 0x1, R19, P0 ;  /* 0x000000010a357824 */ /* 0x000fe200000e0613 */
[----:B------:R-:W-:Y:S01]  /*24d0*/  IADD3 R80, P0, R18, R34, RZ ;  /* 0x0000002212507210 */ /* 0x000fe20007f1e0ff */
[----:B------:R-:W-:-:S04]  /*24e0*/  IMAD.X R41, R19, 0x1, R9, P5 ;  /* 0x0000000113297824 */ /* 0x000fc800028e0609 */
[----:B------:R-:W-:Y:S02]  /*24f0*/  IMAD.X R81, R19, 0x1, R8, P0 ;  /* 0x0000000113517824 */ /* 0x000fe400000e0608 */
[----:B-1----:R-:W-:Y:S01]  /*2500*/  IMAD.WIDE R16, R28, 0x2, RZ ;  /* 0x000000021c107825 */ /* 0x002fe200078e02ff */
[----:B------:R-:W-:-:S04]  /*2510*/  DEPBAR.LE SB0, 0x1 ;  /* 0x000080400000791a */ /* 0x000fc80000000000 */
[----:B------:R-:W-:-:S04]  /*2520*/  DEPBAR.LE SB0, 0x0 ;  /* 0x000080000000791a */ /* 0x000fc80000000000 */
[----:B------:R-:W-:Y:S01]  /*2530*/  BAR.SYNC.DEFER_BLOCKING 0x0 ;  /* 0x0000000000007b1d */ /* 0x000fe20000010000 */
[----:B------:R-:W-:Y:S02]  /*2540*/  IADD3 R46, P6, R46, R16, RZ ;  /* 0x000000102e2e7210 */ /* 0x000fe40007fde0ff */
[C---:B------:R-:W-:Y:S02]  /*2550*/  IADD3 R34, P0, R16.reuse, R34, RZ ;  /* 0x0000002210227210 */ /* 0x040fe40007f1e0ff */
[----:B------:R-:W-:Y:S01]  /*2560*/  IADD3 R22, P5, R16, R22, RZ ;  /* 0x0000001610167210 */ /* 0x000fe20007fbe0ff */
[----:B------:R-:W-:Y:S01]  /*2570*/  IMAD.X R47, R10, 0x1, R17, P6 ;  /* 0x000000010a2f7824 */ /* 0x000fe200030e0611 */
[----:B------:R-:W-:Y:S01]  /*2580*/  ISETP.GE.AND P6, PT, R33, c[0x0][0x1d4], PT ;  /* 0x0000750021007a0c */ /* 0x000fe20003fc6270 */
[C---:B------:R-:W-:Y:S02]  /*2590*/  IMAD.X R35, R17.reuse, 0x1, R8, P0 ;  /* 0x0000000111237824 */ /* 0x040fe400000e0608 */
[----:B------:R-:W-:Y:S01]  /*25a0*/  IMAD.X R23, R17, 0x1, R9, P5 ;  /* 0x0000000111177824 */ /* 0x000fe200028e0609 */
[----:B------:R-:W-:-:S02]  /*25b0*/  ISETP.LT.OR P0, PT, R30, 0x1, P6 ;  /* 0x000000011e00780c */ /* 0x000fc40003701670 */
[----:B------:R-:W-:Y:S02]  /*25c0*/  ISETP.GE.AND P5, PT, R13, c[0x0][0x1d4], PT ;  /* 0x000075000d007a0c */ /* 0x000fe40003fa6270 */
[----:B------:R-:W-:Y:S01]  /*25d0*/  ISETP.GE.AND P6, PT, R32, c[0x0][0x1d4], PT ;  /* 0x0000750020007a0c */ /* 0x000fe20003fc6270 */
[----:B------:R-:W-:Y:S04]  /*25e0*/  LDSM.16.M88.4 R64, [R248+0x18100] ;  /* 0x01810000f840783b */ /* 0x000fe80000000200 */
[----:B------:R-:W-:Y:S04]  /*25f0*/  LDSM.16.M88.4 R96, [R244+0x18100] ;  /* 0x01810000f460783b */ /* 0x000fe80000000200 */
[----:B------:R-:W-:Y:S04]  /*2600*/  LDSM.16.M88.4 R48, [R247+0xc100] ;  /* 0x00c10000f730783b */ /* 0x000fe80000000200 */
[----:B------:R-:W-:Y:S04]  /*2610*/  LDSM.16.M88.4 R36, [R247+0xc900] ;  /* 0x00c90000f724783b */ /* 0x000fe80000000200 */
[----:B------:R-:W-:Y:S04]  /*2620*/  LDSM.16.M88.4 R208, [R247+0xd100] ;  /* 0x00d10000f7d0783b */ /* 0x000fe80000000200 */
[----:B----4-:R-:W1:Y:S04]  /*2630*/  LDSM.16.M88.4 R24, [R247+0xd900] ;  /* 0x00d90000f718783b */ /* 0x010e680000000200 */
[----:B------:R-:W-:Y:S04]  /*2640*/  LDSM.16.M88.4 R16, [R247+0xe100] ;  /* 0x00e10000f710783b */ /* 0x000fe80000000200 */
[----:B------:R-:W-:Y:S04]  /*2650*/  LDSM.16.M88.4 R76, [R247+0xe900] ;  /* 0x00e90000f74c783b */ /* 0x000fe80000000200 */
[----:B------:R-:W-:Y:S04]  /*2660*/  LDSM.16.M88.4 R68, [R246] ;  /* 0x00000000f644783b */ /* 0x000fe80000000200 */
[----:B------:R-:W-:Y:S04]  /*2670*/  LDSM.16.M88.4 R8, [R246+0x800] ;  /* 0x00080000f608783b */ /* 0x000fe80000000200 */
[----:B------:R-:W-:Y:S04]  /*2680*/  LDSM.16.M88.4 R72, [R246+0x1000] ;  /* 0x00100000f648783b */ /* 0x000fe80000000200 */
[----:B------:R-:W2:Y:S04]  /*2690*/  LDSM.16.M88.4 R56, [R246+0x1800] ;  /* 0x00180000f638783b */ /* 0x000ea80000000200 */
[----:B------:R-:W3:Y:S04]  /*26a0*/  LDSM.16.M88.4 R60, [R246+0x2000] ;  /* 0x00200000f63c783b */ /* 0x000ee80000000200 */
[----:B------:R-:W-:Y:S04]  /*26b0*/  LDSM.16.M88.4 R100, [R246+0x2800] ;  /* 0x00280000f664783b */ /* 0x000fe80000000200 */
[----:B------:R-:W-:Y:S01]  /*26c0*/  @!PT LDS RZ, [RZ] ;  /* 0x00000000fffff984 */ /* 0x000fe20000000800 */
[----:B------:R-:W-:Y:S01]  /*26d0*/  @!PT LDS RZ, [RZ] ;  /* 0x00000000fffff984 */ /* 0x000fe20000000800 */
[----:B------:R-:W-:Y:S01]  /*26e0*/  @!PT LDS RZ, [RZ] ;  /* 0x00000000fffff984 */ /* 0x000fe20000000800 */
[----:B------:R4:W-:Y:S01]  /*26f0*/  LDGSTS.E.BYPASS.LTC128B.128 [R249+0x100], [R82.64], !P0 ;  /* 0x0010000052f97fae */ /* 0x0009e2000c101d4c */
[C---:B------:R-:W-:Y:S01]  /*2700*/  ISETP.LT.OR P0, PT, R30.reuse, 0x1, P5 ;  /* 0x000000011e00780c */ /* 0x040fe20002f01670 */
[C---:B-1----:R-:W-:Y:S08]  /*2710*/  HMMA.16816.F32.BF16 R200, R64.reuse, R24, RZ ;  /* 0x0000001840c8723c */ /* 0x042ff000000418ff */
[----:B------:R-:W-:Y:S04]  /*2720*/  HMMA.16816.F32.BF16 R24, R64, R26, RZ ;  /* 0x0000001a4018723c */ /* 0x000fe800000418ff */
[----:B------:R1:W-:Y:S01]  /*2730*/  LDGSTS.E.BYPASS.LTC128B.128 [R249+0x3100], [R54.64], !P0 ;  /* 0x0310000036f97fae */ /* 0x0003e2000c101d4c */
[----:B------:R-:W-:-:S02]  /*2740*/  ISETP.LT.OR P0, PT, R30, 0x1, P6 ;  /* 0x000000011e00780c */ /* 0x000fc40003701670 */
[----:B------:R-:W-:Y:S01]  /*2750*/  ISETP.GE.AND P6, PT, R0, c[0x0][0x1d4], PT ;  /* 0x0000750000007a0c */ /* 0x000fe20003fc6270 */
[----:B------:R-:W-:-:S10]  /*2760*/  IMAD.MOV.U32 R0, RZ, RZ, 0x40 ;  /* 0x00000040ff007424 */ /* 0x000fd400078e00ff */
[----:B------:R1:W-:Y:S01]  /*2770*/  LDGSTS.E.BYPASS.LTC128B.128 [R249+0x6100], [R52.64], !P0 ;  /* 0x0610000034f97fae */ /* 0x0003e2000c101d4c */
[----:B------:R-:W-:Y:S01]  /*2780*/  ISETP.LT.OR P0, PT, R30, 0x1, P6 ;  /* 0x000000011e00780c */ /* 0x000fe20003701670 */
[C---:B--2---:R-:W-:Y:S08]  /*2790*/  HMMA.16816.F32.BF16 R200, R96.reuse, R56, R200 ;  /* 0x0000003860c8723c */ /* 0x044ff000000418c8 */
[----:B------:R-:W-:Y:S04]  /*27a0*/  HMMA.16816.F32.BF16 R24, R96, R58, R24 ;  /* 0x0000003a6018723c */ /* 0x000fe80000041818 */
[----:B------:R2:W-:Y:S01]  /*27b0*/  LDGSTS.E.BYPASS.LTC128B.128 [R249+0x9100], [R46.64], !P0 ;  /* 0x091000002ef97fae */ /* 0x0005e2000c101d4c */
[----:B------:R-:W-:-:S04]  /*27c0*/  ISETP.GE.AND P0, PT, R33, c[0x0][0x1d4], PT ;  /* 0x0000750021007a0c */ /* 0x000fc80003f06270 */
[C---:B------:R-:W-:Y:S01]  /*27d0*/  ISETP.LT.OR P0, PT, R30.reuse, 0x21, P0 ;  /* 0x000000211e00780c */ /* 0x040fe20000701670 */
[C---:B-1----:R-:W-:Y:S11]  /*27e0*/  HMMA.16816.F32.BF16 R52, R64.reuse, R48, RZ ;  /* 0x000000304034723c */ /* 0x042ff600000418ff */
[----:B------:R-:W-:Y:S01]  /*27f0*/  @!UPT UIADD3 URZ, URZ, URZ, URZ ;  /* 0x0000003f3f3ff290 */ /* 0x000fe2000fffe03f */
[----:B------:R2:W-:Y:S01]  /*2800*/  LDGSTS.E.BYPASS.LTC128B.128 [R249+0x1100], [R44.64], !P0 ;  /* 0x011000002cf97fae */ /* 0x0005e2000c101d4c */
[----:B------:R-:W-:Y:S01]  /*2810*/  ISETP.LT.OR P0, PT, R30, 0x21, P5 ;  /* 0x000000211e00780c */ /* 0x000fe20002f01670 */
[----:B------:R-:W-:Y:S11]  /*2820*/  HMMA.16816.F32.BF16 R48, R64, R50, RZ ;  /* 0x000000324030723c */ /* 0x000ff600000418ff */
[----:B------:R-:W-:Y:S01]  /*2830*/  @!UPT UIADD3 URZ, URZ, URZ, URZ ;  /* 0x0000003f3f3ff290 */ /* 0x000fe2000fffe03f */
[----:B------:R1:W-:Y:S01]  /*2840*/  LDGSTS.E.BYPASS.LTC128B.128 [R249+0x4100], [R42.64], !P0 ;  /* 0x041000002af97fae */ /* 0x0003e2000c101d4c */
[----:B------:R-:W-:-:S04]  /*2850*/  ISETP.GE.AND P0, PT, R32, c[0x0][0x1d4], PT ;  /* 0x0000750020007a0c */ /* 0x000fc80003f06270 */
[C---:B------:R-:W-:Y:S01]  /*2860*/  ISETP.LT.OR P0, PT, R30.reuse, 0x21, P0 ;  /* 0x000000211e00780c */ /* 0x040fe20000701670 */
[----:B------:R-:W-:Y:S08]  /*2870*/  HMMA.16816.F32.BF16 R52, R96, R68, R52 ;  /* 0x000000446034723c */ /* 0x000ff00000041834 */
[----:B--2---:R-:W-:Y:S04]  /*2880*/  HMMA.16816.F32.BF16 R44, R64, R36, RZ ;  /* 0x00000024402c723c */ /* 0x004fe800000418ff */
[----:B------:R1:W-:Y:S01]  /*2890*/  LDGSTS.E.BYPASS.LTC128B.128 [R249+0x7100], [R40.64], !P0 ;  /* 0x0710000028f97fae */ /* 0x0003e2000c101d4c */
[----:B------:R-:W-:-:S03]  /*28a0*/  ISETP.LT.OR P0, PT, R30, 0x21, P6 ;  /* 0x000000211e00780c */ /* 0x000fc60003701670 */
[----:B------:R-:W-:Y:S08]  /*28b0*/  HMMA.16816.F32.BF16 R36, R64, R38, RZ ;  /* 0x000000264024723c */ /* 0x000ff000000418ff */
[----:B------:R-:W-:Y:S02]  /*28c0*/  HMMA.16816.F32.BF16 R48, R96, R70, R48 ;  /* 0x000000466030723c */ /* 0x000fe40000041830 */
[----:B------:R2:W-:Y:S01]  /*28d0*/  LDGSTS.E.BYPASS.LTC128B.128 [R249+0xa100], [R22.64], !P0 ;  /* 0x0a10000016f97fae */ /* 0x0005e2000c101d4c */
[----:B------:R-:W-:-:S04]  /*28e0*/  ISETP.GE.AND P0, PT, R33, c[0x0][0x1d4], PT ;  /* 0x0000750021007a0c */ /* 0x000fc80003f06270 */
[C---:B------:R-:W-:Y:S01]  /*28f0*/  ISETP.LT.OR P0, PT, R30.reuse, 0x41, P0 ;  /* 0x000000411e00780c */ /* 0x040fe20000701670 */
[C---:B------:R-:W-:Y:S08]  /*2900*/  HMMA.16816.F32.BF16 R44, R96.reuse, R8, R44 ;  /* 0x00000008602c723c */ /* 0x040ff0000004182c */
[----:B------:R-:W-:Y:S04]  /*2910*/  HMMA.16816.F32.BF16 R36, R96, R10, R36 ;  /* 0x0000000a6024723c */ /* 0x000fe80000041824 */
[----:B------:R2:W-:Y:S01]  /*2920*/  LDGSTS.E.BYPASS.LTC128B.128 [R249+0x2100], [R20.64], !P0 ;  /* 0x0210000014f97fae */ /* 0x0005e2000c101d4c */
[----:B------:R-:W-:-:S02]  /*2930*/  ISETP.LT.OR P0, PT, R30, 0x41, P5 ;  /* 0x000000411e00780c */ /* 0x000fc40002f01670 */
[----:B------:R-:W-:Y:S01]  /*2940*/  ISETP.GE.AND P5, PT, R32, c[0x0][0x1d4], PT ;  /* 0x0000750020007a0c */ /* 0x000fe20003fa6270 */
[----:B-1----:R-:W-:Y:S01]  /*2950*/  HMMA.16816.F32.BF16 R40, R64, R208, RZ ;  /* 0x000000d04028723c */ /* 0x002fe200000418ff */
[----:B------:R-:W-:Y:S02]  /*2960*/  SHF.R.S32.HI R32, RZ, 0x1f, R29 ;  /* 0x0000001fff207819 */ /* 0x000fe4000001141d */
[----:B------:R-:W-:-:S05]  /*2970*/  ISETP.LT.OR P5, PT, R30, 0x41, P5 ;  /* 0x000000411e00780c */ /* 0x000fca0002fa1670 */
[----:B------:R-:W-:Y:S02]  /*2980*/  HMMA.16816.F32.BF16 R208, R64, R210, RZ ;  /* 0x000000d240d0723c */ /* 0x000fe400000418ff */
[----:B------:R1:W-:Y:S01]  /*2990*/  LDGSTS.E.BYPASS.LTC128B.128 [R249+0x5100], [R14.64], !P0 ;  /* 0x051000000ef97fae */ /* 0x0003e2000c101d4c */
[----:B------:R-:W-:-:S04]  /*29a0*/  LOP3.LUT P0, RZ, R12, 0x4, RZ, 0xc0, !PT ;  /* 0x000000040cff7812 */ /* 0x000fc8000780c0ff */
[----:B------:R-:W-:Y:S01]  /*29b0*/  SEL R0, R0, 0xffffffc0, !P0 ;  /* 0xffffffc000007807 */ /* 0x000fe20004000000 */
[----:B------:R4:W-:Y:S01]  /*29c0*/  LDGSTS.E.BYPASS.LTC128B.128 [R249+0x8100], [R80.64], !P5 ;  /* 0x0810000050f97fae */ /* 0x0009e2000e901d4c */
[----:B------:R-:W-:Y:S02]  /*29d0*/  ISETP.LT.OR P0, PT, R30, 0x41, P6 ;  /* 0x000000411e00780c */ /* 0x000fe40003701670 */
[----:B------:R-:W-:Y:S01]  /*29e0*/  ISETP.GT.AND P5, PT, R108, 0x5f, PT ;  /* 0x0000005f6c00780c */ /* 0x000fe20003fa4270 */
[----:B------:R-:W-:Y:S01]  /*29f0*/  IMAD.IADD R242, R247, 0x1, R0 ;  /* 0x00000001f7f27824 */ /* 0x000fe200078e0200 */
[----:B------:R-:W-:Y:S01]  /*2a00*/  SHF.R.S32.HI R30, RZ, 0x1f, R28 ;  /* 0x0000001fff1e7819 */ /* 0x000fe2000001141c */
[----:B------:R-:W-:Y:S01]  /*2a10*/  IMAD.IADD R232, R0, 0x1, R246 ;  /* 0x0000000100e87824 */ /* 0x000fe200078e02f6 */
[----:B--2---:R-:W-:Y:S01]  /*2a20*/  HMMA.16816.F32.BF16 R20, R64, R16, RZ ;  /* 0x000000104014723c */ /* 0x004fe200000418ff */
[----:B------:R-:W-:-:S06]  /*2a30*/  IADD3 R0, R249, 0x100, RZ ;  /* 0x00000100f9007810 */ /* 0x000fcc0007ffe0ff */
[----:B------:R2:W-:Y:S01]  /*2a40*/  LDGSTS.E.BYPASS.LTC128B.128 [R249+0xb100], [R34.64], !P0 ;  /* 0x0b10000022f97fae */ /* 0x0005e2000c101d4c */
[C---:B------:R-:W-:Y:S01]  /*2a50*/  HMMA.16816.F32.BF16 R16, R64.reuse, R18, RZ ;  /* 0x000000124010723c */ /* 0x040fe200000418ff */
[----:B------:R-:W-:Y:S02]  /*2a60*/  PLOP3.LUT P0, PT, PT, PT, UP0, 0x40, 0x0 ;  /* 0x000000000000781c */ /* 0x000fe40003f0e808 */
[----:B------:R-:W-:Y:S04]  /*2a70*/  LDSM.16.M88.4 R8, [R243+0x18100] ;  /* 0x01810000f308783b */ /* 0x000fe80000000200 */
[----:B------:R-:W5:Y:S01]  /*2a80*/  LDSM.16.M88.4 R68, [R242+0xc100] ;  /* 0x00c10000f244783b */ /* 0x000f620000000200 */
[C---:B-1----:R-:W-:Y:S03]  /*2a90*/  HMMA.16816.F32.BF16 R12, R64.reuse, R76, RZ ;  /* 0x0000004c400c723c */ /* 0x042fe600000418ff */
[----:B------:R-:W1:Y:S04]  /*2aa0*/  LDSM.16.M88.4 R56, [R242+0xd100] ;  /* 0x00d10000f238783b */ /* 0x000e680000000200 */
[----:B------:R-:W-:Y:S01]  /*2ab0*/  LDSM.16.M88.4 R92, [R242+0xd900] ;  /* 0x00d90000f25c783b */ /* 0x000fe20000000200 */
[----:B------:R-:W-:Y:S03]  /*2ac0*/  HMMA.16816.F32.BF16 R64, R64, R78, RZ ;  /* 0x0000004e4040723c */ /* 0x000fe600000418ff */
[----:B------:R-:W1:Y:S04]  /*2ad0*/  LDSM.16.M88.4 R76, [R242+0xc900] ;  /* 0x00c90000f24c783b */ /* 0x000e680000000200 */
[----:B------:R-:W1:Y:S01]  /*2ae0*/  LDSM.16.M88.4 R88, [R242+0xe100] ;  /* 0x00e10000f258783b */ /* 0x000e620000000200 */
[----:B------:R-:W-:Y:S01]  /*2af0*/  HMMA.16816.F32.BF16 R40, R96, R72, R40 ;  /* 0x000000486028723c */ /* 0x000fe20000041828 */
[----:B--2---:R-:W-:-:S02]  /*2b00*/  SHF.R.S32.HI R35, RZ, 0x1f, R33 ;  /* 0x0000001fff237819 */ /* 0x004fc40000011421 */
[----:B------:R-:W2:Y:S01]  /*2b10*/  LDSM.16.M88.4 R84, [R242+0xe900] ;  /* 0x00e90000f254783b */ /* 0x000ea20000000200 */
[----:B------:R-:W-:-:S03]  /*2b20*/  SHF.R.S32.HI R34, RZ, 0x1f, R31 ;  /* 0x0000001fff227819 */ /* 0x000fc6000001141f */
[----:B----4-:R-:W-:Y:S01]  /*2b30*/  LDSM.16.M88.4 R80, [R232+0x800] ;  /* 0x00080000e850783b */ /* 0x010fe20000000200 */
[C---:B------:R-:W-:Y:S03]  /*2b40*/  HMMA.16816.F32.BF16 R208, R96.reuse, R74, R208 ;  /* 0x0000004a60d0723c */ /* 0x040fe600000418d0 */
[----:B------:R-:W-:Y:S04]  /*2b50*/  LDSM.16.M88.4 R72, [R241+0x18100] ;  /* 0x01810000f148783b */ /* 0x000fe80000000200 */
[----:B------:R-:W-:Y:S01]  /*2b60*/  LDSM.16.M88.4 R104, [R242+0x15900] ;  /* 0x01590000f268783b */ /* 0x000fe20000000200 */
[C---:B---3--:R-:W-:Y:S03]  /*2b70*/  HMMA.16816.F32.BF16 R20, R96.reuse, R60, R20 ;  /* 0x0000003c6014723c */ /* 0x048fe60000041814 */
[----:B------:R-:W0:Y:S05]  /*2b80*/  LDGDEPBAR ;  /* 0x00000000000079af */ /* 0x000e2a0000000000 */
[----:B------:R-:W-:Y:S01]  /*2b90*/  HMMA.16816.F32.BF16 R16, R96, R62, R16 ;  /* 0x0000003e6010723c */ /* 0x000fe20000041810 */
[----:B------:R-:W3:Y:S07]  /*2ba0*/  LDSM.16.M88.4 R60, [R232] ;  /* 0x00000000e83c783b */ /* 0x000eee0000000200 */
[C---:B-----5:R-:W-:Y:S08]  /*2bb0*/  HMMA.16816.F32.BF16 R52, R8.reuse, R68, R52 ;  /* 0x000000440834723c */ /* 0x060ff00000041834 */
[----:B------:R-:W-:Y:S01]  /*2bc0*/  HMMA.16816.F32.BF16 R48, R8, R70, R48 ;  /* 0x000000460830723c */ /* 0x000fe20000041830 */
[----:B------:R-:W4:Y:S07]  /*2bd0*/  LDSM.16.M88.4 R68, [R232+0x1000] ;  /* 0x00100000e844783b */ /* 0x000f2e0000000200 */
        /* <DEDUP_REMOVED lines=16> */
[C---:B--2---:R-:W-:Y:S08]  /*2ce0*/  HMMA.16816.F32.BF16 R12, R8.reuse, R84, R12 ;  /* 0x00000054080c723c */ /* 0x044ff0000004180c */
[----:B------:R-:W-:Y:S01]  /*2cf0*/  HMMA.16816.F32.BF16 R8, R8, R86, R64 ;  /* 0x000000560808723c */ /* 0x000fe20000041840 */
[----:B------:R-:W-:Y:S04]  /*2d00*/  LDSM.16.M88.4 R64, [R248+0x1c100] ;  /* 0x01c10000f840783b */ /* 0x000fe80000000200 */
[----:B------:R-:W-:Y:S03]  /*2d10*/  LDSM.16.M88.4 R84, [R247+0x11100] ;  /* 0x01110000f754783b */ /* 0x000fe60000000200 */
[C---:B---3--:R-:W-:Y:S08]  /*2d20*/  HMMA.16816.F32.BF16 R52, R72.reuse, R60, R52 ;  /* 0x0000003c4834723c */ /* 0x048ff00000041834 */
[C---:B------:R-:W-:Y:S01]  /*2d30*/  HMMA.16816.F32.BF16 R48, R72.reuse, R62, R48 ;  /* 0x0000003e4830723c */ /* 0x040fe20000041830 */
[----:B------:R-:W2:Y:S07]  /*2d40*/  LDSM.16.M88.4 R60, [R247+0xf100] ;  /* 0x00f10000f73c783b */ /* 0x000eae0000000200 */
[C---:B----4-:R-:W-:Y:S08]  /*2d50*/  HMMA.16816.F32.BF16 R40, R72.reuse, R68, R40 ;  /* 0x000000444828723c */ /* 0x050ff00000041828 */
[C---:B------:R-:W-:Y:S01]  /*2d60*/  HMMA.16816.F32.BF16 R208, R72.reuse, R70, R208 ;  /* 0x0000004648d0723c */ /* 0x040fe200000418d0 */
[----:B------:R-:W3:Y:S07]  /*2d70*/  LDSM.16.M88.4 R68, [R247+0xf900] ;  /* 0x00f90000f744783b */ /* 0x000eee0000000200 */
[C---:B------:R-:W-:Y:S08]  /*2d80*/  HMMA.16816.F32.BF16 R44, R72.reuse, R80, R44 ;  /* 0x00000050482c723c */ /* 0x040ff0000004182c */
[C---:B------:R-:W-:Y:S01]  /*2d90*/  HMMA.16816.F32.BF16 R36, R72.reuse, R82, R36 ;  /* 0x000000524824723c */ /* 0x040fe20000041824 */
[----:B------:R-:W4:Y:S07]  /*2da0*/  LDSM.16.M88.4 R80, [R247+0x11900] ;  /* 0x01190000f750783b */ /* 0x000f2e0000000200 */
[C---:B-1----:R-:W-:Y:S08]  /*2db0*/  HMMA.16816.F32.BF16 R200, R72.reuse, R76, R200 ;  /* 0x0000004c48c8723c */ /* 0x042ff000000418c8 */
        /* <DEDUP_REMOVED lines=12> */
[C---:B---3--:R-:W-:Y:S08]  /*2e80*/  HMMA.16816.F32.BF16 R44, R64.reuse, R68, R44 ;  /* 0x00000044402c723c */ /* 0x048ff0000004182c */
[C---:B------:R-:W-:Y:S01]  /*2e90*/  HMMA.16816.F32.BF16 R36, R64.reuse, R70, R36 ;  /* 0x000000464024723c */ /* 0x040fe20000041824 */
[----:B------:R-:W3:Y:S07]  /*2ea0*/  LDSM.16.M88.4 R68, [R246+0x4800] ;  /* 0x00480000f644783b */ /* 0x000eee0000000200 */
        /* <DEDUP_REMOVED lines=10> */
[----:B------:R-:W-:Y:S01]  /*2f50*/  HMMA.16816.F32.BF16 R8, R64, R82, R8 ;  /* 0x000000524008723c */ /* 0x000fe20000041808 */
[----:B------:R-:W4:Y:S04]  /*2f60*/  LDSM.16.M88.4 R64, [R246+0x5000] ;  /* 0x00500000f640783b */ /* 0x000f280000000200 */
        /* <DEDUP_REMOVED lines=10> */
[C---:B---3--:R-:W-:Y:S08]  /*3010*/  HMMA.16816.F32.BF16 R200, R56.reuse, R68, R200 ;  /* 0x0000004438c8723c */ /* 0x048ff000000418c8 */
[C---:B------:R-:W-:Y:S01]  /*3020*/  HMMA.16816.F32.BF16 R24, R56.reuse, R70, R24 ;  /* 0x000000463818723c */ /* 0x040fe20000041818 */
[----:B------:R-:W-:Y:S07]  /*3030*/  LDSM.16.M88.4 R68, [R232+0x3000] ;  /* 0x00300000e844783b */ /* 0x000fee0000000200 */
[C---:B----4-:R-:W-:Y:S08]  /*3040*/  HMMA.16816.F32.BF16 R20, R56.reuse, R64, R20 ;  /* 0x000000403814723c */ /* 0x050ff00000041814 */
[----:B------:R-:W-:Y:S01]  /*3050*/  HMMA.16816.F32.BF16 R16, R56, R66, R16 ;  /* 0x000000423810723c */ /* 0x000fe20000041810 */
[----:B------:R-:W3:Y:S07]  /*3060*/  LDSM.16.M88.4 R64, [R241+0x1c100] ;  /* 0x01c10000f140783b */ /* 0x000eee0000000200 */
[C---:B-1----:R-:W-:Y:S08]  /*3070*/  HMMA.16816.F32.BF16 R52, R72.reuse, R92, R52 ;  /* 0x0000005c4834723c */ /* 0x042ff00000041834 */
[----:B------:R-:W-:Y:S01]  /*3080*/  HMMA.16816.F32.BF16 R48, R72, R94, R48 ;  /* 0x0000005e4830723c */ /* 0x000fe20000041830 */
        /* <DEDUP_REMOVED lines=12> */
[----:B------:R-:W-:Y:S01]  /*3150*/  HMMA.16816.F32.BF16 R208, R72, R86, R208 ;  /* 0x0000005648d0723c */ /* 0x000fe200000418d0 */
[----:B------:R-:W-:Y:S07]  /*3160*/  LDSM.16.M88.4 R84, [R232+0x5800] ;  /* 0x00580000e854783b */ /* 0x000fee0000000200 */
[C---:B---3--:R-:W-:Y:S08]  /*3170*/  HMMA.16816.F32.BF16 R52, R64.reuse, R68, R52 ;  /* 0x000000444034723c */ /* 0x048ff00000041834 */
[----:B------:R-:W-:Y:S01]  /*3180*/  HMMA.16816.F32.BF16 R48, R64, R70, R48 ;  /* 0x000000464030723c */ /* 0x000fe20000041830 */
[----:B------:R-:W3:Y:S07]  /*3190*/  LDSM.16.M88.4 R68, [R232+0x5000] ;  /* 0x00500000e844783b */ /* 0x000eee0000000200 */
[C---:B------:R-:W-:Y:S08]  /*31a0*/  HMMA.16816.F32.BF16 R12, R72.reuse, R76, R12 ;  /* 0x0000004c480c723c */ /* 0x040ff0000004180c */
[C---:B------:R-:W-:Y:S01]  /*31b0*/  HMMA.16816.F32.BF16 R8, R72.reuse, R78, R8 ;  /* 0x0000004e4808723c */ /* 0x040fe20000041808 */
[----:B------:R-:W4:Y:S07]  /*31c0*/  LDSM.16.M88.4 R76, [R232+0x4800] ;  /* 0x00480000e84c783b */ /* 0x000f2e0000000200 */
[C---:B------:R-:W-:Y:S08]  /*31d0*/  HMMA.16816.F32.BF16 R200, R72.reuse, R80, R200 ;  /* 0x0000005048c8723c */ /* 0x040ff000000418c8 */
[----:B------:R-:W-:Y:S01]  /*31e0*/  HMMA.16816.F32.BF16 R24, R72, R82, R24 ;  /* 0x000000524818723c */ /* 0x000fe20000041818 */
[----:B------:R-:W-:Y:S04]  /*31f0*/  LDSM.16.M88.4 R72, [R247+0x12100] ;  /* 0x01210000f748783b */ /* 0x000fe80000000200 */
[----:B------:R-:W-:Y:S03]  /*3200*/  LDSM.16.M88.4 R80, [R247+0x13100] ;  /* 0x01310000f750783b */ /* 0x000fe60000000200 */
        /* <DEDUP_REMOVED lines=10> */
[C---:B------:R-:W-:Y:S01]  /*32b0*/  HMMA.16816.F32.BF16 R24, R64.reuse, R78, R24 ;  /* 0x0000004e4018723c */ /* 0x040fe20000041818 */
[----:B------:R-:W-:Y:S07]  /*32c0*/  LDSM.16.M88.4 R76, [R247+0x14100] ;  /* 0x01410000f74c783b */ /* 0x000fee0000000200 */
[C---:B------:R-:W-:Y:S08]  /*32d0*/  HMMA.16816.F32.BF16 R12, R64.reuse, R84, R12 ;  /* 0x00000054400c723c */ /* 0x040ff0000004180c */
[----:B------:R-:W-:Y:S01]  /*32e0*/  HMMA.16816.F32.BF16 R8, R64, R86, R8 ;  /* 0x000000564008723c */ /* 0x000fe20000041808 */
[----:B------:R-:W4:Y:S04]  /*32f0*/  LDSM.16.M88.4 R64, [R247+0x14900] ;  /* 0x01490000f740783b */ /* 0x000f280000000200 */
[----:B------:R-:W-:Y:S03]  /*3300*/  LDSM.16.M88.4 R84, [R242+0x12100] ;  /* 0x01210000f254783b */ /* 0x000fe60000000200 */
        /* <DEDUP_REMOVED lines=9> */
[C---:B------:R-:W-:Y:S08]  /*33a0*/  HMMA.16816.F32.BF16 R40, R56.reuse, R80, R40 ;  /* 0x000000503828723c */ /* 0x040ff00000041828 */
[C---:B------:R-:W-:Y:S01]  /*33b0*/  HMMA.16816.F32.BF16 R208, R56.reuse, R82, R208 ;  /* 0x0000005238d0723c */ /* 0x040fe200000418d0 */
[----:B------:R-:W-:Y:S07]  /*33c0*/  LDSM.16.M88.4 R80, [R242+0x12900] ;  /* 0x01290000f250783b */ /* 0x000fee0000000200 */
[C---:B----4-:R-:W-:Y:S08]  /*33d0*/  HMMA.16816.F32.BF16 R12, R56.reuse, R64, R12 ;  /* 0x00000040380c723c */ /* 0x050ff0000004180c */
[C---:B------:R-:W-:Y:S01]  /*33e0*/  HMMA.16816.F32.BF16 R8, R56.reuse, R66, R8 ;  /* 0x000000423808723c */ /* 0x040fe20000041808 */
[----:B------:R-:W3:Y:S07]  /*33f0*/  LDSM.16.M88.4 R64, [R246+0x8800] ;  /* 0x00880000f640783b */ /* 0x000eee0000000200 */
[C---:B------:R-:W-:Y:S08]  /*3400*/  HMMA.16816.F32.BF16 R20, R56.reuse, R76, R20 ;  /* 0x0000004c3814723c */ /* 0x040ff00000041814 */
[----:B------:R-:W-:Y:S01]  /*3410*/  HMMA.16816.F32.BF16 R16, R56, R78, R16 ;  /* 0x0000004e3810723c */ /* 0x000fe20000041810 */
[----:B------:R-:W4:Y:S04]  /*3420*/  LDSM.16.M88.4 R56, [R243+0x20100] ;  /* 0x02010000f338783b */ /* 0x000f280000000200 */
[----:B------:R-:W5:Y:S03]  /*3430*/  LDSM.16.M88.4 R76, [R242+0x13100] ;  /* 0x01310000f24c783b */ /* 0x000f660000000200 */
        /* <DEDUP_REMOVED lines=15> */
[C---:B---3--:R-:W-:Y:S08]  /*3530*/  HMMA.16816.F32.BF16 R12, R60.reuse, R64, R12 ;  /* 0x000000403c0c723c */ /* 0x048ff0000004180c */
[----:B------:R-:W-:Y:S01]  /*3540*/  HMMA.16816.F32.BF16 R8, R60, R66, R8 ;  /* 0x000000423c08723c */ /* 0x000fe20000041808 */
[----:B------:R-:W-:Y:S04]  /*3550*/  LDSM.16.M88.4 R60, [R241+0x20100] ;  /* 0x02010000f13c783b */ /* 0x000fe80000000200 */
[----:B------:R-:W3:Y:S03]  /*3560*/  LDSM.16.M88.4 R64, [R232+0x6000] ;  /* 0x00600000e840783b */ /* 0x000ee60000000200 */
[C---:B----4-:R-:W-:Y:S08]  /*3570*/  HMMA.16816.F32.BF16 R52, R56.reuse, R84, R52 ;  /* 0x000000543834723c */ /* 0x050ff00000041834 */
[C---:B------:R-:W-:Y:S01]  /*3580*/  HMMA.16816.F32.BF16 R48, R56.reuse, R86, R48 ;  /* 0x000000563830723c */ /* 0x040fe20000041830 */
[----:B------:R-:W4:Y:S07]  /*3590*/  LDSM.16.M88.4 R84, [R232+0x7000] ;  /* 0x00700000e854783b */ /* 0x000f2e0000000200 */
[C---:B------:R-:W-:Y:S08]  /*35a0*/  HMMA.16816.F32.BF16 R44, R56.reuse, R80, R44 ;  /* 0x00000050382c723c */ /* 0x040ff0000004182c */
[C---:B------:R-:W-:Y:S01]  /*35b0*/  HMMA.16816.F32.BF16 R36, R56.reuse, R82, R36 ;  /* 0x000000523824723c */ /* 0x040fe20000041824 */
[----:B------:R-:W3:Y:S07]  /*35c0*/  LDSM.16.M88.4 R80, [R232+0x7800] ;  /* 0x00780000e850783b */ /* 0x000eee0000000200 */
[C---:B-----5:R-:W-:Y:S08]  /*35d0*/  HMMA.16816.F32.BF16 R40, R56.reuse, R76, R40 ;  /* 0x0000004c3828723c */ /* 0x060ff00000041828 */
[C---:B------:R-:W-:Y:S01]  /*35e0*/  HMMA.16816.F32.BF16 R208, R56.reuse, R78, R208 ;  /* 0x0000004e38d0723c */ /* 0x040fe200000418d0 */
[----:B------:R-:W5:Y:S07]  /*35f0*/  LDSM.16.M88.4 R76, [R232+0x8000] ;  /* 0x00800000e84c783b */ /* 0x000f6e0000000200 */
[C---:B-1----:R-:W-:Y:S08]  /*3600*/  HMMA.16816.F32.BF16 R200, R56.reuse, R72, R200 ;  /* 0x0000004838c8723c */ /* 0x042ff000000418c8 */
[C---:B------:R-:W-:Y:S01]  /*3610*/  HMMA.16816.F32.BF16 R24, R56.reuse, R74, R24 ;  /* 0x0000004a3818723c */ /* 0x040fe20000041818 */
[----:B------:R-:W1:Y:S07]  /*3620*/  LDSM.16.M88.4 R72, [R232+0x8800] ;  /* 0x00880000e848783b */ /* 0x000e6e0000000200 */
[C---:B--2---:R-:W-:Y:S08]  /*3630*/  HMMA.16816.F32.BF16 R20, R56.reuse, R68, R20 ;  /* 0x000000443814723c */ /* 0x044ff00000041814 */
[C---:B------:R-:W-:Y:S01]  /*3640*/  HMMA.16816.F32.BF16 R16, R56.reuse, R70, R16 ;  /* 0x000000463810723c */ /* 0x040fe20000041810 */
[----:B------:R-:W-:Y:S07]  /*3650*/  LDSM.16.M88.4 R68, [R247+0x15100] ;  /* 0x01510000f744783b */ /* 0x000fee0000000200 */
[C---:B------:R-:W-:Y:S08]  /*3660*/  HMMA.16816.F32.BF16 R12, R56.reuse, R96, R12 ;  /* 0x00000060380c723c */ /* 0x040ff0000004180c */
[----:B------:R-:W-:Y:S01]  /*3670*/  HMMA.16816.F32.BF16 R8, R56, R98, R8 ;  /* 0x000000623808723c */ /* 0x000fe20000041808 */
[----:B------:R-:W2:Y:S04]  /*3680*/  LDSM.16.M88.4 R56, [R247+0x15900] ;  /* 0x01590000f738783b */ /* 0x000ea80000000200 */
[----:B------:R-:W-:Y:S03]  /*3690*/  LDSM.16.M88.4 R96, [R247+0x17900] ;  /* 0x01790000f760783b */ /* 0x000fe60000000200 */
[C---:B---3--:R-:W-:Y:S08]  /*36a0*/  HMMA.16816.F32.BF16 R52, R60.reuse, R64, R52 ;  /* 0x000000403c34723c */ /* 0x048ff00000041834 */
[C---:B------:R-:W-:Y:S01]  /*36b0*/  HMMA.16816.F32.BF16 R48, R60.reuse, R66, R48 ;  /* 0x000000423c30723c */ /* 0x040fe20000041830 */
[----:B------:R-:W3:Y:S07]  /*36c0*/  LDSM.16.M88.4 R64, [R247+0x16100] ;  /* 0x01610000f740783b */ /* 0x000eee0000000200 */
[C---:B------:R-:W-:Y:S08]  /*36d0*/  HMMA.16816.F32.BF16 R44, R60.reuse, R88, R44 ;  /* 0x000000583c2c723c */ /* 0x040ff0000004182c */
[C---:B------:R-:W-:Y:S01]  /*36e0*/  HMMA.16816.F32.BF16 R36, R60.reuse, R90, R36 ;  /* 0x0000005a3c24723c */ /* 0x040fe20000041824 */
[----:B------:R-:W-:Y:S07]  /*36f0*/  LDSM.16.M88.4 R88, [R246+0x9000] ;  /* 0x00900000f658783b */ /* 0x000fee0000000200 */
[C---:B----4-:R-:W-:Y:S08]  /*3700*/  HMMA.16816.F32.BF16 R40, R60.reuse, R84, R40 ;  /* 0x000000543c28723c */ /* 0x050ff00000041828 */
[C---:B------:R-:W-:Y:S01]  /*3710*/  HMMA.16816.F32.BF16 R208, R60.reuse, R86, R208 ;  /* 0x000000563cd0723c */ /* 0x040fe200000418d0 */
[----:B------:R-:W-:Y:S07]  /*3720*/  LDSM.16.M88.4 R84, [R243+0x24100] ;  /* 0x02410000f354783b */ /* 0x000fee0000000200 */
[C---:B------:R-:W-:Y:S08]  /*3730*/  HMMA.16816.F32.BF16 R200, R60.reuse, R80, R200 ;  /* 0x000000503cc8723c */ /* 0x040ff000000418c8 */
[C---:B------:R-:W-:Y:S01]  /*3740*/  HMMA.16816.F32.BF16 R24, R60.reuse, R82, R24 ;  /* 0x000000523c18723c */ /* 0x040fe20000041818 */
[----:B------:R-:W-:Y:S07]  /*3750*/  LDSM.16.M88.4 R80, [R246+0x9800] ;  /* 0x00980000f650783b */ /* 0x000fee0000000200 */
[C---:B-----5:R-:W-:Y:S08]  /*3760*/  HMMA.16816.F32.BF16 R20, R60.reuse, R76, R20 ;  /* 0x0000004c3c14723c */ /* 0x060ff00000041814 */
[C---:B------:R-:W-:Y:S01]  /*3770*/  HMMA.16816.F32.BF16 R16, R60.reuse, R78, R16 ;  /* 0x0000004e3c10723c */ /* 0x040fe20000041810 */
[----:B------:R-:W-:Y:S07]  /*3780*/  LDSM.16.M88.4 R76, [R246+0xa000] ;  /* 0x00a00000f64c783b */ /* 0x000fee0000000200 */
[C---:B-1----:R-:W-:Y:S08]  /*3790*/  HMMA.16816.F32.BF16 R12, R60.reuse, R72, R12 ;  /* 0x000000483c0c723c */ /* 0x042ff0000004180c */
        /* <DEDUP_REMOVED lines=8> */
[----:B------:R-:W4:Y:S07]  /*3820*/  LDSM.16.M88.4 R68, [R246+0xb000] ;  /* 0x00b00000f644783b */ /* 0x000f2e0000000200 */
        /* <DEDUP_REMOVED lines=8> */
[----:B------:R-:W5:Y:S07]  /*38b0*/  LDSM.16.M88.4 R100, [R242+0x16100] ;  /* 0x01610000f264783b */ /* 0x000f6e0000000200 */
[C---:B------:R-:W-:Y:S08]  /*38c0*/  HMMA.16816.F32.BF16 R12, R92.reuse, R96, R12 ;  /* 0x000000605c0c723c */ /* 0x040ff0000004180c */
[----:B------:R-:W-:Y:S01]  /*38d0*/  HMMA.16816.F32.BF16 R8, R92, R98, R8 ;  /* 0x000000625c08723c */ /* 0x000fe20000041808 */
[----:B------:R-:W1:Y:S04]  /*38e0*/  LDSM.16.M88.4 R96, [R242+0x16900] ;  /* 0x01690000f260783b */ /* 0x000e680000000200 */
[----:B------:R-:W1:Y:S03]  /*38f0*/  LDSM.16.M88.4 R92, [R242+0x17100] ;  /* 0x01710000f25c783b */ /* 0x000e660000000200 */
        /* <DEDUP_REMOVED lines=18> */
[----:B------:R-:W4:Y:S03]  /*3a20*/  LDSM.16.M88.4 R64, [R232+0xb000] ;  /* 0x00b00000e840783b */ /* 0x000f260000000200 */
[C---:B-1----:R-:W-:Y:S08]  /*3a30*/  HMMA.16816.F32.BF16 R52, R84.reuse, R60, R52 ;  /* 0x0000003c5434723c */ /* 0x042ff00000041834 */
[----:B------:R-:W-:Y:S01]  /*3a40*/  HMMA.16816.F32.BF16 R48, R84, R62, R48 ;  /* 0x0000003e5430723c */ /* 0x000fe20000041830 */
[----:B------:R-:W1:Y:S01]  /*3a50*/  LDSM.16.M88.4 R60, [R232+0xb800] ;  /* 0x00b80000e83c783b */ /* 0x000e620000000200 */
[----:B------:R-:W-:-:S06]  /*3a60*/  DEPBAR.LE SB0, 0x0 ;  /* 0x000080000000791a */ /* 0x000fcc0000000000 */
[C---:B------:R-:W-:Y:S08]  /*3a70*/  HMMA.16816.F32.BF16 R44, R84.reuse, R104, R44 ;  /* 0x00000068542c723c */ /* 0x040ff0000004182c */
[C---:B------:R-:W-:Y:S08]  /*3a80*/  HMMA.16816.F32.BF16 R36, R84.reuse, R106, R36 ;  /* 0x0000006a5424723c */ /* 0x040ff00000041824 */
[C---:B-----5:R-:W-:Y:S08]  /*3a90*/  HMMA.16816.F32.BF16 R40, R84.reuse, R100, R40 ;  /* 0x000000645428723c */ /* 0x060ff00000041828 */
[C---:B------:R-:W-:Y:S08]  /*3aa0*/  HMMA.16816.F32.BF16 R208, R84.reuse, R102, R208 ;  /* 0x0000006654d0723c */ /* 0x040ff000000418d0 */
[C---:B------:R-:W-:Y:S08]  /*3ab0*/  HMMA.16816.F32.BF16 R200, R84.reuse, R96, R200 ;  /* 0x0000006054c8723c */ /* 0x040ff000000418c8 */
[C---:B------:R-:W-:Y:S08]  /*3ac0*/  HMMA.16816.F32.BF16 R24, R84.reuse, R98, R24 ;  /* 0x000000625418723c */ /* 0x040ff00000041818 */
[C---:B------:R-:W-:Y:S08]  /*3ad0*/  HMMA.16816.F32.BF16 R20, R84.reuse, R92, R20 ;  /* 0x0000005c5414723c */ /* 0x040ff00000041814 */
[C---:B------:R-:W-:Y:S08]  /*3ae0*/  HMMA.16816.F32.BF16 R16, R84.reuse, R94, R16 ;  /* 0x0000005e5410723c */ /* 0x040ff00000041810 */
[C---:B--2---:R-:W-:Y:S08]  /*3af0*/  HMMA.16816.F32.BF16 R12, R84.reuse, R88, R12 ;  /* 0x00000058540c723c */ /* 0x044ff0000004180c */
[----:B------:R-:W-:Y:S08]  /*3b00*/  HMMA.16816.F32.BF16 R8, R84, R90, R8 ;  /* 0x0000005a5408723c */ /* 0x000ff00000041808 */
        /* <DEDUP_REMOVED lines=12> */
[----:B------:R-:W-:Y:S06]  /*3bd0*/  BAR.SYNC.DEFER_BLOCKING 0x0 ;  /* 0x0000000000007b1d */ /* 0x000fec0000010000 */
[----:B------:R-:W-:Y:S05]  /*3be0*/  @P0 BRA `(.L_x_800) ;  /* 0x000005e000000947 */ /* 0x000fea0003800000 */
[----:B------:R-:W-:Y:S01]  /*3bf0*/  IMAD.U32 R0, RZ, RZ, UR14 ;  /* 0x0000000eff007e24 */ /* 0x000fe2000f8e00ff */
        /* <DEDUP_REMOVED lines=19> */
[----:B------:R-:W-:Y:S02]  /*3d30*/  IADD3 R74, -R59, 0x10, RZ ;  /* 0x000000103b4a7810 */ /* 0x000fe40007ffe1ff */
[----:B------:R-:W-:-:S02]  /*3d40*/  SHF.R.S32.HI R0, RZ, 0x1f, R252 ;  /* 0x0000001fff007819 */ /* 0x000fc400000114fc */
[----:B------:R-:W-:Y:S02]  /*3d50*/  LOP3.LUT R76, R76, 0xf, RZ, 0xc0, !PT ;  /* 0x0000000f4c4c7812 */ /* 0x000fe400078ec0ff */
[----:B------:R-:W-:Y:S01]  /*3d60*/  SHF.L.U64.HI R64, R33, 0x1, R35 ;  /* 0x0000000121407819 */ /* 0x000fe20000010223 */
[----:B------:R-:W-:Y:S01]  /*3d70*/  IMAD R0, R0, c[0x0][0x1e0], RZ ;  /* 0x0000780000007a24 */ /* 0x000fe200078e02ff */
[----:B------:R-:W-:Y:S02]  /*3d80*/  LOP3.LUT R74, R74, 0xf, RZ, 0xc0, !PT ;  /* 0x0000000f4a4a7812 */ /* 0x000fe400078ec0ff */
[----:B------:R-:W-:Y:S01]  /*3d90*/  SEL R69, RZ, 0x10, P1 ;  /* 0x00000010ff457807 */ /* 0x000fe20000800000 */
[----:B------:R-:W-:Y:S01]  /*3da0*/  IMAD R0, R252, c[0x0][0x1e4], R0 ;  /* 0x00007900fc007a24 */ /* 0x000fe200078e0200 */
[----:B------:R-:W-:Y:S02]  /*3db0*/  SHF.L.U64.HI R61, R31, 0x1, R34 ;  /* 0x000000011f3d7819 */ /* 0x000fe40000010222 */
[----:B------:R-:W-:-:S02]  /*3dc0*/  IADD3 R70, -R69, 0x10, RZ ;  /* 0x0000001045467810 */ /* 0x000fc40007ffe1ff */
[----:B------:R-:W-:Y:S01]  /*3dd0*/  SHF.L.U64.HI R58, R29, 0x1, R32 ;  /* 0x000000011d3a7819 */ /* 0x000fe20000010220 */
[----:B-1----:R-:W-:Y:S01]  /*3de0*/  IMAD.WIDE.U32 R56, R252, c[0x0][0x1e0], RZ ;  /* 0x00007800fc387a25 */ /* 0x002fe200078e00ff */
[----:B------:R-:W-:Y:S02]  /*3df0*/  LOP3.LUT R70, R70, 0xf, RZ, 0xc0, !PT ;  /* 0x0000000f46467812 */ /* 0x000fe400078ec0ff */
[----:B------:R-:W-:Y:S01]  /*3e00*/  SHF.L.U64.HI R7, R28, 0x1, R30 ;  /* 0x000000011c077819 */ /* 0x000fe2000001021e */
[----:B------:R-:W-:Y:S01]  /*3e10*/  IMAD.IADD R57, R57, 0x1, R0 ;  /* 0x0000000139397824 */ /* 0x000fe200078e0200 */
[----:B--2---:R-:W-:-:S03]  /*3e20*/  SHF.R.S32.HI R0, RZ, 0x1f, R251 ;  /* 0x0000001fff007819 */ /* 0x004fc600000114fb */
[----:B------:R-:W-:-:S04]  /*3e30*/  IMAD.WIDE.U32 R56, R251, c[0x0][0x1f0], R56 ;  /* 0x00007c00fb387a25 */ /* 0x000fc800078e0038 */
[----:B------:R-:W-:Y:S01]  /*3e40*/  IMAD R0, R0, c[0x0][0x1f0], RZ ;  /* 0x00007c0000007a24 */ /* 0x000fe200078e02ff */
[----:B------:R-:W-:Y:S02]  /*3e50*/  IADD3 R65, P0, R56, UR20, RZ ;  /* 0x0000001438417c10 */ /* 0x000fe4000ff1e0ff */
[----:B------:R-:W-:Y:S01]  /*3e60*/  SEL R56, RZ, 0x10, P2 ;  /* 0x00000010ff387807 */ /* 0x000fe20001000000 */
[----:B------:R-:W-:-:S03]  /*3e70*/  IMAD R0, R251, c[0x0][0x1f4], R0 ;  /* 0x00007d00fb007a24 */ /* 0x000fc600078e0200 */
[----:B------:R-:W-:Y:S02]  /*3e80*/  IADD3 R72, -R56, 0x10, RZ ;  /* 0x0000001038487810 */ /* 0x000fe40007ffe1ff */
[----:B------:R-:W-:Y:S01]  /*3e90*/  IADD3.X R0, R57, UR18, R0, P0, !PT ;  /* 0x0000001239007c10 */ /* 0x000fe200087fe400 */
[----:B------:R-:W-:Y:S01]  /*3ea0*/  IMAD.SHL.U32 R57, R29, 0x2, RZ ;  /* 0x000000021d397824 */ /* 0x000fe200078e00ff */
[C---:B------:R-:W-:Y:S02]  /*3eb0*/  LEA R66, P0, R65.reuse, c[0x0][0x1c8], 0x1 ;  /* 0x0000720041427a11 */ /* 0x040fe400078008ff */
[----:B------:R-:W-:Y:S02]  /*3ec0*/  LOP3.LUT R72, R72, 0xf, RZ, 0xc0, !PT ;  /* 0x0000000f48487812 */ /* 0x000fe400078ec0ff */
[----:B------:R-:W-:Y:S01]  /*3ed0*/  LEA.HI.X R65, R65, c[0x0][0x1cc], R0, 0x1, P0 ;  /* 0x0000730041417a11 */ /* 0x000fe200000f0c00 */
[----:B------:R-:W1:Y:S01]  /*3ee0*/  SHFL.IDX PT, R71, R66, 0x2, 0x181f ;  /* 0x00581f0042477f89 */ /* 0x000e6200000e0000 */
[----:B------:R-:W-:-:S03]  /*3ef0*/  IMAD.SHL.U32 R0, R28, 0x2, RZ ;  /* 0x000000021c007824 */ /* 0x000fc600078e00ff */
[----:B------:R-:W2:Y:S04]  /*3f00*/  SHFL.IDX PT, R67, R65, 0x2, 0x181f ;  /* 0x00581f0041437f89 */ /* 0x000ea800000e0000 */
[----:B------:R-:W-:Y:S04]  /*3f10*/  SHFL.IDX PT, R68, R65, RZ, 0x181f ;  /* 0x00181fff41447589 */ /* 0x000fe800000e0000 */
[----:B------:R-:W-:Y:S01]  /*3f20*/  SHFL.IDX PT, R65, R65, 0x1, 0x181f ;  /* 0x00381f0041417f89 */ /* 0x000fe200000e0000 */
        /* <DEDUP_REMOVED lines=8> */
[----:B------:R-:W1:Y:S04]  /*3fb0*/  SHFL.IDX PT, R67, R66, RZ, 0x181f ;  /* 0x00181fff42437589 */ /* 0x000e6800000e0000 */
[----:B------:R-:W2:Y:S01]  /*3fc0*/  SHFL.IDX PT, R66, R66, 0x1, 0x181f ;  /* 0x00381f0042427f89 */ /* 0x000ea200000e0000 */
[----:B-1----:R-:W-:-:S05]  /*3fd0*/  IADD3 R82, P0, R67, R63, RZ ;  /* 0x0000003f43527210 */ /* 0x002fca0007f1e0ff */
[----:B------:R-:W-:Y:S01]  /*3fe0*/  IMAD.X R83, R68, 0x1, R64, P0 ;  /* 0x0000000144537824 */ /* 0x000fe200000e0640 */
        /* <DEDUP_REMOVED lines=9> */
[----:B--2---:R-:W-:-:S04]  /*4080*/  IADD3 R86, P0, R66, R63, RZ ;  /* 0x0000003f42567210 */ /* 0x004fc80007f1e0ff */
        /* <DEDUP_REMOVED lines=20> */
.L_x_800:
[----:B------:R-:W-:Y:S01]  /*41d0*/  LOP3.LUT R6, R6, 0xffffffe0, RZ, 0xc0, !PT ;  /* 0xffffffe006067812 */ /* 0x000fe200078ec0ff */
[----:B------:R-:W-:Y:S01]  /*41e0*/  IMAD.SHL.U32 R245, R5, 0x2, RZ ;  /* 0x0000000205f57824 */ /* 0x000fe200078e00ff */
[----:B------:R-:W0:Y:S03]  /*41f0*/  LDGDEPBAR ;  /* 0x00000000000079af */ /* 0x000e260000000000 */
[----:B------:R-:W-:Y:S01]  /*4200*/  IMAD.IADD R6, R2, 0x1, -R6 ;  /* 0x0000000102067824 */ /* 0x000fe200078e0a06 */
[----:B------:R-:W-:Y:S01]  /*4210*/  LDSM.16.MT88.4 R172, [R245+0x100] ;  /* 0x00010000f5ac783b */ /* 0x000fe20000004200 */
[----:B------:R-:W-:Y:S02]  /*4220*/  IMAD.U32 R2, RZ, RZ, UR4 ;  /* 0x00000004ff027e24 */ /* 0x000fe4000f8e00ff */
[--C-:B------:R-:W-:Y:S01]  /*4230*/  IMAD R240, R4, 0x2, R245.reuse ;  /* 0x0000000204f07824 */ /* 0x100fe200078e02f5 */
[----:B------:R-:W-:Y:S01]  /*4240*/  SHF.R.S32.HI R0, RZ, 0x1f, R6 ;  /* 0x0000001fff007819 */ /* 0x000fe20000011406 */
[C---:B------:R-:W-:Y:S01]  /*4250*/  IMAD R239, R3.reuse, 0x2, R245 ;  /* 0x0000000203ef7824 */ /* 0x040fe200078e02f5 */
[----:B-1----:R-:W-:Y:S01]  /*4260*/  LDSM.16.MT88.4 R80, [R245+0x3100] ;  /* 0x00310000f550783b */ /* 0x002fe20000004200 */
[----:B------:R-:W-:Y:S01]  /*4270*/  IMAD R238, R3, 0x2, R240 ;  /* 0x0000000203ee7824 */ /* 0x000fe200078e02f0 */
        /* <DEDUP_REMOVED lines=33> */
[----:B------:R-:W-:-:S04]  /*4490*/  ISETP.GT.AND P0, PT, R2, 0x11, PT ;  /* 0x000000110200780c */ /* 0x000fc80003f04270 */
[----:B------:R-:W-:Y:S02]  /*44a0*/  FSEL R47, R47, -INF , P0 ;  /* 0xff8000002f2f7808 */ /* 0x000fe40000000000 */
[----:B------:R-:W-:Y:S02]  /*44b0*/  FSEL R45, R45, -INF , P0 ;  /* 0xff8000002d2d7808 */ /* 0x000fe40000000000 */
        /* <DEDUP_REMOVED lines=28> */
[----:B------:R-:W-:-:S04]  /*4680*/  ISETP.GT.AND P0, PT, R2, 0x38, PT ;  /* 0x000000380200780c */ /* 0x000fc80003f04270 */
[----:B------:R-:W-:Y:S02]  /*4690*/  FSEL R202, R26, -INF , P0 ;  /* 0xff8000001aca7808 */ /* 0x000fe40000000000 */
[----:B------:R-:W-:Y:S02]  /*46a0*/  FMNMX.FTZ R26, R45, R41, !PT ;  /* 0x000000292d1a7209 */ /* 0x000fe40007810000 */
[----:B------:R-:W-:Y:S02]  /*46b0*/  FSEL R197, R24, -INF , P0 ;  /* 0xff80000018c57808 */ /* 0x000fe40000000000 */
[----:B------:R-:W-:Y:S02]  /*46c0*/  FMNMX.FTZ R24, R36, R26, !PT ;  /* 0x0000001a24187209 */ /* 0x000fe40007810000 */
[----:B------:R-:W-:Y:S02]  /*46d0*/  ISETP.GT.AND P0, PT, R2, 0x39, PT ;  /* 0x000000390200780c */ /* 0x000fe40003f04270 */
[----:B------:R-:W-:-:S02]  /*46e0*/  FMNMX.FTZ R24, R37, R24, !PT ;  /* 0x0000001825187209 */ /* 0x000fc40007810000 */
[----:B------:R-:W-:Y:S02]  /*46f0*/  FSEL R201, R27, -INF , P0 ;  /* 0xff8000001bc97808 */ /* 0x000fe40000000000 */
[----:B------:R-:W-:Y:S02]  /*4700*/  FSEL R195, R25, -INF , P0 ;  /* 0xff80000019c37808 */ /* 0x000fe40000000000 */
[----:B------:R-:W-:Y:S02]  /*4710*/  ISETP.GT.AND P0, PT, R2, 0x40, PT ;  /* 0x000000400200780c */ /* 0x000fe40003f04270 */
[----:B------:R-:W-:Y:S02]  /*4720*/  FMNMX.FTZ R24, R44, R24, !PT ;  /* 0x000000182c187209 */ /* 0x000fe40007810000 */
[----:B------:R-:W-:Y:S02]  /*4730*/  FSEL R210, R22, -INF , P0 ;  /* 0xff80000016d27808 */ /* 0x000fe40000000000 */
[----:B------:R-:W-:-:S02]  /*4740*/  FMNMX.FTZ R22, R40, R24, !PT ;  /* 0x0000001828167209 */ /* 0x000fc40007810000 */
[----:B------:R-:W-:Y:S02]  /*4750*/  FSEL R209, R20, -INF , P0 ;  /* 0xff80000014d17808 */ /* 0x000fe40000000000 */
[C---:B------:R-:W-:Y:S02]  /*4760*/  ISETP.GT.AND P0, PT, R2.reuse, 0x41, PT ;  /* 0x000000410200780c */ /* 0x040fe40003f04270 */
[----:B------:R-:W-:Y:S02]  /*4770*/  FMNMX.FTZ R22, R215, R22, !PT ;  /* 0x00000016d7167209 */ /* 0x000fe40007810000 */
[----:B------:R-:W-:Y:S02]  /*4780*/  FSEL R208, R23, -INF , P0 ;  /* 0xff80000017d07808 */ /* 0x000fe40000000000 */
[----:B------:R-:W-:Y:S02]  /*4790*/  FSEL R207, R21, -INF , P0 ;  /* 0xff80000015cf7808 */ /* 0x000fe40000000000 */
[----:B------:R-:W-:-:S02]  /*47a0*/  ISETP.GT.AND P0, PT, R2, 0x48, PT ;  /* 0x000000480200780c */ /* 0x000fc40003f04270 */
[----:B------:R-:W-:Y:S02]  /*47b0*/  FMNMX.FTZ R20, R54, R55, !PT ;  /* 0x0000003736147209 */ /* 0x000fe40007810000 */
[----:B------:R-:W-:Y:S02]  /*47c0*/  FMNMX.FTZ R21, R214, R22, !PT ;  /* 0x00000016d6157209 */ /* 0x000fe40007810000 */
[----:B------:R-:W-:Y:S02]  /*47d0*/  FSEL R206, R18, -INF , P0 ;  /* 0xff80000012ce7808 */ /* 0x000fe40000000000 */
[----:B------:R-:W-:Y:S02]  /*47e0*/  FMNMX.FTZ R20, R52, R20, !PT ;  /* 0x0000001434147209 */ /* 0x000fe40007810000 */
[----:B------:R-:W-:Y:S02]  /*47f0*/  FMNMX.FTZ R18, R200, R21, !PT ;  /* 0x00000015c8127209 */ /* 0x000fe40007810000 */
[----:B------:R-:W-:-:S02]  /*4800*/  FSEL R205, R16, -INF , P0 ;  /* 0xff80000010cd7808 */ /* 0x000fc40000000000 */
[----:B------:R-:W-:Y:S02]  /*4810*/  FMNMX.FTZ R16, R7, R20, !PT ;  /* 0x0000001407107209 */ /* 0x000fe40007810000 */
[----:B------:R-:W-:Y:S01]  /*4820*/  FMNMX.FTZ R18, R198, R18, !PT ;  /* 0x00000012c6127209 */ /* 0x000fe20007810000 */
[----:B------:R-:W-:Y:S01]  /*4830*/  LDSM.16.MT88.4 R20, [R238+0x900] ;  /* 0x00090000ee14783b */ /* 0x000fe20000004200 */
[----:B------:R-:W-:Y:S02]  /*4840*/  ISETP.GT.AND P0, PT, R2, 0x49, PT ;  /* 0x000000490200780c */ /* 0x000fe40003f04270 */
        /* <DEDUP_REMOVED lines=8> */
[----:B------:R-:W-:-:S02]  /*48d0*/  FMNMX.FTZ R16, R38, R16, !PT ;  /* 0x0000001026107209 */ /* 0x000fc40007810000 */
[----:B------:R-:W-:Y:S02]  /*48e0*/  FMNMX.FTZ R14, R209, R17, !PT ;  /* 0x00000011d10e7209 */ /* 0x000fe40007810000 */
[----:B------:R-:W-:Y:S02]  /*48f0*/  FSEL R193, R12, -INF , P0 ;  /* 0xff8000000cc17808 */ /* 0x000fe40000000000 */
[----:B------:R-:W-:Y:S02]  /*4900*/  FMNMX.FTZ R12, R39, R16, !PT ;  /* 0x00000010270c7209 */ /* 0x000fe40007810000 */
[----:B------:R-:W-:Y:S01]  /*4910*/  FMNMX.FTZ R14, R207, R14, !PT ;  /* 0x0000000ecf0e7209 */ /* 0x000fe20007810000 */
[----:B------:R-:W-:Y:S01]  /*4920*/  LDSM.16.MT88.4 R16, [R245+0x3900] ;  /* 0x00390000f510783b */ /* 0x000fe20000004200 */
[----:B------:R-:W-:Y:S02]  /*4930*/  ISETP.GT.AND P0, PT, R2, 0x51, PT ;  /* 0x000000510200780c */ /* 0x000fe40003f04270 */
        /* <DEDUP_REMOVED lines=8> */
[----:B------:R-:W-:Y:S02]  /*49c0*/  FMNMX.FTZ R12, R212, R12, !PT ;  /* 0x0000000cd40c7209 */ /* 0x000fe40007810000 */
[----:B------:R-:W-:Y:S02]  /*49d0*/  FMNMX.FTZ R10, R193, R13, !PT ;  /* 0x0000000dc10a7209 */ /* 0x000fe40007810000 */
[----:B------:R-:W-:Y:S02]  /*49e0*/  FSEL R191, R8, -INF , P0 ;  /* 0xff80000008bf7808 */ /* 0x000fe40000000000 */
[----:B------:R-:W-:Y:S02]  /*49f0*/  ISETP.GT.AND P0, PT, R2, 0x59, PT ;  /* 0x000000590200780c */ /* 0x000fe40003f04270 */
[----:B------:R-:W-:-:S02]  /*4a00*/  FMNMX.FTZ R12, R211, R12, !PT ;  /* 0x0000000cd30c7209 */ /* 0x000fc40007810000 */
[----:B------:R-:W-:Y:S02]  /*4a10*/  FMNMX.FTZ R10, R192, R10, !PT ;  /* 0x0000000ac00a7209 */ /* 0x000fe40007810000 */
[----:B------:R-:W-:Y:S02]  /*4a20*/  FSEL R190, R9, -INF , P0 ;  /* 0xff80000009be7808 */ /* 0x000fe40000000000 */
[----:B------:R-:W-:Y:S02]  /*4a30*/  FMNMX.FTZ R8, R199, R12, !PT ;  /* 0x0000000cc7087209 */ /* 0x000fe40007810000 */
[----:B------:R-:W-:Y:S01]  /*4a40*/  FMNMX.FTZ R2, R191, R10, !PT ;  /* 0x0000000abf027209 */ /* 0x000fe20007810000 */
[----:B------:R-:W-:Y:S01]  /*4a50*/  LDSM.16.MT88.4 R12, [R245+0x900] ;  /* 0x00090000f50c783b */ /* 0x000fe20000004200 */
[----:B------:R-:W-:Y:S02]  /*4a60*/  FMNMX.FTZ R8, R196, R8, !PT ;  /* 0x00000008c4087209 */ /* 0x000fe40007810000 */
[----:B------:R-:W-:-:S02]  /*4a70*/  FMNMX.FTZ R2, R190, R2, !PT ;  /* 0x00000002be027209 */ /* 0x000fc40007810000 */
[----:B------:R-:W-:Y:S02]  /*4a80*/  FMNMX.FTZ R8, R202, R8, !PT ;  /* 0x00000008ca087209 */ /* 0x000fe40007810000 */
[----:B------:R-:W-:Y:S01]  /*4a90*/  FSEL R24, R11, -INF , P0 ;  /* 0xff8000000b187808 */ /* 0x000fe20000000000 */
[----:B------:R-:W1:Y:S01]  /*4aa0*/  SHFL.BFLY PT, R9, R2, 0x2, 0x1f ;  /* 0x0c401f0002097f89 */ /* 0x000e6200000e0000 */
[----:B------:R-:W-:-:S04]  /*4ab0*/  FMNMX.FTZ R8, R201, R8, !PT ;  /* 0x00000008c9087209 */ /* 0x000fc80007810000 */
        /* <DEDUP_REMOVED lines=8> */
[----:B------:R-:W-:-:S04]  /*4b40*/  FMNMX.FTZ R8, R25, R8, !PT ;  /* 0x0000000819087209 */ /* 0x000fc80007810000 */
[----:B------:R-:W-:-:S05]  /*4b50*/  FMNMX.FTZ R8, R24, R8, !PT ;  /* 0x0000000818087209 */ /* 0x000fca0007810000 */
[----:B------:R-:W2:Y:S01]  /*4b60*/  SHFL.BFLY PT, R9, R8, 0x2, 0x1f ;  /* 0x0c401f0008097f89 */ /* 0x000ea200000e0000 */
[----:B-1----:R-:W-:-:S04]  /*4b70*/  FMNMX.FTZ R2, R2, R10, !PT ;  /* 0x0000000a02027209 */ /* 0x002fc80007810000 */
[C---:B------:R-:W-:Y:S01]  /*4b80*/  FSETP.NEU.FTZ.AND P0, PT, R2.reuse, -INF , PT ;  /* 0xff8000000200780b */ /* 0x040fe20003f1d000 */
[----:B------:R-:W-:-:S05]  /*4b90*/  FMUL.FTZ R194, R2, c[0x0][0x2d0] ;  /* 0x0000b40002c27a20 */ /* 0x000fca0000410000 */
[----:B------:R-:W-:Y:S02]  /*4ba0*/  FSEL R194, R194, RZ, P0 ;  /* 0x000000ffc2c27208 */ /* 0x000fe40000000000 */
[----:B--2---:R-:W-:-:S03]  /*4bb0*/  FMNMX.FTZ R8, R8, R9, !PT ;  /* 0x0000000908087209 */ /* 0x004fc60007810000 */
[--C-:B------:R-:W-:Y:S02]  /*4bc0*/  FFMA.FTZ R187, R0, c[0x0][0x2d0], -R194.reuse ;  /* 0x0000b40000bb7a23 */ /* 0x100fe400000108c2 */
[----:B------:R-:W1:Y:S01]  /*4bd0*/  SHFL.BFLY PT, R0, R8, 0x1, 0x1f ;  /* 0x0c201f0008007f89 */ /* 0x000e6200000e0000 */
[--C-:B------:R-:W-:Y:S02]  /*4be0*/  FFMA.FTZ R27, R53, c[0x0][0x2d0], -R194.reuse ;  /* 0x0000b400351b7a23 */ /* 0x100fe400000108c2 */
[--C-:B------:R-:W-:Y:S01]  /*4bf0*/  FFMA.FTZ R184, R48, c[0x0][0x2d0], -R194.reuse ;  /* 0x0000b40030b87a23 */ /* 0x100fe200000108c2 */
[----:B------:R-:W-:Y:S01]  /*4c00*/  MUFU.EX2 R187, R187 ;  /* 0x000000bb00bb7308 */ /* 0x000fe20000000800 */
[--C-:B------:R-:W-:Y:S02]  /*4c10*/  FFMA.FTZ R51, R49, c[0x0][0x2d0], -R194.reuse ;  /* 0x0000b40031337a23 */ /* 0x100fe400000108c2 */
[--C-:B------:R-:W-:Y:S02]  /*4c20*/  FFMA.FTZ R50, R46, c[0x0][0x2d0], -R194.reuse ;  /* 0x0000b4002e327a23 */ /* 0x100fe400000108c2 */
[----:B------:R-:W-:-:S02]  /*4c30*/  FFMA.FTZ R46, R45, c[0x0][0x2d0], -R194 ;  /* 0x0000b4002d2e7a23 */ /* 0x000fc400000108c2 */
[--C-:B------:R-:W-:Y:S01]  /*4c40*/  FFMA.FTZ R45, R36, c[0x0][0x2d0], -R194.reuse ;  /* 0x0000b400242d7a23 */ /* 0x100fe200000108c2 */
[----:B------:R-:W2:Y:S01]  /*4c50*/  MUFU.EX2 R27, R27 ;  /* 0x0000001b001b7308 */ /* 0x000ea20000000800 */
[--C-:B------:R-:W-:Y:S02]  /*4c60*/  FFMA.FTZ R41, R37, c[0x0][0x2d0], -R194.reuse ;  /* 0x0000b40025297a23 */ /* 0x100fe400000108c2 */
[--C-:B------:R-:W-:Y:S02]  /*4c70*/  FFMA.FTZ R44, R44, c[0x0][0x2d0], -R194.reuse ;  /* 0x0000b4002c2c7a23 */ /* 0x100fe400000108c2 */
[--C-:B------:R-:W-:Y:S02]  /*4c80*/  FFMA.FTZ R40, R40, c[0x0][0x2d0], -R194.reuse ;  /* 0x0000b40028287a23 */ /* 0x100fe400000108c2 */
[--C-:B------:R-:W-:Y:S01]  /*4c90*/  FFMA.FTZ R200, R200, c[0x0][0x2d0], -R194.reuse ;  /* 0x0000b400c8c87a23 */ /* 0x100fe200000108c2 */
[----:B------:R-:W-:Y:S01]  /*4ca0*/  MUFU.EX2 R184, R184 ;  /* 0x000000b800b87308 */ /* 0x000fe20000000800 */
[----:B------:R-:W-:-:S02]  /*4cb0*/  FFMA.FTZ R198, R198, c[0x0][0x2d0], -R194 ;  /* 0x0000b400c6c67a23 */ /* 0x000fc400000108c2 */
[--C-:B------:R-:W-:Y:S01]  /*4cc0*/  FFMA.FTZ R197, R197, c[0x0][0x2d0], -R194.reuse ;  /* 0x0000b400c5c57a23 */ /* 0x100fe200000108c2 */
[----:B-1----:R-:W-:Y:S01]  /*4cd0*/  FMNMX.FTZ R0, R0, R8, !PT ;  /* 0x0000000800007209 */ /* 0x002fe20007810000 */
[--C-:B------:R-:W-:Y:S01]  /*4ce0*/  FFMA.FTZ R195, R195, c[0x0][0x2d0], -R194.reuse ;  /* 0x0000b400c3c37a23 */ /* 0x100fe200000108c2 */
[----:B------:R-:W1:Y:S01]  /*4cf0*/  LDSM.16.MT88.4 R8, [R240+0x900] ;  /* 0x00090000f008783b */ /* 0x000e620000004200 */
[--C-:B------:R-:W-:Y:S01]  /*4d00*/  FFMA.FTZ R209, R209, c[0x0][0x2d0], -R194.reuse ;  /* 0x0000b400d1d17a23 */ /* 0x100fe200000108c2 */
[C---:B------:R-:W-:Y:S01]  /*4d10*/  FSETP.NEU.FTZ.AND P0, PT, R0.reuse, -INF , PT ;  /* 0xff8000000000780b */ /* 0x040fe20003f1d000 */
[----:B------:R-:W-:Y:S01]  /*4d20*/  FMUL.FTZ R26, R0, c[0x0][0x2d0] ;  /* 0x0000b400001a7a20 */ /* 0x000fe20000410000 */
[----:B------:R-:W3:Y:S01]  /*4d30*/  MUFU.EX2 R51, R51 ;  /* 0x0000003300337308 */ /* 0x000ee20000000800 */
[----:B--2---:R-:W-:Y:S01]  /*4d40*/  F2FP.BF16.PACK_AB R164, R27, R187 ;  /* 0x000000bb1ba4723e */ /* 0x004fe200000010ff */
[--C-:B------:R-:W-:Y:S02]  /*4d50*/  FFMA.FTZ R207, R207, c[0x0][0x2d0], -R194.reuse ;  /* 0x0000b400cfcf7a23 */ /* 0x100fe400000108c2 */
[----:B------:R-:W-:Y:S01]  /*4d60*/  FSEL R26, R26, RZ, P0 ;  /* 0x000000ff1a1a7208 */ /* 0x000fe20000000000 */
[--C-:B------:R-:W-:Y:S01]  /*4d70*/  FFMA.FTZ R205, R205, c[0x0][0x2d0], -R194.reuse ;  /* 0x0000b400cdcd7a23 */ /* 0x100fe200000108c2 */
[----:B------:R-:W-:Y:S01]  /*4d80*/  PLOP3.LUT P0, PT, PT, PT, UP0, 0x40, 0x0 ;  /* 0x000000000000781c */ /* 0x000fe20003f0e808 */
[----:B------:R-:W-:Y:S01]  /*4d90*/  FFMA.FTZ R204, R204, c[0x0][0x2d0], -R194 ;  /* 0x0000b400cccc7a23 */ /* 0x000fe200000108c2 */
[----:B------:R-:W-:Y:S01]  /*4da0*/  MUFU.EX2 R50, R50 ;  /* 0x0000003200327308 */ /* 0x000fe20000000800 */
[----:B------:R-:W-:-:S02]  /*4db0*/  FFMA.FTZ R186, R54, c[0x0][0x2d0], -R26 ;  /* 0x0000b40036ba7a23 */ /* 0x000fc4000001081a */
[--C-:B------:R-:W-:Y:S02]  /*4dc0*/  FFMA.FTZ R185, R55, c[0x0][0x2d0], -R26.reuse ;  /* 0x0000b40037b97a23 */ /* 0x100fe4000001081a */
[--C-:B------:R-:W-:Y:S02]  /*4dd0*/  FFMA.FTZ R181, R52, c[0x0][0x2d0], -R26.reuse ;  /* 0x0000b40034b57a23 */ /* 0x100fe4000001081a */
[--C-:B------:R-:W-:Y:S01]  /*4de0*/  FFMA.FTZ R180, R7, c[0x0][0x2d0], -R26.reuse ;  /* 0x0000b40007b47a23 */ /* 0x100fe2000001081a */
[----:B------:R-:W-:Y:S01]  /*4df0*/  MUFU.EX2 R186, R186 ;  /* 0x000000ba00ba7308 */ /* 0x000fe20000000800 */
[----:B---3--:R-:W-:Y:S01]  /*4e00*/  F2FP.BF16.PACK_AB R166, R51, R184 ;  /* 0x000000b833a6723e */ /* 0x008fe200000010ff */
[--C-:B------:R-:W-:Y:S02]  /*4e10*/  FFMA.FTZ R48, R47, c[0x0][0x2d0], -R26.reuse ;  /* 0x0000b4002f307a23 */ /* 0x100fe4000001081a */
[--C-:B------:R-:W-:Y:S02]  /*4e20*/  FFMA.FTZ R49, R6, c[0x0][0x2d0], -R26.reuse ;  /* 0x0000b40006317a23 */ /* 0x100fe4000001081a */
[----:B------:R-:W-:-:S02]  /*4e30*/  FFMA.FTZ R47, R38, c[0x0][0x2d0], -R26 ;  /* 0x0000b400262f7a23 */ /* 0x000fc4000001081a */
[----:B------:R-:W2:Y:S01]  /*4e40*/  MUFU.EX2 R185, R185 ;  /* 0x000000b900b97308 */ /* 0x000ea20000000800 */
[--C-:B------:R-:W-:Y:S02]  /*4e50*/  FFMA.FTZ R43, R39, c[0x0][0x2d0], -R26.reuse ;  /* 0x0000b400272b7a23 */ /* 0x100fe4000001081a */
[----:B------:R-:W-:Y:S01]  /*4e60*/  LDSM.16.MT88.4 R36, [R239+0x900] ;  /* 0x00090000ef24783b */ /* 0x000fe20000004200 */
[--C-:B------:R-:W-:Y:S02]  /*4e70*/  FFMA.FTZ R42, R42, c[0x0][0x2d0], -R26.reuse ;  /* 0x0000b4002a2a7a23 */ /* 0x100fe4000001081a */
[--C-:B------:R-:W-:Y:S02]  /*4e80*/  FFMA.FTZ R3, R211, c[0x0][0x2d0], -R26.reuse ;  /* 0x0000b400d3037a23 */ /* 0x100fe4000001081a */
[----:B------:R-:W-:Y:S01]  /*4e90*/  MUFU.EX2 R181, R181 ;  /* 0x000000b500b57308 */ /* 0x000fe20000000800 */
[--C-:B------:R-:W-:Y:S02]  /*4ea0*/  FFMA.FTZ R199, R199, c[0x0][0x2d0], -R26.reuse ;  /* 0x0000b400c7c77a23 */ /* 0x100fe4000001081a */
[----:B------:R-:W-:-:S02]  /*4eb0*/  FFMA.FTZ R196, R196, c[0x0][0x2d0], -R26 ;  /* 0x0000b400c4c47a23 */ /* 0x000fc4000001081a */
[--C-:B------:R-:W-:Y:S02]  /*4ec0*/  FFMA.FTZ R202, R202, c[0x0][0x2d0], -R26.reuse ;  /* 0x0000b400caca7a23 */ /* 0x100fe4000001081a */
[--C-:B------:R-:W-:Y:S01]  /*4ed0*/  FFMA.FTZ R201, R201, c[0x0][0x2d0], -R26.reuse ;  /* 0x0000b400c9c97a23 */ /* 0x100fe2000001081a */
[----:B------:R-:W3:Y:S01]  /*4ee0*/  MUFU.EX2 R180, R180 ;  /* 0x000000b400b47308 */ /* 0x000ee20000000800 */
[----:B--2---:R-:W-:Y:S01]  /*4ef0*/  F2FP.BF16.PACK_AB R165, R185, R186 ;  /* 0x000000bab9a5723e */ /* 0x004fe200000010ff */
[--C-:B------:R-:W-:Y:S02]  /*4f00*/  FFMA.FTZ R210, R210, c[0x0][0x2d0], -R26.reuse ;  /* 0x0000b400d2d27a23 */ /* 0x100fe4000001081a */
[--C-:B------:R-:W-:Y:S02]  /*4f10*/  FFMA.FTZ R208, R208, c[0x0][0x2d0], -R26.reuse ;  /* 0x0000b400d0d07a23 */ /* 0x100fe4000001081a */
[--C-:B------:R-:W-:Y:S02]  /*4f20*/  FFMA.FTZ R206, R206, c[0x0][0x2d0], -R26.reuse ;  /* 0x0000b400cece7a23 */ /* 0x100fe4000001081a */
[----:B------:R-:W2:Y:S01]  /*4f30*/  MUFU.EX2 R46, R46 ;  /* 0x0000002e002e7308 */ /* 0x000ea20000000800 */
[----:B------:R-:W-:-:S02]  /*4f40*/  FFMA.FTZ R203, R203, c[0x0][0x2d0], -R26 ;  /* 0x0000b400cbcb7a23 */ /* 0x000fc4000001081a */
[--C-:B------:R-:W-:Y:S02]  /*4f50*/  FFMA.FTZ R193, R193, c[0x0][0x2d0], -R194.reuse ;  /* 0x0000b400c1c17a23 */ /* 0x100fe400000108c2 */
[--C-:B------:R-:W-:Y:S02]  /*4f60*/  FFMA.FTZ R192, R192, c[0x0][0x2d0], -R194.reuse ;  /* 0x0000b400c0c07a23 */ /* 0x100fe400000108c2 */
[--C-:B------:R-:W-:Y:S01]  /*4f70*/  FFMA.FTZ R191, R191, c[0x0][0x2d0], -R194.reuse ;  /* 0x0000b400bfbf7a23 */ /* 0x100fe200000108c2 */
[----:B---3--:R-:W-:Y:S01]  /*4f80*/  F2FP.BF16.PACK_AB R167, R180, R181 ;  /* 0x000000b5b4a7723e */ /* 0x008fe200000010ff */
[----:B------:R-:W-:Y:S01]  /*4f90*/  MUFU.EX2 R45, R45 ;  /* 0x0000002d002d7308 */ /* 0x000fe20000000800 */
[----:B------:R-:W-:Y:S02]  /*4fa0*/  FFMA.FTZ R190, R190, c[0x0][0x2d0], -R194 ;  /* 0x0000b400bebe7a23 */ /* 0x000fe400000108c2 */
[--C-:B------:R-:W-:Y:S02]  /*4fb0*/  FFMA.FTZ R189, R189, c[0x0][0x2d0], -R26.reuse ;  /* 0x0000b400bdbd7a23 */ /* 0x100fe4000001081a */
[--C-:B------:R-:W-:Y:S01]  /*4fc0*/  FFMA.FTZ R188, R188, c[0x0][0x2d0], -R26.reuse ;  /* 0x0000b400bcbc7a23 */ /* 0x100fe2000001081a */
[----:B------:R-:W-:Y:S01]  /*4fd0*/  HMMA.16816.F32.BF16 R176, R164, R172, RZ ;  /* 0x000000aca4b0723c */ /* 0x000fe200000418ff */
[----:B--2---:R-:W-:Y:S01]  /*4fe0*/  F2FP.BF16.PACK_AB R4, R46, R50 ;  /* 0x000000322e04723e */ /* 0x004fe200000010ff */
[----:B------:R-:W2:Y:S01]  /*4ff0*/  MUFU.EX2 R41, R41 ;  /* 0x0000002900297308 */ /* 0x000ea20000000800 */
[----:B------:R-:W-:-:S02]  /*5000*/  FFMA.FTZ R211, R24, c[0x0][0x2d0], -R26 ;  /* 0x0000b40018d37a23 */ /* 0x000fc4000001081a */
[----:B------:R-:W-:Y:S02]  /*5010*/  FADD.FTZ R185, R186, R185 ;  /* 0x000000b9bab97221 */ /* 0x000fe40000010000 */
[----:B------:R-:W-:Y:S01]  /*5020*/  FADD.FTZ R187, R187, R27 ;  /* 0x0000001bbbbb7221 */ /* 0x000fe20000010000 */
[C---:B------:R-:W-:Y:S01]  /*5030*/  HMMA.16816.F32.BF16 R172, R164.reuse, R174, RZ ;  /* 0x000000aea4ac723c */ /* 0x040fe200000418ff */
[----:B------:R-:W-:Y:S01]  /*5040*/  FADD.FTZ R185, R181, R185 ;  /* 0x000000b9b5b97221 */ /* 0x000fe20000010000 */
[----:B------:R-:W3:Y:S01]  /*5050*/  MUFU.EX2 R49, R49 ;  /* 0x0000003100317308 */ /* 0x000ee20000000800 */
[----:B------:R-:W-:Y:S02]  /*5060*/  FADD.FTZ R187, R184, R187 ;  /* 0x000000bbb8bb7221 */ /* 0x000fe40000010000 */
[----:B------:R-:W-:Y:S02]  /*5070*/  FADD.FTZ R180, R180, R185 ;  /* 0x000000b9b4b47221 */ /* 0x000fe40000010000 */
[----:B------:R-:W-:Y:S01]  /*5080*/  FADD.FTZ R187, R51, R187 ;  /* 0x000000bb33bb7221 */ /* 0x000fe20000010000 */
[----:B------:R-:W-:Y:S02]  /*5090*/  HMMA.16816.F32.BF16 R52, R164, R56, RZ ;  /* 0x00000038a434723c */ /* 0x000fe400000418ff */
[----:B------:R-:W4:Y:S01]  /*50a0*/  MUFU.EX2 R48, R48 ;  /* 0x0000003000307308 */ /* 0x000f220000000800 */
[----:B--2---:R-:W-:Y:S01]  /*50b0*/  F2FP.BF16.PACK_AB R6, R41, R45 ;  /* 0x0000002d2906723e */ /* 0x004fe200000010ff */
[----:B------:R-:W-:-:S04]  /*50c0*/  FADD.FTZ R50, R50, R187 ;  /* 0x000000bb32327221 */ /* 0x000fc80000010000 */
[----:B------:R-:W-:Y:S01]  /*50d0*/  HMMA.16816.F32.BF16 R56, R164, R58, RZ ;  /* 0x0000003aa438723c */ /* 0x000fe200000418ff */
[----:B------:R-:W-:Y:S01]  /*50e0*/  FADD.FTZ R50, R46, R50 ;  /* 0x000000322e327221 */ /* 0x000fe20000010000 */
[----:B------:R-:W-:Y:S01]  /*50f0*/  MUFU.EX2 R47, R47 ;  /* 0x0000002f002f7308 */ /* 0x000fe20000000800 */
[----:B---3--:R-:W-:Y:S02]  /*5100*/  FADD.FTZ R180, R49, R180 ;  /* 0x000000b431b47221 */ /* 0x008fe40000010000 */
[----:B------:R-:W-:-:S03]  /*5110*/  FADD.FTZ R45, R45, R50 ;  /* 0x000000322d2d7221 */ /* 0x000fc60000010000 */
[----:B------:R-:W-:Y:S01]  /*5120*/  HMMA.16816.F32.BF16 R84, R164, R88, RZ ;  /* 0x00000058a454723c */ /* 0x000fe200000418ff */
[----:B------:R-:W-:Y:S01]  /*5130*/  FADD.FTZ R45, R41, R45 ;  /* 0x0000002d292d7221 */ /* 0x000fe20000010000 */
[----:B------:R-:W2:Y:S01]  /*5140*/  MUFU.EX2 R43, R43 ;  /* 0x0000002b002b7308 */ /* 0x000ea20000000800 */
[C---:B----4-:R-:W-:Y:S01]  /*5150*/  F2FP.BF16.PACK_AB R5, R48.reuse, R49 ;  /* 0x000000313005723e */ /* 0x050fe200000010ff */
[----:B------:R-:W-:-:S04]  /*5160*/  FADD.FTZ R180, R48, R180 ;  /* 0x000000b430b47221 */ /* 0x000fc80000010000 */
[C---:B------:R-:W-:Y:S02]  /*5170*/  HMMA.16816.F32.BF16 R88, R164.reuse, R90, RZ ;  /* 0x0000005aa458723c */ /* 0x040fe400000418ff */
[----:B------:R-:W-:Y:S06]  /*5180*/  MUFU.EX2 R44, R44 ;  /* 0x0000002c002c7308 */ /* 0x000fec0000000800 */
[----:B------:R-:W-:Y:S01]  /*5190*/  HMMA.16816.F32.BF16 R68, R164, R72, RZ ;  /* 0x00000048a444723c */ /* 0x000fe200000418ff */
[----:B--2---:R-:W-:Y:S01]  /*51a0*/  F2FP.BF16.PACK_AB R7, R43, R47 ;  /* 0x0000002f2b07723e */ /* 0x004fe200000010ff */
[----:B------:R-:W2:Y:S01]  /*51b0*/  MUFU.EX2 R40, R40 ;  /* 0x0000002800287308 */ /* 0x000ea20000000800 */
[----:B------:R-:W-:-:S05]  /*51c0*/  FADD.FTZ R47, R47, R180 ;  /* 0x000000b42f2f7221 */ /* 0x000fca0000010000 */
[----:B------:R-:W-:Y:S01]  /*51d0*/  HMMA.16816.F32.BF16 R76, R164, R80, RZ ;  /* 0x00000050a44c723c */ /* 0x000fe200000418ff */
[----:B------:R-:W-:Y:S01]  /*51e0*/  FADD.FTZ R47, R43, R47 ;  /* 0x0000002f2b2f7221 */ /* 0x000fe20000010000 */
[----:B------:R-:W-:Y:S06]  /*51f0*/  MUFU.EX2 R42, R42 ;  /* 0x0000002a002a7308 */ /* 0x000fec0000000800 */
[C---:B------:R-:W-:Y:S02]  /*5200*/  HMMA.16816.F32.BF16 R176, R4.reuse, R12, R176 ;  /* 0x0000000c04b0723c */ /* 0x040fe400000418b0 */
[----:B------:R-:W-:Y:S06]  /*5210*/  MUFU.EX2 R3, R3 ;  /* 0x0000000300037308 */ /* 0x000fec0000000800 */
[C---:B------:R-:W-:Y:S01]  /*5220*/  HMMA.16816.F32.BF16 R172, R4.reuse, R14, R172 ;  /* 0x0000000e04ac723c */ /* 0x040fe200000418ac */
[----:B------:R-:W3:Y:S01]  /*5230*/  LDSM.16.MT88.4 R12, [R240+0x3900] ;  /* 0x00390000f00c783b */ /* 0x000ee20000004200 */
[----:B------:R-:W-:Y:S06]  /*5240*/  MUFU.EX2 R200, R200 ;  /* 0x000000c800c87308 */ /* 0x000fec0000000800 */
[C---:B-1----:R-:W-:Y:S02]  /*5250*/  HMMA.16816.F32.BF16 R52, R4.reuse, R8, R52 ;  /* 0x000000080434723c */ /* 0x042fe40000041834 */
[----:B------:R-:W-:Y:S06]  /*5260*/  MUFU.EX2 R198, R198 ;  /* 0x000000c600c67308 */ /* 0x000fec0000000800 */
[----:B------:R-:W-:Y:S01]  /*5270*/  HMMA.16816.F32.BF16 R56, R4, R10, R56 ;  /* 0x0000000a0438723c */ /* 0x000fe20000041838 */
[----:B------:R-:W1:Y:S01]  /*5280*/  LDSM.16.MT88.4 R8, [R239+0x3900] ;  /* 0x00390000ef08783b */ /* 0x000e620000004200 */
[----:B------:R-:W-:Y:S06]  /*5290*/  MUFU.EX2 R197, R197 ;  /* 0x000000c500c57308 */ /* 0x000fec0000000800 */
[C---:B------:R-:W-:Y:S02]  /*52a0*/  HMMA.16816.F32.BF16 R92, R164.reuse, R96, RZ ;  /* 0x00000060a45c723c */ /* 0x040fe400000418ff */
[----:B------:R-:W-:Y:S06]  /*52b0*/  MUFU.EX2 R195, R195 ;  /* 0x000000c300c37308 */ /* 0x000fec0000000800 */
[C---:B------:R-:W-:Y:S02]  /*52c0*/  HMMA.16816.F32.BF16 R72, R164.reuse, R74, RZ ;  /* 0x0000004aa448723c */ /* 0x040fe400000418ff */
[----:B------:R-:W-:Y:S06]  /*52d0*/  MUFU.EX2 R199, R199 ;  /* 0x000000c700c77308 */ /* 0x000fec0000000800 */
[----:B------:R-:W-:Y:S02]  /*52e0*/  HMMA.16816.F32.BF16 R80, R164, R82, RZ ;  /* 0x00000052a450723c */ /* 0x000fe400000418ff */
[----:B------:R-:W-:Y:S06]  /*52f0*/  MUFU.EX2 R196, R196 ;  /* 0x000000c400c47308 */ /* 0x000fec0000000800 */
[C---:B---3--:R-:W-:Y:S02]  /*5300*/  HMMA.16816.F32.BF16 R84, R4.reuse, R12, R84 ;  /* 0x0000000c0454723c */ /* 0x048fe40000041854 */
[----:B------:R-:W-:Y:S06]  /*5310*/  MUFU.EX2 R202, R202 ;  /* 0x000000ca00ca7308 */ /* 0x000fec0000000800 */
[----:B------:R-:W-:Y:S01]  /*5320*/  HMMA.16816.F32.BF16 R88, R4, R14, R88 ;  /* 0x0000000e0458723c */ /* 0x000fe20000041858 */
[----:B------:R-:W3:Y:S01]  /*5330*/  LDSM.16.MT88.4 R12, [R239+0x6900] ;  /* 0x00690000ef0c783b */ /* 0x000ee20000004200 */
[----:B------:R-:W-:Y:S06]  /*5340*/  MUFU.EX2 R201, R201 ;  /* 0x000000c900c97308 */ /* 0x000fec0000000800 */
[C---:B------:R-:W-:Y:S02]  /*5350*/  HMMA.16816.F32.BF16 R96, R164.reuse, R98, RZ ;  /* 0x00000062a460723c */ /* 0x040fe400000418ff */
        /* <DEDUP_REMOVED lines=16> */
[----:B------:R-:W4:Y:S01]  /*5460*/  LDSM.16.MT88.4 R20, [R245+0x6900] ;  /* 0x00690000f514783b */ /* 0x000f220000004200 */
[----:B------:R-:W-:Y:S06]  /*5470*/  MUFU.EX2 R193, R193 ;  /* 0x000000c100c17308 */ /* 0x000fec0000000800 */
[C---:B------:R-:W-:Y:S02]  /*5480*/  HMMA.16816.F32.BF16 R76, R4.reuse, R16, R76 ;  /* 0x00000010044c723c */ /* 0x040fe4000004184c */
[----:B------:R-:W-:Y:S06]  /*5490*/  MUFU.EX2 R192, R192 ;  /* 0x000000c000c07308 */ /* 0x000fec0000000800 */
[C---:B------:R-:W-:Y:S01]  /*54a0*/  HMMA.16816.F32.BF16 R80, R4.reuse, R18, R80 ;  /* 0x000000120450723c */ /* 0x040fe20000041850 */
[----:B------:R-:W5:Y:S01]  /*54b0*/  LDSM.16.MT88.4 R16, [R240+0x6900] ;  /* 0x00690000f010783b */ /* 0x000f620000004200 */
[----:B------:R-:W-:Y:S06]  /*54c0*/  MUFU.EX2 R191, R191 ;  /* 0x000000bf00bf7308 */ /* 0x000fec0000000800 */
[C---:B-1----:R-:W-:Y:S02]  /*54d0*/  HMMA.16816.F32.BF16 R92, R4.reuse, R8, R92 ;  /* 0x00000008045c723c */ /* 0x042fe4000004185c */
[----:B------:R-:W-:Y:S06]  /*54e0*/  MUFU.EX2 R190, R190 ;  /* 0x000000be00be7308 */ /* 0x000fec0000000800 */
[C---:B------:R-:W-:Y:S01]  /*54f0*/  HMMA.16816.F32.BF16 R96, R4.reuse, R10, R96 ;  /* 0x0000000a0460723c */ /* 0x040fe20000041860 */
[----:B------:R-:W1:Y:S01]  /*5500*/  LDSM.16.MT88.4 R8, [R238+0x6900] ;  /* 0x00690000ee08783b */ /* 0x000e620000004200 */
[----:B------:R-:W-:Y:S06]  /*5510*/  MUFU.EX2 R189, R189 ;  /* 0x000000bd00bd7308 */ /* 0x000fec0000000800 */
[C---:B---3--:R-:W-:Y:S02]  /*5520*/  HMMA.16816.F32.BF16 R124, R4.reuse, R12, R124 ;  /* 0x0000000c047c723c */ /* 0x048fe4000004187c */
[----:B------:R-:W-:Y:S06]  /*5530*/  MUFU.EX2 R188, R188 ;  /* 0x000000bc00bc7308 */ /* 0x000fec0000000800 */
[C---:B------:R-:W-:Y:S01]  /*5540*/  HMMA.16816.F32.BF16 R128, R4.reuse, R14, R128 ;  /* 0x0000000e0480723c */ /* 0x040fe20000041880 */
[----:B------:R-:W3:Y:S01]  /*5550*/  LDSM.16.MT88.4 R12, [R239+0x9900] ;  /* 0x00990000ef0c783b */ /* 0x000ee20000004200 */
[----:B------:R-:W-:Y:S06]  /*5560*/  MUFU.EX2 R211, R211 ;  /* 0x000000d300d37308 */ /* 0x000fec0000000800 */
[C---:B------:R-:W-:Y:S08]  /*5570*/  HMMA.16816.F32.BF16 R100, R4.reuse, R108, R100 ;  /* 0x0000006c0464723c */ /* 0x040ff00000041864 */
[C---:B------:R-:W-:Y:S08]  /*5580*/  HMMA.16816.F32.BF16 R104, R4.reuse, R110, R104 ;  /* 0x0000006e0468723c */ /* 0x040ff00000041868 */
[C---:B------:R-:W-:Y:S08]  /*5590*/  HMMA.16816.F32.BF16 R60, R4.reuse, R36, R60 ;  /* 0x00000024043c723c */ /* 0x040ff0000004183c */
[----:B------:R-:W-:Y:S01]  /*55a0*/  HMMA.16816.F32.BF16 R64, R4, R38, R64 ;  /* 0x000000260440723c */ /* 0x000fe20000041840 */
[----:B------:R-:W1:Y:S07]  /*55b0*/  LDSM.16.MT88.4 R36, [R238+0x9100] ;  /* 0x00910000ee24783b */ /* 0x000e6e0000004200 */
[C---:B------:R-:W-:Y:S08]  /*55c0*/  HMMA.16816.F32.BF16 R108, R164.reuse, R112, RZ ;  /* 0x00000070a46c723c */ /* 0x040ff000000418ff */
[C---:B------:R-:W-:Y:S08]  /*55d0*/  HMMA.16816.F32.BF16 R116, R164.reuse, R120, RZ ;  /* 0x00000078a474723c */ /* 0x040ff000000418ff */
[C---:B------:R-:W-:Y:S08]  /*55e0*/  HMMA.16816.F32.BF16 R132, R164.reuse, R136, RZ ;  /* 0x00000088a484723c */ /* 0x040ff000000418ff */
[C---:B------:R-:W-:Y:S08]  /*55f0*/  HMMA.16816.F32.BF16 R112, R164.reuse, R114, RZ ;  /* 0x00000072a470723c */ /* 0x040ff000000418ff */
[C---:B------:R-:W-:Y:S08]  /*5600*/  HMMA.16816.F32.BF16 R120, R164.reuse, R122, RZ ;  /* 0x0000007aa478723c */ /* 0x040ff000000418ff */
[C---:B------:R-:W-:Y:S08]  /*5610*/  HMMA.16816.F32.BF16 R136, R164.reuse, R138, RZ ;  /* 0x0000008aa488723c */ /* 0x040ff000000418ff */
[C---:B------:R-:W-:Y:S08]  /*5620*/  HMMA.16816.F32.BF16 R152, R164.reuse, R156, RZ ;  /* 0x0000009ca498723c */ /* 0x040ff000000418ff */
[----:B------:R-:W-:Y:S08]  /*5630*/  HMMA.16816.F32.BF16 R156, R164, R158, RZ ;  /* 0x0000009ea49c723c */ /* 0x000ff000000418ff */
[C---:B----4-:R-:W-:Y:S08]  /*5640*/  HMMA.16816.F32.BF16 R108, R4.reuse, R20, R108 ;  /* 0x00000014046c723c */ /* 0x050ff0000004186c */
[C---:B------:R-:W-:Y:S01]  /*5650*/  HMMA.16816.F32.BF16 R112, R4.reuse, R22, R112 ;  /* 0x000000160470723c */ /* 0x040fe20000041870 */
[----:B------:R-:W4:Y:S07]  /*5660*/  LDSM.16.MT88.4 R20, [R245+0x9900] ;  /* 0x00990000f514783b */ /* 0x000f2e0000004200 */
[C---:B-----5:R-:W-:Y:S08]  /*5670*/  HMMA.16816.F32.BF16 R116, R4.reuse, R16, R116 ;  /* 0x000000100474723c */ /* 0x060ff00000041874 */
[C---:B------:R-:W-:Y:S01]  /*5680*/  HMMA.16816.F32.BF16 R120, R4.reuse, R18, R120 ;  /* 0x000000120478723c */ /* 0x040fe20000041878 */
[----:B------:R-:W5:Y:S07]  /*5690*/  LDSM.16.MT88.4 R16, [R240+0x9900] ;  /* 0x00990000f010783b */ /* 0x000f6e0000004200 */
[C---:B-1----:R-:W-:Y:S08]  /*56a0*/  HMMA.16816.F32.BF16 R132, R4.reuse, R8, R132 ;  /* 0x000000080484723c */ /* 0x042ff00000041884 */
[C---:B------:R-:W-:Y:S01]  /*56b0*/  HMMA.16816.F32.BF16 R136, R4.reuse, R10, R136 ;  /* 0x0000000a0488723c */ /* 0x040fe20000041888 */
[----:B------:R-:W1:Y:S07]  /*56c0*/  LDSM.16.MT88.4 R8, [R238+0x9900] ;  /* 0x00990000ee08783b */ /* 0x000e6e0000004200 */
[C---:B---3--:R-:W-:Y:S08]  /*56d0*/  HMMA.16816.F32.BF16 R152, R4.reuse, R12, R152 ;  /* 0x0000000c0498723c */ /* 0x048ff00000041898 */
[----:B------:R-:W-:Y:S01]  /*56e0*/  HMMA.16816.F32.BF16 R156, R4, R14, R156 ;  /* 0x0000000e049c723c */ /* 0x000fe2000004189c */
[----:B------:R-:W3:Y:S07]  /*56f0*/  LDSM.16.MT88.4 R12, [R239+0x1100] ;  /* 0x00110000ef0c783b */ /* 0x000eee0000004200 */
[C---:B------:R-:W-:Y:S08]  /*5700*/  HMMA.16816.F32.BF16 R140, R164.reuse, R144, RZ ;  /* 0x00000090a48c723c */ /* 0x040ff000000418ff */
[C---:B------:R-:W-:Y:S08]  /*5710*/  HMMA.16816.F32.BF16 R148, R164.reuse, R168, RZ ;  /* 0x000000a8a494723c */ /* 0x040ff000000418ff */
[C---:B------:R-:W-:Y:S08]  /*5720*/  HMMA.16816.F32.BF16 R144, R164.reuse, R146, RZ ;  /* 0x00000092a490723c */ /* 0x040ff000000418ff */
[C---:B------:R-:W-:Y:S08]  /*5730*/  HMMA.16816.F32.BF16 R168, R164.reuse, R170, RZ ;  /* 0x000000aaa4a8723c */ /* 0x040ff000000418ff */
[C---:B------:R-:W-:Y:S07]  /*5740*/  HMMA.16816.F32.BF16 R160, R164.reuse, R36, RZ ;  /* 0x00000024a4a0723c */ /* 0x040fee00000418ff */
[----:B------:R-:W-:Y:S01]  /*5750*/  FFMA.FTZ R36, R214, c[0x0][0x2d0], -R194 ;  /* 0x0000b400d6247a23 */ /* 0x000fe200000108c2 */
[----:B------:R-:W-:Y:S01]  /*5760*/  HMMA.16816.F32.BF16 R164, R164, R38, RZ ;  /* 0x00000026a4a4723c */ /* 0x000fe200000418ff */
[----:B------:R-:W-:-:S04]  /*5770*/  FFMA.FTZ R37, R212, c[0x0][0x2d0], -R26 ;  /* 0x0000b400d4257a23 */ /* 0x000fc8000001081a */
[----:B------:R-:W-:Y:S02]  /*5780*/  MUFU.EX2 R36, R36 ;  /* 0x0000002400247308 */ /* 0x000fe40000000800 */
[----:B------:R-:W-:Y:S01]  /*5790*/  FFMA.FTZ R39, R215, c[0x0][0x2d0], -R194 ;  /* 0x0000b400d7277a23 */ /* 0x000fe200000108c2 */
[C---:B----4-:R-:W-:Y:S01]  /*57a0*/  HMMA.16816.F32.BF16 R140, R4.reuse, R20, R140 ;  /* 0x00000014048c723c */ /* 0x050fe2000004188c */
[--C-:B------:R-:W-:Y:S02]  /*57b0*/  FFMA.FTZ R38, R213, c[0x0][0x2d0], -R26.reuse ;  /* 0x0000b400d5267a23 */ /* 0x100fe4000001081a */
[----:B------:R-:W-:Y:S02]  /*57c0*/  FFMA.FTZ R194, R25, c[0x0][0x2d0], -R26 ;  /* 0x0000b40019c27a23 */ /* 0x000fe4000001081a */
[----:B------:R-:W4:Y:S01]  /*57d0*/  MUFU.EX2 R39, R39 ;  /* 0x0000002700277308 */ /* 0x000f220000000800 */
[----:B------:R-:W-:Y:S02]  /*57e0*/  LDSM.16.MT88.4 R24, [R239+0x2900] ;  /* 0x00290000ef18783b */ /* 0x000fe40000004200 */
[C---:B------:R-:W-:Y:S02]  /*57f0*/  HMMA.16816.F32.BF16 R144, R4.reuse, R22, R144 ;  /* 0x000000160490723c */ /* 0x040fe40000041890 */
[----:B------:R-:W3:Y:S03]  /*5800*/  LDSM.16.MT88.4 R20, [R245+0x1100] ;  /* 0x00110000f514783b */ /* 0x000ee60000004200 */
[----:B------:R-:W1:Y:S03]  /*5810*/  MUFU.EX2 R38, R38 ;  /* 0x0000002600267308 */ /* 0x000e660000000800 */
[C---:B-----5:R-:W-:Y:S05]  /*5820*/  HMMA.16816.F32.BF16 R148, R4.reuse, R16, R148 ;  /* 0x000000100494723c */ /* 0x060fea0000041894 */
[----:B------:R-:W5:Y:S03]  /*5830*/  MUFU.EX2 R37, R37 ;  /* 0x0000002500257308 */ /* 0x000f660000000800 */
[C---:B------:R-:W-:Y:S01]  /*5840*/  HMMA.16816.F32.BF16 R168, R4.reuse, R18, R168 ;  /* 0x0000001204a8723c */ /* 0x040fe200000418a8 */
[----:B------:R-:W3:Y:S04]  /*5850*/  LDSM.16.MT88.4 R16, [R240+0x1100] ;  /* 0x00110000f010783b */ /* 0x000ee80000004200 */
[----:B------:R-:W2:Y:S03]  /*5860*/  MUFU.EX2 R194, R194 ;  /* 0x000000c200c27308 */ /* 0x000ea60000000800 */
[C---:B-1----:R-:W-:Y:S08]  /*5870*/  HMMA.16816.F32.BF16 R160, R4.reuse, R8, R160 ;  /* 0x0000000804a0723c */ /* 0x042ff000000418a0 */
[----:B------:R-:W-:Y:S01]  /*5880*/  HMMA.16816.F32.BF16 R164, R4, R10, R164 ;  /* 0x0000000a04a4723c */ /* 0x000fe200000418a4 */
[----:B------:R-:W1:Y:S06]  /*5890*/  LDSM.16.MT88.4 R8, [R238+0x1100] ;  /* 0x00110000ee08783b */ /* 0x000e6c0000004200 */
[----:B--2---:R-:W-:Y:S01]  /*58a0*/  F2FP.BF16.PACK_AB R4, R40, R44 ;  /* 0x0000002c2804723e */ /* 0x004fe200000010ff */
[----:B------:R-:W-:Y:S01]  /*58b0*/  FADD.FTZ R44, R44, R45 ;  /* 0x0000002d2c2c7221 */ /* 0x000fe20000010000 */
[----:B----4-:R-:W-:-:S02]  /*58c0*/  F2FP.BF16.PACK_AB R6, R36, R39 ;  /* 0x000000272406723e */ /* 0x010fc400000010ff */
[----:B------:R-:W-:Y:S01]  /*58d0*/  F2FP.BF16.PACK_AB R5, R38, R42 ;  /* 0x0000002a2605723e */ /* 0x000fe200000010ff */
[----:B------:R-:W-:Y:S01]  /*58e0*/  FADD.FTZ R42, R42, R47 ;  /* 0x0000002f2a2a7221 */ /* 0x000fe20000010000 */
[----:B-----5:R-:W-:Y:S01]  /*58f0*/  F2FP.BF16.PACK_AB R7, R3, R37 ;  /* 0x000000250307723e */ /* 0x020fe200000010ff */
[----:B------:R-:W-:Y:S02]  /*5900*/  FADD.FTZ R44, R40, R44 ;  /* 0x0000002c282c7221 */ /* 0x000fe40000010000 */
[----:B------:R-:W-:Y:S02]  /*5910*/  FADD.FTZ R42, R38, R42 ;  /* 0x0000002a262a7221 */ /* 0x000fe40000010000 */
[----:B------:R-:W-:Y:S02]  /*5920*/  FADD.FTZ R39, R39, R44 ;  /* 0x0000002c27277221 */ /* 0x000fe40000010000 */
[----:B---3--:R-:W-:Y:S01]  /*5930*/  HMMA.16816.F32.BF16 R60, R4, R12, R60 ;  /* 0x0000000c043c723c */ /* 0x008fe2000004183c */
[----:B------:R-:W-:-:S02]  /*5940*/  FADD.FTZ R37, R37, R42 ;  /* 0x0000002a25257221 */ /* 0x000fc40000010000 */
[----:B------:R-:W-:Y:S02]  /*5950*/  FADD.FTZ R39, R36, R39 ;  /* 0x0000002724277221 */ /* 0x000fe40000010000 */
[----:B------:R-:W-:-:S03]  /*5960*/  FADD.FTZ R37, R3, R37 ;  /* 0x0000002503257221 */ /* 0x000fc60000010000 */
        /* <DEDUP_REMOVED lines=56> */
[----:B--2---:R-:W-:Y:S01]  /*5cf0*/  HMMA.16816.F32.BF16 R60, R4, R12, R60 ;  /* 0x0000000c043c723c */ /* 0x004fe2000004183c */
[----:B------:R-:W-:-:S02]  /*5d00*/  FADD.FTZ R202, R202, R199 ;  /* 0x000000c7caca7221 */ /* 0x000fc40000010000 */
[----:B------:R-:W-:Y:S02]  /*5d10*/  FADD.FTZ R197, R195, R197 ;  /* 0x000000c5c3c57221 */ /* 0x000fe40000010000 */
[----:B------:R-:W-:-:S03]  /*5d20*/  FADD.FTZ R202, R201, R202 ;  /* 0x000000cac9ca7221 */ /* 0x000fc60000010000 */
        /* <DEDUP_REMOVED lines=40> */
[----:B------:R-:W-:Y:S07]  /*5fb0*/  LDSM.16.MT88.4 R20, [R238+0x2100] ;  /* 0x00210000ee14783b */ /* 0x000fee0000004200 */
[C---:B----4-:R-:W-:Y:S08]  /*5fc0*/  HMMA.16816.F32.BF16 R148, R4.reuse, R16, R148 ;  /* 0x000000100494723c */ /* 0x050ff00000041894 */
[C---:B------:R-:W-:Y:S01]  /*5fd0*/  HMMA.16816.F32.BF16 R168, R4.reuse, R18, R168 ;  /* 0x0000001204a8723c */ /* 0x040fe200000418a8 */
[----:B------:R-:W3:Y:S07]  /*5fe0*/  LDSM.16.MT88.4 R16, [R245+0x2100] ;  /* 0x00210000f510783b */ /* 0x000eee0000004200 */
        /* <DEDUP_REMOVED lines=15> */
[----:B------:R-:W-:Y:S02]  /*60e0*/  FADD.FTZ R206, R203, R206 ;  /* 0x000000cecbce7221 */ /* 0x000fe40000010000 */
[----:B------:R-:W-:Y:S01]  /*60f0*/  FADD.FTZ R205, R193, R205 ;  /* 0x000000cdc1cd7221 */ /* 0x000fe20000010000 */
[----:B------:R-:W-:Y:S01]  /*6100*/  HMMA.16816.F32.BF16 R56, R4, R14, R56 ;  /* 0x0000000e0438723c */ /* 0x000fe20000041838 */
[----:B------:R-:W2:Y:S01]  /*6110*/  LDSM.16.MT88.4 R12, [R240+0x5100] ;  /* 0x00510000f00c783b */ /* 0x000ea20000004200 */
[----:B------:R-:W-:Y:S02]  /*6120*/  FADD.FTZ R206, R189, R206 ;  /* 0x000000cebdce7221 */ /* 0x000fe40000010000 */
[----:B------:R-:W-:Y:S02]  /*6130*/  FADD.FTZ R205, R192, R205 ;  /* 0x000000cdc0cd7221 */ /* 0x000fe40000010000 */
[----:B------:R-:W-:-:S02]  /*6140*/  FADD.FTZ R206, R188, R206 ;  /* 0x000000cebcce7221 */ /* 0x000fc40000010000 */
[----:B---3--:R-:W-:Y:S01]  /*6150*/  HMMA.16816.F32.BF16 R176, R4, R16, R176 ;  /* 0x0000001004b0723c */ /* 0x008fe200000418b0 */
[----:B------:R-:W-:Y:S02]  /*6160*/  FADD.FTZ R205, R191, R205 ;  /* 0x000000cdbfcd7221 */ /* 0x000fe40000010000 */
[----:B------:R-:W-:-:S04]  /*6170*/  FADD.FTZ R206, R194, R206 ;  /* 0x000000cec2ce7221 */ /* 0x000fc80000010000 */
[----:B------:R-:W-:Y:S01]  /*6180*/  FADD.FTZ R3, R211, R206 ;  /* 0x000000ced3037221 */ /* 0x000fe20000010000 */
[C---:B------:R-:W-:Y:S01]  /*6190*/  HMMA.16816.F32.BF16 R172, R4.reuse, R18, R172 ;  /* 0x0000001204ac723c */ /* 0x040fe200000418ac */
[----:B------:R-:W3:Y:S04]  /*61a0*/  LDSM.16.MT88.4 R16, [R245+0x5100] ;  /* 0x00510000f510783b */ /* 0x000ee80000004200 */
[----:B------:R-:W-:Y:S03]  /*61b0*/  STL [R1+0x24], R3 ;  /* 0x0000240301007387 */ /* 0x000fe60000100800 */
[C---:B-1----:R-:W-:Y:S08]  /*61c0*/  HMMA.16816.F32.BF16 R60, R4.reuse, R8, R60 ;  /* 0x00000008043c723c */ /* 0x042ff0000004183c */
[C---:B------:R-:W-:Y:S01]  /*61d0*/  HMMA.16816.F32.BF16 R64, R4.reuse, R10, R64 ;  /* 0x0000000a0440723c */ /* 0x040fe20000041840 */
[----:B------:R-:W1:Y:S07]  /*61e0*/  LDSM.16.MT88.4 R8, [R239+0x5100] ;  /* 0x00510000ef08783b */ /* 0x000e6e0000004200 */
[C---:B------:R-:W-:Y:S08]  /*61f0*/  HMMA.16816.F32.BF16 R68, R4.reuse, R20, R68 ;  /* 0x000000140444723c */ /* 0x040ff00000041844 */
        /* <DEDUP_REMOVED lines=9> */
[C---:B------:R-:W-:Y:S01]  /*6290*/  HMMA.16816.F32.BF16 R72, R4.reuse, R22, R72 ;  /* 0x000000160448723c */ /* 0x040fe20000041848 */
[----:B------:R-:W4:Y:S07]  /*62a0*/  LDSM.16.MT88.4 R20, [R238+0x5100] ;  /* 0x00510000ee14783b */ /* 0x000f2e0000004200 */
        /* <DEDUP_REMOVED lines=9> */
[C---:B----4-:R-:W-:Y:S08]  /*6340*/  HMMA.16816.F32.BF16 R100, R4.reuse, R20, R100 ;  /* 0x000000140464723c */ /* 0x050ff00000041864 */
[C---:B--2---:R-:W-:Y:S08]  /*6350*/  HMMA.16816.F32.BF16 R148, R4.reuse, R12, R148 ;  /* 0x0000000c0494723c */ /* 0x044ff00000041894 */
[C---:B------:R-:W-:Y:S01]  /*6360*/  HMMA.16816.F32.BF16 R168, R4.reuse, R14, R168 ;  /* 0x0000000e04a8723c */ /* 0x040fe200000418a8 */
[----:B------:R-:W2:Y:S07]  /*6370*/  LDSM.16.MT88.4 R12, [R238+0xb100] ;  /* 0x00b10000ee0c783b */ /* 0x000eae0000004200 */
        /* <DEDUP_REMOVED lines=8> */
[C---:B--2---:R-:W-:Y:S08]  /*6400*/  HMMA.16816.F32.BF16 R160, R4.reuse, R12, R160 ;  /* 0x0000000c04a0723c */ /* 0x044ff000000418a0 */
[C---:B------:R-:W-:Y:S01]  /*6410*/  HMMA.16816.F32.BF16 R164, R4.reuse, R14, R164 ;  /* 0x0000000e04a4723c */ /* 0x040fe200000418a4 */
[----:B------:R-:W2:Y:S07]  /*6420*/  LDSM.16.MT88.4 R12, [R245+0x2900] ;  /* 0x00290000f50c783b */ /* 0x000eae0000004200 */
[C---:B----4-:R-:W-:Y:S08]  /*6430*/  HMMA.16816.F32.BF16 R132, R4.reuse, R20, R132 ;  /* 0x000000140484723c */ /* 0x050ff00000041884 */
[----:B------:R-:W-:Y:S01]  /*6440*/  HMMA.16816.F32.BF16 R136, R4, R22, R136 ;  /* 0x000000160488723c */ /* 0x000fe20000041888 */
[----:B------:R-:W-:Y:S06]  /*6450*/  LDSM.16.MT88.4 R20, [R238+0x2900] ;  /* 0x00290000ee14783b */ /* 0x000fec0000004200 */
[----:B------:R-:W-:-:S02]  /*6460*/  F2FP.BF16.PACK_AB R4, R192, R193 ;  /* 0x000000c1c004723e */ /* 0x000fc400000010ff */
[----:B------:R-:W-:Y:S02]  /*6470*/  F2FP.BF16.PACK_AB R6, R190, R191 ;  /* 0x000000bfbe06723e */ /* 0x000fe400000010ff */
[----:B------:R-:W-:Y:S02]  /*6480*/  F2FP.BF16.PACK_AB R5, R188, R189 ;  /* 0x000000bdbc05723e */ /* 0x000fe400000010ff */
[----:B------:R-:W-:-:S07]  /*6490*/  F2FP.BF16.PACK_AB R7, R211, R194 ;  /* 0x000000c2d307723e */ /* 0x000fce00000010ff */
[C---:B-1----:R-:W-:Y:S08]  /*64a0*/  HMMA.16816.F32.BF16 R52, R4.reuse, R8, R52 ;  /* 0x000000080434723c */ /* 0x042ff00000041834 */
[C---:B--2---:R-:W-:Y:S08]  /*64b0*/  HMMA.16816.F32.BF16 R176, R4.reuse, R12, R176 ;  /* 0x0000000c04b0723c */ /* 0x044ff000000418b0 */
[C---:B------:R-:W-:Y:S01]  /*64c0*/  HMMA.16816.F32.BF16 R172, R4.reuse, R14, R172 ;  /* 0x0000000e04ac723c */ /* 0x040fe200000418ac */
[----:B------:R-:W1:Y:S07]  /*64d0*/  LDSM.16.MT88.4 R12, [R240+0x5900] ;  /* 0x00590000f00c783b */ /* 0x000e6e0000004200 */
[C---:B------:R-:W-:Y:S01]  /*64e0*/  HMMA.16816.F32.BF16 R56, R4.reuse, R10, R56 ;  /* 0x0000000a0438723c */ /* 0x040fe20000041838 */
[----:B------:R-:W2:Y:S07]  /*64f0*/  LDSM.16.MT88.4 R8, [R239+0x5900] ;  /* 0x00590000ef08783b */ /* 0x000eae0000004200 */
[C---:B------:R-:W-:Y:S08]  /*6500*/  HMMA.16816.F32.BF16 R76, R4.reuse, R16, R76 ;  /* 0x00000010044c723c */ /* 0x040ff0000004184c */
        /* <DEDUP_REMOVED lines=27> */
[C---:B------:R-:W-:Y:S08]  /*66c0*/  HMMA.16816.F32.BF16 R104, R4.reuse, R26, R104 ;  /* 0x0000001a0468723c */ /* 0x040ff00000041868 */
[C---:B----4-:R-:W-:Y:S08]  /*66d0*/  HMMA.16816.F32.BF16 R108, R4.reuse, R20, R108 ;  /* 0x00000014046c723c */ /* 0x050ff0000004186c */
[C---:B------:R-:W-:Y:S08]  /*66e0*/  HMMA.16816.F32.BF16 R112, R4.reuse, R22, R112 ;  /* 0x000000160470723c */ /* 0x040ff00000041870 */
[C---:B-1----:R-:W-:Y:S08]  /*66f0*/  HMMA.16816.F32.BF16 R148, R4.reuse, R12, R148 ;  /* 0x0000000c0494723c */ /* 0x042ff00000041894 */
[C---:B------:R-:W-:Y:S08]  /*6700*/  HMMA.16816.F32.BF16 R168, R4.reuse, R14, R168 ;  /* 0x0000000e04a8723c */ /* 0x040ff000000418a8 */
[C---:B--2---:R-:W-:Y:S08]  /*6710*/  HMMA.16816.F32.BF16 R152, R4.reuse, R8, R152 ;  /* 0x000000080498723c */ /* 0x044ff00000041898 */
[C---:B------:R-:W-:Y:S08]  /*6720*/  HMMA.16816.F32.BF16 R156, R4.reuse, R10, R156 ;  /* 0x0000000a049c723c */ /* 0x040ff0000004189c */
[C---:B---3--:R-:W-:Y:S08]  /*6730*/  HMMA.16816.F32.BF16 R160, R4.reuse, R16, R160 ;  /* 0x0000001004a0723c */ /* 0x048ff000000418a0 */
[----:B------:R-:W-:Y:S07]  /*6740*/  HMMA.16816.F32.BF16 R164, R4, R18, R164 ;  /* 0x0000001204a4723c */ /* 0x000fee00000418a4 */
[----:B------:R-:W-:-:S05]  /*6750*/  FADD.FTZ R4, R190, R205 ;  /* 0x000000cdbe047221 */ /* 0x000fca0000010000 */
[----:B------:R1:W-:Y:S01]  /*6760*/  STL [R1+0x28], R4 ;  /* 0x0000280401007387 */ /* 0x0003e20000100800 */
[----:B------:R-:W-:Y:S05]  /*6770*/  @P0 BRA `(.L_x_801) ;  /* 0x0000483000000947 */ /* 0x000fea0003800000 */
[C---:B------:R-:W-:Y:S01]  /*6780*/  SHF.L.U64.HI R3, R33.reuse, 0x1, R35 ;  /* 0x0000000121037819 */ /* 0x040fe20000010223 */
[----:B------:R-:W-:Y:S01]  /*6790*/  IMAD.SHL.U32 R5, R33, 0x2, RZ ;  /* 0x0000000221057824 */ /* 0x000fe200078e00ff */
[----:B-1----:R-:W-:Y:S01]  /*67a0*/  SHF.L.U64.HI R4, R31, 0x1, R34 ;  /* 0x000000011f047819 */ /* 0x002fe20000010222 */
[----:B------:R-:W-:Y:S01]  /*67b0*/  IMAD.MOV.U32 R180, RZ, RZ, R2 ;  /* 0x000000ffffb47224 */ /* 0x000fe200078e0002 */
[----:B------:R-:W-:Y:S01]  /*67c0*/  SHF.L.U64.HI R2, R28, 0x1, R30 ;  /* 0x000000011c027819 */ /* 0x000fe2000001021e */
[----:B------:R1:W-:Y:S01]  /*67d0*/  STL [R1+0x20], R3 ;  /* 0x0000200301007387 */ /* 0x0003e20000100800 */
[----:B------:R-:W-:-:S03]  /*67e0*/  UIADD3 UR6, UR6, -0x2, URZ ;  /* 0xfffffffe06067890 */ /* 0x000fc6000fffe03f */
[----:B------:R2:W-:Y:S04]  /*67f0*/  STL [R1+0x1c], R5 ;  /* 0x00001c0501007387 */ /* 0x0005e80000100800 */
[----:B------:R3:W-:Y:S01]  /*6800*/  STL [R1+0x18], R4 ;  /* 0x0000180401007387 */ /* 0x0007e20000100800 */
[----:B-1----:R-:W-:Y:S01]  /*6810*/  IMAD.SHL.U32 R3, R31, 0x2, RZ ;  /* 0x000000021f037824 */ /* 0x002fe200078e00ff */
[----:B--2---:R-:W-:-:S04]  /*6820*/  SHF.L.U64.HI R5, R29, 0x1, R32 ;  /* 0x000000011d057819 */ /* 0x004fc80000010220 */
[----:B------:R1:W-:Y:S01]  /*6830*/  STL [R1+0x14], R3 ;  /* 0x0000140301007387 */ /* 0x0003e20000100800 */
[----:B---3--:R-:W-:-:S03]  /*6840*/  IMAD.SHL.U32 R4, R29, 0x2, RZ ;  /* 0x000000021d047824 */ /* 0x008fc600078e00ff */
[----:B------:R2:W-:Y:S04]  /*6850*/  STL [R1+0x10], R5 ;  /* 0x0000100501007387 */ /* 0x0005e80000100800 */
[----:B------:R2:W-:Y:S01]  /*6860*/  STL [R1+0xc], R4 ;  /* 0x00000c0401007387 */ /* 0x0005e20000100800 */
[----:B-1----:R-:W-:Y:S02]  /*6870*/  MOV R3, R0 ;  /* 0x0000000000037202 */ /* 0x002fe40000000f00 */
[----:B------:R-:W-:-:S05]  /*6880*/  SHF.L.U32 R0, R28, 0x1, RZ ;  /* 0x000000011c007819 */ /* 0x000fca00000006ff */
[----:B------:R2:W-:Y:S04]  /*6890*/  STL [R1+0x4], R0 ;  /* 0x0000040001007387 */ /* 0x0005e80000100800 */
[----:B------:R2:W-:Y:S01]  /*68a0*/  STL [R1+0x8], R2 ;  /* 0x0000080201007387 */ /* 0x0005e20000100800 */
[----:B------:R-:W-:Y:S05]  /*68b0*/  BRA `(.L_x_802) ;  /* 0x0000050000007947 */ /* 0x000fea0003800000 */
.L_x_804:
[----:B------:R-:W2:Y:S01]  /*68c0*/  LDL R0, [R1] ;  /* 0x0000000001007983 */ /* 0x000ea20000100800 */
[----:B------:R-:W-:Y:S01]  /*68d0*/  UIMAD UR4, UR6, 0x60, UR10 ;  /* 0x00000060060478a4 */ /* 0x000fe2000f8e020a */
[----:B------:R-:W-:Y:S01]  /*68e0*/  ISETP.NE.AND P6, PT, R250, 0x1, PT ;  /* 0x00000001fa00780c */ /* 0x000fe20003fc5270 */
[----:B------:R-:W-:Y:S01]  /*68f0*/  IMAD.MOV.U32 R251, RZ, RZ, RZ ;  /* 0x000000fffffb7224 */ /* 0x000fe200078e00ff */
        /* <DEDUP_REMOVED lines=11> */
[----:B------:R-:W-:Y:S01]  /*69b0*/  IMAD.MOV.U32 R0, RZ, RZ, R252 ;  /* 0x000000ffff007224 */ /* 0x000fe200078e00fc */
        /* <DEDUP_REMOVED lines=22> */
[----:B------:R-:W4:Y:S04]  /*6b20*/  SHFL.IDX PT, R186, R0, RZ, 0x181f ;  /* 0x00181fff00ba7589 */ /* 0x000f2800000e0000 */
[----:B------:R-:W1:Y:S04]  /*6b30*/  SHFL.IDX PT, R181, R2, 0x1, 0x181f ;  /* 0x00381f0002b57f89 */ /* 0x000e6800000e0000 */
[----:B------:R-:W2:Y:S04]  /*6b40*/  SHFL.IDX PT, R184, R0, 0x1, 0x181f ;  /* 0x00381f0000b87f89 */ /* 0x000ea800000e0000 */
[----:B------:R-:W1:Y:S04]  /*6b50*/  SHFL.IDX PT, R2, R2, 0x2, 0x181f ;  /* 0x00581f0002027f89 */ /* 0x000e6800000e0000 */
[----:B------:R-:W1:Y:S01]  /*6b60*/  SHFL.IDX PT, R0, R0, 0x2, 0x181f ;  /* 0x00581f0000007f89 */ /* 0x000e6200000e0000 */
[C---:B---3--:R-:W-:Y:S05]  /*6b70*/  IADD3 R192, P0, R185.reuse, R204, RZ ;  /* 0x000000ccb9c07210 */ /* 0x048fea0007f1e0ff */
[C---:B----4-:R-:W-:Y:S01]  /*6b80*/  IMAD.X R193, R186.reuse, 0x1, R205, P0 ;  /* 0x00000001bac17824 */ /* 0x050fe200000e06cd */
[C---:B-----5:R-:W-:Y:S04]  /*6b90*/  IADD3 R190, P0, R185.reuse, R202, RZ ;  /* 0x000000cab9be7210 */ /* 0x060fe80007f1e0ff */
[----:B------:R3:W-:Y:S01]  /*6ba0*/  LDGSTS.E.BYPASS.LTC128B.128 [R249+0xc100], [R192.64], !P4 ;  /* 0x0c100000c0f97fae */ /* 0x0007e2000e101d4c */
[C---:B------:R-:W-:Y:S01]  /*6bb0*/  IMAD.X R191, R186.reuse, 0x1, R203, P0 ;  /* 0x00000001babf7824 */ /* 0x040fe200000e06cb */
[C---:B------:R-:W-:Y:S04]  /*6bc0*/  IADD3 R188, P0, R185.reuse, R214, RZ ;  /* 0x000000d6b9bc7210 */ /* 0x040fe80007f1e0ff */
[----:B------:R4:W-:Y:S01]  /*6bd0*/  LDGSTS.E.BYPASS.LTC128B.128 [R249+0xf100], [R190.64], !P3 ;  /* 0x0f100000bef97fae */ /* 0x0009e2000d901d4c */
[C---:B------:R-:W-:Y:S01]  /*6be0*/  IMAD.X R189, R186.reuse, 0x1, R215, P0 ;  /* 0x00000001babd7824 */ /* 0x040fe200000e06d7 */
[----:B------:R-:W-:Y:S04]  /*6bf0*/  IADD3 R194, P0, R185, R212, RZ ;  /* 0x000000d4b9c27210 */ /* 0x000fe80007f1e0ff */
[----:B------:R5:W-:Y:S01]  /*6c00*/  LDGSTS.E.BYPASS.LTC128B.128 [R249+0x12100], [R188.64], !P2 ;  /* 0x12100000bcf97fae */ /* 0x000be2000d101d4c */
[----:B------:R-:W-:Y:S01]  /*6c10*/  IMAD.X R195, R186, 0x1, R213, P0 ;  /* 0x00000001bac37824 */ /* 0x000fe200000e06d5 */
[C---:B-1----:R-:W-:Y:S04]  /*6c20*/  IADD3 R186, P0, R181.reuse, R204, RZ ;  /* 0x000000ccb5ba7210 */ /* 0x042fe80007f1e0ff */
[----:B------:R3:W-:Y:S01]  /*6c30*/  LDGSTS.E.BYPASS.LTC128B.128 [R249+0x15100], [R194.64], !P1 ;  /* 0x15100000c2f97fae */ /* 0x0007e2000c901d4c */
[C---:B--2---:R-:W-:Y:S01]  /*6c40*/  IMAD.X R187, R184.reuse, 0x1, R205, P0 ;  /* 0x00000001b8bb7824 */ /* 0x044fe200000e06cd */
[C---:B------:R-:W-:Y:S04]  /*6c50*/  IADD3 R198, P0, R181.reuse, R202, RZ ;  /* 0x000000cab5c67210 */ /* 0x040fe80007f1e0ff */
        /* <DEDUP_REMOVED lines=8> */
[----:B------:R-:W-:Y:S04]  /*6ce0*/  IADD3 R184, P0, R2, R204, RZ ;  /* 0x000000cc02b87210 */ /* 0x000fe80007f1e0ff */
[----:B------:R3:W-:Y:S01]  /*6cf0*/  LDGSTS.E.BYPASS.LTC128B.128 [R249+0x16100], [R200.64], !P1 ;  /* 0x16100000c8f97fae */ /* 0x0007e2000c901d4c */
[----:B------:R-:W-:Y:S01]  /*6d00*/  IMAD.X R185, R0, 0x1, R205, P0 ;  /* 0x0000000100b97824 */ /* 0x000fe200000e06cd */
[----:B----4-:R-:W-:Y:S04]  /*6d10*/  IADD3 R190, P0, R2, R202, RZ ;  /* 0x000000ca02be7210 */ /* 0x010fe80007f1e0ff */
[----:B------:R3:W-:Y:S01]  /*6d20*/  LDGSTS.E.BYPASS.LTC128B.128 [R249+0xe100], [R184.64], !P4 ;  /* 0x0e100000b8f97fae */ /* 0x0007e2000e101d4c */
[----:B------:R-:W-:Y:S01]  /*6d30*/  IMAD.X R191, R0, 0x1, R203, P0 ;  /* 0x0000000100bf7824 */ /* 0x000fe200000e06cb */
[----:B-----5:R-:W-:Y:S04]  /*6d40*/  IADD3 R188, P0, R2, R214, RZ ;  /* 0x000000d602bc7210 */ /* 0x020fe80007f1e0ff */
[----:B------:R3:W-:Y:S01]  /*6d50*/  LDGSTS.E.BYPASS.LTC128B.128 [R249+0x11100], [R190.64], !P3 ;  /* 0x11100000bef97fae */ /* 0x0007e2000d901d4c */
[----:B------:R-:W-:Y:S01]  /*6d60*/  IMAD.X R189, R0, 0x1, R215, P0 ;  /* 0x0000000100bd7824 */ /* 0x000fe200000e06d7 */
[----:B-1----:R-:W-:Y:S04]  /*6d70*/  IADD3 R186, P0, R2, R212, RZ ;  /* 0x000000d402ba7210 */ /* 0x002fe80007f1e0ff */
[----:B------:R3:W-:Y:S01]  /*6d80*/  LDGSTS.E.BYPASS.LTC128B.128 [R249+0x14100], [R188.64], !P2 ;  /* 0x14100000bcf97fae */ /* 0x0007e2000d101d4c */
[----:B------:R-:W-:Y:S05]  /*6d90*/  IMAD.X R187, R0, 0x1, R213, P0 ;  /* 0x0000000100bb7824 */ /* 0x000fea00000e06d5 */
[----:B------:R3:W-:Y:S01]  /*6da0*/  LDGSTS.E.BYPASS.LTC128B.128 [R249+0x17100], [R186.64], !P1 ;  /* 0x17100000baf97fae */ /* 0x0007e2000c901d4c */
[----:B------:R-:W-:-:S05]  /*6db0*/  BRA `(.L_x_803) ;  /* 0x0000185000007947 */ /* 0x000fca0003800000 */
.L_x_802:
[----:B------:R1:W-:Y:S01]  /*6dc0*/  STL [R1+0x40], R56 ;  /* 0x0000403801007387 */ /* 0x0003e20000100800 */
[----:B--2---:R-:W-:Y:S01]  /*6dd0*/  SHF.R.S32.HI R0, RZ, 0x1f, R252 ;  /* 0x0000001fff007819 */ /* 0x004fe200000114fc */
[----:B------:R-:W-:Y:S01]  /*6de0*/  IMAD.WIDE.U32 R4, R252, c[0x0][0x208], RZ ;  /* 0x00008200fc047a25 */ /* 0x000fe200078e00ff */
[----:B------:R-:W-:Y:S01]  /*6df0*/  SHF.R.S32.HI R2, RZ, 0x1f, R251 ;  /* 0x0000001fff027819 */ /* 0x000fe200000114fb */
[----:B------:R-:W-:Y:S04]  /*6e00*/  DEPBAR.LE SB0, 0x0 ;  /* 0x000080000000791a */ /* 0x000fe80000000000 */
[----:B------:R-:W-:Y:S01]  /*6e10*/  IMAD R0, R0, c[0x0][0x208], RZ ;  /* 0x0000820000007a24 */ /* 0x000fe200078e02ff */
[----:B------:R-:W-:Y:S01]  /*6e20*/  BAR.SYNC.DEFER_BLOCKING 0x0 ;  /* 0x0000000000007b1d */ /* 0x000fe20000010000 */
[----:B------:R-:W-:Y:S01]  /*6e30*/  IMAD R2, R2, c[0x0][0x218], RZ ;  /* 0x0000860002027a24 */ /* 0x000fe200078e02ff */
[----:B------:R-:W-:Y:S01]  /*6e40*/  IADD3 R181, R249, 0x100, RZ ;  /* 0x00000100f9b57810 */ /* 0x000fe20007ffe0ff */
[----:B------:R-:W-:Y:S01]  /*6e50*/  IMAD R0, R252, c[0x0][0x20c], R0 ;  /* 0x00008300fc007a24 */ /* 0x000fe200078e0200 */
[----:B------:R-:W-:Y:S01]  /*6e60*/  UISETP.GE.AND UP0, UPT, UR6, 0x1, UPT ;  /* 0x000000010600788c */ /* 0x000fe2000bf06270 */
[----:B------:R-:W-:Y:S02]  /*6e70*/  IMAD R2, R251, c[0x0][0x21c], R2 ;  /* 0x00008700fb027a24 */ /* 0x000fe400078e0202 */
[----:B------:R-:W-:Y:S04]  /*6e80*/  IMAD.IADD R5, R5, 0x1, R0 ;  /* 0x0000000105057824 */ /* 0x000fe800078e0200 */
[----:B------:R-:W-:Y:S05]  /*6e90*/  IMAD.WIDE.U32 R4, R251, c[0x0][0x218], R4 ;  /* 0x00008600fb047a25 */ /* 0x000fea00078e0004 */
[----:B------:R-:W-:Y:S04]  /*6ea0*/  IADD3 R0, P0, R4, UR22, RZ ;  /* 0x0000001604007c10 */ /* 0x000fe8000ff1e0ff */
[----:B------:R-:W-:Y:S02]  /*6eb0*/  IADD3.X R4, R5, UR5, R2, P0, !PT ;  /* 0x0000000505047c10 */ /* 0x000fe400087fe402 */
[C---:B------:R-:W-:Y:S01]  /*6ec0*/  LEA R2, P0, R0.reuse, c[0x0][0x1f8], 0x1 ;  /* 0x00007e0000027a11 */ /* 0x040fe200078008ff */
[----:B------:R-:W-:Y:S03]  /*6ed0*/  LDSM.16.M88.4 R48, [R248+0x18100] ;  /* 0x01810000f830783b */ /* 0x000fe60000000200 */
[----:B------:R-:W-:Y:S01]  /*6ee0*/  LEA.HI.X R0, R0, c[0x0][0x1fc], R4, 0x1, P0 ;  /* 0x00007f0000007a11 */ /* 0x000fe200000f0c04 */
[----:B-1----:R-:W2:Y:S04]  /*6ef0*/  LDL R56, [R1+0x1c] ;  /* 0x00001c0001387983 */ /* 0x002ea80000100800 */
[----:B------:R1:W-:Y:S04]  /*6f00*/  STL [R1+0x3c], R55 ;  /* 0x00003c3701007387 */ /* 0x0003e80000100800 */
[----:B------:R-:W3:Y:S04]  /*6f10*/  LDL R29, [R1+0x14] ;  /* 0x00001400011d7983 */ /* 0x000ee80000100800 */
[----:B------:R-:W-:Y:S04]  /*6f20*/  SHFL.IDX PT, R44, R2, RZ, 0x181f ;  /* 0x00181fff022c7589 */ /* 0x000fe800000e0000 */
[----:B------:R-:W-:Y:S04]  /*6f30*/  SHFL.IDX PT, R20, R0, RZ, 0x181f ;  /* 0x00181fff00147589 */ /* 0x000fe800000e0000 */
[----:B------:R-:W4:Y:S04]  /*6f40*/  LDSM.16.M88.4 R8, [R247+0xc100] ;  /* 0x00c10000f708783b */ /* 0x000f280000000200 */
[----:B------:R-:W4:Y:S04]  /*6f50*/  LDSM.16.M88.4 R16, [R247+0xc900] ;  /* 0x00c90000f710783b */ /* 0x000f280000000200 */
[----:B------:R-:W-:Y:S04]  /*6f60*/  LDSM.16.M88.4 R24, [R247+0xd100] ;  /* 0x00d10000f718783b */ /* 0x000fe80000000200 */
[----:B-1----:R-:W3:Y:S04]  /*6f70*/  LDL R55, [R1+0x20] ;  /* 0x0000200001377983 */ /* 0x002ee80000100800 */
[----:B------:R1:W-:Y:S04]  /*6f80*/  STL [R1+0x38], R54 ;  /* 0x0000383601007387 */ /* 0x0003e80000100800 */
[----:B------:R-:W-:Y:S04]  /*6f90*/  LDSM.16.M88.4 R32, [R247+0xd900] ;  /* 0x00d90000f720783b */ /* 0x000fe80000000200 */
[----:B------:R-:W-:Y:S04]  /*6fa0*/  LDSM.16.M88.4 R40, [R247+0xe100] ;  /* 0x00e10000f728783b */ /* 0x000fe80000000200 */
[----:B------:R-:W-:Y:S04]  /*6fb0*/  LDSM.16.M88.4 R184, [R247+0xe900] ;  /* 0x00e90000f7b8783b */ /* 0x000fe80000000200 */
[----:B------:R-:W-:Y:S04]  /*6fc0*/  LDSM.16.M88.4 R188, [R244+0x18100] ;  /* 0x01810000f4bc783b */ /* 0x000fe80000000200 */
[----:B------:R-:W-:Y:S01]  /*6fd0*/  LDSM.16.M88.4 R192, [R246] ;  /* 0x00000000f6c0783b */ /* 0x000fe20000000200 */
[C---:B----4-:R-:W-:Y:S03]  /*6fe0*/  HMMA.16816.F32.BF16 R4, R48.reuse, R8, RZ ;  /* 0x000000083004723c */ /* 0x050fe600000418ff */
[----:B-1----:R-:W4:Y:S04]  /*6ff0*/  LDL R54, [R1+0x18] ;  /* 0x0000180001367983 */ /* 0x002f280000100800 */
[----:B------:R1:W-:Y:S01]  /*7000*/  STL [R1+0x34], R53 ;  /* 0x0000343501007387 */ /* 0x0003e20000100800 */
[C---:B------:R-:W-:Y:S03]  /*7010*/  HMMA.16816.F32.BF16 R8, R48.reuse, R10, RZ ;  /* 0x0000000a3008723c */ /* 0x040fe600000418ff */
[----:B------:R-:W-:Y:S04]  /*7020*/  LDSM.16.M88.4 R196, [R237] ;  /* 0x00000000edc4783b */ /* 0x000fe80000000200 */
[----:B------:R-:W-:Y:S01]  /*7030*/  LDSM.16.M88.4 R200, [R236] ;  /* 0x00000000ecc8783b */ /* 0x000fe20000000200 */
[C---:B------:R-:W-:Y:S03]  /*7040*/  HMMA.16816.F32.BF16 R12, R48.reuse, R16, RZ ;  /* 0x00000010300c723c */ /* 0x040fe600000418ff */
[----:B------:R-:W-:Y:S04]  /*7050*/  LDSM.16.M88.4 R204, [R235] ;  /* 0x00000000ebcc783b */ /* 0x000fe80000000200 */
[----:B------:R-:W-:Y:S01]  /*7060*/  LDSM.16.M88.4 R208, [R234] ;  /* 0x00000000ead0783b */ /* 0x000fe20000000200 */
[C---:B------:R-:W-:Y:S03]  /*7070*/  HMMA.16816.F32.BF16 R16, R48.reuse, R18, RZ ;  /* 0x000000123010723c */ /* 0x040fe600000418ff */
[----:B------:R-:W-:Y:S04]  /*7080*/  LDSM.16.M88.4 R212, [R233] ;  /* 0x00000000e9d4783b */ /* 0x000fe80000000200 */
[----:B------:R-:W2:Y:S04]  /*7090*/  SHFL.IDX PT, R38, R2, 0x1, 0x181f ;  /* 0x00381f0002267f89 */ /* 0x000ea800000e0000 */
[----:B-1----:R-:W4:Y:S04]  /*70a0*/  LDL R53, [R1+0xc] ;  /* 0x00000c0001357983 */ /* 0x002f280000100800 */
[----:B------:R1:W-:Y:S04]  /*70b0*/  STL [R1+0x30], R52 ;  /* 0x0000303401007387 */ /* 0x0003e80000100800 */
[----:B------:R-:W2:Y:S04]  /*70c0*/  SHFL.IDX PT, R28, R0, 0x1, 0x181f ;  /* 0x00381f00001c7f89 */ /* 0x000ea800000e0000 */
[----:B------:R-:W2:Y:S04]  /*70d0*/  SHFL.IDX PT, R2, R2, 0x2, 0x181f ;  /* 0x00581f0002027f89 */ /* 0x000ea800000e0000 */
[----:B------:R-:W2:Y:S04]  /*70e0*/  SHFL.IDX PT, R0, R0, 0x2, 0x181f ;  /* 0x00581f0000007f89 */ /* 0x000ea800000e0000 */
[----:B-1----:R-:W4:Y:S04]  /*70f0*/  LDL R52, [R1+0x10] ;  /* 0x0000100001347983 */ /* 0x002f280000100800 */
[----:B------:R1:W-:Y:S04]  /*7100*/  STL [R1+0x2c], R3 ;  /* 0x00002c0301007387 */ /* 0x0003e80000100800 */
[----:B------:R-:W4:Y:S04]  /*7110*/  LDL R250, [R1+0x8] ;  /* 0x0000080001fa7983 */ /* 0x000f280000100800 */
[----:B-1----:R-:W4:Y:S01]  /*7120*/  LDL R3, [R1+0x4] ;  /* 0x0000040001037983 */ /* 0x002f220000100800 */
[-C--:B--2---:R-:W-:Y:S05]  /*7130*/  IADD3 R30, P0, R44, R56.reuse, RZ ;  /* 0x000000382c1e7210 */ /* 0x084fea0007f1e0ff */
[--C-:B---3--:R-:W-:Y:S01]  /*7140*/  IMAD.X R31, R20, 0x1, R55.reuse, P0 ;  /* 0x00000001141f7824 */ /* 0x108fe200000e0637 */
[----:B------:R-:W-:Y:S04]  /*7150*/  IADD3 R22, P0, R44, R29, RZ ;  /* 0x0000001d2c167210 */ /* 0x000fe80007f1e0ff */
[----:B------:R1:W-:Y:S01]  /*7160*/  LDGSTS.E.BYPASS.LTC128B.128 [R181], [R30.64], !P4 ;  /* 0x000000001eb57fae */ /* 0x0003e2000e101d4c */
[----:B----4-:R-:W-:Y:S05]  /*7170*/  IMAD.X R23, R20, 0x1, R54, P0 ;  /* 0x0000000114177824 */ /* 0x010fea00000e0636 */
[----:B------:R2:W-:Y:S01]  /*7180*/  LDGSTS.E.BYPASS.LTC128B.128 [R181+0x3000], [R22.64], !P3 ;  /* 0x0300000016b57fae */ /* 0x0005e2000d901d4c */
[----:B------:R-:W-:Y:S05]  /*7190*/  IADD3 R36, P0, R44, R53, RZ ;  /* 0x000000352c247210 */ /* 0x000fea0007f1e0ff */
[----:B------:R-:W-:Y:S05]  /*71a0*/  IMAD.X R37, R20, 0x1, R52, P0 ;  /* 0x0000000114257824 */ /* 0x000fea00000e0634 */
[----:B------:R3:W-:Y:S01]  /*71b0*/  LDGSTS.E.BYPASS.LTC128B.128 [R181+0x6000], [R36.64], !P2 ;  /* 0x0600000024b57fae */ /* 0x0007e2000d101d4c */
[----:B------:R-:W-:Y:S05]  /*71c0*/  IADD3 R44, P0, R44, R3, RZ ;  /* 0x000000032c2c7210 */ /* 0x000fea0007f1e0ff */
[----:B------:R-:W-:Y:S01]  /*71d0*/  IMAD.X R45, R20, 0x1, R250, P0 ;  /* 0x00000001142d7824 */ /* 0x000fe200000e06fa */
[-C--:B------:R-:W-:Y:S01]  /*71e0*/  IADD3 R46, P0, R38, R56.reuse, RZ ;  /* 0x00000038262e7210 */ /* 0x080fe20007f1e0ff */
[C---:B--2---:R-:W-:Y:S03]  /*71f0*/  HMMA.16816.F32.BF16 R20, R48.reuse, R24, RZ ;  /* 0x000000183014723c */ /* 0x044fe600000418ff */
[----:B------:R2:W-:Y:S01]  /*7200*/  LDGSTS.E.BYPASS.LTC128B.128 [R181+0x9000], [R44.64], !P1 ;  /* 0x090000002cb57fae */ /* 0x0005e2000c901d4c */
[--C-:B------:R-:W-:Y:S01]  /*7210*/  IMAD.X R47, R28, 0x1, R55.reuse, P0 ;  /* 0x000000011c2f7824 */ /* 0x100fe200000e0637 */
[----:B-1----:R-:W-:Y:S03]  /*7220*/  IADD3 R30, P0, R38, R29, RZ ;  /* 0x0000001d261e7210 */ /* 0x002fe60007f1e0ff */
[C---:B------:R-:W-:Y:S01]  /*7230*/  HMMA.16816.F32.BF16 R24, R48.reuse, R26, RZ ;  /* 0x0000001a3018723c */ /* 0x040fe200000418ff */
[----:B------:R1:W-:Y:S03]  /*7240*/  LDGSTS.E.BYPASS.LTC128B.128 [R181+0x1000], [R46.64], !P4 ;  /* 0x010000002eb57fae */ /* 0x0003e6000e101d4c */
[----:B------:R-:W-:Y:S01]  /*7250*/  IMAD.X R31, R28, 0x1, R54, P0 ;  /* 0x000000011c1f7824 */ /* 0x000fe200000e0636 */
[----:B---3--:R-:W-:Y:S04]  /*7260*/  IADD3 R36, P0, R38, R53, RZ ;  /* 0x0000003526247210 */ /* 0x008fe80007f1e0ff */
[----:B------:R3:W-:Y:S03]  /*7270*/  LDGSTS.E.BYPASS.LTC128B.128 [R181+0x4000], [R30.64], !P3 ;  /* 0x040000001eb57fae */ /* 0x0007e6000d901d4c */
[----:B------:R-:W-:Y:S01]  /*7280*/  IMAD.X R37, R28, 0x1, R52, P0 ;  /* 0x000000011c257824 */ /* 0x000fe200000e0634 */
[----:B------:R-:W-:Y:S04]  /*7290*/  IADD3 R38, P0, R38, R3, RZ ;  /* 0x0000000326267210 */ /* 0x000fe80007f1e0ff */
[----:B------:R4:W-:Y:S01]  /*72a0*/  LDGSTS.E.BYPASS.LTC128B.128 [R181+0x7000], [R36.64], !P2 ;  /* 0x0700000024b57fae */ /* 0x0009e2000d101d4c */
[----:B------:R-:W-:Y:S01]  /*72b0*/  IMAD.X R39, R28, 0x1, R250, P0 ;  /* 0x000000011c277824 */ /* 0x000fe200000e06fa */
[----:B--2---:R-:W-:Y:S04]  /*72c0*/  IADD3 R44, P0, R2, R56, RZ ;  /* 0x00000038022c7210 */ /* 0x004fe80007f1e0ff */
[----:B------:R2:W-:Y:S01]  /*72d0*/  LDGSTS.E.BYPASS.LTC128B.128 [R181+0xa000], [R38.64], !P1 ;  /* 0x0a00000026b57fae */ /* 0x0005e2000c901d4c */
[----:B------:R-:W-:Y:S03]  /*72e0*/  IMAD.X R45, R0, 0x1, R55, P0 ;  /* 0x00000001002d7824 */ /* 0x000fe600000e0637 */
[----:B------:R1:W5:Y:S04]  /*72f0*/  LDL.LU R56, [R1+0x40] ;  /* 0x0000400001387983 */ /* 0x0003680000300800 */
[----:B------:R1:W-:Y:S04]  /*7300*/  LDGSTS.E.BYPASS.LTC128B.128 [R181+0x2000], [R44.64], !P4 ;  /* 0x020000002cb57fae */ /* 0x0003e8000e101d4c */
[----:B------:R1:W5:Y:S01]  /*7310*/  LDL.LU R55, [R1+0x3c] ;  /* 0x00003c0001377983 */ /* 0x0003620000300800 */
[----:B----4-:R-:W-:Y:S02]  /*7320*/  IADD3 R36, P0, R2, R29, RZ ;  /* 0x0000001d02247210 */ /* 0x010fe40007f1e0ff */
[C---:B---3--:R-:W-:Y:S03]  /*7330*/  HMMA.16816.F32.BF16 R28, R48.reuse, R32, RZ ;  /* 0x00000020301c723c */ /* 0x048fe600000418ff */
[----:B------:R-:W-:Y:S01]  /*7340*/  IMAD.X R37, R0, 0x1, R54, P0 ;  /* 0x0000000100257824 */ /* 0x000fe200000e0636 */
[----:B--2---:R-:W-:Y:S01]  /*7350*/  IADD3 R38, P0, R2, R53, RZ ;  /* 0x0000003502267210 */ /* 0x004fe20007f1e0ff */
[----:B------:R2:W5:Y:S03]  /*7360*/  LDL.LU R54, [R1+0x38] ;  /* 0x0000380001367983 */ /* 0x0005660000300800 */
[C---:B------:R-:W-:Y:S01]  /*7370*/  HMMA.16816.F32.BF16 R32, R48.reuse, R34, RZ ;  /* 0x000000223020723c */ /* 0x040fe200000418ff */
[----:B------:R-:W-:Y:S01]  /*7380*/  IMAD.X R39, R0, 0x1, R52, P0 ;  /* 0x0000000100277824 */ /* 0x000fe200000e0634 */
[----:B------:R3:W-:Y:S02]  /*7390*/  LDGSTS.E.BYPASS.LTC128B.128 [R181+0x5000], [R36.64], !P3 ;  /* 0x0500000024b57fae */ /* 0x0007e4000d901d4c */
[----:B-1----:R-:W-:Y:S02]  /*73a0*/  IADD3 R44, P0, R2, R3, RZ ;  /* 0x00000003022c7210 */ /* 0x002fe40007f1e0ff */
[----:B------:R3:W-:Y:S04]  /*73b0*/  LDGSTS.E.BYPASS.LTC128B.128 [R181+0x8000], [R38.64], !P2 ;  /* 0x0800000026b57fae */ /* 0x0007e8000d101d4c */
[----:B------:R2:W5:Y:S02]  /*73c0*/  LDL.LU R53, [R1+0x34] ;  /* 0x0000340001357983 */ /* 0x0005640000300800 */
[----:B------:R-:W-:Y:S01]  /*73d0*/  IMAD.X R45, R0, 0x1, R250, P0 ;  /* 0x00000001002d7824 */ /* 0x000fe200000e06fa */
[----:B------:R-:W-:Y:S01]  /*73e0*/  PLOP3.LUT P0, PT, PT, PT, UP0, 0x80, 0x0 ;  /* 0x000000000000781c */ /* 0x000fe20003f0f008 */
[----:B------:R2:W5:Y:S01]  /*73f0*/  LDL.LU R52, [R1+0x30] ;  /* 0x0000300001347983 */ /* 0x0005620000300800 */
[----:B------:R-:W-:Y:S03]  /*7400*/  IMAD.MOV.U32 R250, RZ, RZ, c[0x0][0x2b8] ;  /* 0x0000ae00fffa7624 */ /* 0x000fe600078e00ff */
[----:B------:R1:W-:Y:S04]  /*7410*/  LDGSTS.E.BYPASS.LTC128B.128 [R181+0xb000], [R44.64], !P1 ;  /* 0x0b0000002cb57fae */ /* 0x0003e8000c901d4c */
[----:B------:R-:W0:Y:S04]  /*7420*/  LDGDEPBAR ;  /* 0x00000000000079af */ /* 0x000e280000000000 */
[----:B------:R2:W5:Y:S01]  /*7430*/  LDL.LU R3, [R1+0x2c] ;  /* 0x00002c0001037983 */ /* 0x0005620000300800 */
[C---:B---3--:R-:W-:Y:S08]  /*7440*/  HMMA.16816.F32.BF16 R36, R48.reuse, R40, RZ ;  /* 0x000000283024723c */ /* 0x048ff000000418ff */
[C---:B------:R-:W-:Y:S08]  /*7450*/  HMMA.16816.F32.BF16 R40, R48.reuse, R42, RZ ;  /* 0x0000002a3028723c */ /* 0x040ff000000418ff */
[C---:B-1----:R-:W-:Y:S08]  /*7460*/  HMMA.16816.F32.BF16 R44, R48.reuse, R184, RZ ;  /* 0x000000b8302c723c */ /* 0x042ff000000418ff */
[----:B------:R-:W-:Y:S01]  /*7470*/  HMMA.16816.F32.BF16 R48, R48, R186, RZ ;  /* 0x000000ba3030723c */ /* 0x000fe200000418ff */
[----:B------:R-:W-:Y:S07]  /*7480*/  LDSM.16.M88.4 R184, [R243+0x18100] ;  /* 0x01810000f3b8783b */ /* 0x000fee0000000200 */
[C---:B------:R-:W-:Y:S08]  /*7490*/  HMMA.16816.F32.BF16 R4, R188.reuse, R192, R4 ;  /* 0x000000c0bc04723c */ /* 0x040ff00000041804 */
[C---:B------:R-:W-:Y:S01]  /*74a0*/  HMMA.16816.F32.BF16 R8, R188.reuse, R194, R8 ;  /* 0x000000c2bc08723c */ /* 0x040fe20000041808 */
[----:B------:R-:W1:Y:S07]  /*74b0*/  LDSM.16.M88.4 R192, [R242+0xc100] ;  /* 0x00c10000f2c0783b */ /* 0x000e6e0000000200 */
        /* <DEDUP_REMOVED lines=8> */
[----:B------:R-:W2:Y:S07]  /*7540*/  LDSM.16.M88.4 R204, [R242+0xd900] ;  /* 0x00d90000f2cc783b */ /* 0x000eae0000000200 */
[C---:B------:R-:W-:Y:S08]  /*7550*/  HMMA.16816.F32.BF16 R36, R188.reuse, R208, R36 ;  /* 0x000000d0bc24723c */ /* 0x040ff00000041824 */
[C---:B------:R-:W-:Y:S01]  /*7560*/  HMMA.16816.F32.BF16 R40, R188.reuse, R210, R40 ;  /* 0x000000d2bc28723c */ /* 0x040fe20000041828 */
[----:B------:R-:W-:Y:S07]  /*7570*/  LDSM.16.M88.4 R208, [R242+0xe900] ;  /* 0x00e90000f2d0783b */ /* 0x000fee0000000200 */
[C---:B------:R-:W-:Y:S08]  /*7580*/  HMMA.16816.F32.BF16 R44, R188.reuse, R212, R44 ;  /* 0x000000d4bc2c723c */ /* 0x040ff0000004182c */
[----:B------:R-:W-:Y:S01]  /*7590*/  HMMA.16816.F32.BF16 R48, R188, R214, R48 ;  /* 0x000000d6bc30723c */ /* 0x000fe20000041830 */
[----:B------:R-:W2:Y:S07]  /*75a0*/  LDSM.16.M88.4 R188, [R242+0xe100] ;  /* 0x00e10000f2bc783b */ /* 0x000eae0000000200 */
[C---:B-1----:R-:W-:Y:S08]  /*75b0*/  HMMA.16816.F32.BF16 R4, R184.reuse, R192, R4 ;  /* 0x000000c0b804723c */ /* 0x042ff00000041804 */
[C---:B------:R-:W-:Y:S01]  /*75c0*/  HMMA.16816.F32.BF16 R8, R184.reuse, R194, R8 ;  /* 0x000000c2b808723c */ /* 0x040fe20000041808 */
[----:B------:R-:W-:Y:S07]  /*75d0*/  LDSM.16.M88.4 R192, [R232] ;  /* 0x00000000e8c0783b */ /* 0x000fee0000000200 */
[C---:B---3--:R-:W-:Y:S08]  /*75e0*/  HMMA.16816.F32.BF16 R12, R184.reuse, R196, R12 ;  /* 0x000000c4b80c723c */ /* 0x048ff0000004180c */
[C---:B------:R-:W-:Y:S01]  /*75f0*/  HMMA.16816.F32.BF16 R16, R184.reuse, R198, R16 ;  /* 0x000000c6b810723c */ /* 0x040fe20000041810 */
[----:B------:R-:W-:Y:S07]  /*7600*/  LDSM.16.M88.4 R196, [R232+0x800] ;  /* 0x00080000e8c4783b */ /* 0x000fee0000000200 */
[C---:B----4-:R-:W-:Y:S08]  /*7610*/  HMMA.16816.F32.BF16 R20, R184.reuse, R200, R20 ;  /* 0x000000c8b814723c */ /* 0x050ff00000041814 */
[C---:B------:R-:W-:Y:S01]  /*7620*/  HMMA.16816.F32.BF16 R24, R184.reuse, R202, R24 ;  /* 0x000000cab818723c */ /* 0x040fe20000041818 */
[----:B------:R-:W-:Y:S07]  /*7630*/  LDSM.16.M88.4 R200, [R232+0x1000] ;  /* 0x00100000e8c8783b */ /* 0x000fee0000000200 */
[C---:B--2---:R-:W-:Y:S08]  /*7640*/  HMMA.16816.F32.BF16 R28, R184.reuse, R204, R28 ;  /* 0x000000ccb81c723c */ /* 0x044ff0000004181c */
[C---:B------:R-:W-:Y:S01]  /*7650*/  HMMA.16816.F32.BF16 R32, R184.reuse, R206, R32 ;  /* 0x000000ceb820723c */ /* 0x040fe20000041820 */
[----:B------:R-:W-:Y:S07]  /*7660*/  LDSM.16.M88.4 R204, [R232+0x1800] ;  /* 0x00180000e8cc783b */ /* 0x000fee0000000200 */
[C---:B------:R-:W-:Y:S08]  /*7670*/  HMMA.16816.F32.BF16 R36, R184.reuse, R188, R36 ;  /* 0x000000bcb824723c */ /* 0x040ff00000041824 */
[C---:B------:R-:W-:Y:S01]  /*7680*/  HMMA.16816.F32.BF16 R40, R184.reuse, R190, R40 ;  /* 0x000000beb828723c */ /* 0x040fe20000041828 */
[----:B------:R-:W1:Y:S07]  /*7690*/  LDSM.16.M88.4 R188, [R241+0x18100] ;  /* 0x01810000f1bc783b */ /* 0x000e6e0000000200 */
        /* <DEDUP_REMOVED lines=246> */
[----:B-----5:R-:W-:-:S07]  /*8600*/  @P0 BRA `(.L_x_804) ;  /* 0xffffe2b000000947 */ /* 0x020fce000383ffff */
.L_x_803:
[----:B---3--:R-:W-:Y:S01]  /*8610*/  FMNMX.FTZ R184, R4, R180, !PT ;  /* 0x000000b404b87209 */ /* 0x008fe20007810000 */
        /* <DEDUP_REMOVED lines=51> */
[----:B------:R-:W-:Y:S01]  /*8950*/  SHFL.BFLY PT, R2, R184, 0x2, 0x1f ;  /* 0x0c401f00b8027f89 */ /* 0x000fe200000e0000 */
[----:B------:R-:W-:Y:S07]  /*8960*/  UIADD3 UR6, UR6, -0x1, URZ ;  /* 0xffffffff06067890 */ /* 0x000fee000fffe03f */
[----:B------:R-:W1:Y:S02]  /*8970*/  SHFL.BFLY PT, R0, R181, 0x2, 0x1f ;  /* 0x0c401f00b5007f89 */ /* 0x000e6400000e0000 */
[----:B-1----:R-:W-:Y:S02]  /*8980*/  FMNMX.FTZ R181, R181, R0, !PT ;  /* 0x00000000b5b57209 */ /* 0x002fe40007810000 */
[----:B------:R-:W-:Y:S04]  /*8990*/  FMNMX.FTZ R184, R184, R2, !PT ;  /* 0x00000002b8b87209 */ /* 0x000fe80007810000 */
[----:B------:R-:W1:Y:S08]  /*89a0*/  SHFL.BFLY PT, R0, R181, 0x1, 0x1f ;  /* 0x0c201f00b5007f89 */ /* 0x000e7000000e0000 */
[----:B------:R-:W2:Y:S01]  /*89b0*/  SHFL.BFLY PT, R2, R184, 0x1, 0x1f ;  /* 0x0c201f00b8027f89 */ /* 0x000ea200000e0000 */
[----:B-1----:R-:W-:Y:S05]  /*89c0*/  FMNMX.FTZ R0, R0, R181, !PT ;  /* 0x000000b500007209 */ /* 0x002fea0007810000 */
[C---:B------:R-:W-:Y:S02]  /*89d0*/  FMUL.FTZ R204, R0.reuse, c[0x0][0x2d0] ;  /* 0x0000b40000cc7a20 */ /* 0x040fe40000410000 */
[----:B------:R-:W-:Y:S01]  /*89e0*/  FADD.FTZ R3, -R0, R3 ;  /* 0x0000000300037221 */ /* 0x000fe20000010100 */
[----:B--2---:R-:W-:Y:S01]  /*89f0*/  FMNMX.FTZ R2, R184, R2, !PT ;  /* 0x00000002b8027209 */ /* 0x004fe20007810000 */
[--C-:B------:R-:W-:Y:S01]  /*8a00*/  FFMA.FTZ R197, R10, c[0x0][0x2d0], -R204.reuse ;  /* 0x0000b4000ac57a23 */ /* 0x100fe200000108cc */
[----:B------:R-:W1:Y:S01]  /*8a10*/  LDSM.16.MT88.4 R184, [R245+0x100] ;  /* 0x00010000f5b8783b */ /* 0x000e620000004200 */
[----:B------:R-:W-:Y:S02]  /*8a20*/  FFMA.FTZ R181, R11, c[0x0][0x2d0], -R204 ;  /* 0x0000b4000bb57a23 */ /* 0x000fe400000108cc */
[C---:B------:R-:W-:Y:S02]  /*8a30*/  FMUL.FTZ R205, R2.reuse, c[0x0][0x2d0] ;  /* 0x0000b40002cd7a20 */ /* 0x040fe40000410000 */
[----:B------:R-:W-:Y:S01]  /*8a40*/  FADD.FTZ R180, -R2, R180 ;  /* 0x000000b402b47221 */ /* 0x000fe20000010100 */
[----:B------:R-:W-:Y:S01]  /*8a50*/  MUFU.EX2 R197, R197 ;  /* 0x000000c500c57308 */ /* 0x000fe20000000800 */
[--C-:B------:R-:W-:Y:S02]  /*8a60*/  FFMA.FTZ R198, R8, c[0x0][0x2d0], -R205.reuse ;  /* 0x0000b40008c67a23 */ /* 0x100fe400000108cd */
[--C-:B------:R-:W-:Y:S02]  /*8a70*/  FFMA.FTZ R196, R9, c[0x0][0x2d0], -R205.reuse ;  /* 0x0000b40009c47a23 */ /* 0x100fe400000108cd */
[----:B------:R-:W-:Y:S02]  /*8a80*/  FMUL.FTZ R180, R180, c[0x0][0x2d0] ;  /* 0x0000b400b4b47a20 */ /* 0x000fe40000410000 */
[----:B------:R-:W-:Y:S02]  /*8a90*/  FMUL.FTZ R3, R3, c[0x0][0x2d0] ;  /* 0x0000b40003037a20 */ /* 0x000fe40000410000 */
[--C-:B------:R-:W-:Y:S01]  /*8aa0*/  FFMA.FTZ R203, R4, c[0x0][0x2d0], -R205.reuse ;  /* 0x0000b40004cb7a23 */ /* 0x100fe200000108cd */
[----:B------:R-:W-:Y:S01]  /*8ab0*/  MUFU.EX2 R198, R198 ;  /* 0x000000c600c67308 */ /* 0x000fe20000000800 */
[--C-:B------:R-:W-:Y:S02]  /*8ac0*/  FFMA.FTZ R200, R5, c[0x0][0x2d0], -R205.reuse ;  /* 0x0000b40005c87a23 */ /* 0x100fe400000108cd */
[--C-:B------:R-:W-:Y:S02]  /*8ad0*/  FFMA.FTZ R201, R6, c[0x0][0x2d0], -R204.reuse ;  /* 0x0000b40006c97a23 */ /* 0x100fe400000108cc */
[--C-:B------:R-:W-:Y:S02]  /*8ae0*/  FFMA.FTZ R199, R7, c[0x0][0x2d0], -R204.reuse ;  /* 0x0000b40007c77a23 */ /* 0x100fe400000108cc */
[--C-:B------:R-:W-:Y:S02]  /*8af0*/  FFMA.FTZ R206, R25, c[0x0][0x2d0], -R205.reuse ;  /* 0x0000b40019ce7a23 */ /* 0x100fe400000108cd */
[--C-:B------:R-:W-:Y:S01]  /*8b00*/  FFMA.FTZ R207, R26, c[0x0][0x2d0], -R204.reuse ;  /* 0x0000b4001acf7a23 */ /* 0x100fe200000108cc */
[----:B------:R-:W2:Y:S01]  /*8b10*/  MUFU.EX2 R180, R180 ;  /* 0x000000b400b47308 */ /* 0x000ea20000000800 */
[--C-:B------:R-:W-:Y:S02]  /*8b20*/  FFMA.FTZ R208, R27, c[0x0][0x2d0], -R204.reuse ;  /* 0x0000b4001bd07a23 */ /* 0x100fe400000108cc */
[--C-:B------:R-:W-:Y:S02]  /*8b30*/  FFMA.FTZ R209, R28, c[0x0][0x2d0], -R205.reuse ;  /* 0x0000b4001cd17a23 */ /* 0x100fe400000108cd */
[--C-:B------:R-:W-:Y:S02]  /*8b40*/  FFMA.FTZ R210, R29, c[0x0][0x2d0], -R205.reuse ;  /* 0x0000b4001dd27a23 */ /* 0x100fe400000108cd */
[--C-:B------:R-:W-:Y:S02]  /*8b50*/  FFMA.FTZ R211, R30, c[0x0][0x2d0], -R204.reuse ;  /* 0x0000b4001ed37a23 */ /* 0x100fe400000108cc */
[--C-:B------:R-:W-:Y:S01]  /*8b60*/  FFMA.FTZ R212, R31, c[0x0][0x2d0], -R204.reuse ;  /* 0x0000b4001fd47a23 */ /* 0x100fe200000108cc */
[----:B------:R-:W3:Y:S01]  /*8b70*/  MUFU.EX2 R3, R3 ;  /* 0x0000000300037308 */ /* 0x000ee20000000800 */
[----:B------:R-:W-:Y:S01]  /*8b80*/  LDSM.16.MT88.4 R28, [R238+0xa100] ;  /* 0x00a10000ee1c783b */ /* 0x000fe20000004200 */
[--C-:B------:R-:W-:Y:S02]  /*8b90*/  FFMA.FTZ R35, R35, c[0x0][0x2d0], -R204.reuse ;  /* 0x0000b40023237a23 */ /* 0x100fe400000108cc */
[--C-:B------:R-:W-:Y:S02]  /*8ba0*/  FFMA.FTZ R213, R32, c[0x0][0x2d0], -R205.reuse ;  /* 0x0000b40020d57a23 */ /* 0x100fe400000108cd */
[--C-:B------:R-:W-:Y:S02]  /*8bb0*/  FFMA.FTZ R214, R33, c[0x0][0x2d0], -R205.reuse ;  /* 0x0000b40021d67a23 */ /* 0x100fe400000108cd */
[--C-:B------:R-:W-:Y:S02]  /*8bc0*/  FFMA.FTZ R215, R34, c[0x0][0x2d0], -R204.reuse ;  /* 0x0000b40022d77a23 */ /* 0x100fe400000108cc */
[----:B------:R-:W-:Y:S01]  /*8bd0*/  MUFU.EX2 R203, R203 ;  /* 0x000000cb00cb7308 */ /* 0x000fe20000000800 */
[--C-:B------:R-:W-:Y:S02]  /*8be0*/  FFMA.FTZ R43, R43, c[0x0][0x2d0], -R204.reuse ;  /* 0x0000b4002b2b7a23 */ /* 0x100fe400000108cc */
[--C-:B------:R-:W-:Y:S02]  /*8bf0*/  FFMA.FTZ R36, R36, c[0x0][0x2d0], -R205.reuse ;  /* 0x0000b40024247a23 */ /* 0x100fe400000108cd */
[C---:B--2---:R-:W-:Y:S02]  /*8c00*/  FMUL.FTZ R4, R180.reuse, R176 ;  /* 0x000000b0b4047220 */ /* 0x044fe40000410000 */
[C---:B------:R-:W-:Y:S02]  /*8c10*/  FMUL.FTZ R5, R180.reuse, R177 ;  /* 0x000000b1b4057220 */ /* 0x040fe40000410000 */
[C---:B------:R-:W-:Y:S01]  /*8c20*/  FMUL.FTZ R8, R180.reuse, R172 ;  /* 0x000000acb4087220 */ /* 0x040fe20000410000 */
[----:B------:R-:W2:Y:S01]  /*8c30*/  MUFU.EX2 R200, R200 ;  /* 0x000000c800c87308 */ /* 0x000ea20000000800 */
[C---:B------:R-:W-:Y:S02]  /*8c40*/  FMUL.FTZ R9, R180.reuse, R173 ;  /* 0x000000adb4097220 */ /* 0x040fe40000410000 */
[C---:B------:R-:W-:Y:S02]  /*8c50*/  FMUL.FTZ R52, R180.reuse, R52 ;  /* 0x00000034b4347220 */ /* 0x040fe40000410000 */
[C---:B---3--:R-:W-:Y:S02]  /*8c60*/  FMUL.FTZ R6, R3.reuse, R178 ;  /* 0x000000b203067220 */ /* 0x048fe40000410000 */
[C---:B------:R-:W-:Y:S02]  /*8c70*/  FMUL.FTZ R7, R3.reuse, R179 ;  /* 0x000000b303077220 */ /* 0x040fe40000410000 */
[C---:B------:R-:W-:Y:S01]  /*8c80*/  FMUL.FTZ R10, R3.reuse, R174 ;  /* 0x000000ae030a7220 */ /* 0x040fe20000410000 */
[----:B------:R-:W3:Y:S01]  /*8c90*/  MUFU.EX2 R196, R196 ;  /* 0x000000c400c47308 */ /* 0x000ee20000000800 */
[C---:B------:R-:W-:Y:S02]  /*8ca0*/  FMUL.FTZ R11, R3.reuse, R175 ;  /* 0x000000af030b7220 */ /* 0x040fe40000410000 */
[----:B------:R-:W4:Y:S01]  /*8cb0*/  LDSM.16.MT88.4 R172, [R238+0x100] ;  /* 0x00010000eeac783b */ /* 0x000f220000004200 */
[C---:B------:R-:W-:Y:S02]  /*8cc0*/  FMUL.FTZ R53, R180.reuse, R53 ;  /* 0x00000035b4357220 */ /* 0x040fe40000410000 */
[C---:B------:R-:W-:Y:S02]  /*8cd0*/  FMUL.FTZ R54, R3.reuse, R54 ;  /* 0x0000003603367220 */ /* 0x040fe40000410000 */
[C---:B------:R-:W-:Y:S02]  /*8ce0*/  FMUL.FTZ R55, R3.reuse, R55 ;  /* 0x0000003703377220 */ /* 0x040fe40000410000 */
[----:B------:R-:W-:Y:S01]  /*8cf0*/  MUFU.EX2 R201, R201 ;  /* 0x000000c900c97308 */ /* 0x000fe20000000800 */
[C---:B------:R-:W-:Y:S02]  /*8d00*/  FMUL.FTZ R56, R180.reuse, R56 ;  /* 0x00000038b4387220 */ /* 0x040fe40000410000 */
[----:B------:R-:W-:Y:S01]  /*8d10*/  FMUL.FTZ R57, R180, R57 ;  /* 0x00000039b4397220 */ /* 0x000fe20000410000 */
[----:B--2---:R-:W-:Y:S01]  /*8d20*/  F2FP.BF16.PACK_AB R176, R200, R203 ;  /* 0x000000cbc8b0723e */ /* 0x004fe200000010ff */
[C---:B------:R-:W-:Y:S02]  /*8d30*/  FMUL.FTZ R58, R3.reuse, R58 ;  /* 0x0000003a033a7220 */ /* 0x040fe40000410000 */
[C---:B------:R-:W-:Y:S02]  /*8d40*/  FMUL.FTZ R59, R3.reuse, R59 ;  /* 0x0000003b033b7220 */ /* 0x040fe40000410000 */
[C---:B------:R-:W-:Y:S01]  /*8d50*/  FMUL.FTZ R60, R180.reuse, R60 ;  /* 0x0000003cb43c7220 */ /* 0x040fe20000410000 */
[----:B------:R-:W2:Y:S01]  /*8d60*/  MUFU.EX2 R199, R199 ;  /* 0x000000c700c77308 */ /* 0x000ea20000000800 */
[----:B------:R-:W-:Y:S02]  /*8d70*/  FMUL.FTZ R61, R180, R61 ;  /* 0x0000003db43d7220 */ /* 0x000fe40000410000 */
[C---:B------:R-:W-:Y:S01]  /*8d80*/  FMUL.FTZ R62, R3.reuse, R62 ;  /* 0x0000003e033e7220 */ /* 0x040fe20000410000 */
[----:B---3--:R-:W-:Y:S01]  /*8d90*/  F2FP.BF16.PACK_AB R178, R196, R198 ;  /* 0x000000c6c4b2723e */ /* 0x008fe200000010ff */
[C---:B------:R-:W-:Y:S02]  /*8da0*/  FMUL.FTZ R63, R3.reuse, R63 ;  /* 0x0000003f033f7220 */ /* 0x040fe40000410000 */
[C---:B------:R-:W-:Y:S02]  /*8db0*/  FMUL.FTZ R64, R180.reuse, R64 ;  /* 0x00000040b4407220 */ /* 0x040fe40000410000 */
[C---:B------:R-:W-:Y:S01]  /*8dc0*/  FMUL.FTZ R65, R180.reuse, R65 ;  /* 0x00000041b4417220 */ /* 0x040fe20000410000 */
[----:B------:R-:W3:Y:S01]  /*8dd0*/  MUFU.EX2 R181, R181 ;  /* 0x000000b500b57308 */ /* 0x000ee20000000800 */
        /* <DEDUP_REMOVED lines=8> */
[----:B--2---:R-:W-:Y:S01]  /*8e60*/  F2FP.BF16.PACK_AB R177, R199, R201 ;  /* 0x000000c9c7b1723e */ /* 0x004fe200000010ff */
[C---:B------:R-:W-:Y:S02]  /*8e70*/  FMUL.FTZ R73, R180.reuse, R73 ;  /* 0x00000049b4497220 */ /* 0x040fe40000410000 */
[C---:B------:R-:W-:Y:S02]  /*8e80*/  FMUL.FTZ R74, R3.reuse, R74 ;  /* 0x0000004a034a7220 */ /* 0x040fe40000410000 */
[----:B------:R-:W-:Y:S01]  /*8e90*/  FMUL.FTZ R75, R3, R75 ;  /* 0x0000004b034b7220 */ /* 0x000fe20000410000 */
[----:B------:R-:W-:Y:S01]  /*8ea0*/  MUFU.EX2 R206, R206 ;  /* 0x000000ce00ce7308 */ /* 0x000fe20000000800 */
[C---:B------:R-:W-:Y:S02]  /*8eb0*/  FMUL.FTZ R76, R180.reuse, R76 ;  /* 0x0000004cb44c7220 */ /* 0x040fe40000410000 */
[----:B------:R-:W-:Y:S01]  /*8ec0*/  FMUL.FTZ R77, R180, R77 ;  /* 0x0000004db44d7220 */ /* 0x000fe20000410000 */
[----:B---3--:R-:W-:Y:S01]  /*8ed0*/  F2FP.BF16.PACK_AB R179, R181, R197 ;  /* 0x000000c5b5b3723e */ /* 0x008fe200000010ff */
[--C-:B------:R-:W-:Y:S02]  /*8ee0*/  FFMA.FTZ R37, R37, c[0x0][0x2d0], -R205.reuse ;  /* 0x0000b40025257a23 */ /* 0x100fe400000108cd */
[--C-:B------:R-:W-:Y:S02]  /*8ef0*/  FFMA.FTZ R38, R38, c[0x0][0x2d0], -R204.reuse ;  /* 0x0000b40026267a23 */ /* 0x100fe400000108cc */
[--C-:B------:R-:W-:Y:S01]  /*8f00*/  FFMA.FTZ R39, R39, c[0x0][0x2d0], -R204.reuse ;  /* 0x0000b40027277a23 */ /* 0x100fe200000108cc */
[----:B------:R-:W-:Y:S01]  /*8f10*/  MUFU.EX2 R207, R207 ;  /* 0x000000cf00cf7308 */ /* 0x000fe20000000800 */
        /* <DEDUP_REMOVED lines=8> */
[C---:B------:R-:W-:Y:S04]  /*8fa0*/  HMMA.16816.F32.BF16 R52, R176.reuse, R188, R52 ;  /* 0x000000bcb034723c */ /* 0x040fe80000041834 */
[C---:B------:R-:W-:Y:S01]  /*8fb0*/  FMUL.FTZ R82, R3.reuse, R82 ;  /* 0x0000005203527220 */ /* 0x040fe20000410000 */
[----:B------:R-:W-:Y:S01]  /*8fc0*/  MUFU.EX2 R209, R209 ;  /* 0x000000d100d17308 */ /* 0x000fe20000000800 */
[C---:B------:R-:W-:Y:S02]  /*8fd0*/  FMUL.FTZ R83, R3.reuse, R83 ;  /* 0x0000005303537220 */ /* 0x040fe40000410000 */
[C---:B------:R-:W-:Y:S01]  /*8fe0*/  HMMA.16816.F32.BF16 R56, R176.reuse, R190, R56 ;  /* 0x000000beb038723c */ /* 0x040fe20000041838 */
[----:B------:R-:W2:Y:S03]  /*8ff0*/  LDSM.16.MT88.4 R188, [R240+0x3100] ;  /* 0x00310000f0bc783b */ /* 0x000ea60000004200 */
[C---:B------:R-:W-:Y:S02]  /*9000*/  FMUL.FTZ R84, R180.reuse, R84 ;  /* 0x00000054b4547220 */ /* 0x040fe40000410000 */
[C---:B------:R-:W-:Y:S01]  /*9010*/  FMUL.FTZ R85, R180.reuse, R85 ;  /* 0x00000055b4557220 */ /* 0x040fe20000410000 */
[----:B------:R-:W-:Y:S01]  /*9020*/  MUFU.EX2 R210, R210 ;  /* 0x000000d200d27308 */ /* 0x000fe20000000800 */
[C---:B------:R-:W-:Y:S04]  /*9030*/  HMMA.16816.F32.BF16 R60, R176.reuse, R192, R60 ;  /* 0x000000c0b03c723c */ /* 0x040fe8000004183c */
[C---:B------:R-:W-:Y:S02]  /*9040*/  FMUL.FTZ R86, R3.reuse, R86 ;  /* 0x0000005603567220 */ /* 0x040fe40000410000 */
[C---:B------:R-:W-:Y:S02]  /*9050*/  FMUL.FTZ R87, R3.reuse, R87 ;  /* 0x0000005703577220 */ /* 0x040fe40000410000 */
[C---:B------:R-:W-:Y:S01]  /*9060*/  HMMA.16816.F32.BF16 R64, R176.reuse, R194, R64 ;  /* 0x000000c2b040723c */ /* 0x040fe20000041840 */
[----:B------:R-:W-:Y:S03]  /*9070*/  MUFU.EX2 R211, R211 ;  /* 0x000000d300d37308 */ /* 0x000fe60000000800 */
[C---:B------:R-:W-:Y:S02]  /*9080*/  FMUL.FTZ R88, R180.reuse, R88 ;  /* 0x00000058b4587220 */ /* 0x040fe40000410000 */
[C---:B------:R-:W-:Y:S02]  /*9090*/  FMUL.FTZ R89, R180.reuse, R89 ;  /* 0x00000059b4597220 */ /* 0x040fe40000410000 */
[C---:B----4-:R-:W-:Y:S03]  /*90a0*/  HMMA.16816.F32.BF16 R68, R176.reuse, R172, R68 ;  /* 0x000000acb044723c */ /* 0x050fe60000041844 */
[----:B------:R-:W-:Y:S01]  /*90b0*/  MUFU.EX2 R212, R212 ;  /* 0x000000d400d47308 */ /* 0x000fe20000000800 */
[C---:B------:R-:W-:Y:S02]  /*90c0*/  FMUL.FTZ R90, R3.reuse, R90 ;  /* 0x0000005a035a7220 */ /* 0x040fe40000410000 */
[C---:B------:R-:W-:Y:S02]  /*90d0*/  FMUL.FTZ R91, R3.reuse, R91 ;  /* 0x0000005b035b7220 */ /* 0x040fe40000410000 */
[C---:B------:R-:W-:Y:S01]  /*90e0*/  HMMA.16816.F32.BF16 R72, R176.reuse, R174, R72 ;  /* 0x000000aeb048723c */ /* 0x040fe20000041848 */
[----:B------:R-:W3:Y:S03]  /*90f0*/  LDSM.16.MT88.4 R172, [R239+0x3100] ;  /* 0x00310000efac783b */ /* 0x000ee60000004200 */
[C---:B------:R-:W-:Y:S01]  /*9100*/  FMUL.FTZ R92, R180.reuse, R92 ;  /* 0x0000005cb45c7220 */ /* 0x040fe20000410000 */
[----:B------:R-:W-:Y:S01]  /*9110*/  MUFU.EX2 R213, R213 ;  /* 0x000000d500d57308 */ /* 0x000fe20000000800 */
[C---:B------:R-:W-:Y:S02]  /*9120*/  FMUL.FTZ R93, R180.reuse, R93 ;  /* 0x0000005db45d7220 */ /* 0x040fe40000410000 */
[C---:B-1----:R-:W-:Y:S04]  /*9130*/  HMMA.16816.F32.BF16 R76, R176.reuse, R184, R76 ;  /* 0x000000b8b04c723c */ /* 0x042fe8000004184c */
[C---:B------:R-:W-:Y:S02]  /*9140*/  FMUL.FTZ R94, R3.reuse, R94 ;  /* 0x0000005e035e7220 */ /* 0x040fe40000410000 */
[C---:B------:R-:W-:Y:S01]  /*9150*/  FMUL.FTZ R95, R3.reuse, R95 ;  /* 0x0000005f035f7220 */ /* 0x040fe20000410000 */
[----:B------:R-:W-:Y:S01]  /*9160*/  MUFU.EX2 R214, R214 ;  /* 0x000000d600d67308 */ /* 0x000fe20000000800 */
        /* <DEDUP_REMOVED lines=12> */
[C---:B---3--:R-:W-:Y:S03]  /*9230*/  HMMA.16816.F32.BF16 R92, R176.reuse, R172, R92 ;  /* 0x000000acb05c723c */ /* 0x048fe6000004185c */
[C---:B------:R-:W-:Y:S02]  /*9240*/  FMUL.FTZ R103, R3.reuse, R103 ;  /* 0x0000006703677220 */ /* 0x040fe40000410000 */
[C---:B------:R-:W-:Y:S02]  /*9250*/  FMUL.FTZ R104, R180.reuse, R104 ;  /* 0x00000068b4687220 */ /* 0x040fe40000410000 */
[C---:B------:R-:W-:Y:S01]  /*9260*/  FMUL.FTZ R105, R180.reuse, R105 ;  /* 0x00000069b4697220 */ /* 0x040fe20000410000 */
[C---:B------:R-:W-:Y:S01]  /*9270*/  HMMA.16816.F32.BF16 R96, R176.reuse, R174, R96 ;  /* 0x000000aeb060723c */ /* 0x040fe20000041860 */
[----:B------:R-:W3:Y:S03]  /*9280*/  LDSM.16.MT88.4 R172, [R240+0x6100] ;  /* 0x00610000f0ac783b */ /* 0x000ee60000004200 */
        /* <DEDUP_REMOVED lines=9> */
[C---:B------:R-:W-:Y:S04]  /*9320*/  FMUL.FTZ R112, R180.reuse, R112 ;  /* 0x00000070b4707220 */ /* 0x040fe80000410000 */
[C---:B------:R-:W-:Y:S01]  /*9330*/  FMUL.FTZ R113, R180.reuse, R113 ;  /* 0x00000071b4717220 */ /* 0x040fe20000410000 */
        /* <DEDUP_REMOVED lines=48> */
[----:B------:R-:W-:Y:S03]  /*9640*/  FMUL.FTZ R149, R180, R149 ;  /* 0x00000095b4957220 */ /* 0x000fe60000410000 */
[C---:B------:R-:W-:Y:S01]  /*9650*/  HMMA.16816.F32.BF16 R144, R176.reuse, R174, R144 ;  /* 0x000000aeb090723c */ /* 0x040fe20000041890 */
[----:B------:R-:W-:Y:S02]  /*9660*/  LDSM.16.MT88.4 R172, [R245+0x900] ;  /* 0x00090000f5ac783b */ /* 0x000fe40000004200 */
[C---:B------:R-:W-:Y:S02]  /*9670*/  FMUL.FTZ R150, R3.reuse, R150 ;  /* 0x0000009603967220 */ /* 0x040fe40000410000 */
[----:B------:R-:W-:Y:S02]  /*9680*/  FMUL.FTZ R151, R3, R151 ;  /* 0x0000009703977220 */ /* 0x000fe40000410000 */
[--C-:B------:R-:W-:Y:S02]  /*9690*/  FFMA.FTZ R192, R12, c[0x0][0x2d0], -R205.reuse ;  /* 0x0000b4000cc07a23 */ /* 0x100fe400000108cd */
[C---:B------:R-:W-:Y:S03]  /*96a0*/  FMUL.FTZ R12, R180.reuse, R168 ;  /* 0x000000a8b40c7220 */ /* 0x040fe60000410000 */
[C---:B-1----:R-:W-:Y:S01]  /*96b0*/  HMMA.16816.F32.BF16 R148, R176.reuse, R184, R148 ;  /* 0x000000b8b094723c */ /* 0x042fe20000041894 */
[----:B------:R-:W-:Y:S02]  /*96c0*/  MUFU.EX2 R192, R192 ;  /* 0x000000c000c07308 */ /* 0x000fe40000000800 */
[--C-:B------:R-:W-:Y:S02]  /*96d0*/  FFMA.FTZ R193, R13, c[0x0][0x2d0], -R205.reuse ;  /* 0x0000b4000dc17a23 */ /* 0x100fe400000108cd */
[----:B------:R-:W-:Y:S02]  /*96e0*/  FMUL.FTZ R13, R180, R169 ;  /* 0x000000a9b40d7220 */ /* 0x000fe40000410000 */
[--C-:B------:R-:W-:Y:S02]  /*96f0*/  FFMA.FTZ R194, R14, c[0x0][0x2d0], -R204.reuse ;  /* 0x0000b4000ec27a23 */ /* 0x100fe400000108cc */
[----:B------:R-:W-:Y:S02]  /*9700*/  FMUL.FTZ R14, R3, R170 ;  /* 0x000000aa030e7220 */ /* 0x000fe40000410000 */
[----:B------:R-:W1:Y:S01]  /*9710*/  MUFU.EX2 R193, R193 ;  /* 0x000000c100c17308 */ /* 0x000e620000000800 */
[--C-:B------:R-:W-:Y:S02]  /*9720*/  FFMA.FTZ R195, R15, c[0x0][0x2d0], -R204.reuse ;  /* 0x0000b4000fc37a23 */ /* 0x100fe400000108cc */
[C---:B------:R-:W-:Y:S02]  /*9730*/  FMUL.FTZ R15, R3.reuse, R171 ;  /* 0x000000ab030f7220 */ /* 0x040fe40000410000 */
[----:B------:R-:W3:Y:S01]  /*9740*/  LDSM.16.MT88.4 R168, [R238+0x9100] ;  /* 0x00910000eea8783b */ /* 0x000ee20000004200 */
[C---:B------:R-:W-:Y:S02]  /*9750*/  FMUL.FTZ R152, R180.reuse, R152 ;  /* 0x00000098b4987220 */ /* 0x040fe40000410000 */
[C---:B------:R-:W-:Y:S02]  /*9760*/  FMUL.FTZ R153, R180.reuse, R153 ;  /* 0x00000099b4997220 */ /* 0x040fe40000410000 */
[C---:B------:R-:W-:Y:S01]  /*9770*/  HMMA.16816.F32.BF16 R12, R176.reuse, R186, R12 ;  /* 0x000000bab00c723c */ /* 0x040fe2000004180c */
[----:B------:R-:W-:Y:S02]  /*9780*/  MUFU.EX2 R194, R194 ;  /* 0x000000c200c27308 */ /* 0x000fe40000000800 */
[C---:B------:R-:W-:Y:S01]  /*9790*/  FMUL.FTZ R154, R3.reuse, R154 ;  /* 0x0000009a039a7220 */ /* 0x040fe20000410000 */
[----:B------:R-:W4:Y:S01]  /*97a0*/  LDSM.16.MT88.4 R184, [R240+0x900] ;  /* 0x00090000f0b8783b */ /* 0x000f220000004200 */
[C---:B------:R-:W-:Y:S02]  /*97b0*/  FMUL.FTZ R155, R3.reuse, R155 ;  /* 0x0000009b039b7220 */ /* 0x040fe40000410000 */
[C---:B------:R-:W-:Y:S02]  /*97c0*/  FMUL.FTZ R156, R180.reuse, R156 ;  /* 0x0000009cb49c7220 */ /* 0x040fe40000410000 */
[C---:B------:R-:W-:Y:S02]  /*97d0*/  FMUL.FTZ R157, R180.reuse, R157 ;  /* 0x0000009db49d7220 */ /* 0x040fe40000410000 */
[----:B------:R-:W5:Y:S01]  /*97e0*/  MUFU.EX2 R195, R195 ;  /* 0x000000c300c37308 */ /* 0x000f620000000800 */
[C---:B--2---:R-:W-:Y:S03]  /*97f0*/  HMMA.16816.F32.BF16 R152, R176.reuse, R188, R152 ;  /* 0x000000bcb098723c */ /* 0x044fe60000041898 */
[C---:B------:R-:W-:Y:S02]  /*9800*/  FMUL.FTZ R158, R3.reuse, R158 ;  /* 0x0000009e039e7220 */ /* 0x040fe40000410000 */
[----:B------:R-:W-:Y:S02]  /*9810*/  FMUL.FTZ R159, R3, R159 ;  /* 0x0000009f039f7220 */ /* 0x000fe40000410000 */
[C---:B------:R-:W-:Y:S02]  /*9820*/  FMUL.FTZ R160, R180.reuse, R160 ;  /* 0x000000a0b4a07220 */ /* 0x040fe40000410000 */
[----:B------:R-:W-:Y:S03]  /*9830*/  FMUL.FTZ R161, R180, R161 ;  /* 0x000000a1b4a17220 */ /* 0x000fe60000410000 */
[C---:B------:R-:W-:Y:S03]  /*9840*/  HMMA.16816.F32.BF16 R156, R176.reuse, R190, R156 ;  /* 0x000000beb09c723c */ /* 0x040fe6000004189c */
[--C-:B------:R-:W-:Y:S02]  /*9850*/  FFMA.FTZ R17, R17, c[0x0][0x2d0], -R205.reuse ;  /* 0x0000b40011117a23 */ /* 0x100fe400000108cd */
[--C-:B------:R-:W-:Y:S02]  /*9860*/  FFMA.FTZ R202, R16, c[0x0][0x2d0], -R205.reuse ;  /* 0x0000b40010ca7a23 */ /* 0x100fe400000108cd */
[----:B------:R2:W-:Y:S01]  /*9870*/  MUFU.EX2 R188, R17 ;  /* 0x0000001100bc7308 */ /* 0x0005e20000000800 */
[--C-:B------:R-:W-:Y:S04]  /*9880*/  FFMA.FTZ R189, R18, c[0x0][0x2d0], -R204.reuse ;  /* 0x0000b40012bd7a23 */ /* 0x100fe800000108cc */
[--C-:B------:R-:W-:Y:S02]  /*9890*/  FFMA.FTZ R190, R19, c[0x0][0x2d0], -R204.reuse ;  /* 0x0000b40013be7a23 */ /* 0x100fe400000108cc */
[C---:B------:R-:W-:Y:S02]  /*98a0*/  FMUL.FTZ R162, R3.reuse, R162 ;  /* 0x000000a203a27220 */ /* 0x040fe40000410000 */
[----:B------:R-:W-:Y:S01]  /*98b0*/  FMUL.FTZ R163, R3, R163 ;  /* 0x000000a303a37220 */ /* 0x000fe20000410000 */
[----:B------:R-:W4:Y:S01]  /*98c0*/  MUFU.EX2 R202, R202 ;  /* 0x000000ca00ca7308 */ /* 0x000f220000000800 */
[----:B------:R-:W-:Y:S01]  /*98d0*/  FMUL.FTZ R16, R180, R164 ;  /* 0x000000a4b4107220 */ /* 0x000fe20000410000 */
[----:B-1----:R-:W-:Y:S01]  /*98e0*/  F2FP.BF16.PACK_AB R164, R193, R192 ;  /* 0x000000c0c1a4723e */ /* 0x002fe200000010ff */
[C---:B------:R-:W-:Y:S02]  /*98f0*/  FMUL.FTZ R18, R3.reuse, R166 ;  /* 0x000000a603127220 */ /* 0x040fe40000410000 */
[----:B------:R-:W-:Y:S01]  /*9900*/  FMUL.FTZ R19, R3, R167 ;  /* 0x000000a703137220 */ /* 0x000fe20000410000 */
[C---:B---3--:R-:W-:Y:S03]  /*9910*/  HMMA.16816.F32.BF16 R160, R176.reuse, R168, R160 ;  /* 0x000000a8b0a0723c */ /* 0x048fe600000418a0 */
[--C-:B------:R-:W-:Y:S01]  /*9920*/  FFMA.FTZ R41, R41, c[0x0][0x2d0], -R205.reuse ;  /* 0x0000b40029297a23 */ /* 0x100fe200000108cd */
[----:B------:R-:W-:Y:S01]  /*9930*/  MUFU.EX2 R189, R189 ;  /* 0x000000bd00bd7308 */ /* 0x000fe20000000800 */
[--C-:B------:R-:W-:Y:S02]  /*9940*/  FFMA.FTZ R42, R42, c[0x0][0x2d0], -R204.reuse ;  /* 0x0000b4002a2a7a23 */ /* 0x100fe400000108cc */
[--C-:B------:R-:W-:Y:S02]  /*9950*/  FFMA.FTZ R40, R40, c[0x0][0x2d0], -R205.reuse ;  /* 0x0000b40028287a23 */ /* 0x100fe400000108cd */
[----:B--2---:R-:W-:Y:S03]  /*9960*/  FMUL.FTZ R17, R180, R165 ;  /* 0x000000a5b4117220 */ /* 0x004fe60000410000 */
[----:B-----5:R-:W-:Y:S01]  /*9970*/  F2FP.BF16.PACK_AB R165, R195, R194 ;  /* 0x000000c2c3a5723e */ /* 0x020fe200000010ff */
[--C-:B------:R-:W-:Y:S01]  /*9980*/  FFMA.FTZ R45, R45, c[0x0][0x2d0], -R205.reuse ;  /* 0x0000b4002d2d7a23 */ /* 0x100fe200000108cd */
[----:B------:R-:W1:Y:S01]  /*9990*/  MUFU.EX2 R190, R190 ;  /* 0x000000be00be7308 */ /* 0x000e620000000800 */
[--C-:B------:R-:W-:Y:S01]  /*99a0*/  FFMA.FTZ R191, R23, c[0x0][0x2d0], -R204.reuse ;  /* 0x0000b40017bf7a23 */ /* 0x100fe200000108cc */
[----:B------:R-:W-:Y:S01]  /*99b0*/  HMMA.16816.F32.BF16 R16, R176, R170, R16 ;  /* 0x000000aab010723c */ /* 0x000fe20000041810 */
[----:B------:R-:W2:Y:S02]  /*99c0*/  LDSM.16.MT88.4 R168, [R239+0x900] ;  /* 0x00090000efa8783b */ /* 0x000ea40000004200 */
[----:B----4-:R-:W-:Y:S01]  /*99d0*/  F2FP.BF16.PACK_AB R166, R188, R202 ;  /* 0x000000cabca6723e */ /* 0x010fe200000010ff */
[--C-:B------:R-:W-:Y:S01]  /*99e0*/  FFMA.FTZ R46, R46, c[0x0][0x2d0], -R204.reuse ;  /* 0x0000b4002e2e7a23 */ /* 0x100fe200000108cc */
[----:B------:R-:W-:Y:S01]  /*99f0*/  F2FP.BF16.PACK_AB R23, R208, R207 ;  /* 0x000000cfd017723e */ /* 0x000fe200000010ff */
[--C-:B------:R-:W-:Y:S02]  /*9a00*/  FFMA.FTZ R50, R50, c[0x0][0x2d0], -R204.reuse ;  /* 0x0000b40032327a23 */ /* 0x100fe400000108cc */
[----:B------:R-:W-:Y:S01]  /*9a10*/  MUFU.EX2 R191, R191 ;  /* 0x000000bf00bf7308 */ /* 0x000fe20000000800 */
[----:B------:R-:W-:Y:S09]  /*9a20*/  LDSM.16.MT88.4 R176, [R245+0x3900] ;  /* 0x00390000f5b0783b */ /* 0x000ff20000004200 */
[----:B------:R-:W-:Y:S01]  /*9a30*/  MUFU.EX2 R46, R46 ;  /* 0x0000002e002e7308 */ /* 0x000fe20000000800 */
[----:B-1----:R-:W-:Y:S09]  /*9a40*/  F2FP.BF16.PACK_AB R167, R190, R189 ;  /* 0x000000bdbea7723e */ /* 0x002ff200000010ff */
[----:B------:R-:W-:Y:S01]  /*9a50*/  MUFU.EX2 R50, R50 ;  /* 0x0000003200327308 */ /* 0x000fe20000000800 */
[C---:B------:R-:W-:Y:S08]  /*9a60*/  HMMA.16816.F32.BF16 R4, R164.reuse, R172, R4 ;  /* 0x000000aca404723c */ /* 0x040ff00000041804 */
[C---:B------:R-:W-:Y:S01]  /*9a70*/  HMMA.16816.F32.BF16 R8, R164.reuse, R174, R8 ;  /* 0x000000aea408723c */ /* 0x040fe20000041808 */
[----:B------:R-:W1:Y:S07]  /*9a80*/  LDSM.16.MT88.4 R172, [R238+0x900] ;  /* 0x00090000eeac783b */ /* 0x000e6e0000004200 */
[C---:B------:R-:W-:Y:S07]  /*9a90*/  HMMA.16816.F32.BF16 R52, R164.reuse, R184, R52 ;  /* 0x000000b8a434723c */ /* 0x040fee0000041834 */
[--C-:B------:R-:W-:Y:S01]  /*9aa0*/  FFMA.FTZ R184, R20, c[0x0][0x2d0], -R205.reuse ;  /* 0x0000b40014b87a23 */ /* 0x100fe200000108cd */
[C---:B------:R-:W-:Y:S04]  /*9ab0*/  HMMA.16816.F32.BF16 R56, R164.reuse, R186, R56 ;  /* 0x000000baa438723c */ /* 0x040fe80000041838 */
[--C-:B------:R-:W-:Y:S01]  /*9ac0*/  FFMA.FTZ R185, R21, c[0x0][0x2d0], -R205.reuse ;  /* 0x0000b40015b97a23 */ /* 0x100fe200000108cd */
[----:B------:R-:W-:Y:S02]  /*9ad0*/  MUFU.EX2 R184, R184 ;  /* 0x000000b800b87308 */ /* 0x000fe40000000800 */
[--C-:B------:R-:W-:Y:S01]  /*9ae0*/  FFMA.FTZ R186, R24, c[0x0][0x2d0], -R205.reuse ;  /* 0x0000b40018ba7a23 */ /* 0x100fe200000108cd */
[C---:B--2---:R-:W-:Y:S01]  /*9af0*/  HMMA.16816.F32.BF16 R60, R164.reuse, R168, R60 ;  /* 0x000000a8a43c723c */ /* 0x044fe2000004183c */
[----:B------:R-:W-:Y:S03]  /*9b00*/  LDSM.16.MT88.4 R24, [R240+0x1100] ;  /* 0x00110000f018783b */ /* 0x000fe60000004200 */
[--C-:B------:R-:W-:Y:S03]  /*9b10*/  FFMA.FTZ R187, R22, c[0x0][0x2d0], -R204.reuse ;  /* 0x0000b40016bb7a23 */ /* 0x100fe600000108cc */
[----:B------:R-:W2:Y:S01]  /*9b20*/  MUFU.EX2 R185, R185 ;  /* 0x000000b900b97308 */ /* 0x000ea20000000800 */
[C---:B------:R-:W-:Y:S01]  /*9b30*/  HMMA.16816.F32.BF16 R64, R164.reuse, R170, R64 ;  /* 0x000000aaa440723c */ /* 0x040fe20000041840 */
[----:B------:R-:W3:Y:S07]  /*9b40*/  LDSM.16.MT88.4 R168, [R240+0x3900] ;  /* 0x00390000f0a8783b */ /* 0x000eee0000004200 */
[C---:B-1----:R-:W-:Y:S01]  /*9b50*/  HMMA.16816.F32.BF16 R68, R164.reuse, R172, R68 ;  /* 0x000000aca444723c */ /* 0x042fe20000041844 */
[----:B------:R-:W1:Y:S07]  /*9b60*/  MUFU.EX2 R187, R187 ;  /* 0x000000bb00bb7308 */ /* 0x000e6e0000000800 */
[C---:B------:R-:W-:Y:S01]  /*9b70*/  HMMA.16816.F32.BF16 R72, R164.reuse, R174, R72 ;  /* 0x000000aea448723c */ /* 0x040fe20000041848 */
[----:B------:R-:W4:Y:S02]  /*9b80*/  LDSM.16.MT88.4 R172, [R239+0x3900] ;  /* 0x00390000efac783b */ /* 0x000f240000004200 */
[----:B------:R-:W5:Y:S01]  /*9b90*/  MUFU.EX2 R186, R186 ;  /* 0x000000ba00ba7308 */ /* 0x000f620000000800 */
[----:B--2---:R-:W-:Y:S04]  /*9ba0*/  F2FP.BF16.PACK_AB R20, R185, R184 ;  /* 0x000000b8b914723e */ /* 0x004fe800000010ff */
[C---:B------:R-:W-:Y:S08]  /*9bb0*/  HMMA.16816.F32.BF16 R76, R164.reuse, R176, R76 ;  /* 0x000000b0a44c723c */ /* 0x040ff0000004184c */
[C---:B------:R-:W-:Y:S01]  /*9bc0*/  HMMA.16816.F32.BF16 R80, R164.reuse, R178, R80 ;  /* 0x000000b2a450723c */ /* 0x040fe20000041850 */
[----:B------:R-:W2:Y:S03]  /*9bd0*/  LDSM.16.MT88.4 R176, [R238+0x3900] ;  /* 0x00390000eeb0783b */ /* 0x000ea60000004200 */
[----:B-1----:R-:W-:Y:S04]  /*9be0*/  F2FP.BF16.PACK_AB R21, R191, R187 ;  /* 0x000000bbbf15723e */ /* 0x002fe800000010ff */
[C---:B---3--:R-:W-:Y:S04]  /*9bf0*/  HMMA.16816.F32.BF16 R84, R164.reuse, R168, R84 ;  /* 0x000000a8a454723c */ /* 0x048fe80000041854 */
[----:B-----5:R-:W-:Y:S04]  /*9c00*/  F2FP.BF16.PACK_AB R22, R206, R186 ;  /* 0x000000bace16723e */ /* 0x020fe800000010ff */
[C---:B------:R-:W-:Y:S01]  /*9c10*/  HMMA.16816.F32.BF16 R88, R164.reuse, R170, R88 ;  /* 0x000000aaa458723c */ /* 0x040fe20000041858 */
[----:B------:R-:W1:Y:S07]  /*9c20*/  LDSM.16.MT88.4 R168, [R245+0x6900] ;  /* 0x00690000f5a8783b */ /* 0x000e6e0000004200 */
[C---:B----4-:R-:W-:Y:S08]  /*9c30*/  HMMA.16816.F32.BF16 R92, R164.reuse, R172, R92 ;  /* 0x000000aca45c723c */ /* 0x050ff0000004185c */
        /* <DEDUP_REMOVED lines=25> */
[----:B------:R-:W-:Y:S07]  /*9dd0*/  LDSM.16.MT88.4 R168, [R238+0x1100] ;  /* 0x00110000eea8783b */ /* 0x000fee0000004200 */
[C---:B---3--:R-:W-:Y:S01]  /*9de0*/  HMMA.16816.F32.BF16 R160, R164.reuse, R172, R160 ;  /* 0x000000aca4a0723c */ /* 0x048fe200000418a0 */
[----:B------:R-:W3:Y:S01]  /*9df0*/  LDL.LU R172, [R1+0x28] ;  /* 0x0000280001ac7983 */ /* 0x000ee20000300800 */
[----:B------:R1:W-:Y:S06]  /*9e00*/  MUFU.EX2 R173, R42 ;  /* 0x0000002a00ad7308 */ /* 0x0003ec0000000800 */
[----:B------:R-:W-:Y:S01]  /*9e10*/  HMMA.16816.F32.BF16 R16, R164, R174, R16 ;  /* 0x000000aea410723c */ /* 0x000fe20000041810 */
[----:B------:R-:W4:Y:S03]  /*9e20*/  LDSM.16.MT88.4 R164, [R239+0x1100] ;  /* 0x00110000efa4783b */ /* 0x000f260000004200 */
[----:B------:R5:W5:Y:S04]  /*9e30*/  MUFU.EX2 R175, R41 ;  /* 0x0000002900af7308 */ /* 0x000b680000000800 */
[C---:B--2---:R-:W-:Y:S06]  /*9e40*/  HMMA.16816.F32.BF16 R4, R20.reuse, R176, R4 ;  /* 0x000000b01404723c */ /* 0x044fec0000041804 */
[----:B------:R-:W-:Y:S02]  /*9e50*/  MUFU.EX2 R177, R36 ;  /* 0x0000002400b17308 */ /* 0x000fe40000000800 */
[C---:B------:R-:W-:Y:S04]  /*9e60*/  HMMA.16816.F32.BF16 R8, R20.reuse, R178, R8 ;  /* 0x000000b21408723c */ /* 0x040fe80000041808 */
[--C-:B-1----:R-:W-:Y:S02]  /*9e70*/  FFMA.FTZ R42, R47, c[0x0][0x2d0], -R204.reuse ;  /* 0x0000b4002f2a7a23 */ /* 0x102fe400000108cc */
[----:B------:R-:W-:Y:S02]  /*9e80*/  FFMA.FTZ R204, R51, c[0x0][0x2d0], -R204 ;  /* 0x0000b40033cc7a23 */ /* 0x000fe400000108cc */
[C---:B------:R-:W-:Y:S01]  /*9e90*/  HMMA.16816.F32.BF16 R52, R20.reuse, R24, R52 ;  /* 0x000000181434723c */ /* 0x040fe20000041834 */
[----:B------:R-:W-:Y:S03]  /*9ea0*/  MUFU.EX2 R179, R37 ;  /* 0x0000002500b37308 */ /* 0x000fe60000000800 */
[--C-:B-----5:R-:W-:Y:S01]  /*9eb0*/  FFMA.FTZ R41, R44, c[0x0][0x2d0], -R205.reuse ;  /* 0x0000b4002c297a23 */ /* 0x120fe200000108cd */
[----:B------:R-:W-:Y:S03]  /*9ec0*/  MOV R51, R175 ;  /* 0x000000af00337202 */ /* 0x000fe60000000f00 */
[C---:B------:R-:W-:Y:S01]  /*9ed0*/  HMMA.16816.F32.BF16 R56, R20.reuse, R26, R56 ;  /* 0x0000001a1438723c */ /* 0x040fe20000041838 */
[----:B------:R-:W1:Y:S02]  /*9ee0*/  LDSM.16.MT88.4 R24, [R245+0x4100] ;  /* 0x00410000f518783b */ /* 0x000e640000004200 */
[----:B------:R2:W-:Y:S05]  /*9ef0*/  MUFU.EX2 R44, R43 ;  /* 0x0000002b002c7308 */ /* 0x0005ea0000000800 */
[C---:B----4-:R-:W-:Y:S05]  /*9f00*/  HMMA.16816.F32.BF16 R60, R20.reuse, R164, R60 ;  /* 0x000000a4143c723c */ /* 0x050fea000004183c */
[----:B------:R-:W-:Y:S03]  /*9f10*/  MUFU.EX2 R176, R38 ;  /* 0x0000002600b07308 */ /* 0x000fe60000000800 */
[C---:B------:R-:W-:Y:S01]  /*9f20*/  HMMA.16816.F32.BF16 R64, R20.reuse, R166, R64 ;  /* 0x000000a61440723c */ /* 0x040fe20000041840 */
[----:B------:R-:W4:Y:S06]  /*9f30*/  LDSM.16.MT88.4 R164, [R240+0x4100] ;  /* 0x00410000f0a4783b */ /* 0x000f2c0000004200 */
[----:B------:R5:W-:Y:S01]  /*9f40*/  MUFU.EX2 R178, R39 ;  /* 0x0000002700b27308 */ /* 0x000be20000000800 */
[C---:B------:R-:W-:Y:S01]  /*9f50*/  HMMA.16816.F32.BF16 R68, R20.reuse, R168, R68 ;  /* 0x000000a81444723c */ /* 0x040fe20000041844 */
[----:B--2---:R-:W2:Y:S07]  /*9f60*/  LDL.LU R43, [R1+0x24] ;  /* 0x00002400012b7983 */ /* 0x004eae0000300800 */
[C---:B------:R-:W-:Y:S01]  /*9f70*/  HMMA.16816.F32.BF16 R72, R20.reuse, R170, R72 ;  /* 0x000000aa1448723c */ /* 0x040fe20000041848 */
[----:B------:R-:W4:Y:S01]  /*9f80*/  LDSM.16.MT88.4 R168, [R239+0x4100] ;  /* 0x00410000efa8783b */ /* 0x000f220000004200 */
[----:B------:R-:W-:Y:S06]  /*9f90*/  MUFU.EX2 R47, R45 ;  /* 0x0000002d002f7308 */ /* 0x000fec0000000800 */
[C---:B-1----:R-:W-:Y:S04]  /*9fa0*/  HMMA.16816.F32.BF16 R76, R20.reuse, R24, R76 ;  /* 0x00000018144c723c */ /* 0x042fe8000004184c */
[----:B------:R-:W1:Y:S01]  /*9fb0*/  MUFU.EX2 R45, R42 ;  /* 0x0000002a002d7308 */ /* 0x000e620000000800 */
[----:B-----5:R-:W-:Y:S03]  /*9fc0*/  LDSM.16.MT88.4 R36, [R239+0x2100] ;  /* 0x00210000ef24783b */ /* 0x020fe60000004200 */
[C---:B------:R-:W-:Y:S05]  /*9fd0*/  HMMA.16816.F32.BF16 R80, R20.reuse, R26, R80 ;  /* 0x0000001a1450723c */ /* 0x040fea0000041850 */
[----:B------:R-:W5:Y:S01]  /*9fe0*/  LDSM.16.MT88.4 R24, [R238+0x4100] ;  /* 0x00410000ee18783b */ /* 0x000f620000004200 */
[----:B------:R-:W1:Y:S02]  /*9ff0*/  MUFU.EX2 R204, R204 ;  /* 0x000000cc00cc7308 */ /* 0x000e640000000800 */
[C---:B----4-:R-:W-:Y:S08]  /*a000*/  HMMA.16816.F32.BF16 R84, R20.reuse, R164, R84 ;  /* 0x000000a41454723c */ /* 0x050ff00000041854 */
[C---:B------:R-:W-:Y:S01]  /*a010*/  HMMA.16816.F32.BF16 R88, R20.reuse, R166, R88 ;  /* 0x000000a61458723c */ /* 0x040fe20000041858 */
[----:B------:R-:W4:Y:S07]  /*a020*/  LDSM.16.MT88.4 R164, [R245+0x7100] ;  /* 0x00710000f5a4783b */ /* 0x000f2e0000004200 */
[C---:B------:R-:W-:Y:S08]  /*a030*/  HMMA.16816.F32.BF16 R92, R20.reuse, R168, R92 ;  /* 0x000000a8145c723c */ /* 0x040ff0000004185c */
[C---:B------:R-:W-:Y:S01]  /*a040*/  HMMA.16816.F32.BF16 R96, R20.reuse, R170, R96 ;  /* 0x000000aa1460723c */ /* 0x040fe20000041860 */
[----:B------:R-:W1:Y:S07]  /*a050*/  LDSM.16.MT88.4 R168, [R240+0x7100] ;  /* 0x00710000f0a8783b */ /* 0x000e6e0000004200 */
[C---:B-----5:R-:W-:Y:S08]  /*a060*/  HMMA.16816.F32.BF16 R100, R20.reuse, R24, R100 ;  /* 0x000000181464723c */ /* 0x060ff00000041864 */
[C---:B------:R-:W-:Y:S01]  /*a070*/  HMMA.16816.F32.BF16 R104, R20.reuse, R26, R104 ;  /* 0x0000001a1468723c */ /* 0x040fe20000041868 */
[----:B------:R-:W5:Y:S07]  /*a080*/  LDSM.16.MT88.4 R24, [R239+0x7100] ;  /* 0x00710000ef18783b */ /* 0x000f6e0000004200 */
[C---:B----4-:R-:W-:Y:S08]  /*a090*/  HMMA.16816.F32.BF16 R108, R20.reuse, R164, R108 ;  /* 0x000000a4146c723c */ /* 0x050ff0000004186c */
[C---:B------:R-:W-:Y:S01]  /*a0a0*/  HMMA.16816.F32.BF16 R112, R20.reuse, R166, R112 ;  /* 0x000000a61470723c */ /* 0x040fe20000041870 */
[----:B------:R-:W4:Y:S07]  /*a0b0*/  LDSM.16.MT88.4 R164, [R238+0x7100] ;  /* 0x00710000eea4783b */ /* 0x000f2e0000004200 */
[C---:B-1----:R-:W-:Y:S08]  /*a0c0*/  HMMA.16816.F32.BF16 R116, R20.reuse, R168, R116 ;  /* 0x000000a81474723c */ /* 0x042ff00000041874 */
        /* <DEDUP_REMOVED lines=8> */
[C---:B-1----:R-:W-:Y:S01]  /*a150*/  HMMA.16816.F32.BF16 R140, R20.reuse, R168, R140 ;  /* 0x000000a8148c723c */ /* 0x042fe2000004188c */
[----:B------:R1:W-:Y:S07]  /*a160*/  MUFU.EX2 R169, R35 ;  /* 0x0000002300a97308 */ /* 0x0003ee0000000800 */
[C---:B------:R-:W-:Y:S03]  /*a170*/  HMMA.16816.F32.BF16 R144, R20.reuse, R170, R144 ;  /* 0x000000aa1490723c */ /* 0x040fe60000041890 */
[----:B------:R1:W-:Y:S05]  /*a180*/  MUFU.EX2 R168, R40 ;  /* 0x0000002800a87308 */ /* 0x0003ea0000000800 */
[C---:B-----5:R-:W-:Y:S08]  /*a190*/  HMMA.16816.F32.BF16 R148, R20.reuse, R24, R148 ;  /* 0x000000181494723c */ /* 0x060ff00000041894 */
[C---:B------:R-:W-:Y:S01]  /*a1a0*/  HMMA.16816.F32.BF16 R12, R20.reuse, R26, R12 ;  /* 0x0000001a140c723c */ /* 0x040fe2000004180c */
[----:B------:R-:W5:Y:S07]  /*a1b0*/  LDSM.16.MT88.4 R24, [R245+0x1900] ;  /* 0x00190000f518783b */ /* 0x000f6e0000004200 */
[C---:B----4-:R-:W-:Y:S01]  /*a1c0*/  HMMA.16816.F32.BF16 R152, R20.reuse, R164, R152 ;  /* 0x000000a41498723c */ /* 0x050fe20000041898 */
[----:B-1----:R-:W1:Y:S03]  /*a1d0*/  LDSM.16.MT88.4 R32, [R240+0x1900] ;  /* 0x00190000f020783b */ /* 0x002e660000004200 */
[--C-:B------:R-:W-:Y:S02]  /*a1e0*/  FFMA.FTZ R40, R48, c[0x0][0x2d0], -R205.reuse ;  /* 0x0000b40030287a23 */ /* 0x100fe400000108cd */
[----:B------:R-:W4:Y:S01]  /*a1f0*/  MUFU.EX2 R48, R41 ;  /* 0x0000002900307308 */ /* 0x000f220000000800 */
[----:B------:R-:W-:Y:S01]  /*a200*/  FFMA.FTZ R205, R49, c[0x0][0x2d0], -R205 ;  /* 0x0000b40031cd7a23 */ /* 0x000fe200000108cd */
[C---:B------:R-:W-:Y:S04]  /*a210*/  HMMA.16816.F32.BF16 R156, R20.reuse, R166, R156 ;  /* 0x000000a6149c723c */ /* 0x040fe8000004189c */
[----:B------:R-:W-:Y:S03]  /*a220*/  F2FP.BF16.PACK_AB R165, R45, R46 ;  /* 0x0000002e2da5723e */ /* 0x000fe600000010ff */
[----:B------:R-:W-:Y:S01]  /*a230*/  F2FP.BF16.PACK_AB R167, R204, R50 ;  /* 0x00000032cca7723e */ /* 0x000fe200000010ff */
[C---:B------:R-:W-:Y:S01]  /*a240*/  HMMA.16816.F32.BF16 R160, R20.reuse, R28, R160 ;  /* 0x0000001c14a0723c */ /* 0x040fe200000418a0 */
[----:B------:R-:W-:Y:S07]  /*a250*/  MUFU.EX2 R49, R40 ;  /* 0x0000002800317308 */ /* 0x000fee0000000800 */
[----:B------:R-:W-:Y:S01]  /*a260*/  HMMA.16816.F32.BF16 R16, R20, R30, R16 ;  /* 0x0000001e1410723c */ /* 0x000fe20000041810 */
[----:B------:R-:W1:Y:S02]  /*a270*/  LDSM.16.MT88.4 R28, [R239+0x1900] ;  /* 0x00190000ef1c783b */ /* 0x000e640000004200 */
[----:B------:R-:W3:Y:S01]  /*a280*/  MUFU.EX2 R205, R205 ;  /* 0x000000cd00cd7308 */ /* 0x000ee20000000800 */
[----:B----4-:R-:W-:Y:S03]  /*a290*/  F2FP.BF16.PACK_AB R164, R47, R48 ;  /* 0x000000302fa4723e */ /* 0x010fe600000010ff */
[----:B------:R-:W-:Y:S02]  /*a2a0*/  F2FP.BF16.PACK_AB R23, R169, R215 ;  /* 0x000000d7a917723e */ /* 0x000fe400000010ff */
[----:B------:R-:W-:Y:S03]  /*a2b0*/  F2FP.BF16.PACK_AB R20, R210, R209 ;  /* 0x000000d1d214723e */ /* 0x000fe600000010ff */
[----:B------:R-:W-:Y:S02]  /*a2c0*/  F2FP.BF16.PACK_AB R21, R212, R211 ;  /* 0x000000d3d415723e */ /* 0x000fe400000010ff */
[----:B------:R-:W-:Y:S07]  /*a2d0*/  F2FP.BF16.PACK_AB R22, R214, R213 ;  /* 0x000000d5d616723e */ /* 0x000fee00000010ff */
[C---:B-----5:R-:W-:Y:S03]  /*a2e0*/  HMMA.16816.F32.BF16 R4, R20.reuse, R24, R4 ;  /* 0x000000181404723c */ /* 0x060fe60000041804 */
[----:B---3--:R-:W-:Y:S01]  /*a2f0*/  F2FP.BF16.PACK_AB R166, R205, R49 ;  /* 0x00000031cda6723e */ /* 0x008fe200000010ff */
[----:B------:R-:W-:Y:S01]  /*a300*/  FFMA.FTZ R203, R180, R172, R203 ;  /* 0x000000acb4cb7223 */ /* 0x000fe200000100cb */
[----:B------:R-:W-:Y:S03]  /*a310*/  MOV R180, R173 ;  /* 0x000000ad00b47202 */ /* 0x000fe60000000f00 */
[C---:B------:R-:W-:Y:S01]  /*a320*/  HMMA.16816.F32.BF16 R8, R20.reuse, R26, R8 ;  /* 0x0000001a1408723c */ /* 0x040fe20000041808 */
[----:B------:R-:W3:Y:S03]  /*a330*/  LDSM.16.MT88.4 R24, [R238+0x1900] ;  /* 0x00190000ee18783b */ /* 0x000ee60000004200 */
[----:B------:R-:W-:Y:S01]  /*a340*/  FADD.FTZ R203, R200, R203 ;  /* 0x000000cbc8cb7221 */ /* 0x000fe20000010000 */
[----:B------:R-:W-:Y:S03]  /*a350*/  MOV R200, R168 ;  /* 0x000000a800c87202 */ /* 0x000fe60000000f00 */
[C---:B-1----:R-:W-:Y:S01]  /*a360*/  HMMA.16816.F32.BF16 R52, R20.reuse, R32, R52 ;  /* 0x000000201434723c */ /* 0x042fe20000041834 */
[----:B------:R-:W-:Y:S03]  /*a370*/  LDSM.16.MT88.4 R172, [R245+0x2900] ;  /* 0x00290000f5ac783b */ /* 0x000fe60000004200 */
[----:B------:R-:W-:Y:S01]  /*a380*/  FADD.FTZ R198, R198, R203 ;  /* 0x000000cbc6c67221 */ /* 0x000fe20000010000 */
[----:B------:R-:W-:Y:S03]  /*a390*/  MOV R203, R179 ;  /* 0x000000b300cb7202 */ /* 0x000fe60000000f00 */
[C---:B------:R-:W-:Y:S01]  /*a3a0*/  HMMA.16816.F32.BF16 R56, R20.reuse, R34, R56 ;  /* 0x000000221438723c */ /* 0x040fe20000041838 */
[----:B------:R-:W1:Y:S03]  /*a3b0*/  LDSM.16.MT88.4 R32, [R245+0x4900] ;  /* 0x00490000f520783b */ /* 0x000e660000004200 */
[----:B------:R-:W-:Y:S01]  /*a3c0*/  FADD.FTZ R196, R196, R198 ;  /* 0x000000c6c4c47221 */ /* 0x000fe20000010000 */
[----:B------:R-:W-:Y:S03]  /*a3d0*/  MOV R198, R177 ;  /* 0x000000b100c67202 */ /* 0x000fe60000000f00 */
[C---:B------:R-:W-:Y:S04]  /*a3e0*/  HMMA.16816.F32.BF16 R60, R20.reuse, R28, R60 ;  /* 0x0000001c143c723c */ /* 0x040fe8000004183c */
[----:B------:R-:W-:Y:S04]  /*a3f0*/  FADD.FTZ R196, R192, R196 ;  /* 0x000000c4c0c47221 */ /* 0x000fe80000010000 */
[C---:B------:R-:W-:Y:S01]  /*a400*/  HMMA.16816.F32.BF16 R64, R20.reuse, R30, R64 ;  /* 0x0000001e1440723c */ /* 0x040fe20000041840 */
[----:B------:R-:W4:Y:S03]  /*a410*/  LDSM.16.MT88.4 R28, [R240+0x4900] ;  /* 0x00490000f01c783b */ /* 0x000f260000004200 */
        /* <DEDUP_REMOVED lines=8> */
[C---:B-1----:R-:W-:Y:S04]  /*a4a0*/  HMMA.16816.F32.BF16 R76, R20.reuse, R32, R76 ;  /* 0x00000020144c723c */ /* 0x042fe8000004184c */
[----:B------:R-:W-:Y:S02]  /*a4b0*/  FADD.FTZ R185, R186, R185 ;  /* 0x000000b9bab97221 */ /* 0x000fe40000010000 */
[----:B--2---:R-:W-:Y:S02]  /*a4c0*/  FFMA.FTZ R201, R3, R43, R201 ;  /* 0x0000002b03c97223 */ /* 0x004fe400000100c9 */
[C---:B------:R-:W-:Y:S01]  /*a4d0*/  HMMA.16816.F32.BF16 R80, R20.reuse, R34, R80 ;  /* 0x000000221450723c */ /* 0x040fe20000041850 */
[----:B------:R-:W1:Y:S03]  /*a4e0*/  LDSM.16.MT88.4 R32, [R238+0x4900] ;  /* 0x00490000ee20783b */ /* 0x000e660000004200 */
[----:B------:R-:W-:Y:S01]  /*a4f0*/  FADD.FTZ R201, R199, R201 ;  /* 0x000000c9c7c97221 */ /* 0x000fe20000010000 */
[----:B------:R-:W-:Y:S01]  /*a500*/  MOV R199, R178 ;  /* 0x000000b200c77202 */ /* 0x000fe20000000f00 */
[----:B------:R-:W-:Y:S02]  /*a510*/  FADD.FTZ R206, R206, R185 ;  /* 0x000000b9cece7221 */ /* 0x000fe40000010000 */
[C---:B----4-:R-:W-:Y:S01]  /*a520*/  HMMA.16816.F32.BF16 R84, R20.reuse, R28, R84 ;  /* 0x0000001c1454723c */ /* 0x050fe20000041854 */
[----:B------:R-:W-:Y:S03]  /*a530*/  LDSM.16.MT88.4 R40, [R245+0x5900] ;  /* 0x00590000f528783b */ /* 0x000fe60000004200 */
[----:B------:R-:W-:Y:S01]  /*a540*/  FADD.FTZ R197, R197, R201 ;  /* 0x000000c9c5c57221 */ /* 0x000fe20000010000 */
[-C--:B------:R-:W-:Y:S01]  /*a550*/  MOV R201, R176.reuse ;  /* 0x000000b000c97202 */ /* 0x080fe20000000f00 */
[----:B------:R-:W-:Y:S02]  /*a560*/  FADD.FTZ R206, R209, R206 ;  /* 0x000000ced1ce7221 */ /* 0x000fe40000010000 */
[C---:B------:R-:W-:Y:S01]  /*a570*/  HMMA.16816.F32.BF16 R88, R20.reuse, R30, R88 ;  /* 0x0000001e1458723c */ /* 0x040fe20000041858 */
[----:B------:R-:W2:Y:S03]  /*a580*/  LDSM.16.MT88.4 R28, [R245+0x7900] ;  /* 0x00790000f51c783b */ /* 0x000ea60000004200 */
[----:B------:R-:W-:Y:S02]  /*a590*/  FADD.FTZ R210, R210, R206 ;  /* 0x000000ced2d27221 */ /* 0x000fe40000010000 */
[----:B------:R-:W-:Y:S02]  /*a5a0*/  FADD.FTZ R197, R181, R197 ;  /* 0x000000c5b5c57221 */ /* 0x000fe40000010000 */
[----:B------:R-:W-:Y:S01]  /*a5b0*/  FADD.FTZ R210, R213, R210 ;  /* 0x000000d2d5d27221 */ /* 0x000fe20000010000 */
[C---:B---3--:R-:W-:Y:S03]  /*a5c0*/  HMMA.16816.F32.BF16 R92, R20.reuse, R24, R92 ;  /* 0x00000018145c723c */ /* 0x048fe6000004185c */
[----:B------:R-:W-:Y:S02]  /*a5d0*/  FADD.FTZ R214, R214, R210 ;  /* 0x000000d2d6d67221 */ /* 0x000fe40000010000 */
[----:B------:R-:W-:Y:S02]  /*a5e0*/  FADD.FTZ R197, R194, R197 ;  /* 0x000000c5c2c57221 */ /* 0x000fe40000010000 */
[----:B------:R-:W-:Y:S01]  /*a5f0*/  FADD.FTZ R214, R198, R214 ;  /* 0x000000d6c6d67221 */ /* 0x000fe20000010000 */
[C---:B------:R-:W-:Y:S01]  /*a600*/  HMMA.16816.F32.BF16 R96, R20.reuse, R26, R96 ;  /* 0x0000001a1460723c */ /* 0x040fe20000041860 */
[----:B------:R-:W3:Y:S03]  /*a610*/  LDSM.16.MT88.4 R24, [R240+0x7900] ;  /* 0x00790000f018783b */ /* 0x000ee60000004200 */
[----:B------:R-:W-:Y:S04]  /*a620*/  FADD.FTZ R195, R195, R197 ;  /* 0x000000c5c3c37221 */ /* 0x000fe80000010000 */
[C---:B-1----:R-:W-:Y:S04]  /*a630*/  HMMA.16816.F32.BF16 R100, R20.reuse, R32, R100 ;  /* 0x000000201464723c */ /* 0x042fe80000041864 */
[----:B------:R-:W-:Y:S04]  /*a640*/  FADD.FTZ R195, R189, R195 ;  /* 0x000000c3bdc37221 */ /* 0x000fe80000010000 */
[C---:B------:R-:W-:Y:S01]  /*a650*/  HMMA.16816.F32.BF16 R104, R20.reuse, R34, R104 ;  /* 0x000000221468723c */ /* 0x040fe20000041868 */
[----:B------:R-:W1:Y:S03]  /*a660*/  LDSM.16.MT88.4 R32, [R239+0x7900] ;  /* 0x00790000ef20783b */ /* 0x000e660000004200 */
[----:B------:R-:W-:Y:S04]  /*a670*/  FADD.FTZ R190, R190, R195 ;  /* 0x000000c3bebe7221 */ /* 0x000fe80000010000 */
[C---:B--2---:R-:W-:Y:S04]  /*a680*/  HMMA.16816.F32.BF16 R108, R20.reuse, R28, R108 ;  /* 0x0000001c146c723c */ /* 0x044fe8000004186c */
[----:B------:R-:W-:Y:S04]  /*a690*/  FADD.FTZ R190, R187, R190 ;  /* 0x000000bebbbe7221 */ /* 0x000fe80000010000 */
[C---:B------:R-:W-:Y:S01]  /*a6a0*/  HMMA.16816.F32.BF16 R112, R20.reuse, R30, R112 ;  /* 0x0000001e1470723c */ /* 0x040fe20000041870 */
[----:B------:R-:W2:Y:S03]  /*a6b0*/  LDSM.16.MT88.4 R28, [R238+0x7900] ;  /* 0x00790000ee1c783b */ /* 0x000ea60000004200 */
        /* <DEDUP_REMOVED lines=9> */
[----:B------:R-:W-:Y:S04]  /*a750*/  FADD.FTZ R3, R215, R212 ;  /* 0x000000d4d7037221 */ /* 0x000fe80000010000 */
        /* <DEDUP_REMOVED lines=15> */
[----:B------:R-:W-:Y:S01]  /*a850*/  HMMA.16816.F32.BF16 R16, R20, R26, R16 ;  /* 0x0000001a1410723c */ /* 0x000fe20000041810 */
[----:B------:R-:W3:Y:S06]  /*a860*/  LDSM.16.MT88.4 R24, [R238+0x2100] ;  /* 0x00210000ee18783b */ /* 0x000eec0000004200 */
[----:B------:R-:W-:Y:S02]  /*a870*/  F2FP.BF16.PACK_AB R20, R179, R177 ;  /* 0x000000b1b314723e */ /* 0x000fe400000010ff */
[----:B------:R-:W-:Y:S03]  /*a880*/  F2FP.BF16.PACK_AB R21, R178, R176 ;  /* 0x000000b0b215723e */ /* 0x000fe600000010ff */
[----:B------:R-:W-:Y:S02]  /*a890*/  F2FP.BF16.PACK_AB R22, R51, R168 ;  /* 0x000000a83316723e */ /* 0x000fe400000010ff */
[----:B------:R-:W-:Y:S07]  /*a8a0*/  F2FP.BF16.PACK_AB R23, R44, R180 ;  /* 0x000000b42c17723e */ /* 0x000fee00000010ff */
[C---:B-1----:R-:W-:Y:S08]  /*a8b0*/  HMMA.16816.F32.BF16 R4, R20.reuse, R32, R4 ;  /* 0x000000201404723c */ /* 0x042ff00000041804 */
[C---:B------:R-:W-:Y:S01]  /*a8c0*/  HMMA.16816.F32.BF16 R8, R20.reuse, R34, R8 ;  /* 0x000000221408723c */ /* 0x040fe20000041808 */
[----:B------:R-:W-:Y:S07]  /*a8d0*/  LDSM.16.MT88.4 R32, [R240+0x5100] ;  /* 0x00510000f020783b */ /* 0x000fee0000004200 */
[C---:B--2---:R-:W-:Y:S08]  /*a8e0*/  HMMA.16816.F32.BF16 R52, R20.reuse, R28, R52 ;  /* 0x0000001c1434723c */ /* 0x044ff00000041834 */
[C---:B------:R-:W-:Y:S01]  /*a8f0*/  HMMA.16816.F32.BF16 R56, R20.reuse, R30, R56 ;  /* 0x0000001e1438723c */ /* 0x040fe20000041838 */
[----:B------:R-:W1:Y:S07]  /*a900*/  LDSM.16.MT88.4 R28, [R245+0x5100] ;  /* 0x00510000f51c783b */ /* 0x000e6e0000004200 */
[C---:B------:R-:W-:Y:S08]  /*a910*/  HMMA.16816.F32.BF16 R60, R20.reuse, R36, R60 ;  /* 0x00000024143c723c */ /* 0x040ff0000004183c */
        /* <DEDUP_REMOVED lines=39> */
[----:B------:R-:W-:Y:S01]  /*ab90*/  HMMA.16816.F32.BF16 R16, R20, R26, R16 ;  /* 0x0000001a1410723c */ /* 0x000fe20000041810 */
[----:B------:R-:W3:Y:S07]  /*aba0*/  LDSM.16.MT88.4 R20, [R240+0x5900] ;  /* 0x00590000f014783b */ /* 0x000eee0000004200 */
[C---:B------:R-:W-:Y:S01]  /*abb0*/  HMMA.16816.F32.BF16 R176, R164.reuse, R172, R4 ;  /* 0x000000aca4b0723c */ /* 0x040fe20000041804 */
[----:B------:R-:W5:Y:S07]  /*abc0*/  LDSM.16.MT88.4 R4, [R239+0x5900] ;  /* 0x00590000ef04783b */ /* 0x000f6e0000004200 */
[C---:B------:R-:W-:Y:S01]  /*abd0*/  HMMA.16816.F32.BF16 R172, R164.reuse, R174, R8 ;  /* 0x000000aea4ac723c */ /* 0x040fe20000041808 */
[----:B------:R-:W3:Y:S07]  /*abe0*/  LDSM.16.MT88.4 R8, [R238+0x5900] ;  /* 0x00590000ee08783b */ /* 0x000eee0000004200 */
[C---:B-1----:R-:W-:Y:S01]  /*abf0*/  HMMA.16816.F32.BF16 R52, R164.reuse, R28, R52 ;  /* 0x0000001ca434723c */ /* 0x042fe20000041834 */
[----:B------:R-:W1:Y:S07]  /*ac00*/  LDSM.16.MT88.4 R24, [R245+0x8900] ;  /* 0x00890000f518783b */ /* 0x000e6e0000004200 */
[C---:B------:R-:W-:Y:S01]  /*ac10*/  HMMA.16816.F32.BF16 R56, R164.reuse, R30, R56 ;  /* 0x0000001ea438723c */ /* 0x040fe20000041838 */
[----:B------:R-:W1:Y:S07]  /*ac20*/  LDSM.16.MT88.4 R28, [R240+0x8900] ;  /* 0x00890000f01c783b */ /* 0x000e6e0000004200 */
[C---:B----4-:R-:W-:Y:S08]  /*ac30*/  HMMA.16816.F32.BF16 R60, R164.reuse, R32, R60 ;  /* 0x00000020a43c723c */ /* 0x050ff0000004183c */
[C---:B------:R-:W-:Y:S01]  /*ac40*/  HMMA.16816.F32.BF16 R64, R164.reuse, R34, R64 ;  /* 0x00000022a440723c */ /* 0x040fe20000041840 */
[----:B------:R-:W4:Y:S07]  /*ac50*/  LDSM.16.MT88.4 R32, [R239+0x8900] ;  /* 0x00890000ef20783b */ /* 0x000f2e0000004200 */
[C---:B--2---:R-:W-:Y:S07]  /*ac60*/  HMMA.16816.F32.BF16 R68, R164.reuse, R36, R68 ;  /* 0x00000024a444723c */ /* 0x044fee0000041844 */
[----:B------:R-:W-:Y:S01]  /*ac70*/  MOV R37, R169 ;  /* 0x000000a900257202 */ /* 0x000fe20000000f00 */
[C---:B------:R-:W-:Y:S01]  /*ac80*/  HMMA.16816.F32.BF16 R72, R164.reuse, R38, R72 ;  /* 0x00000026a448723c */ /* 0x040fe20000041848 */
[----:B------:R-:W-:Y:S03]  /*ac90*/  LDSM.16.MT88.4 R168, [R240+0xb900] ;  /* 0x00b90000f0a8783b */ /* 0x000fe60000004200 */
[----:B------:R-:W-:Y:S04]  /*aca0*/  FADD.FTZ R3, R37, R3 ;  /* 0x0000000325037221 */ /* 0x000fe80000010000 */
[C---:B------:R-:W-:Y:S08]  /*acb0*/  HMMA.16816.F32.BF16 R76, R164.reuse, R40, R76 ;  /* 0x00000028a44c723c */ /* 0x040ff0000004184c */
[C---:B------:R-:W-:Y:S08]  /*acc0*/  HMMA.16816.F32.BF16 R80, R164.reuse, R42, R80 ;  /* 0x0000002aa450723c */ /* 0x040ff00000041850 */
[C---:B---3--:R-:W-:Y:S08]  /*acd0*/  HMMA.16816.F32.BF16 R84, R164.reuse, R20, R84 ;  /* 0x00000014a454723c */ /* 0x048ff00000041854 */
[C---:B------:R-:W-:Y:S01]  /*ace0*/  HMMA.16816.F32.BF16 R88, R164.reuse, R22, R88 ;  /* 0x00000016a458723c */ /* 0x040fe20000041858 */
[----:B------:R-:W2:Y:S07]  /*acf0*/  LDSM.16.MT88.4 R20, [R238+0x8900] ;  /* 0x00890000ee14783b */ /* 0x000eae0000004200 */
[C---:B-----5:R-:W-:Y:S08]  /*ad00*/  HMMA.16816.F32.BF16 R92, R164.reuse, R4, R92 ;  /* 0x00000004a45c723c */ /* 0x060ff0000004185c */
[C---:B------:R-:W-:Y:S01]  /*ad10*/  HMMA.16816.F32.BF16 R96, R164.reuse, R6, R96 ;  /* 0x00000006a460723c */ /* 0x040fe20000041860 */
[----:B------:R-:W3:Y:S07]  /*ad20*/  LDSM.16.MT88.4 R4, [R245+0xb900] ;  /* 0x00b90000f504783b */ /* 0x000eee0000004200 */
[C---:B------:R-:W-:Y:S08]  /*ad30*/  HMMA.16816.F32.BF16 R100, R164.reuse, R8, R100 ;  /* 0x00000008a464723c */ /* 0x040ff00000041864 */
[C---:B------:R-:W-:Y:S01]  /*ad40*/  HMMA.16816.F32.BF16 R104, R164.reuse, R10, R104 ;  /* 0x0000000aa468723c */ /* 0x040fe20000041868 */
[----:B------:R-:W5:Y:S07]  /*ad50*/  LDSM.16.MT88.4 R8, [R239+0xb900] ;  /* 0x00b90000ef08783b */ /* 0x000f6e0000004200 */
[C---:B-1----:R-:W-:Y:S08]  /*ad60*/  HMMA.16816.F32.BF16 R108, R164.reuse, R24, R108 ;  /* 0x00000018a46c723c */ /* 0x042ff0000004186c */
[C---:B------:R-:W-:Y:S08]  /*ad70*/  HMMA.16816.F32.BF16 R112, R164.reuse, R26, R112 ;  /* 0x0000001aa470723c */ /* 0x040ff00000041870 */
[C---:B------:R-:W-:Y:S08]  /*ad80*/  HMMA.16816.F32.BF16 R116, R164.reuse, R28, R116 ;  /* 0x0000001ca474723c */ /* 0x040ff00000041874 */
[C---:B------:R-:W-:Y:S08]  /*ad90*/  HMMA.16816.F32.BF16 R120, R164.reuse, R30, R120 ;  /* 0x0000001ea478723c */ /* 0x040ff00000041878 */
[C---:B----4-:R-:W-:Y:S08]  /*ada0*/  HMMA.16816.F32.BF16 R124, R164.reuse, R32, R124 ;  /* 0x00000020a47c723c */ /* 0x050ff0000004187c */
[C---:B------:R-:W-:Y:S08]  /*adb0*/  HMMA.16816.F32.BF16 R128, R164.reuse, R34, R128 ;  /* 0x00000022a480723c */ /* 0x040ff00000041880 */
[C---:B--2---:R-:W-:Y:S08]  /*adc0*/  HMMA.16816.F32.BF16 R132, R164.reuse, R20, R132 ;  /* 0x00000014a484723c */ /* 0x044ff00000041884 */
[C---:B------:R-:W-:Y:S08]  /*add0*/  HMMA.16816.F32.BF16 R136, R164.reuse, R22, R136 ;  /* 0x00000016a488723c */ /* 0x040ff00000041888 */
[C---:B---3--:R-:W-:Y:S08]  /*ade0*/  HMMA.16816.F32.BF16 R140, R164.reuse, R4, R140 ;  /* 0x00000004a48c723c */ /* 0x048ff0000004188c */
[C---:B------:R-:W-:Y:S01]  /*adf0*/  HMMA.16816.F32.BF16 R144, R164.reuse, R6, R144 ;  /* 0x00000006a490723c */ /* 0x040fe20000041890 */
[----:B------:R-:W1:Y:S07]  /*ae00*/  LDSM.16.MT88.4 R4, [R238+0xb900] ;  /* 0x00b90000ee04783b */ /* 0x000e6e0000004200 */
[C---:B------:R-:W-:Y:S08]  /*ae10*/  HMMA.16816.F32.BF16 R148, R164.reuse, R168, R148 ;  /* 0x000000a8a494723c */ /* 0x040ff00000041894 */
[C---:B------:R-:W-:Y:S08]  /*ae20*/  HMMA.16816.F32.BF16 R168, R164.reuse, R170, R12 ;  /* 0x000000aaa4a8723c */ /* 0x040ff0000004180c */
[C---:B-----5:R-:W-:Y:S07]  /*ae30*/  HMMA.16816.F32.BF16 R152, R164.reuse, R8, R152 ;  /* 0x00000008a498723c */ /* 0x060fee0000041898 */
[----:B------:R-:W-:Y:S01]  /*ae40*/  FADD.FTZ R8, R201, R3 ;  /* 0x00000003c9087221 */ /* 0x000fe20000010000 */
[C---:B------:R-:W-:Y:S04]  /*ae50*/  HMMA.16816.F32.BF16 R156, R164.reuse, R10, R156 ;  /* 0x0000000aa49c723c */ /* 0x040fe8000004189c */
[----:B------:R-:W-:Y:S02]  /*ae60*/  FADD.FTZ R3, R203, R214 ;  /* 0x000000d6cb037221 */ /* 0x000fe40000010000 */
[----:B------:R-:W-:Y:S02]  /*ae70*/  FADD.FTZ R8, R199, R8 ;  /* 0x00000008c7087221 */ /* 0x000fe40000010000 */
[----:B------:R-:W-:Y:S01]  /*ae80*/  FADD.FTZ R3, R200, R3 ;  /* 0x00000003c8037221 */ /* 0x000fe20000010000 */
[C---:B-1----:R-:W-:Y:S03]  /*ae90*/  HMMA.16816.F32.BF16 R160, R164.reuse, R4, R160 ;  /* 0x00000004a4a0723c */ /* 0x042fe600000418a0 */
[----:B------:R-:W-:Y:S02]  /*aea0*/  FADD.FTZ R3, R51, R3 ;  /* 0x0000000333037221 */ /* 0x000fe40000010000 */
[----:B------:R-:W-:Y:S01]  /*aeb0*/  FADD.FTZ R8, R180, R8 ;  /* 0x00000008b4087221 */ /* 0x000fe20000010000 */
[----:B------:R-:W-:Y:S01]  /*aec0*/  MOV R180, R2 ;  /* 0x0000000200b47202 */ /* 0x000fe20000000f00 */
[----:B------:R-:W-:Y:S01]  /*aed0*/  FADD.FTZ R3, R48, R3 ;  /* 0x0000000330037221 */ /* 0x000fe20000010000 */
[----:B------:R-:W-:Y:S04]  /*aee0*/  HMMA.16816.F32.BF16 R164, R164, R6, R16 ;  /* 0x00000006a4a4723c */ /* 0x000fe80000041810 */
[----:B------:R-:W-:Y:S02]  /*aef0*/  FADD.FTZ R44, R44, R8 ;  /* 0x000000082c2c7221 */ /* 0x000fe40000010000 */
[----:B------:R-:W-:Y:S02]  /*af00*/  FADD.FTZ R3, R47, R3 ;  /* 0x000000032f037221 */ /* 0x000fe40000010000 */
[----:B------:R-:W-:Y:S04]  /*af10*/  FADD.FTZ R44, R46, R44 ;  /* 0x0000002c2e2c7221 */ /* 0x000fe80000010000 */
[----:B------:R-:W-:Y:S02]  /*af20*/  FADD.FTZ R3, R49, R3 ;  /* 0x0000000331037221 */ /* 0x000fe40000010000 */
[----:B------:R-:W-:Y:S02]  /*af30*/  FADD.FTZ R44, R45, R44 ;  /* 0x0000002c2d2c7221 */ /* 0x000fe40000010000 */
[----:B------:R-:W-:Y:S02]  /*af40*/  FADD.FTZ R3, R205, R3 ;  /* 0x00000003cd037221 */ /* 0x000fe40000010000 */
[----:B------:R-:W-:Y:S03]  /*af50*/  FADD.FTZ R44, R50, R44 ;  /* 0x0000002c322c7221 */ /* 0x000fe60000010000 */
[----:B------:R1:W-:Y:S01]  /*af60*/  STL [R1+0x28], R3 ;  /* 0x0000280301007387 */ /* 0x0003e20000100800 */
[----:B------:R-:W-:Y:S05]  /*af70*/  FADD.FTZ R4, R204, R44 ;  /* 0x0000002ccc047221 */ /* 0x000fea0000010000 */
[----:B------:R2:W-:Y:S01]  /*af80*/  STL [R1+0x24], R4 ;  /* 0x0000240401007387 */ /* 0x0005e20000100800 */
[----:B-1----:R-:W-:Y:S01]  /*af90*/  MOV R3, R0 ;  /* 0x0000000000037202 */ /* 0x002fe20000000f00 */
[----:B--2---:R-:W-:-:S05]  /*afa0*/  @P0 BRA `(.L_x_802) ;  /* 0xffffbe1000000947 */ /* 0x004fca000383ffff */
.L_x_801:
[----:B------:R-:W2:Y:S04]  /*afb0*/  LDL.LU R5, [R1+0x28] ;  /* 0x0000280001057983 */ /* 0x000ea80000300800 */
[----:B------:R-:W3:Y:S01]  /*afc0*/  LDL.LU R7, [R1+0x24] ;  /* 0x0000240001077983 */ /* 0x000ee20000300800 */
[----:B------:R-:W-:-:S02]  /*afd0*/  MOV R8, 0xff800000 ;  /* 0xff80000000087802 */ /* 0x000fc40000000f00 */
[----:B------:R-:W-:Y:S01]  /*afe0*/  PLOP3.LUT P2, PT, PT, PT, PT, 0x8, 0x0 ;  /* 0x000000000000781c */ /* 0x000fe20003f4e170 */
[----:B--2---:R-:W2:Y:S04]  /*aff0*/  SHFL.BFLY PT, R6, R5, 0x2, 0x1f ;  /* 0x0c401f0005067f89 */ /* 0x004ea800000e0000 */
[----:B-1-3--:R-:W1:Y:S01]  /*b000*/  SHFL.BFLY PT, R4, R7, 0x2, 0x1f ;  /* 0x0c401f0007047f89 */ /* 0x00ae6200000e0000 */
[----:B--2---:R-:W-:Y:S02]  /*b010*/  FADD.FTZ R6, R6, R5 ;  /* 0x0000000506067221 */ /* 0x004fe40000010000 */
[----:B-1----:R-:W-:-:S03]  /*b020*/  FADD.FTZ R4, R4, R7 ;  /* 0x0000000704047221 */ /* 0x002fc60000010000 */
[----:B------:R-:W1:Y:S01]  /*b030*/  SHFL.BFLY PT, R5, R6, 0x1, 0x1f ;  /* 0x0c201f0006057f89 */ /* 0x000e6200000e0000 */
[----:B------:R-:W-:-:S03]  /*b040*/  MOV R7, 0xff800000 ;  /* 0xff80000000077802 */ /* 0x000fc60000000f00 */
        /* <DEDUP_REMOVED lines=8> */
[----:B------:R-:W-:-:S03]  /*b0d0*/  @P1 MOV R10, 0x3f317218 ;  /* 0x3f317218000a1802 */ /* 0x000fc60000000f00 */
[----:B------:R-:W-:Y:S02]  /*b0e0*/  @P0 MOV R9, 0x3f317218 ;  /* 0x3f31721800090802 */ /* 0x000fe40000000f00 */
        /* <DEDUP_REMOVED lines=134> */
[----:B------:R-:W-:Y:S02]  /*b950*/  FMUL.FTZ R4, R4, R167 ;  /* 0x000000a704047220 */ /* 0x000fe40000410000 */
[----:B------:R-:W-:Y:S02]  /*b960*/  @P1 FFMA.FTZ R7, R10, R2, R6 ;  /* 0x000000020a071223 */ /* 0x000fe40000010006 */
[----:B------:R-:W-:-:S02]  /*b970*/  @P0 FFMA.FTZ R8, R9, R0, R3 ;  /* 0x0000000009080223 */ /* 0x000fc40000010003 */
.L_x_793:
[----:B------:R-:W-:Y:S01]  /*b980*/  USHF.R.S32.HI UR8, URZ, 0x1f, UR9 ;  /* 0x0000001f3f087899 */ /* 0x000fe20008011409 */
[----:B------:R-:W-:Y:S05]  /*b990*/  @P2 BRA `(.L_x_805) ;  /* 0x00001be000002947 */ /* 0x000fea0003800000 */
[----:B-----5:R-:W1:Y:S01]  /*b9a0*/  S2R R0, SR_TID.X ;  /* 0x0000000000007919 */ /* 0x020e620000002100 */
        /* <DEDUP_REMOVED lines=58> */
[----:B------:R-:W-:-:S02]  /*bd50*/  SEL R12, R12, 0xffffffc0, !P2 ;  /* 0xffffffc00c0c7807 */ /* 0x000fc40005000000 */
[----:B------:R-:W-:Y:S02]  /*bd60*/  F2FP.BF16.PACK_AB R88, R89, R88 ;  /* 0x000000585958723e */ /* 0x000fe400000010ff */
        /* <DEDUP_REMOVED lines=8> */
[----:B------:R-:W-:-:S02]  /*bdf0*/  F2FP.BF16.PACK_AB R96, R97, R96 ;  /* 0x000000606160723e */ /* 0x000fc400000010ff */
[----:B------:R-:W-:Y:S01]  /*be00*/  STS [R11+0x480], R178 ;  /* 0x000480b20b007388 */ /* 0x000fe20000000800 */
[----:B------:R-:W-:Y:S02]  /*be10*/  F2FP.BF16.PACK_AB R98, R99, R98 ;  /* 0x000000626362723e */ /* 0x000fe400000010ff */
        /* <DEDUP_REMOVED lines=95> */
[----:B------:R-:W-:Y:S04]  /*c410*/  STS [R16+0xc480], R162 ;  /* 0x00c480a210007388 */ /* 0x000fe80000000800 */
[----:B------:R-:W-:Y:S04]  /*c420*/  STS [R12+0xc000], R164 ;  /* 0x00c000a40c007388 */ /* 0x000fe80000000800 */
[----:B------:R3:W-:Y:S01]  /*c430*/  STS [R12+0xc400], R4 ;  /* 0x00c400040c007388 */ /* 0x0007e20000000800 */
[----:B-1----:R-:W-:-:S02]  /*c440*/  IMAD.U32 R14, RZ, RZ, UR4 ;  /* 0x00000004ff0e7e24 */ /* 0x002fc4000f8e00ff */
[----:B--2---:R-:W-:Y:S01]  /*c450*/  IMAD.U32 R15, RZ, RZ, UR5 ;  /* 0x00000005ff0f7e24 */ /* 0x004fe2000f8e00ff */
[----:B------:R-:W-:Y:S06]  /*c460*/  BAR.SYNC.DEFER_BLOCKING 0x1, 0x100 ;  /* 0x0044000000007b1d */ /* 0x000fec0000010000 */
[----:B------:R-:W-:Y:S02]  /*c470*/  ULDC.64 UR4, c[0x0][0x508] ;  /* 0x0001420000047ab9 */ /* 0x000fe40000000a00 */
[----:B------:R-:W-:Y:S01]  /*c480*/  UISETP.NE.U32.AND UP0, UPT, URZ, UR4, UPT ;  /* 0x000000043f00728c */ /* 0x000fe2000bf05070 */
[----:B------:R-:W2:Y:S03]  /*c490*/  @P0 LDG.E R5, [R14.64] ;  /* 0x0000000c0e050981 */ /* 0x000ea6000c1e1900 */
[----:B------:R-:W-:Y:S01]  /*c4a0*/  UISETP.NE.AND.EX UP0, UPT, URZ, UR5, UPT, UP0 ;  /* 0x000000053f00728c */ /* 0x000fe2000bf05300 */
[----:B---3--:R-:W-:-:S02]  /*c4b0*/  IMAD.MOV.U32 R4, RZ, RZ, c[0x0][0x388] ;  /* 0x0000e200ff047624 */ /* 0x008fc400078e00ff */
        /* <DEDUP_REMOVED lines=14> */
[----:B-----5:R1:W2:Y:S04]  /*c5a0*/  LDG.E R4, [R14.64] ;  /* 0x0000000c0e047981 */ /* 0x0202a8000c1e1900 */
[----:B-1----:R-:W2:Y:S02]  /*c5b0*/  LDG.E R14, [R14.64+0x4] ;  /* 0x0000040c0e0e7981 */ /* 0x002ea4000c1e1900 */
[----:B--2---:R-:W-:Y:S02]  /*c5c0*/  IADD3 R4, -R4, R14, RZ ;  /* 0x0000000e04047210 */ /* 0x004fe40007ffe1ff */
.L_x_806:
[----:B-1----:R-:W-:Y:S01]  /*c5d0*/  SHF.R.S32.HI R9, RZ, 0x1f, R10 ;  /* 0x0000001fff097819 */ /* 0x002fe2000001140a */
[----:B------:R-:W1:Y:S01]  /*c5e0*/  S2R R73, SR_CTAID.X ;  /* 0x0000000000497919 */ /* 0x000e620000002500 */
[----:B------:R-:W-:Y:S01]  /*c5f0*/  LOP3.LUT R5, R6, 0xffffffe0, RZ, 0xc0, !PT ;  /* 0xffffffe006057812 */ /* 0x000fe200078ec0ff */
[----:B------:R-:W-:Y:S01]  /*c600*/  IMAD.MOV.U32 R6, RZ, RZ, c[0x0][0x4e8] ;  /* 0x00013a00ff067624 */ /* 0x000fe200078e00ff */
[----:B------:R-:W-:Y:S01]  /*c610*/  LEA.HI R9, R9, R10, RZ, 0x3 ;  /* 0x0000000a09097211 */ /* 0x000fe200078f18ff */
[----:B------:R-:W-:Y:S01]  /*c620*/  ULDC.64 UR4, c[0x0][0x3a0] ;  /* 0x0000e80000047ab9 */ /* 0x000fe20000000a00 */
[----:B------:R-:W-:Y:S01]  /*c630*/  BSSY B0, `(.L_x_807) ;  /* 0x0000097000007945 */ /* 0x000fe20003800000 */
[----:B------:R-:W-:Y:S01]  /*c640*/  IMAD.IADD R5, R0, 0x1, -R5 ;  /* 0x0000000100057824 */ /* 0x000fe200078e0a05 */
[----:B------:R-:W-:Y:S01]  /*c650*/  LOP3.LUT R9, R9, 0xffffff8, RZ, 0xc0, !PT ;  /* 0x0ffffff809097812 */ /* 0x000fe200078ec0ff */
[----:B------:R-:W-:Y:S01]  /*c660*/  UMOV UR15, UR17 ;  /* 0x00000011000f7c82 */ /* 0x000fe20008000000 */
[----:B------:R-:W-:Y:S01]  /*c670*/  ISETP.NE.AND P1, PT, R6, 0x1, PT ;  /* 0x000000010600780c */ /* 0x000fe20003f25270 */
        /* <DEDUP_REMOVED lines=16> */
[----:B------:R-:W-:Y:S01]  /*c780*/  LEA.HI R3, R2, R0, RZ, 0x3 ;  /* 0x0000000002037211 */ /* 0x000fe200078f18ff */
[----:B------:R-:W-:Y:S01]  /*c790*/  USEL UR16, UR16, URZ, !UP1 ;  /* 0x0000003f10107287 */ /* 0x000fe2000c800000 */
[--C-:B------:R-:W-:Y:S01]  /*c7a0*/  IMAD R9, R9, 0x8, R6.reuse ;  /* 0x0000000809097824 */ /* 0x100fe200078e0206 */
[----:B------:R-:W-:Y:S01]  /*c7b0*/  UIMAD.WIDE.U32 UR14, UR9, UR6, UR14 ;  /* 0x00000006090e72a5 */ /* 0x000fe2000f8e000e */
[----:B------:R-:W-:Y:S01]  /*c7c0*/  LOP3.LUT R10, R3, 0xfffffff8, RZ, 0xc0, !PT ;  /* 0xfffffff8030a7812 */ /* 0x000fe200078ec0ff */
[----:B------:R-:W-:Y:S01]  /*c7d0*/  UIMAD UR10, UR9, UR7, UR10 ;  /* 0x00000007090a72a4 */ /* 0x000fe2000f8e020a */
[----:B------:R-:W-:Y:S01]  /*c7e0*/  SHF.R.S32.HI R3, RZ, 0x3, R3 ;  /* 0x00000003ff037819 */ /* 0x000fe20000011403 */
[----:B------:R-:W-:Y:S01]  /*c7f0*/  USEL UR11, UR11, URZ, !UP1 ;  /* 0x0000003f0b0b7287 */ /* 0x000fe2000c800000 */
[C---:B-1----:R-:W-:Y:S01]  /*c800*/  LEA R9, R73.reuse, R9, 0x7 ;  /* 0x0000000949097211 */ /* 0x042fe200078e38ff */
[----:B------:R-:W-:Y:S01]  /*c810*/  ULDC.64 UR6, c[0x0][0x498] ;  /* 0x0001260000067ab9 */ /* 0x000fe20000000a00 */
[----:B------:R-:W-:Y:S01]  /*c820*/  IMAD R6, R73, 0x80, R6 ;  /* 0x0000008049067824 */ /* 0x000fe200078e0206 */
[----:B------:R-:W-:Y:S01]  /*c830*/  UIMAD UR20, UR16, UR6, URZ ;  /* 0x00000006101472a4 */ /* 0x000fe2000f8e023f */
[----:B------:R-:W-:Y:S01]  /*c840*/  IMAD.SHL.U32 R12, R3, 0x40, RZ ;  /* 0x00000040030c7824 */ /* 0x000fe200078e00ff */
[----:B------:R-:W-:Y:S01]  /*c850*/  UIADD3 UR15, UR15, UR10, URZ ;  /* 0x0000000a0f0f7290 */ /* 0x000fe2000fffe03f */
[----:B------:R-:W-:Y:S01]  /*c860*/  @P1 IMAD.HI.U32 R5, R9, c[0x0][0x4ec], RZ ;  /* 0x00013b0009051a27 */ /* 0x000fe200078e00ff */
[----:B------:R-:W-:-:S02]  /*c870*/  UIMAD UR7, UR11, UR7, UR20 ;  /* 0x000000070b0772a4 */ /* 0x000fc4000f8e0214 */
[----:B------:R-:W-:Y:S01]  /*c880*/  UIMAD.WIDE.U32 UR14, UR11, UR6, UR14 ;  /* 0x000000060b0e72a5 */ /* 0x000fe2000f8e000e */
[----:B------:R-:W-:Y:S01]  /*c890*/  IMAD.MOV.U32 R16, RZ, RZ, R9 ;  /* 0x000000ffff107224 */ /* 0x000fe200078e0009 */
[----:B------:R-:W-:Y:S01]  /*c8a0*/  @P1 SHF.R.U32.HI R16, RZ, c[0x0][0x4f0], R5 ;  /* 0x00013c00ff101a19 */ /* 0x000fe20000011605 */
[----:B------:R-:W-:Y:S01]  /*c8b0*/  ULDC.64 UR4, c[0x0][0x3e8] ;  /* 0x0000fa0000047ab9 */ /* 0x000fe20000000a00 */
[----:B------:R-:W-:Y:S01]  /*c8c0*/  LEA.HI R5, R2, R0, RZ, 0x6 ;  /* 0x0000000002057211 */ /* 0x000fe200078f30ff */
[----:B------:R-:W-:Y:S01]  /*c8d0*/  IMAD.IADD R0, R0, 0x1, -R10 ;  /* 0x0000000100007824 */ /* 0x000fe200078e0a0a */
[--C-:B------:R-:W-:Y:S01]  /*c8e0*/  SHF.R.S32.HI R10, RZ, 0x1f, R16.reuse ;  /* 0x0000001fff0a7819 */ /* 0x100fe20000011410 */
[----:B------:R-:W-:Y:S01]  /*c8f0*/  IMAD.MOV R2, RZ, RZ, -R16 ;  /* 0x000000ffff027224 */ /* 0x000fe200078e0a10 */
[----:B------:R-:W-:Y:S01]  /*c900*/  IADD3 R16, P0, R16, UR14, RZ ;  /* 0x0000000e10107c10 */ /* 0x000fe2000ff1e0ff */
[----:B------:R-:W-:Y:S01]  /*c910*/  UIMAD UR8, UR8, UR4, URZ ;  /* 0x00000004080872a4 */ /* 0x000fe2000f8e023f */
[----:B------:R-:W-:Y:S01]  /*c920*/  LOP3.LUT R12, R12, 0x1c0, RZ, 0xc0, !PT ;  /* 0x000001c00c0c7812 */ /* 0x000fe200078ec0ff */
[----:B------:R-:W-:Y:S01]  /*c930*/  IMAD R9, R2, c[0x0][0x4e8], R9 ;  /* 0x00013a0002097a24 */ /* 0x000fe200078e0209 */
[----:B------:R-:W-:Y:S01]  /*c940*/  UIADD3 UR19, UR19, UR17, URZ ;  /* 0x0000001113137290 */ /* 0x000fe2000fffe03f */
[----:B------:R-:W-:Y:S01]  /*c950*/  IMAD.U32 R2, RZ, RZ, UR7 ;  /* 0x00000007ff027e24 */ /* 0x000fe2000f8e00ff */
[----:B------:R-:W-:Y:S01]  /*c960*/  UIMAD UR5, UR9, UR5, UR8 ;  /* 0x00000005090572a4 */ /* 0x000fe2000f8e0208 */
[----:B------:R-:W-:Y:S01]  /*c970*/  IMAD.SHL.U32 R5, R5, 0x8, RZ ;  /* 0x0000000805057824 */ /* 0x000fe200078e00ff */
[----:B------:R-:W-:Y:S01]  /*c980*/  SHF.R.S32.HI R11, RZ, 0x1f, R9 ;  /* 0x0000001fff0b7819 */ /* 0x000fe20000011409 */
[----:B------:R-:W-:Y:S01]  /*c990*/  UIMAD.WIDE.U32 UR18, UR9, UR4, UR18 ;  /* 0x00000004091272a5 */ /* 0x000fe2000f8e0012 */
[----:B------:R-:W-:Y:S01]  /*c9a0*/  IADD3.X R17, R10, UR15, R2, P0, !PT ;  /* 0x0000000f0a117c10 */ /* 0x000fe200087fe402 */
[----:B------:R-:W-:Y:S01]  /*c9b0*/  ULDC.64 UR6, c[0x0][0x3f0] ;  /* 0x0000fc0000067ab9 */ /* 0x000fe20000000a00 */
[----:B------:R-:W-:Y:S01]  /*c9c0*/  LEA R2, R0, R3, 0x5 ;  /* 0x0000000300027211 */ /* 0x000fe200078e28ff */
[----:B------:R-:W-:Y:S01]  /*c9d0*/  IMAD R11, R11, c[0x0][0x488], RZ ;  /* 0x000122000b0b7a24 */ /* 0x000fe200078e02ff */
[----:B------:R-:W-:Y:S01]  /*c9e0*/  UIMAD UR16, UR16, UR6, URZ ;  /* 0x00000006101072a4 */ /* 0x000fe2000f8e023f */
[----:B------:R-:W-:Y:S01]  /*c9f0*/  IMAD.WIDE.U32 R16, R9, c[0x0][0x488], R16 ;  /* 0x0001220009107a25 */ /* 0x000fe200078e0010 */
[----:B------:R-:W-:-:S02]  /*ca00*/  UIADD3 UR19, UR19, UR5, URZ ;  /* 0x0000000513137290 */ /* 0x000fc4000fffe03f */
[----:B------:R-:W-:Y:S01]  /*ca10*/  UIMAD UR7, UR11, UR7, UR16 ;  /* 0x000000070b0772a4 */ /* 0x000fe2000f8e0210 */
[----:B------:R-:W-:Y:S01]  /*ca20*/  IMAD R11, R9, c[0x0][0x48c], R11 ;  /* 0x00012300090b7a24 */ /* 0x000fe200078e020b */
[----:B------:R-:W-:Y:S01]  /*ca30*/  LEA R10, P0, R16, c[0x0][0x450], 0x2 ;  /* 0x00011400100a7a11 */ /* 0x000fe200078010ff */
[----:B------:R-:W-:Y:S01]  /*ca40*/  IMAD R2, R73, 0x80, R2 ;  /* 0x0000008049027824 */ /* 0x000fe200078e0202 */
[----:B------:R-:W-:Y:S01]  /*ca50*/  SHF.R.U32.HI R9, RZ, 0x3, R12 ;  /* 0x00000003ff097819 */ /* 0x000fe2000001160c */
[----:B------:R-:W-:Y:S01]  /*ca60*/  IMAD.SHL.U32 R0, R0, 0x8, RZ ;  /* 0x0000000800007824 */ /* 0x000fe200078e00ff */
[----:B------:R-:W-:Y:S01]  /*ca70*/  UIMAD.WIDE.U32 UR18, UR11, UR6, UR18 ;  /* 0x000000060b1272a5 */ /* 0x000fe2000f8e0012 */
[----:B------:R-:W-:Y:S02]  /*ca80*/  IMAD.IADD R11, R17, 0x1, R11 ;  /* 0x00000001110b7824 */ /* 0x000fe400078e020b */
[----:B------:R-:W-:Y:S01]  /*ca90*/  @P1 IMAD.HI.U32 R13, R2, c[0x0][0x4ec], RZ ;  /* 0x00013b00020d1a27 */ /* 0x000fe200078e00ff */
[----:B------:R-:W-:Y:S01]  /*caa0*/  LOP3.LUT R12, R12, 0x38, R0, 0xf8, !PT ;  /* 0x000000380c0c7812 */ /* 0x000fe200078ef800 */
[----:B------:R-:W-:Y:S01]  /*cab0*/  UIADD3 UR7, UR19, UR7, URZ ;  /* 0x0000000713077290 */ /* 0x000fe2000fffe03f */
[----:B------:R-:W-:Y:S01]  /*cac0*/  LEA.HI.X R11, R16, c[0x0][0x454], R11, 0x2, P0 ;  /* 0x00011500100b7a11 */ /* 0x000fe200000f140b */
[----:B------:R-:W-:Y:S01]  /*cad0*/  IMAD.MOV.U32 R14, RZ, RZ, R2 ;  /* 0x000000ffff0e7224 */ /* 0x000fe200078e0002 */
[----:B------:R-:W-:Y:S01]  /*cae0*/  @P1 SHF.R.U32.HI R14, RZ, c[0x0][0x4f0], R13 ;  /* 0x00013c00ff0e1a19 */ /* 0x000fe2000001160d */
[----:B------:R-:W-:Y:S01]  /*caf0*/  IMAD.U32 R19, RZ, RZ, UR19 ;  /* 0x00000013ff137e24 */ /* 0x000fe2000f8e00ff */
[----:B------:R-:W-:Y:S01]  /*cb00*/  LOP3.LUT R9, R12, R9, RZ, 0x3c, !PT ;  /* 0x000000090c097212 */ /* 0x000fe200078e3cff */
[----:B------:R-:W-:Y:S01]  /*cb10*/  SHFL.IDX PT, R13, R11, RZ, 0x1c1f ;  /* 0x001c1fff0b0d7589 */ /* 0x000fe200000e0000 */
[--C-:B------:R-:W-:Y:S01]  /*cb20*/  SHF.R.S32.HI R16, RZ, 0x1f, R14.reuse ;  /* 0x0000001fff107819 */ /* 0x100fe2000001140e */
[----:B------:R-:W-:Y:S01]  /*cb30*/  IMAD.MOV R15, RZ, RZ, -R14 ;  /* 0x000000ffff0f7224 */ /* 0x000fe200078e0a0e */
[----:B------:R-:W-:Y:S01]  /*cb40*/  MOV R18, UR18 ;  /* 0x0000001200127c02 */ /* 0x000fe20008000f00 */
[----:B------:R-:W1:Y:S01]  /*cb50*/  SHFL.IDX PT, R12, R10, RZ, 0x1c1f ;  /* 0x001c1fff0a0c7589 */ /* 0x000e6200000e0000 */
[----:B------:R-:W-:Y:S01]  /*cb60*/  IMAD.U32 R19, RZ, RZ, UR7 ;  /* 0x00000007ff137e24 */ /* 0x000fe2000f8e00ff */
[----:B------:R-:W-:Y:S01]  /*cb70*/  LOP3.LUT R5, R9, 0x7ffffe00, R5, 0xf8, !PT ;  /* 0x7ffffe0009057812 */ /* 0x000fe200078ef805 */
[----:B------:R-:W-:Y:S01]  /*cb80*/  IMAD R15, R15, c[0x0][0x4e8], R2 ;  /* 0x00013a000f0f7a24 */ /* 0x000fe200078e0202 */
[----:B------:R-:W-:Y:S01]  /*cb90*/  SHFL.IDX PT, R10, R10, 0x1, 0x1c1f ;  /* 0x003c1f000a0a7f89 */ /* 0x000fe200000e0000 */
[----:B-----5:R-:W-:Y:S01]  /*cba0*/  IMAD R2, R4, c[0x0][0x4e8], RZ ;  /* 0x00013a0004027a24 */ /* 0x020fe200078e02ff */
[----:B------:R-:W-:Y:S01]  /*cbb0*/  IADD3 R4, R6, 0x8, RZ ;  /* 0x0000000806047810 */ /* 0x000fe20007ffe0ff */
[----:B------:R-:W-:Y:S01]  /*cbc0*/  IMAD R16, R16, c[0x0][0x3e0], RZ ;  /* 0x0000f80010107a24 */ /* 0x000fe200078e02ff */
[----:B------:R-:W2:Y:S01]  /*cbd0*/  SHFL.IDX PT, R11, R11, 0x1, 0x1c1f ;  /* 0x003c1f000b0b7f89 */ /* 0x000ea200000e0000 */
[----:B------:R-:W-:Y:S01]  /*cbe0*/  IMAD.WIDE.U32 R18, R14, c[0x0][0x3e0], R18 ;  /* 0x0000f8000e127a25 */ /* 0x000fe200078e0012 */
[----:B------:R-:W-:-:S02]  /*cbf0*/  ISETP.GE.OR P1, PT, R6, R2, P2 ;  /* 0x000000020600720c */ /* 0x000fc40001726670 */
[----:B------:R-:W-:Y:S01]  /*cc00*/  ISETP.GE.OR P0, PT, R4, R2, P2 ;  /* 0x000000020400720c */ /* 0x000fe20001706670 */
[----:B------:R-:W-:Y:S01]  /*cc10*/  IMAD R16, R14, c[0x0][0x3e4], R16 ;  /* 0x0000f9000e107a24 */ /* 0x000fe200078e0210 */
[----:B------:R-:W-:Y:S01]  /*cc20*/  SHF.R.S32.HI R6, RZ, 0x1f, R15 ;  /* 0x0000001fff067819 */ /* 0x000fe2000001140f */
[----:B------:R-:W-:-:S03]  /*cc30*/  IMAD R73, R73, 0x80, R3 ;  /* 0x0000008049497824 */ /* 0x000fc600078e0203 */
[----:B------:R-:W-:Y:S01]  /*cc40*/  IADD3 R19, R19, R16, RZ ;  /* 0x0000001013137210 */ /* 0x000fe20007ffe0ff */
[----:B------:R-:W-:Y:S02]  /*cc50*/  IMAD R6, R6, c[0x0][0x3d8], RZ ;  /* 0x0000f60006067a24 */ /* 0x000fe400078e02ff */
[----:B------:R-:W-:Y:S02]  /*cc60*/  IMAD.SHL.U32 R16, R5, 0x2, RZ ;  /* 0x0000000205107824 */ /* 0x000fe400078e00ff */
[C---:B------:R-:W-:Y:S01]  /*cc70*/  IMAD R17, R15.reuse, c[0x0][0x3dc], R6 ;  /* 0x0000f7000f117a24 */ /* 0x040fe200078e0206 */
[----:B-1----:R1:W-:Y:S01]  /*cc80*/  @!P1 ST.E [R12.64], R7 ;  /* 0x000000070c009985 */ /* 0x0023e2000c10190c */
[----:B------:R-:W-:-:S04]  /*cc90*/  IMAD.WIDE.U32 R74, R15, c[0x0][0x3d8], R18 ;  /* 0x0000f6000f4a7a25 */ /* 0x000fc800078e0012 */
[----:B------:R-:W-:Y:S01]  /*cca0*/  IMAD.IADD R17, R75, 0x1, R17 ;  /* 0x000000014b117824 */ /* 0x000fe200078e0211 */
[----:B--2---:R1:W-:Y:S01]  /*ccb0*/  @!P0 ST.E [R10.64], R8 ;  /* 0x000000080a008985 */ /* 0x0043e2000c10190c */
        /* <DEDUP_REMOVED lines=27> */
[----:B-1----:R-:W1:Y:S01]  /*ce70*/  LDS.128 R16, [R16+0xc080] ;  /* 0x00c0800010107984 */ /* 0x002e620000000c00 */
[----:B------:R-:W-:-:S07]  /*ce80*/  ISETP.GE.AND P3, PT, R0, c[0x0][0x3c8], PT ;  /* 0x0000f20000007a0c */ /* 0x000fce0003f66270 */
[----:B------:R-:W-:Y:S02]  /*ce90*/  @!P2 SHF.R.S32.HI R71, RZ, 0x1f, R72 ;  /* 0x0000001fff47a819 */ /* 0x000fe40000011448 */
[----:B------:R-:W-:Y:S02]  /*cea0*/  @!P1 SHF.R.S32.HI R69, RZ, 0x1f, R70 ;  /* 0x0000001fff459819 */ /* 0x000fe40000011446 */
[----:B------:R-:W-:Y:S02]  /*ceb0*/  @!P0 SHF.R.S32.HI R3, RZ, 0x1f, R68 ;  /* 0x0000001fff038819 */ /* 0x000fe40000011444 */
[----:B------:R-:W-:Y:S01]  /*cec0*/  @!P2 LEA.HI R71, R71, R72, RZ, 0x3 ;  /* 0x000000484747a211 */ /* 0x000fe200078f18ff */
[----:B------:R-:W-:Y:S01]  /*ced0*/  @!P3 IMAD.WIDE R78, R0, 0x2, R76 ;  /* 0x00000002004eb825 */ /* 0x000fe200078e024c */
[----:B------:R-:W-:Y:S02]  /*cee0*/  @!P1 LEA.HI R69, R69, R70, RZ, 0x3 ;  /* 0x0000004645459211 */ /* 0x000fe400078f18ff */
[----:B------:R-:W-:-:S02]  /*cef0*/  @!P0 LEA.HI R3, R3, R68, RZ, 0x3 ;  /* 0x0000004403038211 */ /* 0x000fc400078f18ff */
[----:B------:R-:W-:Y:S02]  /*cf00*/  @!P2 LOP3.LUT R71, R71, 0xfffffff8, RZ, 0xc0, !PT ;  /* 0xfffffff84747a812 */ /* 0x000fe400078ec0ff */
[----:B------:R-:W-:Y:S02]  /*cf10*/  @!P1 LOP3.LUT R69, R69, 0xfffffff8, RZ, 0xc0, !PT ;  /* 0xfffffff845459812 */ /* 0x000fe400078ec0ff */
[----:B------:R-:W-:Y:S01]  /*cf20*/  @!P0 LOP3.LUT R3, R3, 0xfffffff8, RZ, 0xc0, !PT ;  /* 0xfffffff803038812 */ /* 0x000fe200078ec0ff */
[--C-:B------:R-:W-:Y:S01]  /*cf30*/  @!P2 IMAD.WIDE R70, R71, 0x2, R76.reuse ;  /* 0x000000024746a825 */ /* 0x100fe200078e024c */
[----:B--2---:R2:W-:Y:S03]  /*cf40*/  @!P3 ST.E.128 [R78.64], R64 ;  /* 0x000000404e00b985 */ /* 0x0045e6000c101d0c */
[--C-:B------:R-:W-:Y:S01]  /*cf50*/  @!P1 IMAD.WIDE R68, R69, 0x2, R76.reuse ;  /* 0x0000000245449825 */ /* 0x100fe200078e024c */
[----:B---3--:R2:W-:Y:S03]  /*cf60*/  @!P2 ST.E.128 [R70.64], R48 ;  /* 0x000000304600a985 */ /* 0x0085e6000c101d0c */
[----:B------:R-:W-:Y:S01]  /*cf70*/  @!P0 IMAD.WIDE R76, R3, 0x2, R76 ;  /* 0x00000002034c8825 */ /* 0x000fe200078e024c */
[----:B----4-:R2:W-:Y:S04]  /*cf80*/  @!P1 ST.E.128 [R68.64], R32 ;  /* 0x0000002044009985 */ /* 0x0105e8000c101d0c */
[----:B-1----:R2:W-:Y:S02]  /*cf90*/  @!P0 ST.E.128 [R76.64], R16 ;  /* 0x000000104c008985 */ /* 0x0025e4000c101d0c */
.L_x_808:
[----:B--234-:R-:W-:Y:S05]  /*cfa0*/  BSYNC B0 ;  /* 0x0000000000007941 */ /* 0x01cfea0003800000 */
.L_x_807:
[----:B------:R-:W-:Y:S01]  /*cfb0*/  IADD3 R3, R73, 0x20, RZ ;  /* 0x0000002049037810 */ /* 0x000fe20007ffe0ff */
[----:B------:R2:W3:Y:S01]  /*cfc0*/  SHFL.IDX PT, R35, R74, 0x1, 0x181f ;  /* 0x00381f004a237f89 */ /* 0x0004e200000e0000 */
[----:B------:R-:W-:Y:S02]  /*cfd0*/  BSSY B0, `(.L_x_809) ;  /* 0x000001c000007945 */ /* 0x000fe40003800000 */
[----:B------:R-:W-:Y:S01]  /*cfe0*/  ISETP.GE.AND P0, PT, R3, R2, PT ;  /* 0x000000020300720c */ /* 0x000fe20003f06270 */
[----:B------:R2:W4:-:S12]  /*cff0*/  SHFL.IDX PT, R34, R75, 0x1, 0x181f ;  /* 0x00381f004b227f89 */ /* 0x00051800000e0000 */
[----:B------:R-:W-:Y:S05]  /*d000*/  @P0 BRA `(.L_x_810) ;  /* 0x0000018000000947 */ /* 0x000fea0003800000 */
[C---:B------:R-:W-:Y:S02]  /*d010*/  IADD3 R32, R0.reuse, 0x40, RZ ;  /* 0x0000004000207810 */ /* 0x040fe40007ffe0ff */
[C---:B------:R-:W-:Y:S02]  /*d020*/  IADD3 R18, R0.reuse, 0x80, RZ ;  /* 0x0000008000127810 */ /* 0x040fe40007ffe0ff */
[----:B-1----:R-:W-:Y:S02]  /*d030*/  IADD3 R16, R0, 0xc0, RZ ;  /* 0x000000c000107810 */ /* 0x002fe40007ffe0ff */
        /* <DEDUP_REMOVED lines=21> */
.L_x_810:
[----:B------:R-:W-:Y:S05]  /*d190*/  BSYNC B0 ;  /* 0x0000000000007941 */ /* 0x000fea0003800000 */
.L_x_809:
[----:B------:R-:W-:Y:S01]  /*d1a0*/  IADD3 R3, R73, 0x40, RZ ;  /* 0x0000004049037810 */ /* 0x000fe20007ffe0ff */
[----:B-1----:R1:W2:Y:S01]  /*d1b0*/  SHFL.IDX PT, R19, R74, 0x2, 0x181f ;  /* 0x00581f004a137f89 */ /* 0x0022a200000e0000 */
[----:B------:R-:W-:Y:S02]  /*d1c0*/  BSSY B0, `(.L_x_811) ;  /* 0x000001c000007945 */ /* 0x000fe40003800000 */
[----:B------:R-:W-:Y:S01]  /*d1d0*/  ISETP.GE.AND P0, PT, R3, R2, PT ;  /* 0x000000020300720c */ /* 0x000fe20003f06270 */
[----:B------:R1:W4:-:S12]  /*d1e0*/  SHFL.IDX PT, R18, R75, 0x2, 0x181f ;  /* 0x00581f004b127f89 */ /* 0x00031800000e0000 */
        /* <DEDUP_REMOVED lines=12> */
[----:B--2-4-:R-:W-:Y:S01]  /*d2b0*/  @!P3 IMAD.WIDE R16, R0, 0x2, R18 ;  /* 0x000000020010b825 */ /* 0x014fe200078e0212 */
        /* <DEDUP_REMOVED lines=12> */
.L_x_812:
[----:B------:R-:W-:Y:S05]  /*d380*/  BSYNC B0 ;  /* 0x0000000000007941 */ /* 0x000fea0003800000 */
.L_x_811:
[----:B------:R-:W-:Y:S01]  /*d390*/  IADD3 R73, R73, 0x60, RZ ;  /* 0x0000006049497810 */ /* 0x000fe20007ffe0ff */
[----:B--2---:R2:W1:Y:S03]  /*d3a0*/  SHFL.IDX PT, R11, R74, 0x3, 0x181f ;  /* 0x00781f004a0b7f89 */ /* 0x00446600000e0000 */
[----:B------:R-:W-:Y:S01]  /*d3b0*/  ISETP.GE.AND P0, PT, R73, R2, PT ;  /* 0x000000024900720c */ /* 0x000fe20003f06270 */
[----:B------:R2:W4:-:S12]  /*d3c0*/  SHFL.IDX PT, R10, R75, 0x3, 0x181f ;  /* 0x00781f004b0a7f89 */ /* 0x00051800000e0000 */
[----:B------:R-:W-:Y:S05]  /*d3d0*/  @P0 EXIT ;  /* 0x000000000000094d */ /* 0x000fea0003800000 */
[C---:B------:R-:W-:Y:S02]  /*d3e0*/  IADD3 R9, R0.reuse, 0x40, RZ ;  /* 0x0000004000097810 */ /* 0x040fe40007ffe0ff */
[C---:B------:R-:W-:Y:S02]  /*d3f0*/  IADD3 R3, R0.reuse, 0x80, RZ ;  /* 0x0000008000037810 */ /* 0x040fe40007ffe0ff */
        /* <DEDUP_REMOVED lines=10> */
[----:B------:R-:W-:Y:S02]  /*d4a0*/  @!P2 ST.E.128 [R12.64], R52 ;  /* 0x000000340c00a985 */ /* 0x000fe4000c101d0c */
[----:B------:R-:W-:-:S04]  /*d4b0*/  @!P1 IMAD.WIDE R8, R8, 0x2, R10 ;  /* 0x0000000208089825 */ /* 0x000fc800078e020a */
[----:B------:R-:W-:Y:S01]  /*d4c0*/  @!P0 IMAD.WIDE R2, R2, 0x2, R10 ;  /* 0x0000000202028825 */ /* 0x000fe200078e020a */
[----:B------:R-:W-:Y:S04]  /*d4d0*/  @!P1 ST.E.128 [R8.64], R36 ;  /* 0x0000002408009985 */ /* 0x000fe8000c101d0c */
[----:B------:R1:W-:Y:S02]  /*d4e0*/  @!P0 ST.E.128 [R2.64], R20 ;  /* 0x0000001402008985 */ /* 0x0003e4000c101d0c */
[----:B-1----:R-:W-:-:S04]  /*d4f0*/  IADD3 R2, R0, 0xc0, RZ ;  /* 0x000000c000027810 */ /* 0x002fc80007ffe0ff */
        /* <DEDUP_REMOVED lines=8> */
.L_x_805:
        /* <DEDUP_REMOVED lines=10> */
[----:B-----5:R-:W2:Y:S01]  /*d620*/  @P0 LDG.E R0, [R6.64] ;  /* 0x0000000c06000981 */ /* 0x020ea2000c1e1900 */
        /* <DEDUP_REMOVED lines=20> */
.L_x_813:
        /* <DEDUP_REMOVED lines=43> */
.L_x_815:
[----:B------:R-:W-:Y:S05]  /*da20*/  BSYNC B0 ;  /* 0x0000000000007941 */ /* 0x000fea0003800000 */
.L_x_814:
        /* <DEDUP_REMOVED lines=20> */
[----:B------:R-:W-:Y:S01]  /*db70*/  UIMAD UR7, UR9, UR5, UR7 ;  /* 0x00000005090772a4 */ /* 0x000fe2000f8e0207 */
[C---:B-1----:R-:W-:Y:S02]  /*db80*/  IMAD R4, R0.reuse, 0x80, R4 ;  /* 0x0000008000047824 */ /* 0x042fe400078e0204 */
[----:B------:R-:W-:Y:S01]  /*db90*/  IMAD R3, R0, 0x80, R3 ;  /* 0x0000008000037824 */ /* 0x000fe200078e0203 */
[----:B------:R-:W-:Y:S01]  /*dba0*/  ULDC.64 UR4, c[0x0][0x3f0] ;  /* 0x0000fc0000047ab9 */ /* 0x000fe20000000a00 */
[----:B------:R-:W-:Y:S01]  /*dbb0*/  IADD3 R8, R9, 0x40, RZ ;  /* 0x0000004009087810 */ /* 0x000fe20007ffe0ff */
[----:B------:R-:W-:Y:S01]  /*dbc0*/  UIMAD UR6, UR6, UR4, URZ ;  /* 0x00000004060672a4 */ /* 0x000fe2000f8e023f */
[----:B------:R-:W-:Y:S01]  /*dbd0*/  @P0 IMAD.HI.U32 R2, R3, c[0x0][0x4ec], RZ ;  /* 0x00013b0003020a27 */ /* 0x000fe200078e00ff */
[----:B------:R-:W-:-:S02]  /*dbe0*/  UIADD3 UR17, UR7, UR17, URZ ;  /* 0x0000001107117290 */ /* 0x000fc4000fffe03f */
        /* <DEDUP_REMOVED lines=49> */
.L_x_817:
[----:B------:R-:W-:Y:S05]  /*df00*/  BSYNC B0 ;  /* 0x0000000000007941 */ /* 0x000fea0003800000 */
.L_x_816:
[----:B------:R-:W-:Y:S01]  /*df10*/  IADD3 R0, R4, 0x20, RZ ;  /* 0x0000002004007810 */ /* 0x000fe20007ffe0ff */
[----:B--23--:R2:W3:Y:S01]  /*df20*/  SHFL.IDX PT, R13, R10, 0x1, 0x181f ;  /* 0x00381f000a0d7f89 */ /* 0x00c4e200000e0000 */
        /* <DEDUP_REMOVED lines=25> */
.L_x_819:
[----:B------:R-:W-:Y:S05]  /*e0c0*/  BSYNC B0 ;  /* 0x0000000000007941 */ /* 0x000fea0003800000 */
.L_x_818:
[----:B------:R-:W-:Y:S01]  /*e0d0*/  IADD3 R0, R4, 0x40, RZ ;  /* 0x0000004004007810 */ /* 0x000fe20007ffe0ff */
[----:B---3--:R3:W1:Y:S01]  /*e0e0*/  SHFL.IDX PT, R13, R10, 0x2, 0x181f ;  /* 0x00581f000a0d7f89 */ /* 0x00866200000e0000 */
        /* <DEDUP_REMOVED lines=25> */
.L_x_821:
[----:B------:R-:W-:Y:S05]  /*e280*/  BSYNC B0 ;  /* 0x0000000000007941 */ /* 0x000fea0003800000 */
.L_x_820:
        /* <DEDUP_REMOVED lines=28> */
.L_x_822:
        /* <DEDUP_REMOVED lines=11> */
.L_x_1780:


//--------------------- .text._ZN7cutlass13device_kernelIN5flash19enable_sm80_to_sm89INS1_16FlashAttnFwdSm80INS1_25CollectiveMainloopFwdSm80ILi8ELi1ELb0EN4cute5tupleIJNS5_1CILi128EEENS7_ILi48EEENS7_ILi256EEEEEELi256ENS_10bfloat16_tEfNS_4arch4Sm80ELb0ELb0ELb0ELb1ELb1ELb1ELb1ELb0EEENS1_21CollectiveEpilogueFwdINS6_IJS8_SA_S9_EEENS6_IJNS7_ILi1EEESI_SI_EEESC_SE_Li256ELb1ELb1ELb0ELb0EEENS1_19SingleTileSchedulerILb1ELb0ELb1ELi128EEEEEEEEEvNT_6ParamsE --------------------------
	.section	.text._ZN7cutlass13device_kernelIN5flash19enable_sm80_to_sm89INS1_16FlashAttnFwdSm80INS1_25CollectiveMainloopFwdSm80ILi8ELi1ELb0EN4cute5tupleIJNS5_1CILi128EEENS7_ILi48EEENS7_ILi256EEEEEELi256ENS_10bfloat16_tEfNS_4arch4Sm80ELb0ELb0ELb0ELb1ELb1ELb1ELb1ELb0EEENS1_21CollectiveEpilogueFwdINS6_IJS8_SA_S9_EEENS6_IJNS7_ILi1EEESI_SI_EEESC_SE_Li256ELb1ELb1ELb0ELb0EEENS1_19SingleTileSchedulerILb1ELb0ELb1ELi128EEEEEEEEEvNT_6ParamsE,"ax",@progbits
	.sectioninfo	@"SHI_REGISTERS=248"
	.align	128
.text._ZN7cutlass13device_kernelIN5flash19enable_sm80_to_sm89INS1_16FlashAttnFwdSm80INS1_25CollectiveMainloopFwdSm80ILi8ELi1ELb0EN4cute5tupleIJNS5_1CILi128EEENS7_ILi48EEENS7_ILi256EEEEEELi256ENS_10bfloat16_tEfNS_4arch4Sm80ELb0ELb0ELb0ELb1ELb1ELb1ELb1ELb0EEENS1_21CollectiveEpilogueFwdINS6_IJS8_SA_S9_EEENS6_IJNS7_ILi1EEESI_SI_EEESC_SE_Li256ELb1ELb1ELb0ELb0EEENS1_19SingleTileSchedulerILb1ELb0ELb1ELi128EEEEEEEEEvNT_6ParamsE:
        .type           _ZN7cutlass13device_kernelIN5flash19enable_sm80_to_sm89INS1_16FlashAttnFwdSm80INS1_25CollectiveMainloopFwdSm80ILi8ELi1ELb0EN4cute5tupleIJNS5_1CILi128EEENS7_ILi48EEENS7_ILi256EEEEEELi256ENS_10bfloat16_tEfNS_4arch4Sm80ELb0ELb0ELb0ELb1ELb1ELb1ELb1ELb0EEENS1_21CollectiveEpilogueFwdINS6_IJS8_SA_S9_EEENS6_IJNS7_ILi1EEESI_SI_EEESC_SE_Li256ELb1ELb1ELb0ELb0EEENS1_19SingleTileSchedulerILb1ELb0ELb1ELi128EEEEEEEEEvNT_6ParamsE,@function
        .size           _ZN7cutlass13device_kernelIN5flash19enable_sm80_to_sm89INS1_16FlashAttnFwdSm80INS1_25CollectiveMainloopFwdSm80ILi8ELi1ELb0EN4cute5tupleIJNS5_1CILi128EEENS7_ILi48EEENS7_ILi256EEEEEELi256ENS_10bfloat16_tEfNS_4arch4Sm80ELb0ELb0ELb0ELb1ELb1ELb1ELb1ELb0EEENS1_21CollectiveEpilogueFwdINS6_IJS8_SA_S9_EEENS6_IJNS7_ILi1EEESI_SI_EEESC_SE_Li256ELb1ELb1ELb0ELb0EEENS1_19SingleTileSchedulerILb1ELb0ELb1ELi128EEEEEEEEEvNT_6ParamsE,(.L_x_1781 - _ZN7cutlass13device_kernelIN5flash19enable_sm80_to_sm89INS1_16FlashAttnFwdSm80INS1_25CollectiveMainloopFwdSm80ILi8ELi1ELb0EN4cute5tupleIJNS5_1CILi128EEENS7_ILi48EEENS7_ILi256EEEEEELi256ENS_10bfloat16_tEfNS_4arch4Sm80ELb0ELb0ELb0ELb1ELb1ELb1ELb1ELb0EEENS1_21CollectiveEpilogueFwdINS6_IJS8_SA_S9_EEENS6_IJNS7_ILi1EEESI_SI_EEESC_SE_Li256ELb1ELb1ELb0ELb0EEENS1_19SingleTileSchedulerILb1ELb0ELb1ELi128EEEEEEEEEvNT_6ParamsE)
        .other          _ZN7cutlass13device_kernelIN5flash19enable_sm80_to_sm89INS1_16FlashAttnFwdSm80INS1_25CollectiveMainloopFwdSm80ILi8ELi1ELb0EN4cute5tupleIJNS5_1CILi128EEENS7_ILi48EEENS7_ILi256EEEEEELi256ENS_10bfloat16_tEfNS_4arch4Sm80ELb0ELb0ELb0ELb1ELb1ELb1ELb1ELb0EEENS1_21CollectiveEpilogueFwdINS6_IJS8_SA_S9_EEENS6_IJNS7_ILi1EEESI_SI_EEESC_SE_Li256ELb1ELb1ELb0ELb0EEENS1_19SingleTileSchedulerILb1ELb0ELb1ELi128EEEEEEEEEvNT_6ParamsE,@"STO_CUDA_ENTRY STV_DEFAULT"
_ZN7cutlass13device_kernelIN5flash19enable_sm80_to_sm89INS1_16FlashAttnFwdSm80INS1_25CollectiveMainloopFwdSm80ILi8ELi1ELb0EN4cute5tupleIJNS5_1CILi128EEENS7_ILi48EEENS7_ILi256EEEEEELi256ENS_10bfloat16_tEfNS_4arch4Sm80ELb0ELb0ELb0ELb1ELb1ELb1ELb1ELb0EEENS1_21CollectiveEpilogueFwdINS6_IJS8_SA_S9_EEENS6_IJNS7_ILi1EEESI_SI_EEESC_SE_Li256ELb1ELb1ELb0ELb0EEENS1_19SingleTileSchedulerILb1ELb0ELb1ELi128EEEEEEEEEvNT_6ParamsE:
[----:B------:R-:W-:Y:S02]  /*0000*/  MOV R1, c[0x0][0x28] ;  /* 0x00000a0000017a02 */ /* 0x000fe40000000f00 */
[----:B------:R-:W1:Y:S01]  /*0010*/  S2R R216, SR_TID.X ;  /* 0x0000000000d87919 */ /* 0x000e620000002100 */
[----:B------:R-:W-:Y:S01]  /*0020*/  MOV R7, 0x4 ;  /* 0x0000000400077802 */ /* 0x000fe20000000f00 */
[----:B------:R-:W-:Y:S02]  /*0030*/  ULDC.64 UR16, c[0x0][0x118] ;  /* 0x0000460000107ab9 */ /* 0x000fe40000000a00 */
[----:B------:R-:W2:Y:S04]  /*0040*/  S2R R218, SR_CTAID.Z ;  /* 0x0000000000da7919 */ /* 0x000ea80000002700 */
[----:B------:R-:W3:Y:S01]  /*0050*/  S2R R109, SR_CTAID.X ;  /* 0x00000000006d7919 */ /* 0x000ee20000002500 */
[----:B-1----:R-:W-:Y:S01]  /*0060*/  SHF.R.U32.HI R0, RZ, 0x5, R216 ;  /* 0x00000005ff007819 */ /* 0x002fe200000116d8 */
[----:B--2---:R-:W-:-:S05]  /*0070*/  IMAD.WIDE R2, R218, R7, c[0x0][0x568] ;  /* 0x00015a00da027625 */ /* 0x004fca00078e0207 */
[----:B------:R-:W1:Y:S02]  /*0080*/  SHFL.IDX PT, R0, R0, RZ, 0x1f ;  /* 0x00001fff00007589 */ /* 0x000e6400000e0000 */
[----:B-1----:R-:W-:-:S13]  /*0090*/  ISETP.NE.AND P0, PT, R0, RZ, PT ;  /* 0x000000ff0000720c */ /* 0x002fda0003f05270 */
[----:B------:R-:W-:Y:S05]  /*00a0*/  @!P0 BRA `(.L_x_823) ;  /* 0x0000013000008947 */ /* 0x000fea0003800000 */
[----:B---3--:R-:W-:-:S04]  /*00b0*/  ISETP.NE.U32.AND P0, PT, RZ, c[0x0][0x568], PT ;  /* 0x00015a00ff007a0c */ /* 0x008fc80003f05070 */
[----:B------:R-:W-:-:S13]  /*00c0*/  ISETP.NE.AND.EX P0, PT, RZ, c[0x0][0x56c], PT, P0 ;  /* 0x00015b00ff007a0c */ /* 0x000fda0003f05300 */
[----:B------:R-:W-:Y:S05]  /*00d0*/  @!P0 BRA `(.L_x_824) ;  /* 0x0000002000008947 */ /* 0x000fea0003800000 */
[----:B------:R1:W5:Y:S01]  /*00e0*/  LDG.E R3, [R2.64] ;  /* 0x0000001002037981 */ /* 0x000362000c1e1900 */
[----:B------:R-:W-:Y:S05]  /*00f0*/  BRA `(.L_x_825) ;  /* 0x0000009000007947 */ /* 0x000fea0003800000 */
.L_x_824:
[----:B------:R-:W-:-:S04]  /*0100*/  ISETP.NE.U32.AND P0, PT, RZ, c[0x0][0x560], PT ;  /* 0x00015800ff007a0c */ /* 0x000fc80003f05070 */
[----:B------:R-:W-:-:S13]  /*0110*/  ISETP.NE.AND.EX P0, PT, RZ, c[0x0][0x564], PT, P0 ;  /* 0x00015900ff007a0c */ /* 0x000fda0003f05300 */
[----:B------:R-:W-:Y:S05]  /*0120*/  @!P0 BRA `(.L_x_826) ;  /* 0x0000005000008947 */ /* 0x000fea0003800000 */
[----:B------:R-:W-:-:S05]  /*0130*/  IMAD.WIDE R4, R218, R7, c[0x0][0x560] ;  /* 0x00015800da047625 */ /* 0x000fca00078e0207 */
[----:B------:R-:W2:Y:S04]  /*0140*/  LDG.E R3, [R4.64] ;  /* 0x0000001004037981 */ /* 0x000ea8000c1e1900 */
[----:B------:R-:W2:Y:S02]  /*0150*/  LDG.E R0, [R4.64+0x4] ;  /* 0x0000041004007981 */ /* 0x000ea4000c1e1900 */
[----:B--2---:R-:W-:Y:S01]  /*0160*/  IADD3 R3, -R3, R0, RZ ;  /* 0x0000000003037210 */ /* 0x004fe20007ffe1ff */
[----:B------:R-:W-:Y:S05]  /*0170*/  BRA `(.L_x_825) ;  /* 0x0000001000007947 */ /* 0x000fea0003800000 */
.L_x_826:
[----:B------:R-:W-:-:S05]  /*0180*/  MOV R3, c[0x0][0x54c] ;  /* 0x0001530000037a02 */ /* 0x000fca0000000f00 */
.L_x_825:
[----:B-----5:R-:W-:Y:S01]  /*0190*/  IMAD R3, R3, c[0x0][0x548], RZ ;  /* 0x0001520003037a24 */ /* 0x020fe200078e02ff */
[----:B------:R-:W-:-:S04]  /*01a0*/  SHF.L.U32 R0, R109, 0x7, RZ ;  /* 0x000000076d007819 */ /* 0x000fc800000006ff */
[----:B------:R-:W-:-:S04]  /*01b0*/  ISETP.GE.AND P0, PT, R0, R3, PT ;  /* 0x000000030000720c */ /* 0x000fc80003f06270 */
[----:B------:R-:W-:Y:S01]  /*01c0*/  SEL R218, R218, 0xffffffff, !P0 ;  /* 0xffffffffdada7807 */ /* 0x000fe20004000000 */
[----:B------:R-:W-:Y:S05]  /*01d0*/  BRA `(.L_x_827) ;  /* 0x0000012000007947 */ /* 0x000fea0003800000 */
.L_x_823:
[----:B---3--:R-:W-:-:S04]  /*01e0*/  ISETP.NE.U32.AND P0, PT, RZ, c[0x0][0x568], PT ;  /* 0x00015a00ff007a0c */ /* 0x008fc80003f05070 */
[----:B------:R-:W-:-:S13]  /*01f0*/  ISETP.NE.AND.EX P0, PT, RZ, c[0x0][0x56c], PT, P0 ;  /* 0x00015b00ff007a0c */ /* 0x000fda0003f05300 */
[----:B------:R-:W-:Y:S05]  /*0200*/  @!P0 BRA `(.L_x_828) ;  /* 0x0000002000008947 */ /* 0x000fea0003800000 */
[----:B------:R1:W5:Y:S01]  /*0210*/  LDG.E R3, [R2.64] ;  /* 0x0000001002037981 */ /* 0x000362000c1e1900 */
[----:B------:R-:W-:Y:S05]  /*0220*/  BRA `(.L_x_829) ;  /* 0x0000009000007947 */ /* 0x000fea0003800000 */
.L_x_828:
        /* <DEDUP_REMOVED lines=8> */
.L_x_830:
[----:B------:R-:W-:-:S05]  /*02b0*/  MOV R3, c[0x0][0x54c] ;  /* 0x0001530000037a02 */ /* 0x000fca0000000f00 */
.L_x_829:
[----:B-----5:R-:W-:Y:S01]  /*02c0*/  IMAD R3, R3, c[0x0][0x548], RZ ;  /* 0x0001520003037a24 */ /* 0x020fe200078e02ff */
[----:B------:R-:W-:-:S04]  /*02d0*/  SHF.L.U32 R0, R109, 0x7, RZ ;  /* 0x000000076d007819 */ /* 0x000fc800000006ff */
[----:B------:R-:W-:-:S04]  /*02e0*/  ISETP.GE.AND P0, PT, R0, R3, PT ;  /* 0x000000030000720c */ /* 0x000fc80003f06270 */
[----:B------:R-:W-:-:S04]  /*02f0*/  SEL R218, R218, 0xffffffff, !P0 ;  /* 0xffffffffdada7807 */ /* 0x000fc80004000000 */
.L_x_827:
[----:B------:R-:W-:-:S13]  /*0300*/  ISETP.GE.AND P0, PT, R218, RZ, PT ;  /* 0x000000ffda00720c */ /* 0x000fda0003f06270 */
[----:B------:R-:W-:Y:S05]  /*0310*/  @!P0 EXIT ;  /* 0x000000000000894d */ /* 0x000fea0003800000 */
[----:B------:R-:W-:Y:S01]  /*0320*/  ISETP.NE.U32.AND P0, PT, RZ, c[0x0][0x370], PT ;  /* 0x0000dc00ff007a0c */ /* 0x000fe20003f05070 */
[----:B------:R-:W-:Y:S01]  /*0330*/  IMAD.MOV.U32 R217, RZ, RZ, RZ ;  /* 0x000000ffffd97224 */ /* 0x000fe200078e00ff */
[----:B------:R-:W-:Y:S01]  /*0340*/  ISETP.NE.U32.AND P1, PT, RZ, c[0x0][0x360], PT ;  /* 0x0000d800ff007a0c */ /* 0x000fe20003f25070 */
[----:B------:R-:W-:Y:S01]  /*0350*/  IMAD.MOV.U32 R111, RZ, RZ, c[0x0][0x168] ;  /* 0x00005a00ff6f7624 */ /* 0x000fe200078e00ff */
[----:B------:R-:W-:Y:S01]  /*0360*/  ISETP.NE.AND.EX P2, PT, RZ, c[0x0][0x374], PT, P0 ;  /* 0x0000dd00ff007a0c */ /* 0x000fe20003f45300 */
[----:B------:R-:W-:Y:S01]  /*0370*/  CS2R R112, SRZ ;  /* 0x0000000000707805 */ /* 0x000fe2000001ff00 */
[----:B------:R-:W-:Y:S01]  /*0380*/  ISETP.NE.AND.EX P0, PT, RZ, c[0x0][0x364], PT, P1 ;  /* 0x0000d900ff007a0c */ /* 0x000fe20003f05310 */
[----:B------:R-:W-:Y:S01]  /*0390*/  IMAD.MOV.U32 R4, RZ, RZ, RZ ;  /* 0x000000ffff047224 */ /* 0x000fe200078e00ff */
[----:B------:R-:W-:Y:S01]  /*03a0*/  ISETP.NE.U32.AND P1, PT, RZ, c[0x0][0x348], PT ;  /* 0x0000d200ff007a0c */ /* 0x000fe20003f25070 */
[----:B------:R-:W-:Y:S01]  /*03b0*/  IMAD.WIDE R12, R218, R7, c[0x0][0x348] ;  /* 0x0000d200da0c7625 */ /* 0x000fe200078e0207 */
[----:B------:R-:W-:-:S02]  /*03c0*/  ISETP.NE.U32.AND P3, PT, RZ, c[0x0][0x350], PT ;  /* 0x0000d400ff007a0c */ /* 0x000fc40003f65070 */
[----:B------:R-:W-:Y:S01]  /*03d0*/  ISETP.NE.U32.AND P4, PT, RZ, c[0x0][0x358], PT ;  /* 0x0000d600ff007a0c */ /* 0x000fe20003f85070 */
[CC--:B------:R-:W-:Y:S01]  /*03e0*/  IMAD.WIDE R8, R218.reuse, R7.reuse, c[0x0][0x350] ;  /* 0x0000d400da087625 */ /* 0x0c0fe200078e0207 */
[----:B------:R-:W-:Y:S02]  /*03f0*/  ISETP.NE.AND.EX P1, PT, RZ, c[0x0][0x34c], PT, P1 ;  /* 0x0000d300ff007a0c */ /* 0x000fe40003f25310 */
[----:B------:R-:W-:Y:S01]  /*0400*/  ISETP.NE.AND.EX P3, PT, RZ, c[0x0][0x354], PT, P3 ;  /* 0x0000d500ff007a0c */ /* 0x000fe20003f65330 */
[----:B------:R-:W-:Y:S01]  /*0410*/  @P2 IMAD.WIDE R16, R218, R7, c[0x0][0x370] ;  /* 0x0000dc00da102625 */ /* 0x000fe200078e0207 */
[----:B------:R-:W-:-:S03]  /*0420*/  ISETP.NE.AND.EX P4, PT, RZ, c[0x0][0x35c], PT, P4 ;  /* 0x0000d700ff007a0c */ /* 0x000fc60003f85340 */
[CC--:B------:R-:W-:Y:S01]  /*0430*/  @P0 IMAD.WIDE R14, R218.reuse, R7.reuse, c[0x0][0x360] ;  /* 0x0000d800da0e0625 */ /* 0x0c0fe200078e0207 */
[----:B------:R2:W5:Y:S03]  /*0440*/  @P2 LDG.E R217, [R16.64] ;  /* 0x0000001010d92981 */ /* 0x000566000c1e1900 */
[----:B------:R-:W-:Y:S01]  /*0450*/  IMAD.WIDE R10, R218, R7, c[0x0][0x358] ;  /* 0x0000d600da0a7625 */ /* 0x000fe200078e0207 */
[----:B------:R2:W5:Y:S04]  /*0460*/  @P0 LDG.E R111, [R14.64] ;  /* 0x000000100e6f0981 */ /* 0x000568000c1e1900 */
[----:B------:R2:W5:Y:S04]  /*0470*/  @P1 LDG.E R113, [R12.64] ;  /* 0x000000100c711981 */ /* 0x000568000c1e1900 */
[----:B------:R2:W5:Y:S04]  /*0480*/  @P3 LDG.E R112, [R8.64] ;  /* 0x0000001008703981 */ /* 0x000568000c1e1900 */
[----:B------:R2:W5:Y:S04]  /*0490*/  @P4 LDG.E R4, [R10.64] ;  /* 0x000000100a044981 */ /* 0x000568000c1e1900 */
[----:B------:R-:W3:Y:S01]  /*04a0*/  S2R R215, SR_CTAID.Y ;  /* 0x0000000000d77919 */ /* 0x000ee20000002600 */
[----:B------:R-:W-:-:S02]  /*04b0*/  IMAD.MOV.U32 R5, RZ, RZ, c[0x0][0x2ac] ;  /* 0x0000ab00ff057624 */ /* 0x000fc400078e00ff */
[----:B-1----:R-:W-:Y:S02]  /*04c0*/  IMAD.MOV.U32 R2, RZ, RZ, c[0x0][0x228] ;  /* 0x00008a00ff027624 */ /* 0x002fe400078e00ff */
[----:B------:R-:W-:Y:S01]  /*04d0*/  IMAD R5, R5, c[0x0][0x1d0], RZ ;  /* 0x0000740005057a24 */ /* 0x000fe200078e02ff */
[----:B---3--:R-:W-:Y:S01]  /*04e0*/  SHF.R.S32.HI R108, RZ, 0x1f, R215 ;  /* 0x0000001fff6c7819 */ /* 0x008fe200000114d7 */
[----:B------:R-:W-:Y:S05]  /*04f0*/  @P0 BRA `(.L_x_831) ;  /* 0x0000004000000947 */ /* 0x000fea0003800000 */
[----:B--2---:R-:W-:Y:S05]  /*0500*/  @!P1 BRA `(.L_x_831) ;  /* 0x0000003000009947 */ /* 0x004fea0003800000 */
[----:B-----5:R-:W2:Y:S04]  /*0510*/  LDG.E R111, [R12.64] ;  /* 0x000000100c6f7981 */ /* 0x020ea8000c1e1900 */
[----:B------:R-:W2:Y:S02]  /*0520*/  LDG.E R0, [R12.64+0x4] ;  /* 0x000004100c007981 */ /* 0x000ea4000c1e1900 */
[----:B--2---:R-:W-:-:S02]  /*0530*/  IADD3 R111, -R111, R0, RZ ;  /* 0x000000006f6f7210 */ /* 0x004fc40007ffe1ff */
.L_x_831:
[----:B--2---:R-:W-:-:S04]  /*0540*/  ISETP.NE.U32.AND P0, PT, RZ, c[0x0][0x368], PT ;  /* 0x0000da00ff007a0c */ /* 0x004fc80003f05070 */
[----:B------:R-:W-:-:S13]  /*0550*/  ISETP.NE.AND.EX P0, PT, RZ, c[0x0][0x36c], PT, P0 ;  /* 0x0000db00ff007a0c */ /* 0x000fda0003f05300 */
[----:B------:R-:W-:Y:S05]  /*0560*/  @!P0 BRA `(.L_x_832) ;  /* 0x0000003000008947 */ /* 0x000fea0003800000 */
[----:B------:R-:W-:-:S05]  /*0570*/  IMAD.WIDE R8, R218, R7, c[0x0][0x368] ;  /* 0x0000da00da087625 */ /* 0x000fca00078e0207 */
[----:B------:R1:W5:Y:S01]  /*0580*/  LDG.E R5, [R8.64] ;  /* 0x0000001008057981 */ /* 0x000362000c1e1900 */
[----:B------:R-:W-:Y:S05]  /*0590*/  BRA `(.L_x_833) ;  /* 0x0000004000007947 */ /* 0x000fea0003800000 */
.L_x_832:
[----:B------:R-:W-:Y:S05]  /*05a0*/  @!P3 BRA `(.L_x_833) ;  /* 0x000000300000b947 */ /* 0x000fea0003800000 */
[----:B------:R-:W2:Y:S04]  /*05b0*/  LDG.E R5, [R8.64] ;  /* 0x0000001008057981 */ /* 0x000ea8000c1e1900 */
[----:B------:R-:W2:Y:S02]  /*05c0*/  LDG.E R0, [R8.64+0x4] ;  /* 0x0000041008007981 */ /* 0x000ea4000c1e1900 */
[----:B--2---:R-:W-:Y:S02]  /*05d0*/  IADD3 R5, -R5, R0, RZ ;  /* 0x0000000005057210 */ /* 0x004fe40007ffe1ff */
.L_x_833:
[----:B------:R-:W2:Y:S04]  /*05e0*/  @P4 LDG.E R0, [R10.64] ;  /* 0x000000100a004981 */ /* 0x000ea8000c1e1900 */
[----:B------:R-:W2:Y:S01]  /*05f0*/  @P4 LDG.E R3, [R10.64+0x4] ;  /* 0x000004100a034981 */ /* 0x000ea2000c1e1900 */
[----:B-1---5:R-:W-:Y:S01]  /*0600*/  IMAD.IADD R9, R5, 0x1, -R217 ;  /* 0x0000000105097824 */ /* 0x022fe200078e0ad9 */
[----:B------:R-:W-:Y:S01]  /*0610*/  ISETP.NE.U32.AND P0, PT, RZ, c[0x0][0x378], PT ;  /* 0x0000de00ff007a0c */ /* 0x000fe20003f05070 */
[----:B------:R-:W-:-:S03]  /*0620*/  IMAD.MOV.U32 R110, RZ, RZ, R5 ;  /* 0x000000ffff6e7224 */ /* 0x000fc600078e0005 */
[----:B------:R-:W-:Y:S01]  /*0630*/  ISETP.NE.AND.EX P0, PT, RZ, c[0x0][0x37c], PT, P0 ;  /* 0x0000df00ff007a0c */ /* 0x000fe20003f05300 */
[----:B------:R-:W-:-:S05]  /*0640*/  IMAD.MOV R114, RZ, RZ, -R9 ;  /* 0x000000ffff727224 */ /* 0x000fca00078e0a09 */
[----:B------:R-:W-:-:S07]  /*0650*/  IMNMX R114, RZ, R114, !PT ;  /* 0x00000072ff727217 */ /* 0x000fce0007800200 */
[----:B------:R-:W-:-:S05]  /*0660*/  @P0 IMAD.WIDE R12, R218, R7, c[0x0][0x378] ;  /* 0x0000de00da0c0625 */ /* 0x000fca00078e0207 */
[----:B------:R1:W5:Y:S01]  /*0670*/  @P0 LDG.E R110, [R12.64] ;  /* 0x000000100c6e0981 */ /* 0x000362000c1e1900 */
[----:B--2---:R-:W-:-:S04]  /*0680*/  @P4 IMAD.IADD R2, R3, 0x1, -R0 ;  /* 0x0000000103024824 */ /* 0x004fc800078e0a00 */
[----:B------:R-:W-:-:S05]  /*0690*/  IMAD.IADD R107, R9, 0x1, R2 ;  /* 0x00000001096b7824 */ /* 0x000fca00078e0202 */
[----:B------:R-:W-:-:S05]  /*06a0*/  IADD3 R3, R107, 0x2f, RZ ;  /* 0x0000002f6b037810 */ /* 0x000fca0007ffe0ff */
[----:B------:R-:W-:-:S05]  /*06b0*/  IMAD.HI R3, R3, 0x2aaaaaab, RZ ;  /* 0x2aaaaaab03037827 */ /* 0x000fca00078e02ff */
[----:B------:R-:W-:-:S04]  /*06c0*/  SHF.R.U32.HI R156, RZ, 0x1f, R3 ;  /* 0x0000001fff9c7819 */ /* 0x000fc80000011603 */
[----:B------:R-:W-:-:S05]  /*06d0*/  LEA.HI.SX32 R156, R3, R156, 0x1d ;  /* 0x0000009c039c7211 */ /* 0x000fca00078feaff */
[----:B------:R-:W-:-:S05]  /*06e0*/  IMAD R9, R156, 0x30, -R9 ;  /* 0x000000309c097824 */ /* 0x000fca00078e0a09 */
[----:B------:R-:W-:-:S04]  /*06f0*/  IMNMX R9, R9, R2, PT ;  /* 0x0000000209097217 */ /* 0x000fc80003800200 */
[----:B------:R-:W-:Y:S01]  /*0700*/  ISETP.GT.AND P0, PT, R9, R114, PT ;  /* 0x000000720900720c */ /* 0x000fe20003f04270 */
[----:B------:R-:W-:-:S05]  /*0710*/  IMAD.WIDE.U32 R114, R114, -0x55555555, RZ ;  /* 0xaaaaaaab72727825 */ /* 0x000fca00078e00ff */
[----:B------:R-:W-:-:S05]  /*0720*/  SHF.R.U32.HI R114, RZ, 0x5, R115 ;  /* 0x00000005ff727819 */ /* 0x000fca0000011673 */
[----:B------:R-:W-:Y:S02]  /*0730*/  IMAD.MOV.U32 R3, RZ, RZ, R114 ;  /* 0x000000ffff037224 */ /* 0x000fe400078e0072 */
[----:B------:R-:W-:-:S05]  /*0740*/  @P0 IADD3 R9, R9, 0x2f, RZ ;  /* 0x0000002f09090810 */ /* 0x000fca0007ffe0ff */
[----:B------:R-:W-:-:S05]  /*0750*/  @P0 IMAD.HI R9, R9, 0x2aaaaaab, RZ ;  /* 0x2aaaaaab09090827 */ /* 0x000fca00078e02ff */
[----:B------:R-:W-:-:S04]  /*0760*/  @P0 SHF.R.U32.HI R0, RZ, 0x1f, R9 ;  /* 0x0000001fff000819 */ /* 0x000fc80000011609 */
[----:B------:R-:W-:-:S04]  /*0770*/  @P0 LEA.HI.SX32 R3, R9, R0, 0x1d ;  /* 0x0000000009030211 */ /* 0x000fc800078feaff */
[----:B------:R-:W-:-:S13]  /*0780*/  ISETP.GT.AND P0, PT, R3, R114, PT ;  /* 0x000000720300720c */ /* 0x000fda0003f04270 */
[----:B------:R-:W-:Y:S05]  /*0790*/  @!P0 BRA `(.L_x_834) ;  /* 0x00006d6000008947 */ /* 0x000fea0003800000 */
[----:B-1----:R-:W-:Y:S01]  /*07a0*/  ISETP.NE.U32.AND P1, PT, RZ, c[0x0][0x340], PT ;  /* 0x0000d000ff007a0c */ /* 0x002fe20003f25070 */
[----:B------:R-:W-:Y:S01]  /*07b0*/  UMOV UR7, 0x30 ;  /* 0x0000003000077882 */ /* 0x000fe20000000000 */
[----:B------:R-:W-:Y:S01]  /*07c0*/  IADD3 R61, R3, -0x1, RZ ;  /* 0xffffffff033d7810 */ /* 0x000fe20007ffe0ff */
[----:B------:R-:W-:Y:S01]  /*07d0*/  ULDC.64 UR4, c[0x0][0x238] ;  /* 0x00008e0000047ab9 */ /* 0x000fe20000000a00 */
[----:B------:R-:W-:-:S13]  /*07e0*/  ISETP.NE.AND.EX P1, PT, RZ, c[0x0][0x344], PT, P1 ;  /* 0x0000d100ff007a0c */ /* 0x000fda0003f25310 */
[----:B------:R-:W-:-:S06]  /*07f0*/  @P1 IMAD.WIDE R174, R218, R7, c[0x0][0x340] ;  /* 0x0000d000daae1625 */ /* 0x000fcc00078e0207 */
[----:B------:R-:W2:Y:S01]  /*0800*/  @P1 LDG.E R174, [R174.64] ;  /* 0x00000010aeae1981 */ /* 0x000ea2000c1e1900 */
[----:B------:R-:W-:Y:S01]  /*0810*/  SHF.R.S32.HI R7, RZ, 0x1f, R216 ;  /* 0x0000001fff077819 */ /* 0x000fe200000114d8 */
[----:B------:R-:W-:Y:S01]  /*0820*/  IMAD R162, R108, c[0x0][0x240], RZ ;  /* 0x000090006ca27a24 */ /* 0x000fe200078e02ff */
[----:B------:R-:W-:Y:S01]  /*0830*/  SHF.R.S32.HI R139, RZ, 0x1f, R218 ;  /* 0x0000001fff8b7819 */ /* 0x000fe200000114da */
[----:B------:R-:W-:Y:S01]  /*0840*/  UIMAD.WIDE.U32 UR10, UR7, UR4, URZ ;  /* 0x00000004070a72a5 */ /* 0x000fe2000f8e003f */
[----:B------:R-:W-:Y:S01]  /*0850*/  LEA.HI R9, R7, R216, RZ, 0x3 ;  /* 0x000000d807097211 */ /* 0x000fe200078f18ff */
[----:B------:R-:W-:Y:S01]  /*0860*/  IMAD R162, R215, c[0x0][0x244], R162 ;  /* 0x00009100d7a27a24 */ /* 0x000fe200078e02a2 */
[----:B------:R-:W-:Y:S01]  /*0870*/  SEL R160, R218, RZ, !P4 ;  /* 0x000000ffdaa07207 */ /* 0x000fe20006000000 */
[----:B------:R-:W-:Y:S01]  /*0880*/  UIMAD UR8, UR7, UR5, URZ ;  /* 0x00000005070872a4 */ /* 0x000fe2000f8e023f */
[----:B------:R-:W-:Y:S01]  /*0890*/  SHF.R.S32.HI R17, RZ, 0x3, R9 ;  /* 0x00000003ff117819 */ /* 0x000fe20000011409 */
[----:B------:R-:W-:Y:S01]  /*08a0*/  IMAD.IADD R112, R112, 0x1, R5 ;  /* 0x0000000170707824 */ /* 0x000fe200078e0205 */
[----:B------:R-:W-:Y:S01]  /*08b0*/  LOP3.LUT R9, R9, 0xfffffff8, RZ, 0xc0, !PT ;  /* 0xfffffff809097812 */ /* 0x000fe200078ec0ff */
[----:B------:R-:W-:Y:S01]  /*08c0*/  UIADD3 UR8, UR11, UR8, URZ ;  /* 0x000000080b087290 */ /* 0x000fe2000fffe03f */
[----:B------:R-:W-:Y:S01]  /*08d0*/  SHF.R.S32.HI R170, RZ, 0x1f, R17 ;  /* 0x0000001fffaa7819 */ /* 0x000fe20000011411 */
[C---:B------:R-:W-:Y:S01]  /*08e0*/  IMAD.SHL.U32 R119, R17.reuse, 0x40, RZ ;  /* 0x0000004011777824 */ /* 0x040fe200078e00ff */
[----:B------:R-:W-:Y:S01]  /*08f0*/  IADD3 R158, P0, R17, R4, RZ ;  /* 0x00000004119e7210 */ /* 0x000fe20007f1e0ff */
[----:B------:R-:W-:Y:S01]  /*0900*/  IMAD.IADD R0, R216, 0x1, -R9 ;  /* 0x00000001d8007824 */ /* 0x000fe200078e0a09 */
[----:B------:R-:W-:Y:S01]  /*0910*/  LEA.HI R7, R7, R216, RZ, 0x6 ;  /* 0x000000d807077211 */ /* 0x000fe200078f30ff */
[C---:B------:R-:W-:Y:S01]  /*0920*/  IMAD R3, R61.reuse, UR8, RZ ;  /* 0x000000083d037c24 */ /* 0x040fe2000f8e02ff */
[----:B------:R-:W-:Y:S01]  /*0930*/  LEA.HI.X.SX32 R159, R4, R170, 0x1, P0 ;  /* 0x000000aa049f7211 */ /* 0x000fe200000f0eff */
[C---:B------:R-:W-:Y:S01]  /*0940*/  IMAD.SHL.U32 R18, R0.reuse, 0x8, RZ ;  /* 0x0000000800127824 */ /* 0x040fe200078e00ff */
[----:B------:R-:W-:Y:S01]  /*0950*/  SHF.R.S32.HI R6, RZ, 0x1f, R61 ;  /* 0x0000001fff067819 */ /* 0x000fe2000001143d */
[----:B------:R-:W-:Y:S01]  /*0960*/  IMAD R4, R61, -0x30, R2 ;  /* 0xffffffd03d047824 */ /* 0x000fe200078e0202 */
[----:B------:R-:W-:Y:S01]  /*0970*/  LOP3.LUT R119, R119, 0x1c0, RZ, 0xc0, !PT ;  /* 0x000001c077777812 */ /* 0x000fe200078ec0ff */
[----:B------:R-:W-:Y:S01]  /*0980*/  IMAD R9, R159, c[0x0][0x238], RZ ;  /* 0x00008e009f097a24 */ /* 0x000fe200078e02ff */
[--C-:B------:R-:W-:Y:S01]  /*0990*/  SHF.R.S32.HI R19, RZ, 0x1f, R18.reuse ;  /* 0x0000001fff137819 */ /* 0x100fe20000011412 */
[----:B------:R-:W-:Y:S01]  /*09a0*/  IMAD.SHL.U32 R20, R0, 0x4, RZ ;  /* 0x0000000400147824 */ /* 0x000fe200078e00ff */
[----:B------:R-:W-:Y:S01]  /*09b0*/  IMNMX R4, R4, 0x30, PT ;  /* 0x0000003004047817 */ /* 0x000fe20003800200 */
[----:B------:R-:W-:Y:S01]  /*09c0*/  IMAD R8, R158, c[0x0][0x23c], R9 ;  /* 0x00008f009e087a24 */ /* 0x000fe200078e0209 */
[----:B------:R-:W-:Y:S01]  /*09d0*/  IADD3 R121, R18, 0x80, RZ ;  /* 0x0000008012797810 */ /* 0x000fe20007ffe0ff */
[----:B------:R-:W-:Y:S01]  /*09e0*/  IMAD.WIDE.U32 R10, R158, c[0x0][0x238], R18 ;  /* 0x00008e009e0a7a25 */ /* 0x000fe200078e0012 */
[----:B------:R-:W-:Y:S01]  /*09f0*/  IADD3 R16, R20, 0x40, RZ ;  /* 0x0000004014107810 */ /* 0x000fe20007ffe0ff */
[----:B------:R-:W-:Y:S01]  /*0a00*/  USHF.L.U32 UR12, UR4, 0x5, URZ ;  /* 0x00000005040c7899 */ /* 0x000fe2000800063f */
[----:B------:R-:W-:Y:S01]  /*0a10*/  LOP3.LUT R117, R119, 0x38, R18, 0xf8, !PT ;  /* 0x0000003877757812 */ /* 0x000fe200078ef812 */
[----:B------:R-:W-:Y:S01]  /*0a20*/  IMAD.IADD R9, R11, 0x1, R8 ;  /* 0x000000010b097824 */ /* 0x000fe200078e0208 */
[----:B------:R-:W-:Y:S01]  /*0a30*/  SHF.R.U32.HI R118, RZ, 0x3, R119 ;  /* 0x00000003ff767819 */ /* 0x000fe20000011677 */
[----:B------:R-:W-:Y:S01]  /*0a40*/  IMAD.MOV.U32 R8, RZ, RZ, R10 ;  /* 0x000000ffff087224 */ /* 0x000fe200078e000a */
[----:B------:R-:W-:Y:S01]  /*0a50*/  IADD3 R120, R18, 0xc0, RZ ;  /* 0x000000c012787810 */ /* 0x000fe20007ffe0ff */
[----:B------:R-:W-:Y:S01]  /*0a60*/  IMAD.IADD R4, R4, 0x1, -R17 ;  /* 0x0000000104047824 */ /* 0x000fe200078e0a11 */
[----:B------:R-:W-:Y:S01]  /*0a70*/  ISETP.GE.AND P2, PT, R18, c[0x0][0x1d4], PT ;  /* 0x0000750012007a0c */ /* 0x000fe20003f46270 */
[----:B------:R-:W-:Y:S01]  /*0a80*/  IMAD.WIDE.U32 R8, R215, c[0x0][0x240], R8 ;  /* 0x00009000d7087a25 */ /* 0x000fe200078e0008 */
[----:B------:R-:W-:Y:S01]  /*0a90*/  ISETP.GE.AND P6, PT, R121, c[0x0][0x1d4], PT ;  /* 0x0000750079007a0c */ /* 0x000fe20003fc6270 */
[----:B------:R-:W-:Y:S01]  /*0aa0*/  UMOV UR6, 0x5 ;  /* 0x0000000500067882 */ /* 0x000fe20000000000 */
[C---:B------:R-:W-:Y:S01]  /*0ab0*/  ISETP.GE.AND P0, PT, R4.reuse, 0x1, PT ;  /* 0x000000010400780c */ /* 0x040fe20003f06270 */
[----:B------:R-:W-:Y:S01]  /*0ac0*/  IMAD.IADD R163, R9, 0x1, R162 ;  /* 0x0000000109a37824 */ /* 0x000fe200078e02a2 */
[----:B------:R-:W-:Y:S01]  /*0ad0*/  ISETP.GT.AND P3, PT, R4, 0x20, PT ;  /* 0x000000200400780c */ /* 0x000fe20003f64270 */
[----:B------:R-:W-:Y:S01]  /*0ae0*/  IMAD.MOV.U32 R162, RZ, RZ, R8 ;  /* 0x000000ffffa27224 */ /* 0x000fe200078e0008 */
[----:B------:R-:W-:Y:S01]  /*0af0*/  ISETP.GE.AND P5, PT, R120, c[0x0][0x1d4], PT ;  /* 0x0000750078007a0c */ /* 0x000fe20003fa6270 */
[----:B------:R-:W-:Y:S01]  /*0b00*/  IMAD.SHL.U32 R7, R7, 0x8, RZ ;  /* 0x0000000807077824 */ /* 0x000fe200078e00ff */
[----:B------:R-:W-:Y:S01]  /*0b10*/  USHF.L.U64.HI UR9, UR4, UR6, UR5 ;  /* 0x0000000604097299 */ /* 0x000fe20008010205 */
[----:B------:R-:W-:Y:S01]  /*0b20*/  IMAD.WIDE.U32 R162, R160, c[0x0][0x248], R162 ;  /* 0x00009200a0a27a25 */ /* 0x000fe200078e00a2 */
[----:B------:R-:W-:Y:S01]  /*0b30*/  P2R R125, PR, RZ, 0x4 ;  /* 0x00000004ff7d7803 */ /* 0x000fe20000000000 */
[----:B------:R-:W-:Y:S01]  /*0b40*/  ULDC.64 UR4, c[0x0][0x280] ;  /* 0x0000a00000047ab9 */ /* 0x000fe20000000a00 */
[----:B------:R-:W-:Y:S01]  /*0b50*/  LOP3.LUT R7, R7, 0xfffffe00, RZ, 0xc0, !PT ;  /* 0xfffffe0007077812 */ /* 0x000fe200078ec0ff */
[----:B------:R-:W-:Y:S01]  /*0b60*/  IMAD.IADD R15, R20, 0x1, R16 ;  /* 0x00000001140f7824 */ /* 0x000fe200078e0210 */
[----:B------:R-:W-:Y:S01]  /*0b70*/  MOV R164, R162 ;  /* 0x000000a200a47202 */ /* 0x000fe20000000f00 */
[----:B------:R-:W-:Y:S01]  /*0b80*/  IMAD R3, R6, UR10, R3 ;  /* 0x0000000a06037c24 */ /* 0x000fe2000f8e0203 */
[----:B------:R-:W-:Y:S01]  /*0b90*/  LOP3.LUT R117, R7, R117, R118, 0xf6, !PT ;  /* 0x0000007507757212 */ /* 0x000fe200078ef676 */
[----:B------:R-:W-:Y:S01]  /*0ba0*/  IMAD R22, R108, c[0x0][0x260], RZ ;  /* 0x000098006c167a24 */ /* 0x000fe200078e02ff */
[----:B------:R-:W-:Y:S01]  /*0bb0*/  SHF.R.S32.HI R21, RZ, 0x1f, R20 ;  /* 0x0000001fff157819 */ /* 0x000fe20000011414 */
[----:B------:R-:W-:Y:S01]  /*0bc0*/  IMAD.WIDE.U32 R10, R215, c[0x0][0x260], R18 ;  /* 0x00009800d70a7a25 */ /* 0x000fe200078e0012 */
[----:B------:R-:W-:Y:S01]  /*0bd0*/  IADD3 R116, R17, 0x20, RZ ;  /* 0x0000002011747810 */ /* 0x000fe20007ffe0ff */
[----:B------:R-:W-:Y:S01]  /*0be0*/  USHF.L.U64.HI UR13, UR4, UR6, UR5 ;  /* 0x00000006040d7299 */ /* 0x000fe20008010205 */
[----:B------:R-:W-:Y:S01]  /*0bf0*/  P2R R123, PR, RZ, 0x40 ;  /* 0x00000040ff7b7803 */ /* 0x000fe20000000000 */
[----:B------:R-:W-:Y:S01]  /*0c00*/  IMAD.SHL.U32 R117, R117, 0x2, RZ ;  /* 0x0000000275757824 */ /* 0x000fe200078e00ff */
[----:B------:R-:W-:Y:S01]  /*0c10*/  USHF.L.U32 UR14, UR4, 0x5, URZ ;  /* 0x00000005040e7899 */ /* 0x000fe2000800063f */
[----:B------:R-:W-:Y:S01]  /*0c20*/  IMAD R22, R215, c[0x0][0x264], R22 ;  /* 0x00009900d7167a24 */ /* 0x000fe200078e0216 */
[----:B------:R-:W-:Y:S01]  /*0c30*/  UIMAD.WIDE.U32 UR20, UR4, 0x30, URZ ;  /* 0x00000030041478a5 */ /* 0x000fe2000f8e003f */
[C---:B------:R-:W-:Y:S01]  /*0c40*/  IMAD R172, R170.reuse, c[0x0][0x280], RZ ;  /* 0x0000a000aaac7a24 */ /* 0x040fe200078e02ff */
[----:B------:R-:W-:Y:S01]  /*0c50*/  UIMAD UR15, UR7, UR5, URZ ;  /* 0x00000005070f72a4 */ /* 0x000fe2000f8e023f */
[----:B------:R-:W-:Y:S01]  /*0c60*/  IMAD.IADD R23, R11, 0x1, R22 ;  /* 0x000000010b177824 */ /* 0x000fe200078e0216 */
[----:B------:R-:W-:Y:S01]  /*0c70*/  P2R R122, PR, RZ, 0x20 ;  /* 0x00000020ff7a7803 */ /* 0x000fe20000000000 */
[----:B------:R-:W-:Y:S01]  /*0c80*/  IMAD.MOV.U32 R22, RZ, RZ, R10 ;  /* 0x000000ffff167224 */ /* 0x000fe200078e000a */
[----:B------:R-:W-:Y:S01]  /*0c90*/  ULDC.64 UR4, c[0x0][0x290] ;  /* 0x0000a40000047ab9 */ /* 0x000fe20000000a00 */
[----:B------:R-:W-:Y:S01]  /*0ca0*/  IMAD R170, R170, c[0x0][0x290], RZ ;  /* 0x0000a400aaaa7a24 */ /* 0x000fe200078e02ff */
[----:B------:R-:W-:Y:S01]  /*0cb0*/  USHF.L.U64.HI UR6, UR4, UR6, UR5 ;  /* 0x0000000604067299 */ /* 0x000fe20008010205 */
[C---:B------:R-:W-:Y:S01]  /*0cc0*/  IMAD.WIDE.U32 R8, R17.reuse, c[0x0][0x290], R18 ;  /* 0x0000a40011087a25 */ /* 0x040fe200078e0012 */
[----:B------:R-:W-:Y:S01]  /*0cd0*/  UIMAD.WIDE.U32 UR22, UR4, 0x30, URZ ;  /* 0x00000030041678a5 */ /* 0x000fe2000f8e003f */
[C---:B------:R-:W-:Y:S01]  /*0ce0*/  IADD3 R129, -R17.reuse, 0x30, RZ ;  /* 0x0000003011817810 */ /* 0x040fe20007ffe1ff */
[----:B------:R-:W-:Y:S01]  /*0cf0*/  UIMAD UR5, UR7, UR5, URZ ;  /* 0x00000005070572a4 */ /* 0x000fe2000f8e023f */
[C---:B------:R-:W-:Y:S01]  /*0d00*/  IMAD R170, R17.reuse, c[0x0][0x294], R170 ;  /* 0x0000a50011aa7a24 */ /* 0x040fe200078e02aa */
[----:B------:R-:W-:Y:S01]  /*0d10*/  IADD3 R14, R20, 0x20, RZ ;  /* 0x00000020140e7810 */ /* 0x000fe20007ffe0ff */
[C---:B------:R-:W-:Y:S01]  /*0d20*/  IMAD R172, R17.reuse, c[0x0][0x284], R172 ;  /* 0x0000a10011ac7a24 */ /* 0x040fe200078e02ac */
[----:B------:R-:W-:Y:S01]  /*0d30*/  USHF.L.U32 UR18, UR4, 0x5, URZ ;  /* 0x0000000504127899 */ /* 0x000fe2000800063f */
[----:B------:R-:W-:Y:S01]  /*0d40*/  IMAD.WIDE.U32 R12, R17, c[0x0][0x280], R18 ;  /* 0x0000a000110c7a25 */ /* 0x000fe200078e0012 */
[----:B------:R-:W-:-:S02]  /*0d50*/  UIADD3 UR15, UR21, UR15, URZ ;  /* 0x0000000f150f7290 */ /* 0x000fc4000fffe03f */
[----:B------:R-:W-:Y:S01]  /*0d60*/  UIADD3 UR5, UR23, UR5, URZ ;  /* 0x0000000517057290 */ /* 0x000fe2000fffe03f */
[----:B------:R-:W-:Y:S01]  /*0d70*/  IMAD.IADD R171, R170, 0x1, R9 ;  /* 0x00000001aaab7824 */ /* 0x000fe200078e0209 */
[----:B------:R-:W-:Y:S01]  /*0d80*/  ULDC.U8 UR4, c[0x0][0x298] ;  /* 0x0000a60000047ab9 */ /* 0x000fe20000000000 */
[----:B------:R-:W-:-:S04]  /*0d90*/  IMAD.WIDE.U32 R178, R17, c[0x0][0x280], R20 ;  /* 0x0000a00011b27a25 */ /* 0x000fc800078e0014 */
[----:B------:R-:W-:Y:S01]  /*0da0*/  IMAD.IADD R173, R172, 0x1, R13 ;  /* 0x00000001acad7824 */ /* 0x000fe200078e020d */
[----:B------:R-:W-:Y:S01]  /*0db0*/  SHF.R.S32.HI R13, RZ, 0x1f, R116 ;  /* 0x0000001fff0d7819 */ /* 0x000fe20000011474 */
[----:B------:R-:W-:Y:S02]  /*0dc0*/  IMAD.IADD R179, R179, 0x1, R172 ;  /* 0x00000001b3b37824 */ /* 0x000fe400078e02ac */
[----:B------:R-:W-:Y:S01]  /*0dd0*/  IMAD.MOV.U32 R172, RZ, RZ, R12 ;  /* 0x000000ffffac7224 */ /* 0x000fe200078e000c */
[----:B------:R-:W-:Y:S01]  /*0de0*/  LEA.HI R12, R13, R116, RZ, 0x3 ;  /* 0x000000740d0c7211 */ /* 0x000fe200078f18ff */
[----:B------:R-:W-:Y:S02]  /*0df0*/  IMAD.SHL.U32 R115, R116, 0x40, RZ ;  /* 0x0000004074737824 */ /* 0x000fe400078e00ff */
[----:B------:R-:W-:Y:S01]  /*0e00*/  IMAD.WIDE.U32 R166, R215, c[0x0][0x210], RZ ;  /* 0x00008400d7a67a25 */ /* 0x000fe200078e00ff */
[----:B------:R-:W-:Y:S02]  /*0e10*/  SHF.L.U32 R12, R12, 0x6, RZ ;  /* 0x000000060c0c7819 */ /* 0x000fe400000006ff */
[----:B------:R-:W-:Y:S01]  /*0e20*/  LOP3.LUT R115, R115, 0x1c0, RZ, 0xc0, !PT ;  /* 0x000001c073737812 */ /* 0x000fe200078ec0ff */
[----:B------:R-:W-:Y:S01]  /*0e30*/  IMAD.WIDE.U32 R176, R17, c[0x0][0x290], R20 ;  /* 0x0000a40011b07a25 */ /* 0x000fe200078e0014 */
[----:B------:R-:W-:-:S02]  /*0e40*/  LOP3.LUT R12, R12, 0xfffffe00, RZ, 0xc0, !PT ;  /* 0xfffffe000c0c7812 */ /* 0x000fc400078ec0ff */
[----:B------:R-:W-:Y:S01]  /*0e50*/  SHF.R.U32.HI R126, RZ, 0x3, R115 ;  /* 0x00000003ff7e7819 */ /* 0x000fe20000011673 */
[----:B------:R-:W-:Y:S02]  /*0e60*/  IMAD.MOV.U32 R146, RZ, RZ, c[0x0][0x27c] ;  /* 0x00009f00ff927624 */ /* 0x000fe400078e00ff */
[----:B------:R-:W-:Y:S02]  /*0e70*/  IMAD.IADD R177, R177, 0x1, R170 ;  /* 0x00000001b1b17824 */ /* 0x000fe400078e02aa */
[----:B------:R-:W-:Y:S02]  /*0e80*/  IMAD.MOV.U32 R147, RZ, RZ, c[0x0][0x2b8] ;  /* 0x0000ae00ff937624 */ /* 0x000fe400078e00ff */
[----:B------:R-:W-:Y:S02]  /*0e90*/  IMAD.MOV.U32 R170, RZ, RZ, R8 ;  /* 0x000000ffffaa7224 */ /* 0x000fe400078e0008 */
[----:B-----5:R-:W-:-:S04]  /*0ea0*/  IMAD.WIDE.U32 R178, R110, c[0x0][0x280], R178 ;  /* 0x0000a0006eb27a25 */ /* 0x020fc800078e00b2 */
[----:B------:R-:W-:Y:S02]  /*0eb0*/  IMAD.MOV.U32 R74, RZ, RZ, c[0x0][0x27c] ;  /* 0x00009f00ff4a7624 */ /* 0x000fe400078e00ff */
[----:B------:R-:W-:-:S04]  /*0ec0*/  IMAD.WIDE.U32 R168, R215, c[0x0][0x1e8], RZ ;  /* 0x00007a00d7a87a25 */ /* 0x000fc800078e00ff */
[----:B------:R-:W-:-:S04]  /*0ed0*/  IMAD.WIDE.U32 R176, R110, c[0x0][0x290], R176 ;  /* 0x0000a4006eb07a25 */ /* 0x000fc800078e00b0 */
[----:B------:R-:W-:-:S04]  /*0ee0*/  IMAD.WIDE.U32 R172, R110, c[0x0][0x280], R172 ;  /* 0x0000a0006eac7a25 */ /* 0x000fc800078e00ac */
[----:B------:R-:W-:-:S04]  /*0ef0*/  IMAD.WIDE.U32 R170, R110, c[0x0][0x290], R170 ;  /* 0x0000a4006eaa7a25 */ /* 0x000fc800078e00aa */
[----:B------:R-:W-:Y:S02]  /*0f00*/  IMAD.SHL.U32 R74, R74, 0x2, RZ ;  /* 0x000000024a4a7824 */ /* 0x000fe400078e00ff */
[----:B------:R-:W-:Y:S01]  /*0f10*/  IMAD R0, R0, 0x20, R17 ;  /* 0x0000002000007824 */ /* 0x000fe200078e0211 */
[----:B--2---:R-:W-:Y:S01]  /*0f20*/  @P1 SHF.R.S32.HI R175, RZ, 0x1f, R174 ;  /* 0x0000001fffaf1819 */ /* 0x004fe200000114ae */
[----:B------:R-:W-:Y:S01]  /*0f30*/  @!P1 IMAD.MOV.U32 R175, RZ, RZ, R139 ;  /* 0x000000ffffaf9224 */ /* 0x000fe200078e008b */
[----:B------:R-:W-:Y:S01]  /*0f40*/  SEL R139, R139, RZ, !P4 ;  /* 0x000000ff8b8b7207 */ /* 0x000fe20006000000 */
[----:B------:R-:W-:Y:S01]  /*0f50*/  @!P1 IMAD.MOV.U32 R174, RZ, RZ, R218 ;  /* 0x000000ffffae9224 */ /* 0x000fe200078e00da */
[----:B------:R-:W-:-:S03]  /*0f60*/  ISETP.GE.AND P4, PT, R15, c[0x0][0x1d4], PT ;  /* 0x000075000f007a0c */ /* 0x000fc60003f86270 */
[C---:B------:R-:W-:Y:S01]  /*0f70*/  IMAD R165, R139.reuse, c[0x0][0x248], RZ ;  /* 0x000092008ba57a24 */ /* 0x040fe200078e02ff */
[----:B------:R-:W-:Y:S01]  /*0f80*/  P2R R124, PR, RZ, 0x10 ;  /* 0x00000010ff7c7803 */ /* 0x000fe20000000000 */
[----:B------:R-:W-:Y:S02]  /*0f90*/  IMAD R139, R139, c[0x0][0x268], RZ ;  /* 0x00009a008b8b7a24 */ /* 0x000fe400078e02ff */
[C---:B------:R-:W-:Y:S02]  /*0fa0*/  IMAD R165, R160.reuse, c[0x0][0x24c], R165 ;  /* 0x00009300a0a57a24 */ /* 0x040fe400078e02a5 */
[C---:B------:R-:W-:Y:S02]  /*0fb0*/  IMAD R139, R160.reuse, c[0x0][0x26c], R139 ;  /* 0x00009b00a08b7a24 */ /* 0x040fe400078e028b */
[----:B------:R-:W-:Y:S02]  /*0fc0*/  IMAD.IADD R165, R163, 0x1, R165 ;  /* 0x00000001a3a57824 */ /* 0x000fe400078e02a5 */
[----:B------:R-:W-:-:S04]  /*0fd0*/  IMAD.WIDE.U32 R160, R160, c[0x0][0x268], R22 ;  /* 0x00009a00a0a07a25 */ /* 0x000fc800078e0016 */
[----:B------:R-:W-:-:S04]  /*0fe0*/  IMAD.WIDE.U32 R4, R61, UR10, R164 ;  /* 0x0000000a3d047c25 */ /* 0x000fc8000f8e00a4 */
[----:B------:R-:W-:Y:S01]  /*0ff0*/  IMAD.IADD R3, R5, 0x1, R3 ;  /* 0x0000000105037824 */ /* 0x000fe200078e0203 */
[----:B------:R-:W-:Y:S01]  /*1000*/  @P0 LEA R24, P1, R4, c[0x0][0x220], 0x1 ;  /* 0x0000880004180a11 */ /* 0x000fe200078208ff */
[----:B------:R-:W-:-:S03]  /*1010*/  IMAD.IADD R139, R161, 0x1, R139 ;  /* 0x00000001a18b7824 */ /* 0x000fc600078e028b */
[C---:B------:R-:W-:Y:S02]  /*1020*/  @P0 LEA.HI.X R25, R4.reuse, c[0x0][0x224], R3, 0x1, P1 ;  /* 0x0000890004190a11 */ /* 0x040fe400008f0c03 */
[----:B------:R-:W-:-:S03]  /*1030*/  @P3 IADD3 R4, P1, R4, UR12, RZ ;  /* 0x0000000c04043c10 */ /* 0x000fc6000ff3e0ff */
[----:B------:R-:W-:Y:S01]  /*1040*/  @!PT LDS RZ, [RZ] ;  /* 0x00000000fffff984 */ /* 0x000fe20000000800 */
[----:B------:R-:W-:Y:S01]  /*1050*/  @!PT LDS RZ, [RZ] ;  /* 0x00000000fffff984 */ /* 0x000fe20000000800 */
[----:B------:R-:W-:Y:S01]  /*1060*/  @!PT LDS RZ, [RZ] ;  /* 0x00000000fffff984 */ /* 0x000fe20000000800 */
[----:B------:R1:W-:Y:S01]  /*1070*/  @P0 LDGSTS.E.BYPASS.LTC128B.128 [R117+0xa080], [R24.64], !P2 ;  /* 0x0a08000018750fae */ /* 0x0003e2000d101d50 */
[----:B------:R-:W-:Y:S02]  /*1080*/  @P3 IADD3.X R3, R3, UR9, RZ, P1, !PT ;  /* 0x0000000903033c10 */ /* 0x000fe40008ffe4ff */
[----:B------:R-:W-:Y:S01]  /*1090*/  ISETP.GE.AND P1, PT, R18, c[0x0][0x27c], PT ;  /* 0x00009f0012007a0c */ /* 0x000fe20003f26270 */
[----:B------:R1:W-:Y:S01]  /*10a0*/  @P0 LDGSTS.E.BYPASS.LTC128B.128 [R117+0xb880], [R24.64+0x80], !P4 ;  /* 0x0b88008018750fae */ /* 0x0003e2000e101d50 */
[----:B------:R-:W-:Y:S02]  /*10b0*/  ISETP.GE.AND P2, PT, R15, c[0x0][0x27c], PT ;  /* 0x00009f000f007a0c */ /* 0x000fe40003f46270 */
[----:B------:R-:W-:Y:S01]  /*10c0*/  SEL R5, RZ, c[0x0][0x27c], !P1 ;  /* 0x00009f00ff057a07 */ /* 0x000fe20004800000 */
[----:B------:R1:W-:Y:S01]  /*10d0*/  @P0 LDGSTS.E.BYPASS.LTC128B.128 [R117+0xd080], [R24.64+0x100], !P6 ;  /* 0x0d08010018750fae */ /* 0x0003e2000f101d50 */
[----:B------:R-:W-:-:S03]  /*10e0*/  SEL R6, RZ, c[0x0][0x27c], !P2 ;  /* 0x00009f00ff067a07 */ /* 0x000fc60005000000 */
[----:B------:R1:W-:Y:S01]  /*10f0*/  @P0 LDGSTS.E.BYPASS.LTC128B.128 [R117+0xe880], [R24.64+0x180], !P5 ;  /* 0x0e88018018750fae */ /* 0x0003e2000e901d50 */
[----:B------:R-:W-:Y:S01]  /*1100*/  @P3 LEA R10, P0, R4, c[0x0][0x220], 0x1 ;  /* 0x00008800040a3a11 */ /* 0x000fe200078008ff */
[----:B------:R-:W-:-:S03]  /*1110*/  IMAD.IADD R9, R15, 0x1, R6 ;  /* 0x000000010f097824 */ /* 0x000fc600078e0206 */
[----:B------:R-:W-:Y:S01]  /*1120*/  @P3 LEA.HI.X R11, R4, c[0x0][0x224], R3, 0x1, P0 ;  /* 0x00008900040b3a11 */ /* 0x000fe200000f0c03 */
[----:B------:R-:W-:Y:S01]  /*1130*/  IMAD.IADD R4, R18, 0x1, R5 ;  /* 0x0000000112047824 */ /* 0x000fe200078e0205 */
[----:B------:R-:W-:-:S04]  /*1140*/  ISETP.NE.AND P0, PT, R125, RZ, PT ;  /* 0x000000ff7d00720c */ /* 0x000fc80003f05270 */
[----:B------:R-:W-:-:S04]  /*1150*/  SHF.R.S32.HI R5, RZ, 0x1f, R4 ;  /* 0x0000001fff057819 */ /* 0x000fc80000011404 */
[CC--:B------:R-:W-:Y:S02]  /*1160*/  LEA.HI R3, R5.reuse, R4.reuse, RZ, 0x3 ;  /* 0x0000000405037211 */ /* 0x0c0fe400078f18ff */
[----:B------:R-:W-:Y:S02]  /*1170*/  LEA.HI R5, R5, R4, RZ, 0x6 ;  /* 0x0000000405057211 */ /* 0x000fe400078f30ff */
[----:B------:R-:W-:Y:S01]  /*1180*/  SHF.R.S32.HI R4, RZ, 0x1f, R9 ;  /* 0x0000001fff047819 */ /* 0x000fe20000011409 */
[----:B------:R2:W-:Y:S01]  /*1190*/  @P3 LDGSTS.E.BYPASS.LTC128B.128 [R117+0xb080], [R10.64], !P0 ;  /* 0x0b0800000a753fae */ /* 0x0005e2000c101d50 */
[----:B------:R-:W-:Y:S02]  /*11a0*/  SHF.R.S32.HI R5, RZ, 0x6, R5 ;  /* 0x00000006ff057819 */ /* 0x000fe40000011405 */
[CC--:B------:R-:W-:Y:S01]  /*11b0*/  LEA.HI R76, R4.reuse, R9.reuse, RZ, 0x3 ;  /* 0x00000009044c7211 */ /* 0x0c0fe200078f18ff */
[----:B------:R2:W-:Y:S01]  /*11c0*/  @P3 LDGSTS.E.BYPASS.LTC128B.128 [R117+0xc880], [R10.64+0x80], !P4 ;  /* 0x0c8800800a753fae */ /* 0x0005e2000e101d50 */
[----:B------:R-:W-:Y:S01]  /*11d0*/  LEA.HI R4, R4, R9, RZ, 0x6 ;  /* 0x0000000904047211 */ /* 0x000fe200078f30ff */
[----:B------:R-:W-:Y:S01]  /*11e0*/  IMAD R9, R5, 0xc00, R7 ;  /* 0x00000c0005097824 */ /* 0x000fe200078e0207 */
[----:B------:R-:W-:Y:S01]  /*11f0*/  LOP3.LUT R149, R115, 0x38, R76, 0xf8, !PT ;  /* 0x0000003873957812 */ /* 0x000fe200078ef84c */
[----:B------:R2:W-:Y:S01]  /*1200*/  @P3 LDGSTS.E.BYPASS.LTC128B.128 [R117+0xe080], [R10.64+0x100], !P6 ;  /* 0x0e0801000a753fae */ /* 0x0005e2000f101d50 */
[----:B------:R-:W-:Y:S01]  /*1210*/  SHF.R.S32.HI R4, RZ, 0x6, R4 ;  /* 0x00000006ff047819 */ /* 0x000fe20000011404 */
[--C-:B------:R-:W-:Y:S01]  /*1220*/  IMAD R5, R5, 0xc00, R12.reuse ;  /* 0x00000c0005057824 */ /* 0x100fe200078e020c */
[----:B------:R-:W-:Y:S01]  /*1230*/  LOP3.LUT R23, R119, 0x38, R3, 0xf8, !PT ;  /* 0x0000003877177812 */ /* 0x000fe200078ef803 */
[----:B------:R2:W-:Y:S01]  /*1240*/  @P3 LDGSTS.E.BYPASS.LTC128B.128 [R117+0xf880], [R10.64+0x180], !P5 ;  /* 0x0f8801800a753fae */ /* 0x0005e2000e901d50 */
[----:B------:R-:W-:Y:S01]  /*1250*/  LOP3.LUT R149, R149, R126, RZ, 0x3c, !PT ;  /* 0x0000007e95957212 */ /* 0x000fe200078e3cff */
[C---:B------:R-:W-:Y:S01]  /*1260*/  IMAD R6, R4.reuse, 0xc00, R7 ;  /* 0x00000c0004067824 */ /* 0x040fe200078e0207 */
[----:B------:R-:W-:Y:S01]  /*1270*/  LOP3.LUT R13, R115, 0x38, R3, 0xf8, !PT ;  /* 0x00000038730d7812 */ /* 0x000fe200078ef803 */
[----:B------:R-:W-:Y:S01]  /*1280*/  IMAD R4, R4, 0xc00, R12 ;  /* 0x00000c0004047824 */ /* 0x000fe200078e020c */
[----:B------:R-:W-:Y:S01]  /*1290*/  LOP3.LUT R152, R23, R118, RZ, 0x3c, !PT ;  /* 0x0000007617987212 */ /* 0x000fe200078e3cff */
[----:B------:R-:W0:Y:S01]  /*12a0*/  LDGDEPBAR ;  /* 0x00000000000079af */ /* 0x000e220000000000 */
[----:B------:R-:W-:Y:S01]  /*12b0*/  LOP3.LUT R150, R13, R126, RZ, 0x3c, !PT ;  /* 0x0000007e0d967212 */ /* 0x000fe200078e3cff */
[----:B------:R-:W-:Y:S01]  /*12c0*/  IMAD.IADD R149, R4, 0x1, R149 ;  /* 0x0000000104957824 */ /* 0x000fe200078e0295 */
[----:B------:R-:W-:Y:S01]  /*12d0*/  LOP3.LUT R151, R119, 0x38, R76, 0xf8, !PT ;  /* 0x0000003877977812 */ /* 0x000fe200078ef84c */
[----:B------:R-:W-:Y:S01]  /*12e0*/  IMAD R4, R108, c[0x0][0x210], RZ ;  /* 0x000084006c047a24 */ /* 0x000fe200078e02ff */
[----:B------:R-:W-:Y:S01]  /*12f0*/  ISETP.GE.AND P0, PT, R146, 0x1, PT ;  /* 0x000000019200780c */ /* 0x000fe20003f06270 */
[----:B------:R-:W-:Y:S01]  /*1300*/  IMAD.IADD R152, R9, 0x1, R152 ;  /* 0x0000000109987824 */ /* 0x000fe200078e0298 */
[----:B------:R-:W-:Y:S01]  /*1310*/  LOP3.LUT R151, R151, R118, RZ, 0x3c, !PT ;  /* 0x0000007697977212 */ /* 0x000fe200078e3cff */
[----:B------:R-:W-:Y:S01]  /*1320*/  IMAD R9, R215, c[0x0][0x214], R4 ;  /* 0x00008500d7097a24 */ /* 0x000fe200078e0204 */
[----:B------:R-:W-:Y:S01]  /*1330*/  SHF.R.S32.HI R4, RZ, 0x1f, R121 ;  /* 0x0000001fff047819 */ /* 0x000fe20000011479 */
[----:B------:R-:W-:Y:S01]  /*1340*/  IMAD.IADD R150, R5, 0x1, R150 ;  /* 0x0000000105967824 */ /* 0x000fe200078e0296 */
[----:B------:R-:W-:Y:S01]  /*1350*/  SHF.R.S32.HI R5, RZ, 0x1f, R110 ;  /* 0x0000001fff057819 */ /* 0x000fe2000001146e */
[----:B------:R-:W-:Y:S01]  /*1360*/  IMAD.IADD R128, R167, 0x1, R9 ;  /* 0x00000001a7807824 */ /* 0x000fe200078e0209 */
[----:B------:R-:W-:Y:S01]  /*1370*/  LEA.HI R133, R4, R121, RZ, 0x3 ;  /* 0x0000007904857211 */ /* 0x000fe200078f18ff */
[----:B------:R-:W-:Y:S01]  /*1380*/  IMAD.IADD R151, R6, 0x1, R151 ;  /* 0x0000000106977824 */ /* 0x000fe200078e0297 */
[----:B------:R-:W-:Y:S01]  /*1390*/  SHF.R.S32.HI R4, RZ, 0x1f, R15 ;  /* 0x0000001fff047819 */ /* 0x000fe2000001140f */
[----:B------:R-:W-:Y:S01]  /*13a0*/  IMAD R137, R5, c[0x0][0x280], RZ ;  /* 0x0000a00005897a24 */ /* 0x000fe200078e02ff */
[----:B------:R-:W-:Y:S01]  /*13b0*/  LOP3.LUT R133, R133, 0xfffffff8, RZ, 0xc0, !PT ;  /* 0xfffffff885857812 */ /* 0x000fe200078ec0ff */
[----:B------:R-:W-:Y:S01]  /*13c0*/  IMAD R9, R175, c[0x0][0x2b0], RZ ;  /* 0x0000ac00af097a24 */ /* 0x000fe200078e02ff */
[----:B------:R-:W-:Y:S01]  /*13d0*/  LEA.HI R135, R4, R15, RZ, 0x3 ;  /* 0x0000000f04877211 */ /* 0x000fe200078f18ff */
[----:B------:R-:W-:Y:S01]  /*13e0*/  IMAD R6, R108, c[0x0][0x1e8], RZ ;  /* 0x00007a006c067a24 */ /* 0x000fe200078e02ff */
[----:B--2---:R-:W-:Y:S01]  /*13f0*/  SHF.R.S32.HI R11, RZ, 0x1f, R120 ;  /* 0x0000001fff0b7819 */ /* 0x004fe20000011478 */
[----:B------:R-:W-:Y:S01]  /*1400*/  IMAD R5, R5, c[0x0][0x290], RZ ;  /* 0x0000a40005057a24 */ /* 0x000fe200078e02ff */
[----:B------:R-:W-:Y:S01]  /*1410*/  LOP3.LUT R135, R135, 0xfffffff8, RZ, 0xc0, !PT ;  /* 0xfffffff887877812 */ /* 0x000fe200078ec0ff */
[----:B------:R-:W-:Y:S01]  /*1420*/  IMAD R137, R110, c[0x0][0x284], R137 ;  /* 0x0000a1006e897a24 */ /* 0x000fe200078e0289 */
[----:B------:R-:W-:Y:S01]  /*1430*/  LEA.HI R134, R11, R120, RZ, 0x3 ;  /* 0x000000780b867211 */ /* 0x000fe200078f18ff */
[----:B------:R-:W-:Y:S01]  /*1440*/  IMAD R9, R174, c[0x0][0x2b4], R9 ;  /* 0x0000ad00ae097a24 */ /* 0x000fe200078e0209 */
[----:B------:R-:W-:Y:S01]  /*1450*/  LOP3.LUT R145, R3, 0xfffffff8, RZ, 0xc0, !PT ;  /* 0xfffffff803917812 */ /* 0x000fe200078ec0ff */
[----:B------:R-:W-:Y:S01]  /*1460*/  IMAD R127, R215, c[0x0][0x1ec], R6 ;  /* 0x00007b00d77f7a24 */ /* 0x000fe200078e0206 */
[----:B------:R-:W-:Y:S01]  /*1470*/  LOP3.LUT R134, R134, 0xfffffff8, RZ, 0xc0, !PT ;  /* 0xfffffff886867812 */ /* 0x000fe200078ec0ff */
[----:B------:R-:W-:Y:S01]  /*1480*/  IMAD R5, R110, c[0x0][0x294], R5 ;  /* 0x0000a5006e057a24 */ /* 0x000fe200078e0205 */
[----:B------:R-:W-:Y:S01]  /*1490*/  LOP3.LUT R143, R76, 0xfffffff8, RZ, 0xc0, !PT ;  /* 0xfffffff84c8f7812 */ /* 0x000fe200078ec0ff */
[----:B------:R-:W-:Y:S01]  /*14a0*/  IMAD.WIDE.U32 R174, R174, c[0x0][0x2b0], RZ ;  /* 0x0000ac00aeae7a25 */ /* 0x000fe200078e00ff */
[----:B------:R-:W-:-:S02]  /*14b0*/  ISETP.NE.AND P3, PT, R147, 0x1, PT ;  /* 0x000000019300780c */ /* 0x000fc40003f65270 */
[----:B------:R-:W-:Y:S01]  /*14c0*/  SHF.R.S32.HI R77, RZ, 0x3, R3 ;  /* 0x00000003ff4d7819 */ /* 0x000fe20000011403 */
[----:B------:R-:W-:Y:S01]  /*14d0*/  IMAD.IADD R127, R169, 0x1, R127 ;  /* 0x00000001a97f7824 */ /* 0x000fe200078e027f */
[----:B------:R-:W-:Y:S01]  /*14e0*/  IADD3 R141, R179, R137, RZ ;  /* 0x00000089b38d7210 */ /* 0x000fe20007ffe0ff */
[----:B------:R-:W-:Y:S01]  /*14f0*/  IMAD.IADD R130, R175, 0x1, R9 ;  /* 0x00000001af827824 */ /* 0x000fe200078e0209 */
[----:B------:R-:W-:Y:S01]  /*1500*/  P2R R3, PR, RZ, 0x1 ;  /* 0x00000001ff037803 */ /* 0x000fe20000000000 */
[----:B------:R-:W-:Y:S01]  /*1510*/  IMAD.IADD R137, R137, 0x1, R173 ;  /* 0x0000000189897824 */ /* 0x000fe200078e02ad */
[----:B------:R-:W-:Y:S01]  /*1520*/  IADD3 R13, R20, 0x60, RZ ;  /* 0x00000060140d7810 */ /* 0x000fe20007ffe0ff */
[----:B------:R-:W-:Y:S01]  /*1530*/  IMAD.IADD R140, R177, 0x1, R5 ;  /* 0x00000001b18c7824 */ /* 0x000fe200078e0205 */
[----:B------:R-:W-:Y:S01]  /*1540*/  SHF.R.S32.HI R132, RZ, 0x1f, R133 ;  /* 0x0000001fff847819 */ /* 0x000fe20000011485 */
[----:B------:R-:W-:Y:S01]  /*1550*/  IMAD.IADD R136, R5, 0x1, R171 ;  /* 0x0000000105887824 */ /* 0x000fe200078e02ab */
[----:B------:R-:W-:Y:S01]  /*1560*/  SHF.R.S32.HI R131, RZ, 0x1f, R134 ;  /* 0x0000001fff837819 */ /* 0x000fe20000011486 */
[----:B------:R-:W-:Y:S01]  /*1570*/  IMAD.SHL.U32 R152, R152, 0x2, RZ ;  /* 0x0000000298987824 */ /* 0x000fe200078e00ff */
[----:B------:R-:W-:Y:S01]  /*1580*/  SHF.R.S32.HI R144, RZ, 0x1f, R135 ;  /* 0x0000001fff907819 */ /* 0x000fe20000011487 */
[----:B------:R-:W-:Y:S01]  /*1590*/  IMAD.SHL.U32 R150, R150, 0x2, RZ ;  /* 0x0000000296967824 */ /* 0x000fe200078e00ff */
[----:B------:R-:W-:Y:S01]  /*15a0*/  SHF.R.S32.HI R142, RZ, 0x1f, R145 ;  /* 0x0000001fff8e7819 */ /* 0x000fe20000011491 */
[----:B------:R-:W-:Y:S01]  /*15b0*/  IMAD.SHL.U32 R151, R151, 0x2, RZ ;  /* 0x0000000297977824 */ /* 0x000fe200078e00ff */
[----:B------:R-:W-:Y:S01]  /*15c0*/  SHF.R.S32.HI R76, RZ, 0x3, R76 ;  /* 0x00000003ff4c7819 */ /* 0x000fe2000001144c */
[----:B------:R-:W-:Y:S01]  /*15d0*/  IMAD.SHL.U32 R149, R149, 0x2, RZ ;  /* 0x0000000295957824 */ /* 0x000fe200078e00ff */
[----:B------:R-:W-:-:S02]  /*15e0*/  SHF.R.S32.HI R148, RZ, 0x1f, R143 ;  /* 0x0000001fff947819 */ /* 0x000fc4000001148f */
[----:B------:R-:W-:Y:S01]  /*15f0*/  P2R R3, PR, RZ, 0x8 ;  /* 0x00000008ff037803 */ /* 0x000fe20000000000 */
[----:B-1----:R-:W-:Y:S06]  /*1600*/  BAR.SYNC.DEFER_BLOCKING 0x0 ;  /* 0x0000000000007b1d */ /* 0x002fec0000010000 */
.L_x_874:
[----:B-1----:R-:W-:Y:S01]  /*1610*/  IMAD R3, R61, 0x30, R0 ;  /* 0x000000303d037824 */ /* 0x002fe200078e0200 */
[----:B------:R-:W-:Y:S01]  /*1620*/  ISETP.NE.AND P3, PT, R147, 0x1, PT ;  /* 0x000000019300780c */ /* 0x000fe20003f65270 */
[----:B------:R-:W-:Y:S01]  /*1630*/  IMAD.MOV.U32 R157, RZ, RZ, RZ ;  /* 0x000000ffff9d7224 */ /* 0x000fe200078e00ff */
[----:B------:R-:W-:Y:S04]  /*1640*/  DEPBAR.LE SB0, 0x0 ;  /* 0x000080000000791a */ /* 0x000fe80000000000 */
[----:B------:R-:W-:Y:S01]  /*1650*/  IMAD.IADD R155, R112, 0x1, R3 ;  /* 0x00000001709b7824 */ /* 0x000fe200078e0203 */
[----:B------:R-:W-:Y:S01]  /*1660*/  ISETP.GE.AND P0, PT, R3, R2, PT ;  /* 0x000000020300720c */ /* 0x000fe20003f06270 */
[----:B------:R-:W-:Y:S01]  /*1670*/  BSSY B2, `(.L_x_835) ;  /* 0x0000553000027945 */ /* 0x000fe20003800000 */
[----:B------:R-:W-:Y:S01]  /*1680*/  ISETP.GE.AND P4, PT, R146, 0x1, PT ;  /* 0x000000019200780c */ /* 0x000fe20003f86270 */
[----:B------:R-:W-:Y:S01]  /*1690*/  IMAD.MOV.U32 R5, RZ, RZ, R155 ;  /* 0x000000ffff057224 */ /* 0x000fe200078e009b */
[----:B------:R-:W-:Y:S02]  /*16a0*/  ISETP.GT.OR P0, PT, R0, 0x2f, P0 ;  /* 0x0000002f0000780c */ /* 0x000fe40000704670 */
[----:B--2---:R-:W-:Y:S05]  /*16b0*/  @P3 IMAD.HI.U32 R4, R155, c[0x0][0x2bc], RZ ;  /* 0x0000af009b043a27 */ /* 0x004fea00078e00ff */
[----:B------:R-:W-:Y:S06]  /*16c0*/  @P3 SHF.R.U32.HI R5, RZ, c[0x0][0x2c0], R4 ;  /* 0x0000b000ff053a19 */ /* 0x000fec0000011604 */
[C---:B------:R-:W-:Y:S04]  /*16d0*/  @!P0 IADD3 R9, P3, R5.reuse, R174, RZ ;  /* 0x000000ae05098210 */ /* 0x040fe80007f7e0ff */
[----:B------:R-:W-:Y:S02]  /*16e0*/  @!P0 LEA.HI.X.SX32 R4, R5, R130, 0x1, P3 ;  /* 0x0000008205048211 */ /* 0x000fe400018f0eff */
[C---:B------:R-:W-:Y:S04]  /*16f0*/  @!P0 LEA R10, P3, R9.reuse, c[0x0][0x2a0], 0x2 ;  /* 0x0000a800090a8a11 */ /* 0x040fe800078610ff */
[----:B------:R-:W-:Y:S01]  /*1700*/  @!P0 LEA.HI.X R11, R9, c[0x0][0x2a4], R4, 0x2, P3 ;  /* 0x0000a900090b8a11 */ /* 0x000fe200018f1404 */
[----:B------:R-:W-:Y:S04]  /*1710*/  IMAD.MOV R4, RZ, RZ, -R5 ;  /* 0x000000ffff047224 */ /* 0x000fe800078e0a05 */
[----:B------:R-:W-:Y:S01]  /*1720*/  IMAD R155, R4, c[0x0][0x2b8], R155 ;  /* 0x0000ae00049b7a24 */ /* 0x000fe200078e029b */
[----:B------:R-:W2:Y:S03]  /*1730*/  @!P0 LDG.E R157, [R10.64] ;  /* 0x000000100a9d8981 */ /* 0x000ea6000c1e1900 */
[C---:B------:R-:W-:Y:S01]  /*1740*/  IMAD.WIDE.U32 R8, R155.reuse, c[0x0][0x1e0], RZ ;  /* 0x000078009b087a25 */ /* 0x040fe200078e00ff */
[----:B------:R-:W-:Y:S01]  /*1750*/  SHF.R.S32.HI R154, RZ, 0x1f, R155 ;  /* 0x0000001fff9a7819 */ /* 0x000fe2000001149b */
[----:B------:R-:W-:Y:S04]  /*1760*/  BAR.SYNC.DEFER_BLOCKING 0x0 ;  /* 0x0000000000007b1d */ /* 0x000fe80000010000 */
[----:B------:R-:W-:Y:S04]  /*1770*/  IMAD R4, R154, c[0x0][0x1e0], RZ ;  /* 0x000078009a047a24 */ /* 0x000fe800078e02ff */
[----:B------:R-:W-:Y:S04]  /*1780*/  IMAD R4, R155, c[0x0][0x1e4], R4 ;  /* 0x000079009b047a24 */ /* 0x000fe800078e0204 */
[----:B------:R-:W-:Y:S01]  /*1790*/  IMAD.IADD R9, R9, 0x1, R4 ;  /* 0x0000000109097824 */ /* 0x000fe200078e0204 */
[----:B--2---:R-:W-:Y:S03]  /*17a0*/  SHF.R.S32.HI R153, RZ, 0x1f, R157 ;  /* 0x0000001fff997819 */ /* 0x004fe6000001149d */
[----:B------:R-:W-:Y:S04]  /*17b0*/  IMAD.WIDE.U32 R8, R157, c[0x0][0x1f0], R8 ;  /* 0x00007c009d087a25 */ /* 0x000fe800078e0008 */
[----:B------:R-:W-:Y:S01]  /*17c0*/  IMAD R180, R153, c[0x0][0x1f0], RZ ;  /* 0x00007c0099b47a24 */ /* 0x000fe200078e02ff */
[----:B------:R-:W-:Y:S03]  /*17d0*/  IADD3 R5, P0, R168, R8, RZ ;  /* 0x00000008a8057210 */ /* 0x000fe60007f1e0ff */
[----:B------:R-:W-:Y:S05]  /*17e0*/  IMAD R180, R157, c[0x0][0x1f4], R180 ;  /* 0x00007d009db47a24 */ /* 0x000fea00078e02b4 */
[----:B------:R-:W-:Y:S02]  /*17f0*/  IADD3.X R180, R127, R9, R180, P0, !PT ;  /* 0x000000097fb47210 */ /* 0x000fe400007fe4b4 */
[C---:B----4-:R-:W-:Y:S04]  /*1800*/  LEA R181, P0, R5.reuse, c[0x0][0x1c8], 0x1 ;  /* 0x0000720005b57a11 */ /* 0x050fe800078008ff */
[----:B------:R-:W-:Y:S01]  /*1810*/  LEA.HI.X R180, R5, c[0x0][0x1cc], R180, 0x1, P0 ;  /* 0x0000730005b47a11 */ /* 0x000fe200000f0cb4 */
[----:B------:R-:W-:-:S05]  /*1820*/  @!P4 BRA `(.L_x_836) ;  /* 0x00004ff00000c947 */ /* 0x000fca0003800000 */
[C---:B------:R-:W-:Y:S01]  /*1830*/  IMAD R5, R61.reuse, UR15, RZ ;  /* 0x0000000f3d057c24 */ /* 0x040fe2000f8e02ff */
[----:B------:R-:W-:Y:S01]  /*1840*/  ISETP.NE.AND P0, PT, RZ, UR4, PT ;  /* 0x00000004ff007c0c */ /* 0x000fe2000bf05270 */
[C---:B------:R-:W-:Y:S01]  /*1850*/  IMAD R71, R61.reuse, UR5, RZ ;  /* 0x000000053d477c24 */ /* 0x040fe2000f8e02ff */
[----:B------:R-:W-:Y:S01]  /*1860*/  SHF.R.S32.HI R4, RZ, 0x1f, R61 ;  /* 0x0000001fff047819 */ /* 0x000fe2000001143d */
[C---:B------:R-:W-:Y:S02]  /*1870*/  IMAD R3, R61.reuse, -0x30, R2 ;  /* 0xffffffd03d037824 */ /* 0x040fe400078e0202 */
[----:B------:R-:W-:Y:S03]  /*1880*/  IMAD.WIDE.U32 R98, R61, UR20, RZ ;  /* 0x000000143d627c25 */ /* 0x000fe6000f8e00ff */
[----:B------:R-:W-:Y:S01]  /*1890*/  IMNMX R138, R3, 0x30, PT ;  /* 0x00000030038a7817 */ /* 0x000fe20003800200 */
[C---:B------:R-:W-:Y:S02]  /*18a0*/  IMAD R5, R4.reuse, UR20, R5 ;  /* 0x0000001404057c24 */ /* 0x040fe4000f8e0205 */
        /* <DEDUP_REMOVED lines=15> */
[----:B------:R-:W-:Y:S03]  /*19a0*/  CS2R R56, SRZ ;  /* 0x0000000000387805 */ /* 0x000fe6000001ff00 */
[----:B------:R-:W-:-:S05]  /*19b0*/  @P4 BRA `(.L_x_839) ;  /* 0x0000020000004947 */ /* 0x000fca0003800000 */
[----:B------:R-:W-:Y:S01]  /*19c0*/  IADD3 R4, P0, R178, R98, RZ ;  /* 0x00000062b2047210 */ /* 0x000fe20007f1e0ff */
[----:B------:R-:W-:Y:S01]  /*19d0*/  CS2R R48, SRZ ;  /* 0x0000000000307805 */ /* 0x000fe2000001ff00 */
[----:B------:R-:W-:Y:S01]  /*19e0*/  CS2R R56, SRZ ;  /* 0x0000000000387805 */ /* 0x000fe2000001ff00 */
[----:B------:R-:W-:Y:S01]  /*19f0*/  CS2R R54, SRZ ;  /* 0x0000000000367805 */ /* 0x000fe2000001ff00 */
[----:B------:R-:W-:Y:S01]  /*1a00*/  CS2R R92, SRZ ;  /* 0x00000000005c7805 */ /* 0x000fe2000001ff00 */
[----:B------:R-:W-:Y:S01]  /*1a10*/  IMAD.X R3, R58, 0x1, R141, P0 ;  /* 0x000000013a037824 */ /* 0x000fe200000e068d */
[----:B------:R-:W-:Y:S01]  /*1a20*/  IADD3 R6, P0, R176, R96, RZ ;  /* 0x00000060b0067210 */ /* 0x000fe20007f1e0ff */
[----:B------:R-:W-:Y:S01]  /*1a30*/  CS2R R50, SRZ ;  /* 0x0000000000327805 */ /* 0x000fe2000001ff00 */
[----:B------:R-:W-:Y:S01]  /*1a40*/  CS2R R88, SRZ ;  /* 0x0000000000587805 */ /* 0x000fe2000001ff00 */
[----:B------:R-:W-:Y:S01]  /*1a50*/  CS2R R42, SRZ ;  /* 0x00000000002a7805 */ /* 0x000fe2000001ff00 */
[----:B------:R-:W-:Y:S01]  /*1a60*/  CS2R R84, SRZ ;  /* 0x0000000000547805 */ /* 0x000fe2000001ff00 */
[----:B------:R-:W-:Y:S01]  /*1a70*/  IMAD.X R5, R71, 0x1, R140, P0 ;  /* 0x0000000147057824 */ /* 0x000fe200000e068c */
[C---:B------:R-:W-:Y:S04]  /*1a80*/  LEA R8, P0, R4.reuse, c[0x0][0x270], 0x1 ;  /* 0x00009c0004087a11 */ /* 0x040fe800078008ff */
[----:B------:R-:W-:Y:S02]  /*1a90*/  LEA.HI.X R9, R4, c[0x0][0x274], R3, 0x1, P0 ;  /* 0x00009d0004097a11 */ /* 0x000fe400000f0c03 */
[C---:B------:R-:W-:Y:S04]  /*1aa0*/  LEA R22, P0, R6.reuse, c[0x0][0x288], 0x1 ;  /* 0x0000a20006167a11 */ /* 0x040fe800078008ff */
[----:B------:R-:W-:Y:S02]  /*1ab0*/  LEA.HI.X R23, R6, c[0x0][0x28c], R5, 0x1, P0 ;  /* 0x0000a30006177a11 */ /* 0x000fe400000f0c05 */
[----:B------:R-:W-:Y:S11]  /*1ac0*/  ISETP.GE.AND P0, PT, R20, c[0x0][0x27c], PT ;  /* 0x00009f0014007a0c */ /* 0x000ff60003f06270 */
[----:B------:R-:W-:Y:S02]  /*1ad0*/  @!UPT UIADD3 URZ, URZ, URZ, URZ ;  /* 0x0000003f3f3ff290 */ /* 0x000fe4000fffe03f */
[----:B------:R1:W5:Y:S04]  /*1ae0*/  @!P0 LDG.E.64 R48, [R8.64] ;  /* 0x0000001008308981 */ /* 0x000368000c1e1b00 */
[----:B------:R1:W5:Y:S01]  /*1af0*/  @!P0 LDG.E.64 R56, [R22.64] ;  /* 0x0000001016388981 */ /* 0x000362000c1e1b00 */
[----:B------:R-:W-:Y:S11]  /*1b00*/  ISETP.GE.AND P0, PT, R14, c[0x0][0x27c], PT ;  /* 0x00009f000e007a0c */ /* 0x000ff60003f06270 */
[----:B------:R-:W-:Y:S02]  /*1b10*/  @!UPT UIADD3 URZ, URZ, URZ, URZ ;  /* 0x0000003f3f3ff290 */ /* 0x000fe4000fffe03f */
[----:B------:R1:W5:Y:S04]  /*1b20*/  @!P0 LDG.E.64 R54, [R8.64+0x40] ;  /* 0x0000401008368981 */ /* 0x000368000c1e1b00 */
[----:B------:R1:W5:Y:S01]  /*1b30*/  @!P0 LDG.E.64 R92, [R22.64+0x40] ;  /* 0x00004010165c8981 */ /* 0x000362000c1e1b00 */
[----:B------:R-:W-:Y:S11]  /*1b40*/  ISETP.GE.AND P0, PT, R16, c[0x0][0x27c], PT ;  /* 0x00009f0010007a0c */ /* 0x000ff60003f06270 */
[----:B------:R-:W-:Y:S02]  /*1b50*/  @!UPT UIADD3 URZ, URZ, URZ, URZ ;  /* 0x0000003f3f3ff290 */ /* 0x000fe4000fffe03f */
[----:B------:R1:W5:Y:S04]  /*1b60*/  @!P0 LDG.E.64 R50, [R8.64+0x80] ;  /* 0x0000801008328981 */ /* 0x000368000c1e1b00 */
[----:B------:R1:W5:Y:S01]  /*1b70*/  @!P0 LDG.E.64 R88, [R22.64+0x80] ;  /* 0x0000801016588981 */ /* 0x000362000c1e1b00 */
[----:B------:R-:W-:Y:S11]  /*1b80*/  ISETP.GE.AND P0, PT, R13, c[0x0][0x27c], PT ;  /* 0x00009f000d007a0c */ /* 0x000ff60003f06270 */
[----:B------:R-:W-:Y:S02]  /*1b90*/  @!UPT UIADD3 URZ, URZ, URZ, URZ ;  /* 0x0000003f3f3ff290 */ /* 0x000fe4000fffe03f */
[----:B------:R1:W5:Y:S04]  /*1ba0*/  @!P0 LDG.E.64 R42, [R8.64+0xc0] ;  /* 0x0000c010082a8981 */ /* 0x000368000c1e1b00 */
[----:B------:R1:W5:Y:S02]  /*1bb0*/  @!P0 LDG.E.64 R84, [R22.64+0xc0] ;  /* 0x0000c01016548981 */ /* 0x000364000c1e1b00 */
.L_x_839:
[----:B------:R-:W-:Y:S05]  /*1bc0*/  BSYNC B0 ;  /* 0x0000000000007941 */ /* 0x000fea0003800000 */
.L_x_838:
[----:B------:R-:W-:Y:S01]  /*1bd0*/  ISETP.GE.AND P5, PT, R116, R138, PT ;  /* 0x0000008a7400720c */ /* 0x000fe20003fa6270 */
[----:B-----5:R-:W-:Y:S01]  /*1be0*/  IMAD.MOV.U32 R6, RZ, RZ, R42 ;  /* 0x000000ffff067224 */ /* 0x020fe200078e002a */
[----:B------:R-:W-:Y:S01]  /*1bf0*/  BSSY B0, `(.L_x_840) ;  /* 0x0000048000007945 */ /* 0x000fe20003800000 */
[----:B------:R-:W-:Y:S01]  /*1c00*/  IMAD.MOV.U32 R5, RZ, RZ, R43 ;  /* 0x000000ffff057224 */ /* 0x000fe200078e002b */
[----:B------:R-:W-:Y:S01]  /*1c10*/  CS2R R34, SRZ ;  /* 0x0000000000227805 */ /* 0x000fe2000001ff00 */
[----:B------:R-:W-:Y:S01]  /*1c20*/  IMAD.MOV.U32 R4, RZ, RZ, R50 ;  /* 0x000000ffff047224 */ /* 0x000fe200078e0032 */
[----:B------:R-:W-:Y:S01]  /*1c30*/  PRMT R33, R6, 0x7610, R33 ;  /* 0x0000761006217816 */ /* 0x000fe20000000021 */
[----:B------:R-:W-:Y:S01]  /*1c40*/  IMAD.MOV.U32 R3, RZ, RZ, R51 ;  /* 0x000000ffff037224 */ /* 0x000fe200078e0033 */
[----:B------:R-:W-:Y:S01]  /*1c50*/  PRMT R32, R5, 0x7610, R32 ;  /* 0x0000761005207816 */ /* 0x000fe20000000020 */
        /* <DEDUP_REMOVED lines=29> */
[----:B------:R-:W-:Y:S01]  /*1e30*/  CS2R R68, SRZ ;  /* 0x0000000000447805 */ /* 0x000fe2000001ff00 */
[----:B------:R-:W-:Y:S01]  /*1e40*/  CS2R R72, SRZ ;  /* 0x0000000000487805 */ /* 0x000fe2000001ff00 */
[----:B------:R-:W-:Y:S01]  /*1e50*/  CS2R R80, SRZ ;  /* 0x0000000000507805 */ /* 0x000fe2000001ff00 */
[----:B------:R-:W-:-:S05]  /*1e60*/  @P5 BRA `(.L_x_841) ;  /* 0x0000020000005947 */ /* 0x000fca0003800000 */
[----:B------:R-:W-:Y:S01]  /*1e70*/  IADD3 R98, P3, P0, R178, UR14, R98 ;  /* 0x0000000eb2627c10 */ /* 0x000fe2000f87e062 */
[----:B------:R-:W-:Y:S01]  /*1e80*/  CS2R R40, SRZ ;  /* 0x0000000000287805 */ /* 0x000fe2000001ff00 */
[----:B------:R-:W-:Y:S01]  /*1e90*/  CS2R R80, SRZ ;  /* 0x0000000000507805 */ /* 0x000fe2000001ff00 */
[----:B------:R-:W-:Y:S01]  /*1ea0*/  CS2R R36, SRZ ;  /* 0x0000000000247805 */ /* 0x000fe2000001ff00 */
[----:B------:R-:W-:Y:S01]  /*1eb0*/  IADD3.X R3, R141, UR13, R58, P3, P0 ;  /* 0x0000000d8d037c10 */ /* 0x000fe20009fe043a */
[----:B------:R-:W-:Y:S01]  /*1ec0*/  CS2R R72, SRZ ;  /* 0x0000000000487805 */ /* 0x000fe2000001ff00 */
[----:B------:R-:W-:Y:S01]  /*1ed0*/  IADD3 R96, P3, P0, R176, UR18, R96 ;  /* 0x00000012b0607c10 */ /* 0x000fe2000f87e060 */
[----:B------:R-:W-:Y:S01]  /*1ee0*/  CS2R R34, SRZ ;  /* 0x0000000000227805 */ /* 0x000fe2000001ff00 */
[----:B------:R-:W-:Y:S01]  /*1ef0*/  CS2R R68, SRZ ;  /* 0x0000000000447805 */ /* 0x000fe2000001ff00 */
[----:B------:R-:W-:Y:S01]  /*1f00*/  CS2R R10, SRZ ;  /* 0x00000000000a7805 */ /* 0x000fe2000001ff00 */
[----:B------:R-:W-:Y:S01]  /*1f10*/  IADD3.X R71, R140, UR6, R71, P3, P0 ;  /* 0x000000068c477c10 */ /* 0x000fe20009fe0447 */
[----:B------:R-:W-:Y:S01]  /*1f20*/  CS2R R64, SRZ ;  /* 0x0000000000407805 */ /* 0x000fe2000001ff00 */
        /* <DEDUP_REMOVED lines=20> */
.L_x_841:
[----:B------:R-:W-:Y:S05]  /*2070*/  BSYNC B0 ;  /* 0x0000000000007941 */ /* 0x000fea0003800000 */
.L_x_840:
[----:B------:R2:W3:Y:S01]  /*2080*/  SHFL.IDX PT, R95, R180, RZ, 0x181f ;  /* 0x00181fffb45f7589 */ /* 0x0004e200000e0000 */
[----:B-1---5:R-:W-:Y:S01]  /*2090*/  IMAD.MOV.U32 R4, RZ, RZ, R11 ;  /* 0x000000ffff047224 */ /* 0x022fe200078e000b */
[----:B------:R-:W-:Y:S01]  /*20a0*/  BSSY B1, `(.L_x_842) ;  /* 0x000010c000017945 */ /* 0x000fe20003800000 */
[----:B------:R-:W-:Y:S02]  /*20b0*/  IMAD.MOV.U32 R3, RZ, RZ, R34 ;  /* 0x000000ffff037224 */ /* 0x000fe400078e0022 */
[----:B------:R-:W-:Y:S01]  /*20c0*/  IMAD.MOV.U32 R5, RZ, RZ, R10 ;  /* 0x000000ffff057224 */ /* 0x000fe200078e000a */
[----:B------:R-:W-:Y:S01]  /*20d0*/  PRMT R8, R4, 0x7610, R8 ;  /* 0x0000761004087816 */ /* 0x000fe20000000008 */
[----:B------:R-:W-:Y:S01]  /*20e0*/  IMAD.MOV.U32 R4, RZ, RZ, R35 ;  /* 0x000000ffff047224 */ /* 0x000fe200078e0023 */
[----:B------:R-:W-:Y:S01]  /*20f0*/  PRMT R23, R3, 0x7610, R23 ;  /* 0x0000761003177816 */ /* 0x000fe20000000017 */
[----:B------:R2:W1:Y:S01]  /*2100*/  SHFL.IDX PT, R91, R181, RZ, 0x181f ;  /* 0x00181fffb55b7589 */ /* 0x00046200000e0000 */
[----:B------:R-:W-:Y:S01]  /*2110*/  PRMT R9, R5, 0x7610, R9 ;  /* 0x0000761005097816 */ /* 0x000fe20000000009 */
[----:B------:R-:W-:Y:S01]  /*2120*/  IMAD.MOV.U32 R3, RZ, RZ, R37 ;  /* 0x000000ffff037224 */ /* 0x000fe200078e0025 */
[----:B------:R-:W-:Y:S01]  /*2130*/  PRMT R22, R4, 0x7610, R22 ;  /* 0x0000761004167816 */ /* 0x000fe20000000016 */
        /* <DEDUP_REMOVED lines=24> */
[----:B-123--:R-:W-:Y:S01]  /*22c0*/  ISETP.GE.AND P0, PT, R18, c[0x0][0x1d4], PT ;  /* 0x0000750012007a0c */ /* 0x00efe20003f06270 */
[----:B------:R-:W-:Y:S01]  /*22d0*/  @!UPT UIADD3 URZ, URZ, URZ, URZ ;  /* 0x0000003f3f3ff290 */ /* 0x000fe2000fffe03f */
[----:B------:R-:W-:Y:S11]  /*22e0*/  BSSY B0, `(.L_x_844) ;  /* 0x0000038000007945 */ /* 0x000ff60003800000 */
[----:B------:R-:W-:-:S05]  /*22f0*/  @P0 BRA `(.L_x_845) ;  /* 0x0000036000000947 */ /* 0x000fca0003800000 */
[C---:B------:R-:W-:Y:S01]  /*2300*/  LEA R100, P0, R18.reuse, R91, 0x1 ;  /* 0x0000005b12647211 */ /* 0x040fe200078008ff */
[----:B------:R-:W1:Y:S03]  /*2310*/  LDS.128 R24, [R117+0xa080] ;  /* 0x00a0800075187984 */ /* 0x000e660000000c00 */
[----:B------:R-:W-:Y:S02]  /*2320*/  LEA.HI.X R101, R18, R95, R19, 0x1, P0 ;  /* 0x0000005f12657211 */ /* 0x000fe400000f0c13 */
[----:B------:R-:W-:Y:S11]  /*2330*/  ISETP.GE.AND P0, PT, R20, c[0x0][0x27c], PT ;  /* 0x00009f0014007a0c */ /* 0x000ff60003f06270 */
[----:B------:R-:W-:Y:S02]  /*2340*/  @!UPT UIADD3 URZ, URZ, URZ, URZ ;  /* 0x0000003f3f3ff290 */ /* 0x000fe4000fffe03f */
[----:B------:R-:W-:Y:S02]  /*2350*/  @!P0 SHF.R.U64 R58, R56, 0x10, R57 ;  /* 0x00000010383a8819 */ /* 0x000fe40000001239 */
[----:B------:R-:W-:Y:S02]  /*2360*/  @!P0 SHF.R.U64 R48, R48, 0x10, R49 ;  /* 0x0000001030308819 */ /* 0x000fe40000001231 */
[----:B------:R-:W-:Y:S02]  /*2370*/  @!P0 SHF.R.U32.HI R56, RZ, 0x10, R57 ;  /* 0x00000010ff388819 */ /* 0x000fe40000011639 */
[----:B------:R-:W-:Y:S02]  /*2380*/  @!P0 PRMT R57, R53, 0x5410, R58 ;  /* 0x0000541035398816 */ /* 0x000fe4000000003a */
[----:B------:R-:W-:Y:S02]  /*2390*/  @!P0 SHF.R.U32.HI R49, RZ, 0x10, R49 ;  /* 0x00000010ff318819 */ /* 0x000fe40000011631 */
[----:B------:R-:W-:Y:S02]  /*23a0*/  @!P0 PRMT R47, R47, 0x5410, R48 ;  /* 0x000054102f2f8816 */ /* 0x000fe40000000030 */
[----:B------:R-:W-:Y:S02]  /*23b0*/  @!P0 PRMT R46, R46, 0x5410, R49 ;  /* 0x000054102e2e8816 */ /* 0x000fe40000000031 */
[----:B------:R-:W-:Y:S01]  /*23c0*/  @!P0 PRMT R59, R59, 0x5410, R56 ;  /* 0x000054103b3b8816 */ /* 0x000fe20000000038 */
[C---:B------:R-:W-:Y:S01]  /*23d0*/  @!P0 IMAD.U32 R56, R57.reuse, 0x10000, RZ ;  /* 0x0001000039388824 */ /* 0x040fe200078e00ff */
[----:B------:R-:W-:Y:S01]  /*23e0*/  @!P0 LOP3.LUT R57, R57, 0xffff0000, RZ, 0xc0, !PT ;  /* 0xffff000039398812 */ /* 0x000fe200078ec0ff */
[C---:B------:R-:W-:Y:S01]  /*23f0*/  @!P0 IMAD.U32 R48, R47.reuse, 0x10000, RZ ;  /* 0x000100002f308824 */ /* 0x040fe200078e00ff */
        /* <DEDUP_REMOVED lines=17> */
[C---:B------:R-:W-:Y:S01]  /*2510*/  @!P0 IMAD.U32 R53, R59.reuse, 0x10000, RZ ;  /* 0x000100003b358824 */ /* 0x040fe200078e00ff */
[----:B------:R-:W-:Y:S01]  /*2520*/  @!P0 LOP3.LUT R59, R59, 0xffff0000, RZ, 0xc0, !PT ;  /* 0xffff00003b3b8812 */ /* 0x000fe200078ec0ff */
        /* <DEDUP_REMOVED lines=19> */
.L_x_845:
[----:B------:R-:W-:Y:S05]  /*2660*/  BSYNC B0 ;  /* 0x0000000000007941 */ /* 0x000fea0003800000 */
.L_x_844:
[----:B------:R-:W-:Y:S01]  /*2670*/  ISETP.GE.AND P0, PT, R15, c[0x0][0x1d4], PT ;  /* 0x000075000f007a0c */ /* 0x000fe20003f06270 */
[----:B------:R-:W-:Y:S01]  /*2680*/  @!UPT UIADD3 URZ, URZ, URZ, URZ ;  /* 0x0000003f3f3ff290 */ /* 0x000fe2000fffe03f */
[----:B------:R-:W-:Y:S11]  /*2690*/  BSSY B0, `(.L_x_846) ;  /* 0x0000038000007945 */ /* 0x000ff60003800000 */
[----:B------:R-:W-:-:S05]  /*26a0*/  @P0 BRA `(.L_x_847) ;  /* 0x0000036000000947 */ /* 0x000fca0003800000 */
[C---:B------:R-:W-:Y:S01]  /*26b0*/  LEA R98, P0, R135.reuse, R91, 0x1 ;  /* 0x0000005b87627211 */ /* 0x040fe200078008ff */
[----:B-1----:R-:W1:Y:S03]  /*26c0*/  LDS.128 R24, [R117+0xb880] ;  /* 0x00b8800075187984 */ /* 0x002e660000000c00 */
[----:B------:R-:W-:Y:S02]  /*26d0*/  LEA.HI.X R99, R135, R95, R144, 0x1, P0 ;  /* 0x0000005f87637211 */ /* 0x000fe400000f0c90 */
[----:B------:R-:W-:Y:S11]  /*26e0*/  ISETP.GE.AND P0, PT, R14, c[0x0][0x27c], PT ;  /* 0x00009f000e007a0c */ /* 0x000ff60003f06270 */
[----:B------:R-:W-:Y:S02]  /*26f0*/  @!UPT UIADD3 URZ, URZ, URZ, URZ ;  /* 0x0000003f3f3ff290 */ /* 0x000fe4000fffe03f */
        /* <DEDUP_REMOVED lines=11> */
[----:B------:R-:W-:Y:S01]  /*27b0*/  @!P0 PRMT R87, R87, 0x5410, R92 ;  /* 0x0000541057578816 */ /* 0x000fe2000000005c */
[C---:B-1----:R-:W-:Y:S01]  /*27c0*/  @!P0 IMAD.U32 R49, R24.reuse, 0x10000, RZ ;  /* 0x0001000018318824 */ /* 0x042fe200078e00ff */
[----:B------:R-:W-:Y:S01]  /*27d0*/  @!P0 LOP3.LUT R47, R24, 0xffff0000, RZ, 0xc0, !PT ;  /* 0xffff0000182f8812 */ /* 0x000fe200078ec0ff */
[----:B------:R-:W-:Y:S01]  /*27e0*/  @!P0 IMAD.U32 R59, R27, 0x10000, RZ ;  /* 0x000100001b3b8824 */ /* 0x000fe200078e00ff */
[C---:B------:R-:W-:Y:S02]  /*27f0*/  @!P0 LOP3.LUT R48, R25.reuse, 0xffff0000, RZ, 0xc0, !PT ;  /* 0xffff000019308812 */ /* 0x040fe400078ec0ff */
[----:B------:R-:W-:Y:S01]  /*2800*/  @!P0 SHF.L.U32 R56, R25, 0x10, RZ ;  /* 0x0000001019388819 */ /* 0x000fe200000006ff */
[----:B------:R-:W-:Y:S01]  /*2810*/  @!P0 FMUL.FTZ R58, R47, R52 ;  /* 0x000000342f3a8220 */ /* 0x000fe20000410000 */
[----:B------:R-:W-:Y:S01]  /*2820*/  @!P0 LOP3.LUT R57, R87, 0xffff0000, RZ, 0xc0, !PT ;  /* 0xffff000057398812 */ /* 0x000fe200078ec0ff */
        /* <DEDUP_REMOVED lines=30> */
.L_x_847:
[----:B------:R-:W-:Y:S05]  /*2a10*/  BSYNC B0 ;  /* 0x0000000000007941 */ /* 0x000fea0003800000 */
.L_x_846:
        /* <DEDUP_REMOVED lines=58> */
.L_x_849:
[----:B------:R-:W-:Y:S05]  /*2dc0*/  BSYNC B0 ;  /* 0x0000000000007941 */ /* 0x000fea0003800000 */
.L_x_848:
[----:B------:R-:W-:Y:S11]  /*2dd0*/  ISETP.GE.AND P0, PT, R120, c[0x0][0x1d4], PT ;  /* 0x0000750078007a0c */ /* 0x000ff60003f06270 */
[----:B------:R-:W-:Y:S02]  /*2de0*/  @!UPT UIADD3 URZ, URZ, URZ, URZ ;  /* 0x0000003f3f3ff290 */ /* 0x000fe4000fffe03f */
        /* <DEDUP_REMOVED lines=21> */
[----:B------:R-:W-:Y:S01]  /*2f40*/  @!P0 LOP3.LUT R42, R25, 0xffff0000, RZ, 0xc0, !PT ;  /* 0xffff0000192a8812 */ /* 0x000fe200078ec0ff */
[----:B------:R-:W-:Y:S01]  /*2f50*/  @!P0 IMAD.U32 R49, R27, 0x10000, RZ ;  /* 0x000100001b318824 */ /* 0x000fe200078e00ff */
        /* <DEDUP_REMOVED lines=11> */
[C---:B------:R-:W-:Y:S01]  /*3010*/  @!P0 LOP3.LUT R45, R79.reuse, 0xffff0000, RZ, 0xc0, !PT ;  /* 0xffff00004f2d8812 */ /* 0x040fe200078ec0ff */
[----:B------:R-:W-:Y:S01]  /*3020*/  @!P0 IMAD.U32 R44, R79, 0x10000, RZ ;  /* 0x000100004f2c8824 */ /* 0x000fe200078e00ff */
[----:B------:R-:W-:Y:S01]  /*3030*/  @!P0 LOP3.LUT R32, R32, 0xffff0000, RZ, 0xc0, !PT ;  /* 0xffff000020208812 */ /* 0x000fe200078ec0ff */
[C---:B------:R-:W-:Y:S01]  /*3040*/  @!P0 FMUL.FTZ R5, R38.reuse, R33 ;  /* 0x0000002126058220 */ /* 0x040fe20000410000 */
[----:B------:R-:W-:Y:S01]  /*3050*/  @!P0 F2FP.BF16.PACK_AB R50, R3, R50 ;  /* 0x000000320332823e */ /* 0x000fe200000010ff */
        /* <DEDUP_REMOVED lines=16> */
.L_x_843:
[----:B-123--:R-:W-:Y:S05]  /*3160*/  BSYNC B1 ;  /* 0x0000000000017941 */ /* 0x00efea0003800000 */
.L_x_842:
[----:B------:R1:W2:Y:S04]  /*3170*/  SHFL.IDX PT, R49, R180, 0x1, 0x181f ;  /* 0x00381f00b4317f89 */ /* 0x0002a800000e0000 */
[----:B------:R-:W3:Y:S01]  /*3180*/  SHFL.IDX PT, R181, R181, 0x1, 0x181f ;  /* 0x00381f00b5b57f89 */ /* 0x000ee200000e0000 */
[----:B------:R-:W-:-:S05]  /*3190*/  @P5 BRA `(.L_x_850) ;  /* 0x00003a0000005947 */ /* 0x000fca0003800000 */
[----:B------:R-:W-:Y:S01]  /*31a0*/  ISETP.GE.AND P0, PT, R18, c[0x0][0x1d4], PT ;  /* 0x0000750012007a0c */ /* 0x000fe20003f06270 */
[----:B------:R-:W-:Y:S01]  /*31b0*/  @!UPT UIADD3 URZ, URZ, URZ, URZ ;  /* 0x0000003f3f3ff290 */ /* 0x000fe2000fffe03f */
[----:B------:R-:W-:Y:S11]  /*31c0*/  BSSY B0, `(.L_x_851) ;  /* 0x0000038000007945 */ /* 0x000ff60003800000 */
[----:B------:R-:W-:-:S05]  /*31d0*/  @P0 BRA `(.L_x_852) ;  /* 0x0000036000000947 */ /* 0x000fca0003800000 */
[C---:B---3--:R-:W-:Y:S01]  /*31e0*/  LEA R52, P0, R18.reuse, R181, 0x1 ;  /* 0x000000b512347211 */ /* 0x048fe200078008ff */
[----:B------:R-:W3:Y:S03]  /*31f0*/  LDS.128 R24, [R117+0xb080] ;  /* 0x00b0800075187984 */ /* 0x000ee60000000c00 */
[----:B--2---:R-:W-:Y:S02]  /*3200*/  LEA.HI.X R53, R18, R49, R19, 0x1, P0 ;  /* 0x0000003112357211 */ /* 0x004fe400000f0c13 */
        /* <DEDUP_REMOVED lines=14> */
[C---:B---3--:R-:W-:Y:S01]  /*32f0*/  @!P0 IMAD.U32 R39, R24.reuse, 0x10000, RZ ;  /* 0x0001000018278824 */ /* 0x048fe200078e00ff */
        /* <DEDUP_REMOVED lines=36> */
.L_x_852:
[----:B------:R-:W-:Y:S05]  /*3540*/  BSYNC B0 ;  /* 0x0000000000007941 */ /* 0x000fea0003800000 */
.L_x_851:
[----:B------:R-:W-:Y:S01]  /*3550*/  ISETP.GE.AND P0, PT, R15, c[0x0][0x1d4], PT ;  /* 0x000075000f007a0c */ /* 0x000fe20003f06270 */
[----:B------:R-:W-:Y:S01]  /*3560*/  @!UPT UIADD3 URZ, URZ, URZ, URZ ;  /* 0x0000003f3f3ff290 */ /* 0x000fe2000fffe03f */
[----:B------:R-:W-:Y:S11]  /*3570*/  BSSY B0, `(.L_x_853) ;  /* 0x0000038000007945 */ /* 0x000ff60003800000 */
[----:B------:R-:W-:-:S05]  /*3580*/  @P0 BRA `(.L_x_854) ;  /* 0x0000036000000947 */ /* 0x000fca0003800000 */
[C---:B---3--:R-:W-:Y:S01]  /*3590*/  LEA R46, P0, R135.reuse, R181, 0x1 ;  /* 0x000000b5872e7211 */ /* 0x048fe200078008ff */
[----:B--2---:R-:W2:Y:S03]  /*35a0*/  LDS.128 R24, [R117+0xc880] ;  /* 0x00c8800075187984 */ /* 0x004ea60000000c00 */
[----:B------:R-:W-:Y:S02]  /*35b0*/  LEA.HI.X R47, R135, R49, R144, 0x1, P0 ;  /* 0x00000031872f7211 */ /* 0x000fe400000f0c90 */
[----:B------:R-:W-:Y:S11]  /*35c0*/  ISETP.GE.AND P0, PT, R14, c[0x0][0x27c], PT ;  /* 0x00009f000e007a0c */ /* 0x000ff60003f06270 */
[----:B------:R-:W-:Y:S02]  /*35d0*/  @!UPT UIADD3 URZ, URZ, URZ, URZ ;  /* 0x0000003f3f3ff290 */ /* 0x000fe4000fffe03f */
[----:B------:R-:W-:Y:S02]  /*35e0*/  @!P0 SHF.R.U64 R38, R72, 0x10, R73 ;  /* 0x0000001048268819 */ /* 0x000fe40000001249 */
[--C-:B------:R-:W-:Y:S02]  /*35f0*/  @!P0 SHF.R.U64 R30, R36, 0x10, R37.reuse ;  /* 0x00000010241e8819 */ /* 0x100fe40000001225 */
        /* <DEDUP_REMOVED lines=10> */
[C---:B--2---:R-:W-:Y:S01]  /*36a0*/  @!P0 IMAD.U32 R33, R24.reuse, 0x10000, RZ ;  /* 0x0001000018218824 */ /* 0x044fe200078e00ff */
[----:B------:R-:W-:Y:S01]  /*36b0*/  @!P0 LOP3.LUT R31, R24, 0xffff0000, RZ, 0xc0, !PT ;  /* 0xffff0000181f8812 */ /* 0x000fe200078ec0ff */
[----:B------:R-:W-:Y:S01]  /*36c0*/  @!P0 IMAD.U32 R43, R27, 0x10000, RZ ;  /* 0x000100001b2b8824 */ /* 0x000fe200078e00ff */
[C---:B------:R-:W-:Y:S02]  /*36d0*/  @!P0 LOP3.LUT R32, R25.reuse, 0xffff0000, RZ, 0xc0, !PT ;  /* 0xffff000019208812 */ /* 0x040fe400078ec0ff */
[----:B------:R-:W-:Y:S01]  /*36e0*/  @!P0 SHF.L.U32 R40, R25, 0x10, RZ ;  /* 0x0000001019288819 */ /* 0x000fe200000006ff */
[C---:B------:R-:W-:Y:S01]  /*36f0*/  @!P0 FMUL.FTZ R42, R31.reuse, R38 ;  /* 0x000000261f2a8220 */ /* 0x040fe20000410000 */
        /* <DEDUP_REMOVED lines=31> */
.L_x_854:
[----:B------:R-:W-:Y:S05]  /*38f0*/  BSYNC B0 ;  /* 0x0000000000007941 */ /* 0x000fea0003800000 */
.L_x_853:
        /* <DEDUP_REMOVED lines=58> */
.L_x_856:
[----:B------:R-:W-:Y:S05]  /*3ca0*/  BSYNC B0 ;  /* 0x0000000000007941 */ /* 0x000fea0003800000 */
.L_x_855:
[----:B------:R-:W-:Y:S11]  /*3cb0*/  ISETP.GE.AND P0, PT, R120, c[0x0][0x1d4], PT ;  /* 0x0000750078007a0c */ /* 0x000ff60003f06270 */
[----:B------:R-:W-:Y:S02]  /*3cc0*/  @!UPT UIADD3 URZ, URZ, URZ, URZ ;  /* 0x0000003f3f3ff290 */ /* 0x000fe4000fffe03f */
        /* <DEDUP_REMOVED lines=8> */
[----:B------:R-:W-:Y:S02]  /*3d50*/  @!P0 SHF.R.U32.HI R11, RZ, 0x10, R11 ;  /* 0x00000010ff0b8819 */ /* 0x000fe4000001160b */
[----:B------:R-:W-:Y:S02]  /*3d60*/  @!P0 PRMT R62, R62, 0x5410, R23 ;  /* 0x000054103e3e8816 */ /* 0x000fe40000000017 */
[----:B------:R-:W-:Y:S02]  /*3d70*/  @!P0 PRMT R9, R9, 0x5410, R10 ;  /* 0x0000541009098816 */ /* 0x000fe4000000000a */
[----:B------:R-:W-:Y:S01]  /*3d80*/  @!P0 PRMT R8, R8, 0x5410, R11 ;  /* 0x0000541008088816 */ /* 0x000fe2000000000b */
[C---:B------:R-:W-:Y:S01]  /*3d90*/  @!P0 IMAD.U32 R28, R62.reuse, 0x10000, RZ ;  /* 0x000100003e1c8824 */ /* 0x040fe200078e00ff */
[----:B------:R-:W-:Y:S01]  /*3da0*/  @!P0 LOP3.LUT R29, R62, 0xffff0000, RZ, 0xc0, !PT ;  /* 0xffff00003e1d8812 */ /* 0x000fe200078ec0ff */
[C---:B------:R-:W-:Y:S01]  /*3db0*/  @!P0 IMAD.U32 R10, R9.reuse, 0x10000, RZ ;  /* 0x00010000090a8824 */ /* 0x040fe200078e00ff */
[----:B------:R-:W-:Y:S02]  /*3dc0*/  @!P0 SHF.R.U32.HI R65, RZ, 0x10, R65 ;  /* 0x00000010ff418819 */ /* 0x000fe40000011641 */
[----:B------:R-:W-:Y:S02]  /*3dd0*/  @!P0 LOP3.LUT R9, R9, 0xffff0000, RZ, 0xc0, !PT ;  /* 0xffff000009098812 */ /* 0x000fe400078ec0ff */
        /* <DEDUP_REMOVED lines=39> */
.L_x_837:
        /* <DEDUP_REMOVED lines=30> */
[----:B------:R1:W5:Y:S04]  /*4230*/  @!P0 LDG.E.128 R48, [R8.64] ;  /* 0x0000001008308981 */ /* 0x000368000c1e1d00 */
[----:B------:R1:W5:Y:S01]  /*4240*/  @!P0 LDG.E.128 R64, [R4.64] ;  /* 0x0000001004408981 */ /* 0x000362000c1e1d00 */
[----:B------:R-:W-:Y:S11]  /*4250*/  ISETP.GE.AND P0, PT, R15, c[0x0][0x27c], PT ;  /* 0x00009f000f007a0c */ /* 0x000ff60003f06270 */
[----:B------:R-:W-:Y:S02]  /*4260*/  @!UPT UIADD3 URZ, URZ, URZ, URZ ;  /* 0x0000003f3f3ff290 */ /* 0x000fe4000fffe03f */
[----:B------:R1:W5:Y:S04]  /*4270*/  @!P0 LDG.E.128 R36, [R8.64+0x80] ;  /* 0x0000801008248981 */ /* 0x000368000c1e1d00 */
[----:B------:R1:W5:Y:S02]  /*4280*/  @!P0 LDG.E.128 R92, [R4.64+0x80] ;  /* 0x00008010045c8981 */ /* 0x000364000c1e1d00 */
.L_x_858:
[----:B------:R-:W-:Y:S05]  /*4290*/  BSYNC B0 ;  /* 0x0000000000007941 */ /* 0x000fea0003800000 */
.L_x_857:
[----:B------:R-:W-:Y:S01]  /*42a0*/  ISETP.GE.AND P5, PT, R116, R138, PT ;  /* 0x0000008a7400720c */ /* 0x000fe20003fa6270 */
[----:B-----5:R-:W-:Y:S01]  /*42b0*/  IMAD.MOV.U32 R6, RZ, RZ, R38 ;  /* 0x000000ffff067224 */ /* 0x020fe200078e0026 */
[----:B------:R-:W-:Y:S01]  /*42c0*/  BSSY B0, `(.L_x_859) ;  /* 0x0000040000007945 */ /* 0x000fe20003800000 */
[----:B-1----:R-:W-:Y:S01]  /*42d0*/  IMAD.MOV.U32 R5, RZ, RZ, R39 ;  /* 0x000000ffff057224 */ /* 0x002fe200078e0027 */
[----:B------:R-:W-:Y:S01]  /*42e0*/  CS2R R24, SRZ ;  /* 0x0000000000187805 */ /* 0x000fe2000001ff00 */
        /* <DEDUP_REMOVED lines=61> */
.L_x_860:
[----:B------:R-:W-:Y:S05]  /*46c0*/  BSYNC B0 ;  /* 0x0000000000007941 */ /* 0x000fea0003800000 */
.L_x_859:
[----:B------:R-:W-:Y:S01]  /*46d0*/  IADD3 R91, -R74, c[0x0][0x1d4], RZ ;  /* 0x000075004a5b7a10 */ /* 0x000fe20007ffe1ff */
[----:B------:R2:W3:Y:S01]  /*46e0*/  SHFL.IDX PT, R183, R180, RZ, 0x181f ;  /* 0x00181fffb4b77589 */ /* 0x0004e200000e0000 */
[----:B-----5:R-:W-:Y:S01]  /*46f0*/  IMAD.MOV.U32 R6, RZ, RZ, R26 ;  /* 0x000000ffff067224 */ /* 0x020fe200078e001a */
[----:B------:R-:W-:Y:S01]  /*4700*/  BSSY B1, `(.L_x_861) ;  /* 0x0000116000017945 */ /* 0x000fe20003800000 */
[----:B-1----:R-:W-:Y:S02]  /*4710*/  IMAD.MOV.U32 R5, RZ, RZ, R27 ;  /* 0x000000ffff057224 */ /* 0x002fe400078e001b */
        /* <DEDUP_REMOVED lines=36> */
[----:B------:R-:W-:Y:S01]  /*4960*/  SEL R69, R74, R91, !P1 ;  /* 0x0000005b4a457207 */ /* 0x000fe20004800000 */
[----:B------:R-:W1:Y:S01]  /*4970*/  LDS.128 R96, [R152+0xa080] ;  /* 0x00a0800098607984 */ /* 0x000e620000000c00 */
[----:B------:R-:W-:Y:S02]  /*4980*/  ISETP.GE.AND P0, PT, R18, c[0x0][0x27c], PT ;  /* 0x00009f0012007a0c */ /* 0x000fe40003f06270 */
[----:B------:R-:W-:Y:S04]  /*4990*/  SHF.R.S32.HI R60, RZ, 0x1f, R69 ;  /* 0x0000001fff3c7819 */ /* 0x000fe80000011445 */
[----:B------:R-:W-:Y:S04]  /*49a0*/  LEA.HI R60, R60, R69, RZ, 0x4 ;  /* 0x000000453c3c7211 */ /* 0x000fe800078f20ff */
[----:B------:R-:W-:Y:S03]  /*49b0*/  LEA.HI.SX32 R69, R60, R77, 0x1c ;  /* 0x0000004d3c457211 */ /* 0x000fe600078fe2ff */
[----:B------:R-:W-:Y:S02]  /*49c0*/  @!P0 SHF.R.U64 R48, R48, 0x10, R49 ;  /* 0x0000001030308819 */ /* 0x000fe40000001231 */
[----:B------:R-:W-:Y:S01]  /*49d0*/  IMAD.SHL.U32 R184, R69, 0x8, RZ ;  /* 0x0000000845b87824 */ /* 0x000fe200078e00ff */
[----:B------:R-:W-:Y:S02]  /*49e0*/  SHF.R.S32.HI R60, RZ, 0x1f, R69 ;  /* 0x0000001fff3c7819 */ /* 0x000fe40000011445 */
[----:B------:R-:W-:Y:S02]  /*49f0*/  @!P0 SHF.R.U32.HI R49, RZ, 0x10, R49 ;  /* 0x00000010ff318819 */ /* 0x000fe40000011631 */
[----:B------:R-:W-:Y:S02]  /*4a00*/  LEA.HI R60, R60, R69, RZ, 0x3 ;  /* 0x000000453c3c7211 */ /* 0x000fe400078f18ff */
[----:B------:R-:W-:Y:S02]  /*4a10*/  LOP3.LUT R187, R119, 0x38, R184, 0xf8, !PT ;  /* 0x0000003877bb7812 */ /* 0x000fe400078ef8b8 */
[----:B------:R-:W-:Y:S02]  /*4a20*/  SHF.R.S32.HI R60, RZ, 0x3, R60 ;  /* 0x00000003ff3c7819 */ /* 0x000fe4000001143c */
[----:B------:R-:W-:Y:S02]  /*4a30*/  LOP3.LUT R187, R187, R118, RZ, 0x3c, !PT ;  /* 0x00000076bbbb7212 */ /* 0x000fe400078e3cff */
[----:B------:R-:W-:Y:S01]  /*4a40*/  @!P0 SHF.R.U32.HI R71, RZ, 0x10, R67 ;  /* 0x00000010ff478819 */ /* 0x000fe20000011643 */
[----:B------:R-:W-:Y:S01]  /*4a50*/  IMAD R58, R60, 0xc00, R7 ;  /* 0x00000c003c3a7824 */ /* 0x000fe200078e0207 */
[--C-:B------:R-:W-:Y:S02]  /*4a60*/  @!P0 SHF.R.U64 R60, R64, 0x10, R65.reuse ;  /* 0x00000010403c8819 */ /* 0x100fe40000001241 */
[----:B------:R-:W-:Y:S01]  /*4a70*/  @!P0 SHF.R.U32.HI R65, RZ, 0x10, R65 ;  /* 0x00000010ff418819 */ /* 0x000fe20000011641 */
[----:B------:R-:W-:Y:S01]  /*4a80*/  IMAD.IADD R187, R58, 0x1, R187 ;  /* 0x000000013abb7824 */ /* 0x000fe200078e02bb */
[----:B------:R-:W-:Y:S02]  /*4a90*/  @!P0 SHF.R.U64 R69, R66, 0x10, R67 ;  /* 0x0000001042458819 */ /* 0x000fe40000001243 */
[----:B------:R-:W-:Y:S01]  /*4aa0*/  @!P0 PRMT R67, R62, 0x5410, R65 ;  /* 0x000054103e438816 */ /* 0x000fe20000000041 */
[----:B------:R-:W-:Y:S01]  /*4ab0*/  IMAD.SHL.U32 R185, R187, 0x2, RZ ;  /* 0x00000002bbb97824 */ /* 0x000fe200078e00ff */
[----:B------:R-:W-:Y:S01]  /*4ac0*/  @!P0 SHF.R.U64 R50, R50, 0x10, R51 ;  /* 0x0000001032328819 */ /* 0x000fe20000001233 */
[----:B-1----:R-:W-:Y:S01]  /*4ad0*/  @!P0 IMAD.U32 R62, R96, 0x10000, RZ ;  /* 0x00010000603e8824 */ /* 0x002fe200078e00ff */
[----:B------:R-:W-:Y:S01]  /*4ae0*/  @!P0 PRMT R63, R63, 0x5410, R60 ;  /* 0x000054103f3f8816 */ /* 0x000fe2000000003c */
[----:B------:R-:W-:Y:S01]  /*4af0*/  @!P0 IMAD.U32 R64, R67, 0x10000, RZ ;  /* 0x0001000043408824 */ /* 0x000fe200078e00ff */
[----:B------:R-:W1:Y:S01]  /*4b00*/  LDS.128 R32, [R185+0xa080] ;  /* 0x00a08000b9207984 */ /* 0x000e620000000c00 */
[----:B------:R-:W-:Y:S01]  /*4b10*/  @!P0 IMAD.U32 R70, R99, 0x10000, RZ ;  /* 0x0001000063468824 */ /* 0x000fe200078e00ff */
[----:B------:R-:W-:Y:S01]  /*4b20*/  @!P0 PRMT R55, R55, 0x5410, R48 ;  /* 0x0000541037378816 */ /* 0x000fe20000000030 */
[----:B------:R-:W-:Y:S01]  /*4b30*/  @!P0 IMAD.U32 R60, R63, 0x10000, RZ ;  /* 0x000100003f3c8824 */ /* 0x000fe200078e00ff */
[----:B------:R-:W-:Y:S02]  /*4b40*/  @!P0 PRMT R54, R54, 0x5410, R49 ;  /* 0x0000541036368816 */ /* 0x000fe40000000031 */
[----:B------:R-:W-:Y:S01]  /*4b50*/  @!P0 SHF.R.U32.HI R59, RZ, 0x10, R51 ;  /* 0x00000010ff3b8819 */ /* 0x000fe20000011633 */
[----:B------:R-:W-:Y:S01]  /*4b60*/  @!P0 IMAD.U32 R49, R55, 0x10000, RZ ;  /* 0x0001000037318824 */ /* 0x000fe200078e00ff */
[----:B------:R-:W-:Y:S01]  /*4b70*/  @!P0 PRMT R57, R57, 0x5410, R50 ;  /* 0x0000541039398816 */ /* 0x000fe20000000032 */
[----:B------:R-:W-:Y:S01]  /*4b80*/  @!P0 IMAD.U32 R48, R54, 0x10000, RZ ;  /* 0x0001000036308824 */ /* 0x000fe200078e00ff */
[----:B------:R-:W-:Y:S02]  /*4b90*/  @!P0 SHF.L.U32 R65, R97, 0x10, RZ ;  /* 0x0000001061418819 */ /* 0x000fe400000006ff */
[----:B------:R-:W-:Y:S02]  /*4ba0*/  @!P0 LOP3.LUT R63, R63, 0xffff0000, RZ, 0xc0, !PT ;  /* 0xffff00003f3f8812 */ /* 0x000fe400078ec0ff */
[----:B------:R-:W-:Y:S02]  /*4bb0*/  @!P0 PRMT R72, R72, 0x5410, R71 ;  /* 0x0000541048488816 */ /* 0x000fe40000000047 */
[----:B------:R-:W-:Y:S02]  /*4bc0*/  @!P0 LOP3.LUT R67, R67, 0xffff0000, RZ, 0xc0, !PT ;  /* 0xffff000043438812 */ /* 0x000fe400078ec0ff */
[----:B------:R-:W-:Y:S01]  /*4bd0*/  @!P0 PRMT R56, R56, 0x5410, R59 ;  /* 0x0000541038388816 */ /* 0x000fe2000000003b */
[C---:B------:R-:W-:Y:S01]  /*4be0*/  @!P0 IMAD.U32 R73, R72.reuse, 0x10000, RZ ;  /* 0x0001000048498824 */ /* 0x040fe200078e00ff */
[----:B------:R-:W-:Y:S02]  /*4bf0*/  @!P0 LOP3.LUT R72, R72, 0xffff0000, RZ, 0xc0, !PT ;  /* 0xffff000048488812 */ /* 0x000fe400078ec0ff */
[----:B------:R-:W-:Y:S02]  /*4c00*/  @!P0 LOP3.LUT R75, R99, 0xffff0000, RZ, 0xc0, !PT ;  /* 0xffff0000634b8812 */ /* 0x000fe400078ec0ff */
[----:B------:R-:W-:Y:S02]  /*4c10*/  @!P0 PRMT R68, R68, 0x5410, R69 ;  /* 0x0000541044448816 */ /* 0x000fe40000000045 */
[C---:B------:R-:W-:Y:S02]  /*4c20*/  @!P0 SHF.L.U32 R66, R98.reuse, 0x10, RZ ;  /* 0x0000001062428819 */ /* 0x040fe400000006ff */
[----:B------:R-:W-:Y:S01]  /*4c30*/  @!P0 LOP3.LUT R71, R98, 0xffff0000, RZ, 0xc0, !PT ;  /* 0xffff000062478812 */ /* 0x000fe200078ec0ff */
[C---:B------:R-:W-:Y:S01]  /*4c40*/  @!P0 IMAD.U32 R69, R68.reuse, 0x10000, RZ ;  /* 0x0001000044458824 */ /* 0x040fe200078e00ff */
[----:B------:R-:W-:Y:S01]  /*4c50*/  @!P0 LOP3.LUT R68, R68, 0xffff0000, RZ, 0xc0, !PT ;  /* 0xffff000044448812 */ /* 0x000fe200078ec0ff */
[----:B-1----:R-:W-:Y:S01]  /*4c60*/  @!P0 IMAD.U32 R51, R33, 0x10000, RZ ;  /* 0x0001000021338824 */ /* 0x002fe200078e00ff */
[----:B------:R-:W-:Y:S03]  /*4c70*/  @!P0 SHF.L.U32 R50, R32, 0x10, RZ ;  /* 0x0000001020328819 */ /* 0x000fe600000006ff */
[----:B------:R-:W-:Y:S02]  /*4c80*/  @!P0 FMUL.FTZ R186, R51, R64 ;  /* 0x0000004033ba8220 */ /* 0x000fe40000410000 */
[C---:B------:R-:W-:Y:S02]  /*4c90*/  @!P0 FMUL.FTZ R185, R50.reuse, R60 ;  /* 0x0000003c32b98220 */ /* 0x040fe40000410000 */
[-C--:B------:R-:W-:Y:S01]  /*4ca0*/  @!P0 FMUL.FTZ R3, R50, R49.reuse ;  /* 0x0000003132038220 */ /* 0x080fe20000410000 */
[----:B------:R-:W-:Y:S01]  /*4cb0*/  @!P0 LOP3.LUT R50, R33, 0xffff0000, RZ, 0xc0, !PT ;  /* 0xffff000021328812 */ /* 0x000fe200078ec0ff */
[-C--:B------:R-:W-:Y:S01]  /*4cc0*/  @!P0 FMUL.FTZ R5, R51, R48.reuse ;  /* 0x0000003033058220 */ /* 0x080fe20000410000 */
[----:B------:R-:W-:Y:S01]  /*4cd0*/  @!P0 LOP3.LUT R51, R55, 0xffff0000, RZ, 0xc0, !PT ;  /* 0xffff000037338812 */ /* 0x000fe200078ec0ff */
[----:B------:R-:W-:Y:S01]  /*4ce0*/  @!P0 FFMA.FTZ R186, R65, R48, -R186 ;  /* 0x0000003041ba8223 */ /* 0x000fe200000108ba */
[----:B------:R-:W-:Y:S01]  /*4cf0*/  @!P0 LOP3.LUT R48, R32, 0xffff0000, RZ, 0xc0, !PT ;  /* 0xffff000020308812 */ /* 0x000fe200078ec0ff */
[----:B------:R-:W-:Y:S01]  /*4d00*/  @!P0 FFMA.FTZ R185, R62, R49, -R185 ;  /* 0x000000313eb98223 */ /* 0x000fe200000108b9 */
[----:B------:R-:W-:Y:S01]  /*4d10*/  @!P0 LOP3.LUT R49, R54, 0xffff0000, RZ, 0xc0, !PT ;  /* 0xffff000036318812 */ /* 0x000fe200078ec0ff */
[----:B------:R-:W-:Y:S01]  /*4d20*/  @!P0 FFMA.FTZ R3, R60, R62, R3 ;  /* 0x0000003e3c038223 */ /* 0x000fe20000010003 */
[----:B------:R-:W-:Y:S01]  /*4d30*/  @!P0 LOP3.LUT R60, R96, 0xffff0000, RZ, 0xc0, !PT ;  /* 0xffff0000603c8812 */ /* 0x000fe200078ec0ff */
[----:B------:R-:W-:Y:S01]  /*4d40*/  @!P0 FMUL.FTZ R188, R48, R63 ;  /* 0x0000003f30bc8220 */ /* 0x000fe20000410000 */
[----:B------:R-:W-:Y:S01]  /*4d50*/  @!P0 LOP3.LUT R62, R97, 0xffff0000, RZ, 0xc0, !PT ;  /* 0xffff0000613e8812 */ /* 0x000fe200078ec0ff */
[C---:B------:R-:W-:Y:S02]  /*4d60*/  @!P0 FMUL.FTZ R187, R50.reuse, R67 ;  /* 0x0000004332bb8220 */ /* 0x040fe40000410000 */
[----:B------:R-:W-:Y:S02]  /*4d70*/  @!P0 FMUL.FTZ R6, R50, R49 ;  /* 0x0000003132068220 */ /* 0x000fe40000410000 */
[-C--:B------:R-:W-:Y:S01]  /*4d80*/  @!P0 FMUL.FTZ R4, R48, R51.reuse ;  /* 0x0000003330048220 */ /* 0x080fe20000410000 */
[----:B------:R-:W-:Y:S01]  /*4d90*/  @!P0 LOP3.LUT R48, R56, 0xffff0000, RZ, 0xc0, !PT ;  /* 0xffff000038308812 */ /* 0x000fe200078ec0ff */
[----:B------:R-:W-:Y:S01]  /*4da0*/  @!P0 FFMA.FTZ R188, R60, R51, -R188 ;  /* 0x000000333cbc8223 */ /* 0x000fe200000108bc */
[C---:B------:R-:W-:Y:S01]  /*4db0*/  @!P0 LOP3.LUT R51, R35.reuse, 0xffff0000, RZ, 0xc0, !PT ;  /* 0xffff000023338812 */ /* 0x040fe200078ec0ff */
[----:B------:R-:W-:Y:S02]  /*4dc0*/  @!P0 IMAD.U32 R50, R35, 0x10000, RZ ;  /* 0x0001000023328824 */ /* 0x000fe400078e00ff */
[----:B------:R-:W-:Y:S01]  /*4dd0*/  @!P0 FFMA.FTZ R187, R62, R49, -R187 ;  /* 0x000000313ebb8223 */ /* 0x000fe200000108bb */
[----:B------:R-:W-:Y:S01]  /*4de0*/  @!P0 F2FP.BF16.PACK_AB R185, R188, R185 ;  /* 0x000000b9bcb9823e */ /* 0x000fe200000010ff */
[----:B------:R-:W-:Y:S02]  /*4df0*/  @!P0 IMAD.U32 R49, R56, 0x10000, RZ ;  /* 0x0001000038318824 */ /* 0x000fe400078e00ff */
[C---:B------:R-:W-:Y:S01]  /*4e00*/  @!P0 FMUL.FTZ R189, R50.reuse, R73 ;  /* 0x0000004932bd8220 */ /* 0x040fe20000410000 */
[----:B------:R-:W-:Y:S01]  /*4e10*/  @!P0 F2FP.BF16.PACK_AB R186, R187, R186 ;  /* 0x000000babbba823e */ /* 0x000fe200000010ff */
[----:B------:R-:W-:Y:S02]  /*4e20*/  @!P0 FMUL.FTZ R192, R51, R72 ;  /* 0x0000004833c08220 */ /* 0x000fe40000410000 */
[-C--:B------:R-:W-:Y:S01]  /*4e30*/  @!P0 FMUL.FTZ R10, R50, R49.reuse ;  /* 0x00000031320a8220 */ /* 0x080fe20000410000 */
[----:B------:R-:W-:Y:S01]  /*4e40*/  @!P0 MOV R97, R186 ;  /* 0x000000ba00618202 */ /* 0x000fe20000000f00 */
[----:B------:R-:W-:Y:S02]  /*4e50*/  @!P0 FFMA.FTZ R189, R70, R49, -R189 ;  /* 0x0000003146bd8223 */ /* 0x000fe400000108bd */
[C---:B------:R-:W-:Y:S02]  /*4e60*/  @!P0 IMAD.U32 R50, R34.reuse, 0x10000, RZ ;  /* 0x0001000022328824 */ /* 0x040fe400078e00ff */
[----:B------:R-:W-:Y:S02]  /*4e70*/  @!P0 IMAD.U32 R49, R57, 0x10000, RZ ;  /* 0x0001000039318824 */ /* 0x000fe400078e00ff */
[-C--:B------:R-:W-:Y:S01]  /*4e80*/  @!P0 FMUL.FTZ R11, R51, R48.reuse ;  /* 0x00000030330b8220 */ /* 0x080fe20000410000 */
[----:B------:R-:W-:Y:S01]  /*4e90*/  @!P0 LOP3.LUT R51, R34, 0xffff0000, RZ, 0xc0, !PT ;  /* 0xffff000022338812 */ /* 0x000fe200078ec0ff */
[----:B------:R-:W-:Y:S01]  /*4ea0*/  @!P0 FFMA.FTZ R192, R75, R48, -R192 ;  /* 0x000000304bc08223 */ /* 0x000fe200000108c0 */
[----:B------:R-:W-:Y:S01]  /*4eb0*/  @!P0 LOP3.LUT R48, R57, 0xffff0000, RZ, 0xc0, !PT ;  /* 0xffff000039308812 */ /* 0x000fe200078ec0ff */
[----:B------:R-:W-:Y:S02]  /*4ec0*/  @!P0 FFMA.FTZ R4, R63, R60, R4 ;  /* 0x0000003c3f048223 */ /* 0x000fe40000010004 */
[----:B------:R-:W-:Y:S01]  /*4ed0*/  @!P0 FMUL.FTZ R8, R50, R49 ;  /* 0x0000003132088220 */ /* 0x000fe20000410000 */
[----:B------:R-:W-:Y:S01]  /*4ee0*/  @!P0 F2FP.BF16.PACK_AB R189, R192, R189 ;  /* 0x000000bdc0bd823e */ /* 0x000fe200000010ff */
[----:B------:R-:W-:Y:S01]  /*4ef0*/  @!P0 FFMA.FTZ R5, R64, R65, R5 ;  /* 0x0000004140058223 */ /* 0x000fe20000010005 */
[----:B------:R-:W-:Y:S01]  /*4f00*/  @!P0 F2FP.BF16.PACK_AB R187, R4, R3 ;  /* 0x0000000304bb823e */ /* 0x000fe200000010ff */
[----:B------:R-:W-:Y:S02]  /*4f10*/  @!P0 FMUL.FTZ R9, R51, R48 ;  /* 0x0000003033098220 */ /* 0x000fe40000410000 */
[----:B------:R-:W-:Y:S02]  /*4f20*/  @!P0 FFMA.FTZ R6, R67, R62, R6 ;  /* 0x0000003e43068223 */ /* 0x000fe40000010006 */
[----:B------:R-:W-:Y:S02]  /*4f30*/  @!P0 FFMA.FTZ R8, R69, R66, R8 ;  /* 0x0000004245088223 */ /* 0x000fe40000010008 */
[----:B------:R-:W-:Y:S01]  /*4f40*/  @!P0 FMUL.FTZ R190, R50, R69 ;  /* 0x0000004532be8220 */ /* 0x000fe20000410000 */
[----:B------:R-:W-:Y:S01]  /*4f50*/  @!P0 F2FP.BF16.PACK_AB R188, R6, R5 ;  /* 0x0000000506bc823e */ /* 0x000fe200000010ff */
[----:B------:R-:W-:Y:S02]  /*4f60*/  @!P0 FMUL.FTZ R191, R51, R68 ;  /* 0x0000004433bf8220 */ /* 0x000fe40000410000 */
[----:B------:R-:W-:Y:S01]  /*4f70*/  @!P0 FFMA.FTZ R9, R68, R71, R9 ;  /* 0x0000004744098223 */ /* 0x000fe20000010009 */
[----:B------:R-:W-:Y:S01]  /*4f80*/  @!P0 MOV R33, R188 ;  /* 0x000000bc00218202 */ /* 0x000fe20000000f00 */
[----:B------:R-:W-:Y:S02]  /*4f90*/  @!P0 FFMA.FTZ R10, R73, R70, R10 ;  /* 0x00000046490a8223 */ /* 0x000fe4000001000a */
[----:B------:R-:W-:Y:S02]  /*4fa0*/  @!P0 FFMA.FTZ R190, R66, R49, -R190 ;  /* 0x0000003142be8223 */ /* 0x000fe400000108be */
[----:B------:R-:W-:Y:S02]  /*4fb0*/  @!P0 FFMA.FTZ R191, R71, R48, -R191 ;  /* 0x0000003047bf8223 */ /* 0x000fe400000108bf */
[----:B------:R-:W-:Y:S02]  /*4fc0*/  @!P0 FFMA.FTZ R11, R72, R75, R11 ;  /* 0x0000004b480b8223 */ /* 0x000fe4000001000b */
[----:B------:R-:W-:Y:S01]  /*4fd0*/  @!P0 IMAD.MOV.U32 R96, RZ, RZ, R185 ;  /* 0x000000ffff608224 */ /* 0x000fe200078e00b9 */
[----:B------:R-:W-:Y:S01]  /*4fe0*/  @!P0 F2FP.BF16.PACK_AB R190, R191, R190 ;  /* 0x000000bebfbe823e */ /* 0x000fe200000010ff */
[----:B------:R-:W-:Y:S01]  /*4ff0*/  @!P0 IMAD.MOV.U32 R99, RZ, RZ, R189 ;  /* 0x000000ffff638224 */ /* 0x000fe200078e00bd */
[----:B------:R-:W-:Y:S01]  /*5000*/  @!P0 F2FP.BF16.PACK_AB R191, R9, R8 ;  /* 0x0000000809bf823e */ /* 0x000fe200000010ff */
[----:B------:R-:W-:Y:S01]  /*5010*/  @!P0 IMAD.MOV.U32 R32, RZ, RZ, R187 ;  /* 0x000000ffff208224 */ /* 0x000fe200078e00bb */
[----:B------:R-:W-:Y:S01]  /*5020*/  @!P0 F2FP.BF16.PACK_AB R192, R11, R10 ;  /* 0x0000000a0bc0823e */ /* 0x000fe200000010ff */
[----:B------:R-:W-:Y:S02]  /*5030*/  @!P0 IMAD.MOV.U32 R98, RZ, RZ, R190 ;  /* 0x000000ffff628224 */ /* 0x000fe400078e00be */
[----:B------:R-:W-:Y:S02]  /*5040*/  @!P0 IMAD.MOV.U32 R34, RZ, RZ, R191 ;  /* 0x000000ffff228224 */ /* 0x000fe400078e00bf */
[----:B------:R-:W-:Y:S01]  /*5050*/  @!P0 IMAD.MOV.U32 R35, RZ, RZ, R192 ;  /* 0x000000ffff238224 */ /* 0x000fe200078e00c0 */
[C---:B------:R-:W-:Y:S04]  /*5060*/  LEA R186, P0, R145.reuse, R182, 0x1 ;  /* 0x000000b691ba7211 */ /* 0x040fe800078008ff */
[----:B------:R-:W-:Y:S02]  /*5070*/  LEA.HI.X R187, R145, R183, R142, 0x1, P0 ;  /* 0x000000b791bb7211 */ /* 0x000fe400000f0c8e */
[C---:B------:R-:W-:Y:S03]  /*5080*/  ISETP.GE.AND P0, PT, R184.reuse, c[0x0][0x1d4], PT ;  /* 0x00007500b8007a0c */ /* 0x040fe60003f06270 */
[----:B------:R1:W-:Y:S10]  /*5090*/  ST.E.128 [R186.64], R96 ;  /* 0x00000060ba007985 */ /* 0x0003f4000c101d10 */
[----:B------:R-:W-:Y:S05]  /*50a0*/  @!P0 IMAD.WIDE R184, R184, 0x2, R182 ;  /* 0x00000002b8b88825 */ /* 0x000fea00078e02b6 */
[----:B------:R1:W-:Y:S02]  /*50b0*/  @!P0 ST.E.128 [R184.64], R32 ;  /* 0x00000020b8008985 */ /* 0x0003e4000c101d10 */
.L_x_864:
[----:B------:R-:W-:Y:S05]  /*50c0*/  BSYNC B0 ;  /* 0x0000000000007941 */ /* 0x000fea0003800000 */
.L_x_863:
        /* <DEDUP_REMOVED lines=17> */
[----:B------:R-:W-:Y:S01]  /*51e0*/  @!P0 SHF.R.U64 R51, R92, 0x10, R93 ;  /* 0x000000105c338819 */ /* 0x000fe2000000125d */
[----:B------:R-:W-:Y:S01]  /*51f0*/  IMAD R48, R50, 0xc00, R7 ;  /* 0x00000c0032307824 */ /* 0x000fe200078e0207 */
[----:B------:R-:W-:Y:S02]  /*5200*/  @!P0 SHF.R.U32.HI R92, RZ, 0x10, R93 ;  /* 0x00000010ff5c8819 */ /* 0x000fe4000001165d */
[----:B------:R-:W-:Y:S01]  /*5210*/  @!P0 SHF.R.U32.HI R55, RZ, 0x10, R95 ;  /* 0x00000010ff378819 */ /* 0x000fe2000001165f */
[----:B------:R-:W-:Y:S01]  /*5220*/  IMAD.IADD R73, R48, 0x1, R73 ;  /* 0x0000000130497824 */ /* 0x000fe200078e0249 */
[----:B------:R-:W-:Y:S02]  /*5230*/  @!P0 PRMT R105, R105, 0x5410, R92 ;  /* 0x0000541069698816 */ /* 0x000fe4000000005c */
[----:B------:R-:W-:Y:S01]  /*5240*/  @!P0 SHF.R.U64 R38, R38, 0x10, R39 ;  /* 0x0000001026268819 */ /* 0x000fe20000001227 */
[----:B------:R-:W-:Y:S01]  /*5250*/  IMAD.SHL.U32 R72, R73, 0x2, RZ ;  /* 0x0000000249487824 */ /* 0x000fe200078e00ff */
[----:B------:R-:W-:Y:S01]  /*5260*/  @!P0 PRMT R106, R106, 0x5410, R51 ;  /* 0x000054106a6a8816 */ /* 0x000fe20000000033 */
[----:B------:R-:W-:Y:S01]  /*5270*/  @!P0 IMAD.U32 R56, R105, 0x10000, RZ ;  /* 0x0001000069388824 */ /* 0x000fe200078e00ff */
[----:B------:R-:W-:Y:S01]  /*5280*/  @!P0 PRMT R47, R47, 0x5410, R36 ;  /* 0x000054102f2f8816 */ /* 0x000fe20000000024 */
[----:B--2---:R-:W-:Y:S01]  /*5290*/  @!P0 IMAD.U32 R54, R68, 0x10000, RZ ;  /* 0x0001000044368824 */ /* 0x004fe200078e00ff */
[----:B-1----:R-:W1:Y:S01]  /*52a0*/  LDS.128 R32, [R72+0xa080] ;  /* 0x00a0800048207984 */ /* 0x002e620000000c00 */
[----:B------:R-:W-:Y:S01]  /*52b0*/  @!P0 IMAD.U32 R50, R106, 0x10000, RZ ;  /* 0x000100006a328824 */ /* 0x000fe200078e00ff */
[----:B------:R-:W-:Y:S01]  /*52c0*/  @!P0 PRMT R46, R46, 0x5410, R37 ;  /* 0x000054102e2e8816 */ /* 0x000fe20000000025 */
[----:B------:R-:W-:Y:S01]  /*52d0*/  @!P0 IMAD.U32 R37, R47, 0x10000, RZ ;  /* 0x000100002f258824 */ /* 0x000fe200078e00ff */
[----:B------:R-:W-:Y:S01]  /*52e0*/  @!P0 SHF.R.U32.HI R49, RZ, 0x10, R39 ;  /* 0x00000010ff318819 */ /* 0x000fe20000011627 */
[----:B------:R-:W-:Y:S01]  /*52f0*/  @!P0 IMAD.U32 R62, R71, 0x10000, RZ ;  /* 0x00010000473e8824 */ /* 0x000fe200078e00ff */
[----:B------:R-:W-:Y:S01]  /*5300*/  @!P0 PRMT R104, R104, 0x5410, R55 ;  /* 0x0000541068688816 */ /* 0x000fe20000000037 */
[----:B------:R-:W-:Y:S01]  /*5310*/  @!P0 IMAD.U32 R36, R46, 0x10000, RZ ;  /* 0x000100002e248824 */ /* 0x000fe200078e00ff */
[----:B------:R-:W-:Y:S02]  /*5320*/  @!P0 PRMT R53, R53, 0x5410, R38 ;  /* 0x0000541035358816 */ /* 0x000fe40000000026 */
[----:B------:R-:W-:Y:S01]  /*5330*/  @!P0 SHF.L.U32 R55, R69, 0x10, RZ ;  /* 0x0000001045378819 */ /* 0x000fe200000006ff */
[----:B------:R-:W-:Y:S01]  /*5340*/  @!P0 IMAD.U32 R65, R104, 0x10000, RZ ;  /* 0x0001000068418824 */ /* 0x000fe200078e00ff */
[----:B------:R-:W-:Y:S02]  /*5350*/  @!P0 LOP3.LUT R51, R106, 0xffff0000, RZ, 0xc0, !PT ;  /* 0xffff00006a338812 */ /* 0x000fe400078ec0ff */
[----:B------:R-:W-:Y:S02]  /*5360*/  @!P0 LOP3.LUT R57, R105, 0xffff0000, RZ, 0xc0, !PT ;  /* 0xffff000069398812 */ /* 0x000fe400078ec0ff */
[----:B------:R-:W-:Y:S02]  /*5370*/  @!P0 PRMT R52, R52, 0x5410, R49 ;  /* 0x0000541034348816 */ /* 0x000fe40000000031 */
[----:B------:R-:W-:Y:S02]  /*5380*/  @!P0 LOP3.LUT R64, R104, 0xffff0000, RZ, 0xc0, !PT ;  /* 0xffff000068408812 */ /* 0x000fe400078ec0ff */
[----:B------:R-:W-:Y:S02]  /*5390*/  @!P0 SHF.R.U64 R94, R94, 0x10, R95 ;  /* 0x000000105e5e8819 */ /* 0x000fe4000000125f */
[----:B------:R-:W-:Y:S02]  /*53a0*/  @!P0 LOP3.LUT R67, R71, 0xffff0000, RZ, 0xc0, !PT ;  /* 0xffff000047438812 */ /* 0x000fe400078ec0ff */
[----:B------:R-:W-:Y:S02]  /*53b0*/  @!P0 PRMT R103, R103, 0x5410, R94 ;  /* 0x0000541067678816 */ /* 0x000fe4000000005e */
[C---:B------:R-:W-:Y:S02]  /*53c0*/  @!P0 SHF.L.U32 R58, R70.reuse, 0x10, RZ ;  /* 0x00000010463a8819 */ /* 0x040fe400000006ff */
[C---:B------:R-:W-:Y:S01]  /*53d0*/  @!P0 LOP3.LUT R60, R103.reuse, 0xffff0000, RZ, 0xc0, !PT ;  /* 0xffff0000673c8812 */ /* 0x040fe200078ec0ff */
[----:B------:R-:W-:Y:S01]  /*53e0*/  @!P0 IMAD.U32 R59, R103, 0x10000, RZ ;  /* 0x00010000673b8824 */ /* 0x000fe200078e00ff */
        /* <DEDUP_REMOVED lines=27> */
[----:B------:R-:W-:Y:S01]  /*55a0*/  @!P0 FMUL.FTZ R97, R38, R65 ;  /* 0x0000004126618220 */ /* 0x000fe20000410000 */
[----:B------:R-:W-:Y:S01]  /*55b0*/  @!P0 F2FP.BF16.PACK_AB R73, R96, R73 ;  /* 0x000000496049823e */ /* 0x000fe200000010ff */
[----:B------:R-:W-:Y:S02]  /*55c0*/  @!P0 FMUL.FTZ R184, R39, R64 ;  /* 0x0000004027b88220 */ /* 0x000fe40000410000 */
[----:B------:R-:W-:Y:S01]  /*55d0*/  @!P0 FMUL.FTZ R10, R38, R37 ;  /* 0x00000025260a8220 */ /* 0x000fe20000410000 */
        /* <DEDUP_REMOVED lines=40> */
.L_x_862:
[----:B-123--:R-:W-:Y:S05]  /*5860*/  BSYNC B1 ;  /* 0x0000000000017941 */ /* 0x00efea0003800000 */
.L_x_861:
[----:B------:R1:W2:Y:S04]  /*5870*/  SHFL.IDX PT, R59, R180, 0x1, 0x181f ;  /* 0x00381f00b43b7f89 */ /* 0x0002a800000e0000 */
[----:B------:R1:W3:Y:S01]  /*5880*/  SHFL.IDX PT, R58, R181, 0x1, 0x181f ;  /* 0x00381f00b53a7f89 */ /* 0x0002e200000e0000 */
[----:B------:R-:W-:-:S05]  /*5890*/  @P5 BRA `(.L_x_850) ;  /* 0x0000130000005947 */ /* 0x000fca0003800000 */
[----:B------:R-:W-:Y:S01]  /*58a0*/  ISETP.GE.AND P0, PT, R18, c[0x0][0x1d4], PT ;  /* 0x0000750012007a0c */ /* 0x000fe20003f06270 */
[----:B------:R-:W-:Y:S01]  /*58b0*/  @!UPT UIADD3 URZ, URZ, URZ, URZ ;  /* 0x0000003f3f3ff290 */ /* 0x000fe2000fffe03f */
[----:B------:R-:W-:Y:S11]  /*58c0*/  BSSY B0, `(.L_x_865) ;  /* 0x0000078000007945 */ /* 0x000ff60003800000 */
[----:B------:R-:W-:-:S05]  /*58d0*/  @P0 BRA `(.L_x_866) ;  /* 0x0000076000000947 */ /* 0x000fca0003800000 */
[----:B------:R-:W-:Y:S01]  /*58e0*/  SEL R39, R74, R91, !P1 ;  /* 0x0000005b4a277207 */ /* 0x000fe20004800000 */
[----:B------:R-:W4:Y:S01]  /*58f0*/  LDS.128 R64, [R150+0xa080] ;  /* 0x00a0800096407984 */ /* 0x000f220000000c00 */
[----:B------:R-:W-:Y:S02]  /*5900*/  ISETP.GE.AND P0, PT, R18, c[0x0][0x27c], PT ;  /* 0x00009f0012007a0c */ /* 0x000fe40003f06270 */
[----:B------:R-:W-:Y:S04]  /*5910*/  SHF.R.S32.HI R38, RZ, 0x1f, R39 ;  /* 0x0000001fff267819 */ /* 0x000fe80000011427 */
[----:B------:R-:W-:Y:S04]  /*5920*/  LEA.HI R38, R38, R39, RZ, 0x4 ;  /* 0x0000002726267211 */ /* 0x000fe800078f20ff */
[----:B------:R-:W-:Y:S03]  /*5930*/  LEA.HI.SX32 R38, R38, R77, 0x1c ;  /* 0x0000004d26267211 */ /* 0x000fe600078fe2ff */
[--C-:B------:R-:W-:Y:S02]  /*5940*/  @!P0 SHF.R.U64 R28, R28, 0x10, R29.reuse ;  /* 0x000000101c1c8819 */ /* 0x100fe4000000121d */
        /* <DEDUP_REMOVED lines=15> */
[----:B------:R-:W-:Y:S01]  /*5a40*/  @!P0 PRMT R102, R102, 0x5410, R39 ;  /* 0x0000541066668816 */ /* 0x000fe20000000027 */
[----:B----4-:R-:W-:Y:S01]  /*5a50*/  @!P0 IMAD.U32 R46, R64, 0x10000, RZ ;  /* 0x00010000402e8824 */ /* 0x010fe200078e00ff */
[----:B------:R-:W-:Y:S01]  /*5a60*/  @!P0 PRMT R43, R43, 0x5410, R28 ;  /* 0x000054102b2b8816 */ /* 0x000fe2000000001c */
[----:B------:R-:W-:Y:S01]  /*5a70*/  @!P0 IMAD.U32 R48, R101, 0x10000, RZ ;  /* 0x0001000065308824 */ /* 0x000fe200078e00ff */
[----:B------:R-:W4:Y:S01]  /*5a80*/  LDS.128 R32, [R62+0xa080] ;  /* 0x00a080003e207984 */ /* 0x000f220000000c00 */
        /* <DEDUP_REMOVED lines=17> */
[----:B------:R-:W-:Y:S02]  /*5ba0*/  @!P0 SHF.L.U32 R50, R66, 0x10, RZ ;  /* 0x0000001042328819 */ /* 0x000fe400000006ff */
[C---:B------:R-:W-:Y:S01]  /*5bb0*/  @!P0 LOP3.LUT R52, R90.reuse, 0xffff0000, RZ, 0xc0, !PT ;  /* 0xffff00005a348812 */ /* 0x040fe200078ec0ff */
[----:B------:R-:W-:Y:S01]  /*5bc0*/  @!P0 IMAD.U32 R51, R90, 0x10000, RZ ;  /* 0x000100005a338824 */ /* 0x000fe200078e00ff */
[----:B------:R-:W-:Y:S01]  /*5bd0*/  @!P0 LOP3.LUT R53, R66, 0xffff0000, RZ, 0xc0, !PT ;  /* 0xffff000042358812 */ /* 0x000fe200078ec0ff */
[----:B----4-:R-:W-:Y:S01]  /*5be0*/  @!P0 IMAD.U32 R31, R33, 0x10000, RZ ;  /* 0x00010000211f8824 */ /* 0x010fe200078e00ff */
        /* <DEDUP_REMOVED lines=63> */
[C---:B---3--:R-:W-:Y:S04]  /*5fe0*/  LEA R62, P0, R145.reuse, R58, 0x1 ;  /* 0x0000003a913e7211 */ /* 0x048fe800078008ff */
[----:B--2---:R-:W-:Y:S02]  /*5ff0*/  LEA.HI.X R63, R145, R59, R142, 0x1, P0 ;  /* 0x0000003b913f7211 */ /* 0x004fe400000f0c8e */
[C---:B------:R-:W-:Y:S03]  /*6000*/  ISETP.GE.AND P0, PT, R60.reuse, c[0x0][0x1d4], PT ;  /* 0x000075003c007a0c */ /* 0x040fe60003f06270 */
[----:B------:R2:W-:Y:S10]  /*6010*/  ST.E.128 [R62.64], R64 ;  /* 0x000000403e007985 */ /* 0x0005f4000c101d10 */
[----:B------:R-:W-:Y:S05]  /*6020*/  @!P0 IMAD.WIDE R68, R60, 0x2, R58 ;  /* 0x000000023c448825 */ /* 0x000fea00078e023a */
[----:B------:R2:W-:Y:S02]  /*6030*/  @!P0 ST.E.128 [R68.64], R32 ;  /* 0x0000002044008985 */ /* 0x0005e4000c101d10 */
.L_x_866:
[----:B------:R-:W-:Y:S05]  /*6040*/  BSYNC B0 ;  /* 0x0000000000007941 */ /* 0x000fea0003800000 */
.L_x_865:
[----:B------:R-:W-:Y:S11]  /*6050*/  ISETP.GE.AND P0, PT, R15, c[0x0][0x1d4], PT ;  /* 0x000075000f007a0c */ /* 0x000ff60003f06270 */
[----:B------:R-:W-:Y:S02]  /*6060*/  @!UPT UIADD3 URZ, URZ, URZ, URZ ;  /* 0x0000003f3f3ff290 */ /* 0x000fe4000fffe03f */
[----:B------:R-:W-:-:S05]  /*6070*/  @P0 BRA `(.L_x_850) ;  /* 0x00000b2000000947 */ /* 0x000fca0003800000 */
[----:B------:R-:W-:Y:S01]  /*6080*/  SEL R91, R74, R91, !P2 ;  /* 0x0000005b4a5b7207 */ /* 0x000fe20005000000 */
[----:B------:R-:W4:Y:S01]  /*6090*/  LDS.128 R52, [R149+0xa080] ;  /* 0x00a0800095347984 */ /* 0x000f220000000c00 */
[C---:B---3--:R-:W-:Y:S02]  /*60a0*/  LEA R56, P0, R143.reuse, R58, 0x1 ;  /* 0x0000003a8f387211 */ /* 0x048fe400078008ff */
[----:B--2---:R-:W-:Y:S02]  /*60b0*/  SHF.R.S32.HI R34, RZ, 0x1f, R91 ;  /* 0x0000001fff227819 */ /* 0x004fe4000001145b */
[----:B------:R-:W-:Y:S02]  /*60c0*/  LEA.HI.X R57, R143, R59, R148, 0x1, P0 ;  /* 0x0000003b8f397211 */ /* 0x000fe400000f0c94 */
[----:B------:R-:W-:Y:S02]  /*60d0*/  LEA.HI R91, R34, R91, RZ, 0x4 ;  /* 0x0000005b225b7211 */ /* 0x000fe400078f20ff */
[----:B------:R-:W-:Y:S02]  /*60e0*/  ISETP.GE.AND P0, PT, R15, c[0x0][0x27c], PT ;  /* 0x00009f000f007a0c */ /* 0x000fe40003f06270 */
[----:B------:R-:W-:Y:S04]  /*60f0*/  LEA.HI.SX32 R34, R91, R76, 0x1c ;  /* 0x0000004c5b227211 */ /* 0x000fe800078fe2ff */
[----:B------:R-:W-:Y:S01]  /*6100*/  SHF.R.S32.HI R35, RZ, 0x1f, R34 ;  /* 0x0000001fff237819 */ /* 0x000fe20000011422 */
[----:B------:R-:W-:Y:S03]  /*6110*/  IMAD.SHL.U32 R51, R34, 0x8, RZ ;  /* 0x0000000822337824 */ /* 0x000fe600078e00ff */
[----:B------:R-:W-:Y:S02]  /*6120*/  LEA.HI R35, R35, R34, RZ, 0x3 ;  /* 0x0000002223237211 */ /* 0x000fe400078f18ff */
[----:B------:R-:W-:Y:S02]  /*6130*/  LOP3.LUT R63, R115, 0x38, R51, 0xf8, !PT ;  /* 0x00000038733f7812 */ /* 0x000fe400078ef833 */
[----:B------:R-:W-:Y:S02]  /*6140*/  SHF.R.S32.HI R35, RZ, 0x3, R35 ;  /* 0x00000003ff237819 */ /* 0x000fe40000011423 */
[----:B------:R-:W-:Y:S02]  /*6150*/  LOP3.LUT R63, R63, R126, RZ, 0x3c, !PT ;  /* 0x0000007e3f3f7212 */ /* 0x000fe400078e3cff */
[----:B------:R-:W-:Y:S01]  /*6160*/  @!P0 SHF.R.U32.HI R36, RZ, 0x10, R83 ;  /* 0x00000010ff248819 */ /* 0x000fe20000011653 */
[----:B------:R-:W-:Y:S01]  /*6170*/  IMAD R32, R35, 0xc00, R12 ;  /* 0x00000c0023207824 */ /* 0x000fe200078e020c */
[----:B------:R-:W-:Y:S02]  /*6180*/  @!P0 SHF.R.U64 R34, R80, 0x10, R81 ;  /* 0x0000001050228819 */ /* 0x000fe40000001251 */
[----:B------:R-:W-:Y:S01]  /*6190*/  @!P0 PRMT R79, R79, 0x5410, R36 ;  /* 0x000054104f4f8816 */ /* 0x000fe20000000024 */
[----:B------:R-:W-:Y:S01]  /*61a0*/  IMAD.IADD R63, R32, 0x1, R63 ;  /* 0x00000001203f7824 */ /* 0x000fe200078e023f */
[----:B------:R-:W-:Y:S02]  /*61b0*/  @!P0 PRMT R89, R89, 0x5410, R34 ;  /* 0x0000541059598816 */ /* 0x000fe40000000022 */
[----:B------:R-:W-:Y:S01]  /*61c0*/  @!P0 SHF.R.U64 R24, R24, 0x10, R25 ;  /* 0x0000001018188819 */ /* 0x000fe20000001219 */
[----:B------:R-:W-:Y:S01]  /*61d0*/  IMAD.SHL.U32 R50, R63, 0x2, RZ ;  /* 0x000000023f327824 */ /* 0x000fe200078e00ff */
[----:B------:R-:W-:Y:S01]  /*61e0*/  @!P0 SHF.R.U64 R26, R26, 0x10, R27 ;  /* 0x000000101a1a8819 */ /* 0x000fe2000000121b */
[----:B------:R-:W-:Y:S01]  /*61f0*/  @!P0 IMAD.U32 R34, R89, 0x10000, RZ ;  /* 0x0001000059228824 */ /* 0x000fe200078e00ff */
[----:B------:R-:W-:Y:S01]  /*6200*/  @!P0 PRMT R23, R23, 0x5410, R24 ;  /* 0x0000541017178816 */ /* 0x000fe20000000018 */
[----:B----4-:R-:W-:Y:S01]  /*6210*/  @!P0 IMAD.U32 R36, R52, 0x10000, RZ ;  /* 0x0001000034248824 */ /* 0x010fe200078e00ff */
[----:B------:R-:W2:Y:S01]  /*6220*/  LDS.128 R28, [R50+0xa080] ;  /* 0x00a08000321c7984 */ /* 0x000ea20000000c00 */
[----:B------:R-:W-:Y:S01]  /*6230*/  @!P0 IMAD.U32 R47, R79, 0x10000, RZ ;  /* 0x000100004f2f8824 */ /* 0x000fe200078e00ff */
[----:B------:R-:W-:Y:S01]  /*6240*/  @!P0 SHF.L.U32 R37, R53, 0x10, RZ ;  /* 0x0000001035258819 */ /* 0x000fe200000006ff */
[----:B------:R-:W-:Y:S01]  /*6250*/  @!P0 IMAD.U32 R46, R55, 0x10000, RZ ;  /* 0x00010000372e8824 */ /* 0x000fe200078e00ff */
[----:B------:R-:W-:Y:S02]  /*6260*/  @!P0 LOP3.LUT R39, R53, 0xffff0000, RZ, 0xc0, !PT ;  /* 0xffff000035278812 */ /* 0x000fe400078ec0ff */
[----:B------:R-:W-:Y:S02]  /*6270*/  @!P0 LOP3.LUT R49, R55, 0xffff0000, RZ, 0xc0, !PT ;  /* 0xffff000037318812 */ /* 0x000fe400078ec0ff */
[C---:B------:R-:W-:Y:S02]  /*6280*/  @!P0 SHF.L.U32 R42, R54.reuse, 0x10, RZ ;  /* 0x00000010362a8819 */ /* 0x040fe400000006ff */
[----:B------:R-:W-:Y:S02]  /*6290*/  @!P0 LOP3.LUT R45, R54, 0xffff0000, RZ, 0xc0, !PT ;  /* 0xffff0000362d8812 */ /* 0x000fe400078ec0ff */
[----:B------:R-:W-:Y:S02]  /*62a0*/  @!P0 SHF.R.U32.HI R25, RZ, 0x10, R25 ;  /* 0x00000010ff198819 */ /* 0x000fe40000011619 */
[----:B------:R-:W-:Y:S02]  /*62b0*/  @!P0 PRMT R41, R41, 0x5410, R26 ;  /* 0x0000541029298816 */ /* 0x000fe4000000001a */
[----:B------:R-:W-:Y:S01]  /*62c0*/  @!P0 PRMT R22, R22, 0x5410, R25 ;  /* 0x0000541016168816 */ /* 0x000fe20000000019 */
[C---:B------:R-:W-:Y:S01]  /*62d0*/  @!P0 IMAD.U32 R25, R23.reuse, 0x10000, RZ ;  /* 0x0001000017198824 */ /* 0x040fe200078e00ff */
[----:B------:R-:W-:Y:S02]  /*62e0*/  @!P0 LOP3.LUT R23, R23, 0xffff0000, RZ, 0xc0, !PT ;  /* 0xffff000017178812 */ /* 0x000fe400078ec0ff */
[----:B------:R-:W-:Y:S01]  /*62f0*/  @!P0 LOP3.LUT R35, R89, 0xffff0000, RZ, 0xc0, !PT ;  /* 0xffff000059238812 */ /* 0x000fe200078ec0ff */
[C---:B------:R-:W-:Y:S01]  /*6300*/  @!P0 IMAD.U32 R24, R22.reuse, 0x10000, RZ ;  /* 0x0001000016188824 */ /* 0x040fe200078e00ff */
[----:B------:R-:W-:Y:S02]  /*6310*/  @!P0 LOP3.LUT R22, R22, 0xffff0000, RZ, 0xc0, !PT ;  /* 0xffff000016168812 */ /* 0x000fe400078ec0ff */
[----:B------:R-:W-:Y:S02]  /*6320*/  @!P0 LOP3.LUT R48, R79, 0xffff0000, RZ, 0xc0, !PT ;  /* 0xffff00004f308812 */ /* 0x000fe400078ec0ff */
[----:B------:R-:W-:Y:S02]  /*6330*/  @!P0 SHF.R.U32.HI R33, RZ, 0x10, R27 ;  /* 0x00000010ff218819 */ /* 0x000fe4000001161b */
[----:B------:R-:W-:Y:S02]  /*6340*/  @!P0 SHF.R.U32.HI R81, RZ, 0x10, R81 ;  /* 0x00000010ff518819 */ /* 0x000fe40000011651 */
[----:B------:R-:W-:Y:S02]  /*6350*/  @!P0 PRMT R40, R40, 0x5410, R33 ;  /* 0x0000541028288816 */ /* 0x000fe40000000021 */
[----:B------:R-:W-:Y:S02]  /*6360*/  @!P0 PRMT R88, R88, 0x5410, R81 ;  /* 0x0000541058588816 */ /* 0x000fe40000000051 */
[----:B------:R-:W-:Y:S03]  /*6370*/  @!P0 SHF.R.U64 R83, R82, 0x10, R83 ;  /* 0x0000001052538819 */ /* 0x000fe60000001253 */
[----:B------:R-:W-:Y:S01]  /*6380*/  @!P0 IMAD.U32 R38, R88, 0x10000, RZ ;  /* 0x0001000058268824 */ /* 0x000fe200078e00ff */
[----:B------:R-:W-:Y:S01]  /*6390*/  @!P0 PRMT R78, R78, 0x5410, R83 ;  /* 0x000054104e4e8816 */ /* 0x000fe20000000053 */
[----:B--2---:R-:W-:Y:S01]  /*63a0*/  @!P0 IMAD.U32 R27, R29, 0x10000, RZ ;  /* 0x000100001d1b8824 */ /* 0x004fe200078e00ff */
[----:B------:R-:W-:Y:S03]  /*63b0*/  @!P0 SHF.L.U32 R26, R28, 0x10, RZ ;  /* 0x000000101c1a8819 */ /* 0x000fe600000006ff */
[C---:B------:R-:W-:Y:S01]  /*63c0*/  @!P0 IMAD.U32 R43, R78.reuse, 0x10000, RZ ;  /* 0x000100004e2b8824 */ /* 0x040fe200078e00ff */
[----:B------:R-:W-:Y:S01]  /*63d0*/  @!P0 LOP3.LUT R44, R78, 0xffff0000, RZ, 0xc0, !PT ;  /* 0xffff00004e2c8812 */ /* 0x000fe200078ec0ff */
[----:B------:R-:W-:Y:S02]  /*63e0*/  @!P0 FMUL.FTZ R60, R27, R38 ;  /* 0x000000261b3c8220 */ /* 0x000fe40000410000 */
[C---:B------:R-:W-:Y:S02]  /*63f0*/  @!P0 FMUL.FTZ R50, R26.reuse, R34 ;  /* 0x000000221a328220 */ /* 0x040fe40000410000 */
[-C--:B------:R-:W-:Y:S02]  /*6400*/  @!P0 FMUL.FTZ R3, R26, R25.reuse ;  /* 0x000000191a038220 */ /* 0x080fe40000410000 */
[----:B------:R-:W-:Y:S01]  /*6410*/  @!P0 FFMA.FTZ R50, R36, R25, -R50 ;  /* 0x0000001924328223 */ /* 0x000fe20000010832 */
[----:B------:R-:W-:Y:S01]  /*6420*/  @!P0 LOP3.LUT R25, R29, 0xffff0000, RZ, 0xc0, !PT ;  /* 0xffff00001d198812 */ /* 0x000fe200078ec0ff */
[----:B------:R-:W-:Y:S01]  /*6430*/  @!P0 FFMA.FTZ R3, R34, R36, R3 ;  /* 0x0000002422038223 */ /* 0x000fe20000010003 */
[----:B------:R-:W-:Y:S01]  /*6440*/  @!P0 LOP3.LUT R34, R52, 0xffff0000, RZ, 0xc0, !PT ;  /* 0xffff000034228812 */ /* 0x000fe200078ec0ff */
[-C--:B------:R-:W-:Y:S01]  /*6450*/  @!P0 FMUL.FTZ R5, R27, R24.reuse ;  /* 0x000000181b058220 */ /* 0x080fe20000410000 */
[----:B------:R-:W-:Y:S01]  /*6460*/  @!P0 LOP3.LUT R36, R88, 0xffff0000, RZ, 0xc0, !PT ;  /* 0xffff000058248812 */ /* 0x000fe200078ec0ff */
[----:B------:R-:W-:Y:S01]  /*6470*/  @!P0 FFMA.FTZ R60, R37, R24, -R60 ;  /* 0x00000018253c8223 */ /* 0x000fe2000001083c */
[----:B------:R-:W-:Y:S01]  /*6480*/  @!P0 LOP3.LUT R24, R28, 0xffff0000, RZ, 0xc0, !PT ;  /* 0xffff00001c188812 */ /* 0x000fe200078ec0ff */
[C---:B------:R-:W-:Y:S02]  /*6490*/  @!P0 FMUL.FTZ R6, R25.reuse, R22 ;  /* 0x0000001619068220 */ /* 0x040fe40000410000 */
[----:B------:R-:W-:Y:S01]  /*64a0*/  @!P0 FMUL.FTZ R63, R25, R36 ;  /* 0x00000024193f8220 */ /* 0x000fe20000410000 */
[----:B------:R-:W-:Y:S01]  /*64b0*/  @!P0 LOP3.LUT R25, R31, 0xffff0000, RZ, 0xc0, !PT ;  /* 0xffff00001f198812 */ /* 0x000fe200078ec0ff */
[----:B------:R-:W-:Y:S02]  /*64c0*/  @!P0 FMUL.FTZ R65, R24, R35 ;  /* 0x0000002318418220 */ /* 0x000fe40000410000 */
[----:B------:R-:W-:Y:S01]  /*64d0*/  @!P0 FFMA.FTZ R63, R39, R22, -R63 ;  /* 0x00000016273f8223 */ /* 0x000fe2000001083f */
[----:B------:R-:W-:Y:S01]  /*64e0*/  @!P0 LOP3.LUT R22, R40, 0xffff0000, RZ, 0xc0, !PT ;  /* 0xffff000028168812 */ /* 0x000fe200078ec0ff */
[-C--:B------:R-:W-:Y:S02]  /*64f0*/  @!P0 FMUL.FTZ R4, R24, R23.reuse ;  /* 0x0000001718048220 */ /* 0x080fe40000410000 */
[----:B------:R-:W-:Y:S01]  /*6500*/  @!P0 FFMA.FTZ R65, R34, R23, -R65 ;  /* 0x0000001722418223 */ /* 0x000fe20000010841 */
[----:B------:R-:W-:Y:S01]  /*6510*/  @!P0 F2FP.BF16.PACK_AB R60, R63, R60 ;  /* 0x0000003c3f3c823e */ /* 0x000fe200000010ff */
[----:B------:R-:W-:Y:S02]  /*6520*/  @!P0 IMAD.U32 R24, R31, 0x10000, RZ ;  /* 0x000100001f188824 */ /* 0x000fe400078e00ff */
[----:B------:R-:W-:Y:S01]  /*6530*/  @!P0 IMAD.U32 R23, R40, 0x10000, RZ ;  /* 0x0001000028178824 */ /* 0x000fe200078e00ff */
[----:B------:R-:W-:Y:S01]  /*6540*/  @!P0 MOV R53, R60 ;  /* 0x0000003c00358202 */ /* 0x000fe20000000f00 */
[----:B------:R-:W-:Y:S01]  /*6550*/  @!P0 FMUL.FTZ R67, R25, R48 ;  /* 0x0000003019438220 */ /* 0x000fe20000410000 */
[----:B------:R-:W-:Y:S01]  /*6560*/  @!P0 F2FP.BF16.PACK_AB R65, R65, R50 ;  /* 0x000000324141823e */ /* 0x000fe200000010ff */
[-C--:B------:R-:W-:Y:S01]  /*6570*/  @!P0 FMUL.FTZ R11, R25, R22.reuse ;  /* 0x00000016190b8220 */ /* 0x080fe20000410000 */
[----:B------:R-:W-:Y:S01]  /*6580*/  @!P0 LOP3.LUT R25, R30, 0xffff0000, RZ, 0xc0, !PT ;  /* 0xffff00001e198812 */ /* 0x000fe200078ec0ff */
[C---:B------:R-:W-:Y:S02]  /*6590*/  @!P0 FMUL.FTZ R62, R24.reuse, R47 ;  /* 0x0000002f183e8220 */ /* 0x040fe40000410000 */
[-C--:B------:R-:W-:Y:S02]  /*65a0*/  @!P0 FMUL.FTZ R10, R24, R23.reuse ;  /* 0x00000017180a8220 */ /* 0x080fe40000410000 */
[----:B------:R-:W-:Y:S02]  /*65b0*/  @!P0 IMAD.U32 R24, R30, 0x10000, RZ ;  /* 0x000100001e188824 */ /* 0x000fe400078e00ff */
[----:B------:R-:W-:Y:S01]  /*65c0*/  @!P0 FFMA.FTZ R67, R49, R22, -R67 ;  /* 0x0000001631438223 */ /* 0x000fe20000010843 */
[C---:B------:R-:W-:Y:S01]  /*65d0*/  @!P0 LOP3.LUT R22, R41.reuse, 0xffff0000, RZ, 0xc0, !PT ;  /* 0xffff000029168812 */ /* 0x040fe200078ec0ff */
[----:B------:R-:W-:Y:S02]  /*65e0*/  @!P0 FFMA.FTZ R62, R46, R23, -R62 ;  /* 0x000000172e3e8223 */ /* 0x000fe4000001083e */
[----:B------:R-:W-:Y:S02]  /*65f0*/  @!P0 IMAD.U32 R23, R41, 0x10000, RZ ;  /* 0x0001000029178824 */ /* 0x000fe400078e00ff */
[C---:B------:R-:W-:Y:S01]  /*6600*/  @!P0 FMUL.FTZ R64, R24.reuse, R43 ;  /* 0x0000002b18408220 */ /* 0x040fe20000410000 */
[----:B------:R-:W-:Y:S01]  /*6610*/  @!P0 F2FP.BF16.PACK_AB R62, R67, R62 ;  /* 0x0000003e433e823e */ /* 0x000fe200000010ff */
[----:B------:R-:W-:Y:S02]  /*6620*/  @!P0 FMUL.FTZ R69, R25, R44 ;  /* 0x0000002c19458220 */ /* 0x000fe40000410000 */
[----:B------:R-:W-:Y:S02]  /*6630*/  @!P0 FFMA.FTZ R4, R35, R34, R4 ;  /* 0x0000002223048223 */ /* 0x000fe40000010004 */
[-C--:B------:R-:W-:Y:S02]  /*6640*/  @!P0 FMUL.FTZ R8, R24, R23.reuse ;  /* 0x0000001718088220 */ /* 0x080fe40000410000 */
[----:B------:R-:W-:Y:S01]  /*6650*/  @!P0 FFMA.FTZ R64, R42, R23, -R64 ;  /* 0x000000172a408223 */ /* 0x000fe20000010840 */
[----:B------:R-:W-:Y:S01]  /*6660*/  @!P0 F2FP.BF16.PACK_AB R50, R4, R3 ;  /* 0x000000030432823e */ /* 0x000fe200000010ff */
[-C--:B------:R-:W-:Y:S02]  /*6670*/  @!P0 FFMA.FTZ R69, R45, R22.reuse, -R69 ;  /* 0x000000162d458223 */ /* 0x080fe40000010845 */
[----:B------:R-:W-:Y:S02]  /*6680*/  @!P0 FFMA.FTZ R5, R38, R37, R5 ;  /* 0x0000002526058223 */ /* 0x000fe40000010005 */
[----:B------:R-:W-:Y:S01]  /*6690*/  @!P0 FMUL.FTZ R9, R25, R22 ;  /* 0x0000001619098220 */ /* 0x000fe20000410000 */
[----:B------:R-:W-:Y:S01]  /*66a0*/  @!P0 F2FP.BF16.PACK_AB R69, R69, R64 ;  /* 0x000000404545823e */ /* 0x000fe200000010ff */
[----:B------:R-:W-:Y:S02]  /*66b0*/  @!P0 FFMA.FTZ R6, R36, R39, R6 ;  /* 0x0000002724068223 */ /* 0x000fe40000010006 */
[----:B------:R-:W-:Y:S02]  /*66c0*/  @!P0 FFMA.FTZ R8, R43, R42, R8 ;  /* 0x0000002a2b088223 */ /* 0x000fe40000010008 */
[----:B------:R-:W-:Y:S01]  /*66d0*/  @!P0 FFMA.FTZ R9, R44, R45, R9 ;  /* 0x0000002d2c098223 */ /* 0x000fe20000010009 */
[----:B------:R-:W-:Y:S01]  /*66e0*/  @!P0 F2FP.BF16.PACK_AB R63, R6, R5 ;  /* 0x00000005063f823e */ /* 0x000fe200000010ff */
[----:B------:R-:W-:Y:S02]  /*66f0*/  @!P0 FFMA.FTZ R10, R47, R46, R10 ;  /* 0x0000002e2f0a8223 */ /* 0x000fe4000001000a */
[----:B------:R-:W-:Y:S01]  /*6700*/  @!P0 FFMA.FTZ R11, R48, R49, R11 ;  /* 0x00000031300b8223 */ /* 0x000fe2000001000b */
[----:B------:R-:W-:Y:S01]  /*6710*/  @!P0 F2FP.BF16.PACK_AB R64, R9, R8 ;  /* 0x000000080940823e */ /* 0x000fe200000010ff */
[----:B------:R-:W-:Y:S01]  /*6720*/  @!P0 IMAD.MOV.U32 R52, RZ, RZ, R65 ;  /* 0x000000ffff348224 */ /* 0x000fe200078e0041 */
[----:B------:R-:W-:Y:S01]  /*6730*/  @!P0 MOV R29, R63 ;  /* 0x0000003f001d8202 */ /* 0x000fe20000000f00 */
[----:B------:R-:W-:Y:S01]  /*6740*/  @!P0 IMAD.MOV.U32 R54, RZ, RZ, R69 ;  /* 0x000000ffff368224 */ /* 0x000fe200078e0045 */
[----:B------:R-:W-:Y:S01]  /*6750*/  @!P0 F2FP.BF16.PACK_AB R67, R11, R10 ;  /* 0x0000000a0b43823e */ /* 0x000fe200000010ff */
[----:B------:R-:W-:Y:S02]  /*6760*/  @!P0 IMAD.MOV.U32 R55, RZ, RZ, R62 ;  /* 0x000000ffff378224 */ /* 0x000fe400078e003e */
[----:B------:R-:W-:Y:S02]  /*6770*/  @!P0 IMAD.MOV.U32 R28, RZ, RZ, R50 ;  /* 0x000000ffff1c8224 */ /* 0x000fe400078e0032 */
[----:B------:R-:W-:Y:S01]  /*6780*/  @!P0 IMAD.MOV.U32 R30, RZ, RZ, R64 ;  /* 0x000000ffff1e8224 */ /* 0x000fe200078e0040 */
[----:B------:R2:W-:Y:S01]  /*6790*/  ST.E.128 [R56.64], R52 ;  /* 0x0000003438007985 */ /* 0x0005e2000c101d10 */
[----:B------:R-:W-:Y:S01]  /*67a0*/  @!P0 IMAD.MOV.U32 R31, RZ, RZ, R67 ;  /* 0x000000ffff1f8224 */ /* 0x000fe200078e0043 */
[----:B------:R-:W-:Y:S11]  /*67b0*/  ISETP.GE.AND P0, PT, R51, c[0x0][0x1d4], PT ;  /* 0x0000750033007a0c */ /* 0x000ff60003f06270 */
[----:B------:R-:W-:Y:S02]  /*67c0*/  @!UPT UIADD3 URZ, URZ, URZ, URZ ;  /* 0x0000003f3f3ff290 */ /* 0x000fe4000fffe03f */
[----:B------:R-:W-:-:S05]  /*67d0*/  @P0 BRA `(.L_x_850) ;  /* 0x000003c000000947 */ /* 0x000fca0003800000 */
[C---:B------:R-:W-:Y:S04]  /*67e0*/  LEA R4, P0, R51.reuse, R58, 0x1 ;  /* 0x0000003a33047211 */ /* 0x040fe800078008ff */
[----:B------:R-:W-:Y:S05]  /*67f0*/  LEA.HI.X.SX32 R5, R51, R59, 0x1, P0 ;  /* 0x0000003b33057211 */ /* 0x000fea00000f0eff */
[----:B------:R3:W-:Y:S01]  /*6800*/  ST.E.128 [R4.64], R28 ;  /* 0x0000001c04007985 */ /* 0x0007e2000c101d10 */
[----:B------:R-:W-:-:S05]  /*6810*/  BRA `(.L_x_850) ;  /* 0x0000038000007947 */ /* 0x000fca0003800000 */
.L_x_836:
[----:B------:R1:W2:Y:S01]  /*6820*/  SHFL.IDX PT, R9, R180, RZ, 0x181f ;  /* 0x00181fffb4097589 */ /* 0x0002a200000e0000 */
[----:B------:R-:W-:Y:S01]  /*6830*/  IMAD R3, R61, -0x30, R2 ;  /* 0xffffffd03d037824 */ /* 0x000fe200078e0202 */
[----:B------:R-:W-:Y:S02]  /*6840*/  BSSY B0, `(.L_x_867) ;  /* 0x000001c000007945 */ /* 0x000fe40003800000 */
[----:B------:R1:W3:Y:S02]  /*6850*/  SHFL.IDX PT, R5, R181, RZ, 0x181f ;  /* 0x00181fffb5057589 */ /* 0x0002e400000e0000 */
[----:B------:R-:W-:Y:S04]  /*6860*/  IMNMX R138, R3, 0x30, PT ;  /* 0x00000030038a7817 */ /* 0x000fe80003800200 */
[----:B------:R-:W-:Y:S04]  /*6870*/  IADD3 R4, -R17, R138, RZ ;  /* 0x0000008a11047210 */ /* 0x000fe80007ffe1ff */
[----:B------:R-:W-:Y:S11]  /*6880*/  ISETP.GE.AND P0, PT, R4, 0x1, PT ;  /* 0x000000010400780c */ /* 0x000ff60003f06270 */
[----:B------:R-:W-:Y:S02]  /*6890*/  @!UPT UIADD3 URZ, URZ, URZ, URZ ;  /* 0x0000003f3f3ff290 */ /* 0x000fe4000fffe03f */
[----:B------:R-:W-:-:S05]  /*68a0*/  @!P0 BRA `(.L_x_868) ;  /* 0x0000015000008947 */ /* 0x000fca0003800000 */
[C---:B-12---:R-:W-:Y:S02]  /*68b0*/  ISETP.GE.AND P0, PT, R18.reuse, c[0x0][0x1d4], PT ;  /* 0x0000750012007a0c */ /* 0x046fe40003f06270 */
[----:B------:R-:W-:Y:S11]  /*68c0*/  ISETP.GE.AND P4, PT, R15, c[0x0][0x1d4], PT ;  /* 0x000075000f007a0c */ /* 0x000ff60003f86270 */
[----:B------:R-:W1:Y:S01]  /*68d0*/  @!P0 LDS.128 R32, [R117+0xa080] ;  /* 0x00a0800075208984 */ /* 0x000e620000000c00 */
[C---:B---3--:R-:W-:Y:S04]  /*68e0*/  @!P0 LEA R40, P3, R18.reuse, R5, 0x1 ;  /* 0x0000000512288211 */ /* 0x048fe800078608ff */
[----:B------:R-:W-:Y:S02]  /*68f0*/  @!P0 LEA.HI.X R41, R18, R9, R19, 0x1, P3 ;  /* 0x0000000912298211 */ /* 0x000fe400018f0c13 */
[C---:B------:R-:W-:Y:S04]  /*6900*/  @!P4 LEA R38, P3, R135.reuse, R5, 0x1 ;  /* 0x000000058726c211 */ /* 0x040fe800078608ff */
[----:B------:R-:W-:Y:S02]  /*6910*/  @!P4 LEA.HI.X R39, R135, R9, R144, 0x1, P3 ;  /* 0x000000098727c211 */ /* 0x000fe400018f0c90 */
[----:B------:R-:W-:Y:S11]  /*6920*/  ISETP.GE.AND P3, PT, R121, c[0x0][0x1d4], PT ;  /* 0x0000750079007a0c */ /* 0x000ff60003f66270 */
[----:B------:R-:W-:Y:S02]  /*6930*/  @!UPT UIADD3 URZ, URZ, URZ, URZ ;  /* 0x0000003f3f3ff290 */ /* 0x000fe4000fffe03f */
[C---:B------:R-:W-:Y:S04]  /*6940*/  @!P3 LEA R22, P5, R133.reuse, R5, 0x1 ;  /* 0x000000058516b211 */ /* 0x040fe800078a08ff */
[----:B------:R-:W-:Y:S01]  /*6950*/  @!P3 LEA.HI.X R23, R133, R9, R132, 0x1, P5 ;  /* 0x000000098517b211 */ /* 0x000fe200028f0c84 */
[----:B-1----:R-:W-:Y:S01]  /*6960*/  @!P0 ST.E.128 [R40.64], R32 ;  /* 0x0000002028008985 */ /* 0x002fe2000c101d10 */
[----:B------:R-:W-:Y:S03]  /*6970*/  ISETP.GE.AND P0, PT, R120, c[0x0][0x1d4], PT ;  /* 0x0000750078007a0c */ /* 0x000fe60003f06270 */
[----:B------:R-:W1:Y:S10]  /*6980*/  @!P4 LDS.128 R28, [R117+0xb880] ;  /* 0x00b88000751cc984 */ /* 0x000e740000000c00 */
[C---:B------:R-:W-:Y:S04]  /*6990*/  @!P0 LEA R36, P5, R134.reuse, R5, 0x1 ;  /* 0x0000000586248211 */ /* 0x040fe800078a08ff */
[----:B------:R-:W-:Y:S01]  /*69a0*/  @!P0 LEA.HI.X R37, R134, R9, R131, 0x1, P5 ;  /* 0x0000000986258211 */ /* 0x000fe200028f0c83 */
[----:B-1----:R-:W-:Y:S04]  /*69b0*/  @!P4 ST.E.128 [R38.64], R28 ;  /* 0x0000001c2600c985 */ /* 0x002fe8000c101d10 */
[----:B------:R-:W1:Y:S04]  /*69c0*/  @!P3 LDS.128 R24, [R117+0xd080] ;  /* 0x00d080007518b984 */ /* 0x000e680000000c00 */
[----:B-1----:R-:W-:Y:S04]  /*69d0*/  @!P3 ST.E.128 [R22.64], R24 ;  /* 0x000000181600b985 */ /* 0x002fe8000c101d10 */
[----:B------:R-:W1:Y:S04]  /*69e0*/  @!P0 LDS.128 R8, [R117+0xe880] ;  /* 0x00e8800075088984 */ /* 0x000e680000000c00 */
[----:B-1----:R1:W-:Y:S02]  /*69f0*/  @!P0 ST.E.128 [R36.64], R8 ;  /* 0x0000000824008985 */ /* 0x0023e4000c101d10 */
.L_x_868:
[----:B-12---:R-:W-:Y:S05]  /*6a00*/  BSYNC B0 ;  /* 0x0000000000007941 */ /* 0x006fea0003800000 */
.L_x_867:
[----:B------:R1:W2:Y:S01]  /*6a10*/  SHFL.IDX PT, R3, R180, 0x1, 0x181f ;  /* 0x00381f00b4037f89 */ /* 0x0002a200000e0000 */
[----:B------:R-:W-:Y:S03]  /*6a20*/  ISETP.GE.AND P0, PT, R4, 0x21, PT ;  /* 0x000000210400780c */ /* 0x000fe60003f06270 */
[----:B------:R-:W4:Y:S10]  /*6a30*/  SHFL.IDX PT, R181, R181, 0x1, 0x181f ;  /* 0x00381f00b5b57f89 */ /* 0x000f3400000e0000 */
[----:B------:R-:W-:-:S05]  /*6a40*/  @!P0 BRA `(.L_x_850) ;  /* 0x0000015000008947 */ /* 0x000fca0003800000 */
[C---:B------:R-:W-:Y:S02]  /*6a50*/  ISETP.GE.AND P0, PT, R18.reuse, c[0x0][0x1d4], PT ;  /* 0x0000750012007a0c */ /* 0x040fe40003f06270 */
[----:B------:R-:W-:Y:S11]  /*6a60*/  ISETP.GE.AND P4, PT, R15, c[0x0][0x1d4], PT ;  /* 0x000075000f007a0c */ /* 0x000ff60003f86270 */
[----:B------:R-:W5:Y:S01]  /*6a70*/  @!P0 LDS.128 R32, [R117+0xb080] ;  /* 0x00b0800075208984 */ /* 0x000f620000000c00 */
[C---:B----4-:R-:W-:Y:S04]  /*6a80*/  @!P0 LEA R38, P3, R18.reuse, R181, 0x1 ;  /* 0x000000b512268211 */ /* 0x050fe800078608ff */
[----:B--2---:R-:W-:Y:S02]  /*6a90*/  @!P0 LEA.HI.X R39, R18, R3, R19, 0x1, P3 ;  /* 0x0000000312278211 */ /* 0x004fe400018f0c13 */
[C---:B------:R-:W-:Y:S04]  /*6aa0*/  @!P4 LEA R36, P3, R135.reuse, R181, 0x1 ;  /* 0x000000b58724c211 */ /* 0x040fe800078608ff */
[----:B------:R-:W-:Y:S02]  /*6ab0*/  @!P4 LEA.HI.X R37, R135, R3, R144, 0x1, P3 ;  /* 0x000000038725c211 */ /* 0x000fe400018f0c90 */
[----:B------:R-:W-:Y:S11]  /*6ac0*/  ISETP.GE.AND P3, PT, R121, c[0x0][0x1d4], PT ;  /* 0x0000750079007a0c */ /* 0x000ff60003f66270 */
[----:B------:R-:W-:Y:S02]  /*6ad0*/  @!UPT UIADD3 URZ, URZ, URZ, URZ ;  /* 0x0000003f3f3ff290 */ /* 0x000fe4000fffe03f */
[C---:B------:R-:W-:Y:S04]  /*6ae0*/  @!P3 LEA R4, P5, R133.reuse, R181, 0x1 ;  /* 0x000000b58504b211 */ /* 0x040fe800078a08ff */
[----:B---3--:R-:W-:Y:S01]  /*6af0*/  @!P3 LEA.HI.X R5, R133, R3, R132, 0x1, P5 ;  /* 0x000000038505b211 */ /* 0x008fe200028f0c84 */
[----:B-----5:R-:W-:Y:S01]  /*6b00*/  @!P0 ST.E.128 [R38.64], R32 ;  /* 0x0000002026008985 */ /* 0x020fe2000c101d10 */
[----:B------:R-:W-:Y:S03]  /*6b10*/  ISETP.GE.AND P0, PT, R120, c[0x0][0x1d4], PT ;  /* 0x0000750078007a0c */ /* 0x000fe60003f06270 */
[----:B------:R-:W2:Y:S10]  /*6b20*/  @!P4 LDS.128 R28, [R117+0xc880] ;  /* 0x00c88000751cc984 */ /* 0x000eb40000000c00 */
[C---:B------:R-:W-:Y:S04]  /*6b30*/  @!P0 LEA R22, P5, R134.reuse, R181, 0x1 ;  /* 0x000000b586168211 */ /* 0x040fe800078a08ff */
[----:B------:R-:W-:Y:S01]  /*6b40*/  @!P0 LEA.HI.X R23, R134, R3, R131, 0x1, P5 ;  /* 0x0000000386178211 */ /* 0x000fe200028f0c83 */
[----:B--2---:R-:W-:Y:S04]  /*6b50*/  @!P4 ST.E.128 [R36.64], R28 ;  /* 0x0000001c2400c985 */ /* 0x004fe8000c101d10 */
[----:B------:R-:W2:Y:S04]  /*6b60*/  @!P3 LDS.128 R24, [R117+0xe080] ;  /* 0x00e080007518b984 */ /* 0x000ea80000000c00 */
[----:B--2---:R-:W-:Y:S04]  /*6b70*/  @!P3 ST.E.128 [R4.64], R24 ;  /* 0x000000180400b985 */ /* 0x004fe8000c101d10 */
[----:B------:R-:W2:Y:S04]  /*6b80*/  @!P0 LDS.128 R8, [R117+0xf880] ;  /* 0x00f8800075088984 */ /* 0x000ea80000000c00 */
[----:B--2---:R2:W-:Y:S02]  /*6b90*/  @!P0 ST.E.128 [R22.64], R8 ;  /* 0x0000000816008985 */ /* 0x0045e4000c101d10 */
.L_x_850:
[----:B------:R-:W-:Y:S05]  /*6ba0*/  BSYNC B2 ;  /* 0x0000000000027941 */ /* 0x000fea0003800000 */
.L_x_835:
[----:B------:R-:W-:Y:S01]  /*6bb0*/  IMAD.IADD R138, R138, 0x1, -R17 ;  /* 0x000000018a8a7824 */ /* 0x000fe200078e0a11 */
[----:B---3--:R-:W-:Y:S01]  /*6bc0*/  P2R R5, PR, RZ, 0x2 ;  /* 0x00000002ff057803 */ /* 0x008fe20000000000 */
[----:B--2---:R-:W-:Y:S01]  /*6bd0*/  IMAD.WIDE R22, R61, 0x30, R158 ;  /* 0x000000303d167825 */ /* 0x004fe200078e029e */
[----:B------:R-:W-:Y:S01]  /*6be0*/  ISETP.NE.AND P1, PT, R125, RZ, PT ;  /* 0x000000ff7d00720c */ /* 0x000fe20003f25270 */
[----:B------:R-:W-:Y:S01]  /*6bf0*/  BSSY B0, `(.L_x_869) ;  /* 0x0000049000007945 */ /* 0x000fe20003800000 */
[----:B------:R-:W-:Y:S01]  /*6c00*/  ISETP.GE.AND P3, PT, R138, 0x21, PT ;  /* 0x000000218a00780c */ /* 0x000fe20003f66270 */
[----:B------:R-:W-:Y:S01]  /*6c10*/  IMAD.WIDE.U32 R24, R155, c[0x0][0x208], RZ ;  /* 0x000082009b187a25 */ /* 0x000fe200078e00ff */
[----:B------:R-:W-:Y:S02]  /*6c20*/  ISETP.NE.AND P6, PT, R123, RZ, PT ;  /* 0x000000ff7b00720c */ /* 0x000fe40003fc5270 */
[----:B------:R-:W-:Y:S09]  /*6c30*/  ISETP.NE.AND P5, PT, R122, RZ, PT ;  /* 0x000000ff7a00720c */ /* 0x000ff20003fa5270 */
[----:B------:R-:W-:Y:S05]  /*6c40*/  @P3 IADD3 R9, P0, R22, 0x20, RZ ;  /* 0x0000002016093810 */ /* 0x000fea0007f1e0ff */
[----:B------:R-:W-:Y:S01]  /*6c50*/  @P3 IMAD.X R3, RZ, RZ, R23, P0 ;  /* 0x000000ffff033224 */ /* 0x000fe200000e0617 */
[----:B------:R-:W-:Y:S11]  /*6c60*/  ISETP.GE.AND P0, PT, R138, 0x1, PT ;  /* 0x000000018a00780c */ /* 0x000ff60003f06270 */
[----:B------:R-:W-:Y:S02]  /*6c70*/  @!UPT UIADD3 URZ, URZ, URZ, URZ ;  /* 0x0000003f3f3ff290 */ /* 0x000fe4000fffe03f */
[----:B------:R-:W-:Y:S01]  /*6c80*/  @P0 MOV R138, R160 ;  /* 0x000000a0008a0202 */ /* 0x000fe20000000f00 */
[----:B------:R-:W-:Y:S04]  /*6c90*/  @P0 IMAD R4, R23, c[0x0][0x258], RZ ;  /* 0x0000960017040a24 */ /* 0x000fe800078e02ff */
[C---:B------:R-:W-:Y:S04]  /*6ca0*/  @P0 IMAD.WIDE.U32 R10, R22.reuse, c[0x0][0x258], R138 ;  /* 0x00009600160a0a25 */ /* 0x040fe800078e008a */
[----:B------:R-:W-:Y:S01]  /*6cb0*/  @P0 IMAD R4, R22, c[0x0][0x25c], R4 ;  /* 0x0000970016040a24 */ /* 0x000fe200078e0204 */
[C---:B------:R-:W-:Y:S01]  /*6cc0*/  @P0 LEA R22, P4, R10.reuse, c[0x0][0x250], 0x1 ;  /* 0x000094000a160a11 */ /* 0x040fe200078808ff */
[----:B------:R-:W-:Y:S02]  /*6cd0*/  @P3 IMAD.MOV.U32 R138, RZ, RZ, R160 ;  /* 0x000000ffff8a3224 */ /* 0x000fe400078e00a0 */
[----:B------:R-:W-:Y:S05]  /*6ce0*/  @P0 IMAD.IADD R4, R11, 0x1, R4 ;  /* 0x000000010b040824 */ /* 0x000fea00078e0204 */
[----:B------:R-:W-:Y:S01]  /*6cf0*/  @P0 LEA.HI.X R23, R10, c[0x0][0x254], R4, 0x1, P4 ;  /* 0x000095000a170a11 */ /* 0x000fe200020f0c04 */
[----:B------:R-:W-:Y:S04]  /*6d00*/  IMAD R4, R154, c[0x0][0x208], RZ ;  /* 0x000082009a047a24 */ /* 0x000fe800078e02ff */
[----:B------:R-:W-:Y:S01]  /*6d10*/  @!PT LDS RZ, [RZ] ;  /* 0x00000000fffff984 */ /* 0x000fe20000000800 */
[----:B------:R-:W-:Y:S01]  /*6d20*/  @!PT LDS RZ, [RZ] ;  /* 0x00000000fffff984 */ /* 0x000fe20000000800 */
[----:B------:R-:W-:Y:S01]  /*6d30*/  @!PT LDS RZ, [RZ] ;  /* 0x00000000fffff984 */ /* 0x000fe20000000800 */
[----:B------:R2:W-:Y:S01]  /*6d40*/  @P0 LDGSTS.E.BYPASS.LTC128B.128 [R117+0x4080], [R22.64], !P1 ;  /* 0x0408000016750fae */ /* 0x0005e2000c901d50 */
[----:B------:R-:W-:Y:S05]  /*6d50*/  IMAD R4, R155, c[0x0][0x20c], R4 ;  /* 0x000083009b047a24 */ /* 0x000fea00078e0204 */
[----:B------:R-:W-:Y:S01]  /*6d60*/  IADD3 R25, R25, R4, RZ ;  /* 0x0000000419197210 */ /* 0x000fe20007ffe0ff */
[----:B------:R-:W-:Y:S04]  /*6d70*/  IMAD R4, R153, c[0x0][0x218], RZ ;  /* 0x0000860099047a24 */ /* 0x000fe800078e02ff */
[C---:B------:R-:W-:Y:S04]  /*6d80*/  IMAD.WIDE.U32 R24, R157.reuse, c[0x0][0x218], R24 ;  /* 0x000086009d187a25 */ /* 0x040fe800078e0018 */
[----:B------:R-:W-:Y:S01]  /*6d90*/  IMAD R157, R157, c[0x0][0x21c], R4 ;  /* 0x000087009d9d7a24 */ /* 0x000fe200078e0204 */
[----:B------:R-:W-:Y:S01]  /*6da0*/  IADD3 R11, P4, R166, R24, RZ ;  /* 0x00000018a60b7210 */ /* 0x000fe20007f9e0ff */
[----:B------:R-:W-:Y:S03]  /*6db0*/  @P3 IMAD R4, R3, c[0x0][0x258], RZ ;  /* 0x0000960003043a24 */ /* 0x000fe600078e02ff */
[----:B------:R-:W-:Y:S01]  /*6dc0*/  IADD3.X R6, R128, R25, R157, P4, !PT ;  /* 0x0000001980067210 */ /* 0x000fe200027fe49d */
[C---:B------:R-:W-:Y:S04]  /*6dd0*/  @P3 IMAD.WIDE.U32 R24, R9.reuse, c[0x0][0x258], R138 ;  /* 0x0000960009183a25 */ /* 0x040fe800078e008a */
[----:B------:R-:W-:Y:S01]  /*6de0*/  @P3 IMAD R4, R9, c[0x0][0x25c], R4 ;  /* 0x0000970009043a24 */ /* 0x000fe200078e0204 */
[C---:B------:R-:W-:Y:S04]  /*6df0*/  @P3 LEA R26, P4, R24.reuse, c[0x0][0x250], 0x1 ;  /* 0x00009400181a3a11 */ /* 0x040fe800078808ff */
[----:B------:R-:W-:Y:S04]  /*6e00*/  @P3 IADD3 R4, R25, R4, RZ ;  /* 0x0000000419043210 */ /* 0x000fe80007ffe0ff */
[----:B------:R-:W-:Y:S02]  /*6e10*/  @P3 LEA.HI.X R27, R24, c[0x0][0x254], R4, 0x1, P4 ;  /* 0x00009500181b3a11 */ /* 0x000fe400020f0c04 */
[C---:B------:R-:W-:Y:S04]  /*6e20*/  LEA R4, P4, R11.reuse, c[0x0][0x1f8], 0x1 ;  /* 0x00007e000b047a11 */ /* 0x040fe800078808ff */
[----:B------:R-:W-:Y:S02]  /*6e30*/  LEA.HI.X R3, R11, c[0x0][0x1fc], R6, 0x1, P4 ;  /* 0x00007f000b037a11 */ /* 0x000fe400020f0c06 */
[----:B------:R-:W-:Y:S03]  /*6e40*/  ISETP.NE.AND P4, PT, R124, RZ, PT ;  /* 0x000000ff7c00720c */ /* 0x000fe60003f85270 */
[----:B------:R2:W3:Y:S10]  /*6e50*/  SHFL.IDX PT, R9, R3, RZ, 0x181f ;  /* 0x00181fff03097589 */ /* 0x0004f400000e0000 */
[----:B------:R2:W-:Y:S04]  /*6e60*/  @P0 LDGSTS.E.BYPASS.LTC128B.128 [R117+0x5880], [R22.64+0x80], !P4 ;  /* 0x0588008016750fae */ /* 0x0005e8000e101d50 */
[----:B------:R2:W-:Y:S04]  /*6e70*/  @P0 LDGSTS.E.BYPASS.LTC128B.128 [R117+0x7080], [R22.64+0x100], !P6 ;  /* 0x0708010016750fae */ /* 0x0005e8000f101d50 */
[----:B------:R2:W-:Y:S04]  /*6e80*/  @P0 LDGSTS.E.BYPASS.LTC128B.128 [R117+0x8880], [R22.64+0x180], !P5 ;  /* 0x0888018016750fae */ /* 0x0005e8000e901d50 */
[----:B------:R2:W-:Y:S01]  /*6e90*/  @P3 LDGSTS.E.BYPASS.LTC128B.128 [R117+0x5080], [R26.64], !P1 ;  /* 0x050800001a753fae */ /* 0x0005e2000c901d50 */
[----:B------:R-:W-:Y:S03]  /*6ea0*/  ISETP.NE.AND P1, PT, R5, RZ, PT ;  /* 0x000000ff0500720c */ /* 0x000fe60003f25270 */
[----:B------:R2:W-:Y:S04]  /*6eb0*/  @P3 LDGSTS.E.BYPASS.LTC128B.128 [R117+0x6880], [R26.64+0x80], !P4 ;  /* 0x068800801a753fae */ /* 0x0005e8000e101d50 */
[----:B------:R2:W-:Y:S04]  /*6ec0*/  @P3 LDGSTS.E.BYPASS.LTC128B.128 [R117+0x8080], [R26.64+0x100], !P6 ;  /* 0x080801001a753fae */ /* 0x0005e8000f101d50 */
[----:B------:R2:W-:Y:S04]  /*6ed0*/  @P3 LDGSTS.E.BYPASS.LTC128B.128 [R117+0x9880], [R26.64+0x180], !P5 ;  /* 0x098801801a753fae */ /* 0x0005e8000e901d50 */
[----:B------:R-:W0:Y:S04]  /*6ee0*/  LDGDEPBAR ;  /* 0x00000000000079af */ /* 0x000e280000000000 */
[----:B------:R2:W1:Y:S01]  /*6ef0*/  SHFL.IDX PT, R5, R4, RZ, 0x181f ;  /* 0x00181fff04057589 */ /* 0x00046200000e0000 */
[----:B------:R-:W-:Y:S04]  /*6f00*/  DEPBAR.LE SB0, 0x0 ;  /* 0x000080000000791a */ /* 0x000fe80000000000 */
[----:B------:R-:W-:Y:S06]  /*6f10*/  BAR.SYNC.DEFER_BLOCKING 0x0 ;  /* 0x0000000000007b1d */ /* 0x000fec0000010000 */
[----:B------:R-:W-:-:S05]  /*6f20*/  @!P0 BRA `(.L_x_870) ;  /* 0x0000015000008947 */ /* 0x000fca0003800000 */
[C---:B-123--:R-:W-:Y:S02]  /*6f30*/  ISETP.GE.AND P0, PT, R18.reuse, c[0x0][0x1d4], PT ;  /* 0x0000750012007a0c */ /* 0x04efe40003f06270 */
[----:B------:R-:W-:Y:S11]  /*6f40*/  ISETP.GE.AND P5, PT, R15, c[0x0][0x1d4], PT ;  /* 0x000075000f007a0c */ /* 0x000ff60003fa6270 */
[----:B------:R-:W1:Y:S01]  /*6f50*/  @!P0 LDS.128 R32, [R117+0x4080] ;  /* 0x0040800075208984 */ /* 0x000e620000000c00 */
[C---:B------:R-:W-:Y:S04]  /*6f60*/  @!P0 LEA R40, P4, R18.reuse, R5, 0x1 ;  /* 0x0000000512288211 */ /* 0x040fe800078808ff */
        /* <DEDUP_REMOVED lines=17> */
.L_x_870:
[----:B-123--:R-:W-:Y:S05]  /*7080*/  BSYNC B0 ;  /* 0x0000000000007941 */ /* 0x00efea0003800000 */
.L_x_869:
[----:B------:R-:W1:Y:S01]  /*7090*/  SHFL.IDX PT, R3, R3, 0x1, 0x181f ;  /* 0x00381f0003037f89 */ /* 0x000e6200000e0000 */
[----:B------:R-:W-:Y:S03]  /*70a0*/  BSSY B0, `(.L_x_871) ;  /* 0x0000018000007945 */ /* 0x000fe60003800000 */
[----:B------:R-:W2:Y:S01]  /*70b0*/  SHFL.IDX PT, R4, R4, 0x1, 0x181f ;  /* 0x00381f0004047f89 */ /* 0x000ea200000e0000 */
[----:B------:R-:W-:-:S05]  /*70c0*/  @!P3 BRA `(.L_x_872) ;  /* 0x000001500000b947 */ /* 0x000fca0003800000 */
[C---:B------:R-:W-:Y:S02]  /*70d0*/  ISETP.GE.AND P0, PT, R18.reuse, c[0x0][0x1d4], PT ;  /* 0x0000750012007a0c */ /* 0x040fe40003f06270 */
[----:B------:R-:W-:Y:S11]  /*70e0*/  ISETP.GE.AND P4, PT, R15, c[0x0][0x1d4], PT ;  /* 0x000075000f007a0c */ /* 0x000ff60003f86270 */
[----:B------:R-:W3:Y:S01]  /*70f0*/  @!P0 LDS.128 R32, [R117+0x5080] ;  /* 0x0050800075208984 */ /* 0x000ee20000000c00 */
[CC--:B--2---:R-:W-:Y:S04]  /*7100*/  @!P0 LEA R38, P3, R18.reuse, R4.reuse, 0x1 ;  /* 0x0000000412268211 */ /* 0x0c4fe800078608ff */
[-C--:B-1----:R-:W-:Y:S02]  /*7110*/  @!P0 LEA.HI.X R39, R18, R3.reuse, R19, 0x1, P3 ;  /* 0x0000000312278211 */ /* 0x082fe400018f0c13 */
[CC--:B------:R-:W-:Y:S04]  /*7120*/  @!P4 LEA R36, P3, R135.reuse, R4.reuse, 0x1 ;  /* 0x000000048724c211 */ /* 0x0c0fe800078608ff */
[-C--:B------:R-:W-:Y:S02]  /*7130*/  @!P4 LEA.HI.X R37, R135, R3.reuse, R144, 0x1, P3 ;  /* 0x000000038725c211 */ /* 0x080fe400018f0c90 */
[----:B------:R-:W-:Y:S11]  /*7140*/  ISETP.GE.AND P3, PT, R121, c[0x0][0x1d4], PT ;  /* 0x0000750079007a0c */ /* 0x000ff60003f66270 */
[----:B------:R-:W-:Y:S02]  /*7150*/  @!UPT UIADD3 URZ, URZ, URZ, URZ ;  /* 0x0000003f3f3ff290 */ /* 0x000fe4000fffe03f */
[CC--:B------:R-:W-:Y:S04]  /*7160*/  @!P3 LEA R22, P5, R133.reuse, R4.reuse, 0x1 ;  /* 0x000000048516b211 */ /* 0x0c0fe800078a08ff */
[-C--:B------:R-:W-:Y:S01]  /*7170*/  @!P3 LEA.HI.X R23, R133, R3.reuse, R132, 0x1, P5 ;  /* 0x000000038517b211 */ /* 0x080fe200028f0c84 */
[----:B---3--:R-:W-:Y:S01]  /*7180*/  @!P0 ST.E.128 [R38.64], R32 ;  /* 0x0000002026008985 */ /* 0x008fe2000c101d10 */
        /* <DEDUP_REMOVED lines=9> */
.L_x_872:
[----:B------:R-:W-:Y:S05]  /*7220*/  BSYNC B0 ;  /* 0x0000000000007941 */ /* 0x000fea0003800000 */
.L_x_871:
[----:B------:R-:W-:Y:S11]  /*7230*/  ISETP.GT.AND P5, PT, R61, R114, PT ;  /* 0x000000723d00720c */ /* 0x000ff60003fa4270 */
[----:B------:R-:W-:Y:S02]  /*7240*/  @!UPT UIADD3 URZ, URZ, URZ, URZ ;  /* 0x0000003f3f3ff290 */ /* 0x000fe4000fffe03f */
[----:B------:R-:W-:-:S05]  /*7250*/  @!P5 BRA `(.L_x_873) ;  /* 0x000002600000d947 */ /* 0x000fca0003800000 */
[----:B-1----:R-:W-:Y:S01]  /*7260*/  IADD3 R5, R61, -0x1, RZ ;  /* 0xffffffff3d057810 */ /* 0x002fe20007ffe0ff */
[----:B------:R-:W-:Y:S01]  /*7270*/  IMAD.MOV.U32 R10, RZ, RZ, R162 ;  /* 0x000000ffff0a7224 */ /* 0x000fe200078e00a2 */
[----:B------:R-:W-:Y:S01]  /*7280*/  ISETP.GE.AND P3, PT, R129, 0x1, PT ;  /* 0x000000018100780c */ /* 0x000fe20003f66270 */
[----:B------:R-:W-:Y:S01]  /*7290*/  IMAD.MOV.U32 R11, RZ, RZ, R165 ;  /* 0x000000ffff0b7224 */ /* 0x000fe200078e00a5 */
[----:B--2---:R-:W-:Y:S01]  /*72a0*/  SHF.R.S32.HI R4, RZ, 0x1f, R5 ;  /* 0x0000001fff047819 */ /* 0x004fe20000011405 */
[C---:B------:R-:W-:Y:S01]  /*72b0*/  IMAD R3, R5.reuse, UR8, RZ ;  /* 0x0000000805037c24 */ /* 0x040fe2000f8e02ff */
[----:B------:R-:W-:Y:S01]  /*72c0*/  P2R R8, PR, RZ, 0x4 ;  /* 0x00000004ff087803 */ /* 0x000fe20000000000 */
[----:B------:R-:W-:Y:S01]  /*72d0*/  IMAD.WIDE.U32 R10, R5, UR10, R10 ;  /* 0x0000000a050a7c25 */ /* 0x000fe2000f8e000a */
[----:B------:R-:W-:Y:S02]  /*72e0*/  ISETP.NE.AND P2, PT, R125, RZ, PT ;  /* 0x000000ff7d00720c */ /* 0x000fe40003f45270 */
[----:B------:R-:W-:Y:S01]  /*72f0*/  P2R R6, PR, RZ, 0x2 ;  /* 0x00000002ff067803 */ /* 0x000fe20000000000 */
[----:B------:R-:W-:Y:S01]  /*7300*/  IMAD R3, R4, UR10, R3 ;  /* 0x0000000a04037c24 */ /* 0x000fe2000f8e0203 */
[----:B------:R-:W-:Y:S02]  /*7310*/  ISETP.NE.AND P1, PT, R124, RZ, PT ;  /* 0x000000ff7c00720c */ /* 0x000fe40003f25270 */
[----:B------:R-:W-:Y:S01]  /*7320*/  ISETP.NE.AND P6, PT, R122, RZ, PT ;  /* 0x000000ff7a00720c */ /* 0x000fe20003fc5270 */
[----:B------:R-:W-:Y:S01]  /*7330*/  IMAD.IADD R3, R11, 0x1, R3 ;  /* 0x000000010b037824 */ /* 0x000fe200078e0203 */
[C---:B------:R-:W-:Y:S04]  /*7340*/  @P3 LEA R22, P0, R10.reuse, c[0x0][0x220], 0x1 ;  /* 0x000088000a163a11 */ /* 0x040fe800078008ff */
[----:B------:R-:W-:Y:S02]  /*7350*/  @P3 LEA.HI.X R23, R10, c[0x0][0x224], R3, 0x1, P0 ;  /* 0x000089000a173a11 */ /* 0x000fe400000f0c03 */
[----:B------:R-:W-:Y:S03]  /*7360*/  ISETP.GE.AND P0, PT, R129, 0x21, PT ;  /* 0x000000218100780c */ /* 0x000fe60003f06270 */
[----:B------:R-:W-:Y:S01]  /*7370*/  @!PT LDS RZ, [RZ] ;  /* 0x00000000fffff984 */ /* 0x000fe20000000800 */
[----:B------:R-:W-:Y:S01]  /*7380*/  @!PT LDS RZ, [RZ] ;  /* 0x00000000fffff984 */ /* 0x000fe20000000800 */
[----:B------:R-:W-:Y:S01]  /*7390*/  @!PT LDS RZ, [RZ] ;  /* 0x00000000fffff984 */ /* 0x000fe20000000800 */
[----:B------:R1:W-:Y:S01]  /*73a0*/  @P3 LDGSTS.E.BYPASS.LTC128B.128 [R117+0xa080], [R22.64], !P2 ;  /* 0x0a08000016753fae */ /* 0x0003e2000d101d50 */
[----:B------:R-:W-:Y:S03]  /*73b0*/  ISETP.NE.AND P2, PT, R8, RZ, PT ;  /* 0x000000ff0800720c */ /* 0x000fe60003f45270 */
[----:B------:R1:W-:Y:S06]  /*73c0*/  @P3 LDGSTS.E.BYPASS.LTC128B.128 [R117+0xb880], [R22.64+0x80], !P1 ;  /* 0x0b88008016753fae */ /* 0x0003ec000c901d50 */
[----:B------:R-:W-:Y:S04]  /*73d0*/  @P0 IADD3 R4, P4, R10, UR12, RZ ;  /* 0x0000000c0a040c10 */ /* 0x000fe8000ff9e0ff */
[----:B------:R-:W-:Y:S02]  /*73e0*/  @P0 IADD3.X R3, R3, UR9, RZ, P4, !PT ;  /* 0x0000000903030c10 */ /* 0x000fe4000a7fe4ff */
[C---:B------:R-:W-:Y:S04]  /*73f0*/  @P0 LEA R10, P4, R4.reuse, c[0x0][0x220], 0x1 ;  /* 0x00008800040a0a11 */ /* 0x040fe800078808ff */
[----:B------:R-:W-:Y:S02]  /*7400*/  @P0 LEA.HI.X R11, R4, c[0x0][0x224], R3, 0x1, P4 ;  /* 0x00008900040b0a11 */ /* 0x000fe400020f0c03 */
[----:B------:R-:W-:Y:S11]  /*7410*/  ISETP.NE.AND P4, PT, R123, RZ, PT ;  /* 0x000000ff7b00720c */ /* 0x000ff60003f85270 */
[----:B------:R-:W-:Y:S02]  /*7420*/  @!UPT UIADD3 URZ, URZ, URZ, URZ ;  /* 0x0000003f3f3ff290 */ /* 0x000fe4000fffe03f */
[----:B------:R1:W-:Y:S04]  /*7430*/  @P3 LDGSTS.E.BYPASS.LTC128B.128 [R117+0xd080], [R22.64+0x100], !P4 ;  /* 0x0d08010016753fae */ /* 0x0003e8000e101d50 */
[----:B------:R1:W-:Y:S01]  /*7440*/  @P3 LDGSTS.E.BYPASS.LTC128B.128 [R117+0xe880], [R22.64+0x180], !P6 ;  /* 0x0e88018016753fae */ /* 0x0003e2000f101d50 */
[----:B------:R-:W-:Y:S11]  /*7450*/  ISETP.NE.AND P3, PT, R125, RZ, PT ;  /* 0x000000ff7d00720c */ /* 0x000ff60003f65270 */
[----:B------:R-:W-:Y:S02]  /*7460*/  @!UPT UIADD3 URZ, URZ, URZ, URZ ;  /* 0x0000003f3f3ff290 */ /* 0x000fe4000fffe03f */
[----:B------:R1:W-:Y:S04]  /*7470*/  @P0 LDGSTS.E.BYPASS.LTC128B.128 [R117+0xb080], [R10.64], !P3 ;  /* 0x0b0800000a750fae */ /* 0x0003e8000d901d50 */
[----:B------:R1:W-:Y:S01]  /*7480*/  @P0 LDGSTS.E.BYPASS.LTC128B.128 [R117+0xc880], [R10.64+0x80], !P1 ;  /* 0x0c8800800a750fae */ /* 0x0003e2000c901d50 */
[----:B------:R-:W-:Y:S03]  /*7490*/  ISETP.NE.AND P1, PT, R6, RZ, PT ;  /* 0x000000ff0600720c */ /* 0x000fe60003f25270 */
[----:B------:R1:W-:Y:S04]  /*74a0*/  @P0 LDGSTS.E.BYPASS.LTC128B.128 [R117+0xe080], [R10.64+0x100], !P4 ;  /* 0x0e0801000a750fae */ /* 0x0003e8000e101d50 */
[----:B------:R1:W-:Y:S04]  /*74b0*/  @P0 LDGSTS.E.BYPASS.LTC128B.128 [R117+0xf880], [R10.64+0x180], !P6 ;  /* 0x0f8801800a750fae */ /* 0x0003e8000f101d50 */
.L_x_873:
[----:B------:R-:W0:Y:S01]  /*74c0*/  LDGDEPBAR ;  /* 0x00000000000079af */ /* 0x000e220000000000 */
[----:B------:R-:W-:Y:S01]  /*74d0*/  IADD3 R61, R61, -0x1, RZ ;  /* 0xffffffff3d3d7810 */ /* 0x000fe20007ffe0ff */
[----:B------:R-:W-:-:S05]  /*74e0*/  @P5 BRA `(.L_x_874) ;  /* 0xffffa12000005947 */ /* 0x000fca000383ffff */
[----:B------:R-:W-:Y:S06]  /*74f0*/  BAR.SYNC.DEFER_BLOCKING 0x0 ;  /* 0x0000000000007b1d */ /* 0x000fec0000010000 */
.L_x_834:
[----:B-1----:R-:W-:Y:S01]  /*7500*/  ISETP.GE.AND P0, PT, R107, 0x1, PT ;  /* 0x000000016b00780c */ /* 0x002fe20003f06270 */
[----:B------:R-:W-:Y:S01]  /*7510*/  CS2R R142, SRZ ;  /* 0x00000000008e7805 */ /* 0x000fe2000001ff00 */
[----:B------:R-:W-:Y:S01]  /*7520*/  PLOP3.LUT P2, PT, PT, PT, PT, 0x80, 0x0 ;  /* 0x000000000000781c */ /* 0x000fe20003f4f070 */
        /* <DEDUP_REMOVED lines=20> */
[----:B--2---:R-:W-:Y:S01]  /*7670*/  MOV R4, RZ ;  /* 0x000000ff00047202 */ /* 0x004fe20000000f00 */
[----:B------:R-:W-:Y:S01]  /*7680*/  IMAD.MOV.U32 R13, RZ, RZ, RZ ;  /* 0x000000ffff0d7224 */ /* 0x000fe200078e00ff */
        /* <DEDUP_REMOVED lines=46> */
[----:B------:R-:W-:-:S04]  /*7970*/  ISETP.NE.U32.AND P0, PT, RZ, c[0x0][0x340], PT ;  /* 0x0000d000ff007a0c */ /* 0x000fc80003f05070 */
[----:B------:R-:W-:-:S13]  /*7980*/  ISETP.NE.AND.EX P2, PT, RZ, c[0x0][0x344], PT, P0 ;  /* 0x0000d100ff007a0c */ /* 0x000fda0003f45300 */
[----:B------:R-:W-:-:S04]  /*7990*/  @P2 IMAD.MOV.U32 R229, RZ, RZ, 0x4 ;  /* 0x00000004ffe52424 */ /* 0x000fc800078e00ff */
[----:B------:R-:W-:-:S06]  /*79a0*/  @P2 IMAD.WIDE R228, R218, R229, c[0x0][0x340] ;  /* 0x0000d000dae42625 */ /* 0x000fcc00078e02e5 */
[----:B------:R1:W5:Y:S01]  /*79b0*/  @P2 LDG.E R228, [R228.64] ;  /* 0x00000010e4e42981 */ /* 0x000362000c1e1900 */
[----:B------:R-:W-:Y:S01]  /*79c0*/  SHF.R.S32.HI R0, RZ, 0x1f, R113 ;  /* 0x0000001fff007819 */ /* 0x000fe20000011471 */
[----:B------:R-:W-:Y:S01]  /*79d0*/  IMAD.WIDE.U32 R4, R113, c[0x0][0x178], RZ ;  /* 0x00005e0071047a25 */ /* 0x000fe200078e00ff */
[----:B------:R-:W-:Y:S01]  /*79e0*/  SHF.R.S32.HI R17, RZ, 0x1f, R216 ;  /* 0x0000001fff117819 */ /* 0x000fe200000114d8 */
[----:B------:R-:W-:Y:S01]  /*79f0*/  BSSY B0, `(.L_x_876) ;  /* 0x0000064000007945 */ /* 0x000fe20003800000 */
[----:B------:R-:W-:Y:S01]  /*7a00*/  ISETP.NE.U32.AND P0, PT, RZ, c[0x0][0x348], PT ;  /* 0x0000d200ff007a0c */ /* 0x000fe20003f05070 */
[----:B------:R-:W-:Y:S01]  /*7a10*/  IMAD R0, R0, c[0x0][0x178], RZ ;  /* 0x00005e0000007a24 */ /* 0x000fe200078e02ff */
[-C--:B------:R-:W-:Y:S01]  /*7a20*/  LEA.HI R2, R17, R216.reuse, RZ, 0x3 ;  /* 0x000000d811027211 */ /* 0x080fe200078f18ff */
[----:B------:R-:W-:Y:S01]  /*7a30*/  IMAD R26, R111, c[0x0][0x2c4], RZ ;  /* 0x0000b1006f1a7a24 */ /* 0x000fe200078e02ff */
[----:B------:R-:W-:Y:S01]  /*7a40*/  SHF.R.S32.HI R9, RZ, 0x1f, R218 ;  /* 0x0000001fff097819 */ /* 0x000fe200000114da */
[----:B------:R-:W-:Y:S01]  /*7a50*/  IMAD R113, R113, c[0x0][0x17c], R0 ;  /* 0x00005f0071717a24 */ /* 0x000fe200078e0200 */
[----:B------:R-:W-:Y:S01]  /*7a60*/  LOP3.LUT R13, R2, 0xfffffff8, RZ, 0xc0, !PT ;  /* 0xfffffff8020d7812 */ /* 0x000fe200078ec0ff */
[----:B------:R-:W-:Y:S01]  /*7a70*/  IMAD.MOV.U32 R0, RZ, RZ, c[0x0][0x2c4] ;  /* 0x0000b100ff007624 */ /* 0x000fe200078e00ff */
[----:B------:R-:W-:Y:S01]  /*7a80*/  SHF.R.S32.HI R2, RZ, 0x3, R2 ;  /* 0x00000003ff027819 */ /* 0x000fe20000011402 */
[----:B------:R-:W-:Y:S01]  /*7a90*/  IMAD.IADD R5, R5, 0x1, R113 ;  /* 0x0000000105057824 */ /* 0x000fe200078e0271 */
[----:B------:R-:W-:Y:S01]  /*7aa0*/  ISETP.NE.AND.EX P0, PT, RZ, c[0x0][0x34c], PT, P0 ;  /* 0x0000d300ff007a0c */ /* 0x000fe20003f05300 */
[----:B------:R-:W-:Y:S01]  /*7ab0*/  IMAD.IADD R13, R216, 0x1, -R13 ;  /* 0x00000001d80d7824 */ /* 0x000fe200078e0a0d */
[----:B------:R-:W-:Y:S01]  /*7ac0*/  ISETP.NE.AND P1, PT, R0, 0x1, PT ;  /* 0x000000010000780c */ /* 0x000fe20003f25270 */
[----:B------:R-:W-:Y:S01]  /*7ad0*/  IMAD R0, R108, c[0x0][0x1b8], RZ ;  /* 0x00006e006c007a24 */ /* 0x000fe200078e02ff */
[----:B------:R-:W-:Y:S01]  /*7ae0*/  SEL R9, R9, RZ, !P0 ;  /* 0x000000ff09097207 */ /* 0x000fe20004000000 */
[----:B------:R-:W-:Y:S01]  /*7af0*/  IMAD R220, R13, 0x20, R2 ;  /* 0x000000200ddc7824 */ /* 0x000fe200078e0202 */
[----:B------:R-:W-:Y:S01]  /*7b00*/  SEL R6, R218, RZ, !P0 ;  /* 0x000000ffda067207 */ /* 0x000fe20004000000 */
[----:B------:R-:W-:Y:S01]  /*7b10*/  IMAD R7, R215, c[0x0][0x1bc], R0 ;  /* 0x00006f00d7077a24 */ /* 0x000fe200078e0200 */
[-C--:B------:R-:W-:Y:S01]  /*7b20*/  LEA.HI R19, R17, R216.reuse, RZ, 0x4 ;  /* 0x000000d811137211 */ /* 0x080fe200078f20ff */
[----:B------:R-:W-:Y:S01]  /*7b30*/  IMAD R3, R109, 0x80, R220 ;  /* 0x000000806d037824 */ /* 0x000fe200078e02dc */
[----:B------:R-:W-:Y:S01]  /*7b40*/  LEA.HI R43, R17, R216, RZ, 0x6 ;  /* 0x000000d8112b7211 */ /* 0x000fe200078f30ff */
[----:B------:R-:W-:-:S04]  /*7b50*/  IMAD.WIDE.U32 R4, R215, c[0x0][0x1b8], R4 ;  /* 0x00006e00d7047a25 */ /* 0x000fc800078e0004 */
[----:B------:R-:W-:-:S04]  /*7b60*/  @P1 IMAD.HI.U32 R0, R3, c[0x0][0x2c8], RZ ;  /* 0x0000b20003001a27 */ /* 0x000fc800078e00ff */
[----:B------:R-:W-:Y:S01]  /*7b70*/  IMAD.MOV.U32 R8, RZ, RZ, R3 ;  /* 0x000000ffff087224 */ /* 0x000fe200078e0003 */
[----:B------:R-:W-:Y:S01]  /*7b80*/  @P1 SHF.R.U32.HI R8, RZ, c[0x0][0x2cc], R0 ;  /* 0x0000b300ff081a19 */ /* 0x000fe20000011600 */
[----:B------:R-:W-:Y:S02]  /*7b90*/  IMAD R9, R9, c[0x0][0x1c0], RZ ;  /* 0x0000700009097a24 */ /* 0x000fe400078e02ff */
[----:B------:R-:W-:Y:S02]  /*7ba0*/  IMAD.IADD R5, R5, 0x1, R7 ;  /* 0x0000000105057824 */ /* 0x000fe400078e0207 */
[C---:B------:R-:W-:Y:S02]  /*7bb0*/  IMAD R9, R6.reuse, c[0x0][0x1c4], R9 ;  /* 0x0000710006097a24 */ /* 0x040fe400078e0209 */
[----:B------:R-:W-:Y:S01]  /*7bc0*/  IMAD.WIDE.U32 R6, R6, c[0x0][0x1c0], R4 ;  /* 0x0000700006067a25 */ /* 0x000fe200078e0004 */
[----:B------:R-:W-:-:S03]  /*7bd0*/  SHF.R.S32.HI R5, RZ, 0x1f, R8 ;  /* 0x0000001fff057819 */ /* 0x000fc60000011408 */
[----:B------:R-:W-:Y:S02]  /*7be0*/  IMAD.MOV R4, RZ, RZ, -R8 ;  /* 0x000000ffff047224 */ /* 0x000fe400078e0a08 */
[----:B------:R-:W-:Y:S02]  /*7bf0*/  IMAD R5, R5, c[0x0][0x1b0], RZ ;  /* 0x00006c0005057a24 */ /* 0x000fe400078e02ff */
[----:B------:R-:W-:Y:S01]  /*7c00*/  IMAD R4, R4, c[0x0][0x2c4], R3 ;  /* 0x0000b10004047a24 */ /* 0x000fe200078e0203 */
[----:B------:R-:W-:Y:S01]  /*7c10*/  LOP3.LUT R3, R19, 0xfffffff0, RZ, 0xc0, !PT ;  /* 0xfffffff013037812 */ /* 0x000fe200078ec0ff */
[----:B------:R-:W-:Y:S02]  /*7c20*/  IMAD.IADD R7, R7, 0x1, R9 ;  /* 0x0000000107077824 */ /* 0x000fe400078e0209 */
[C---:B------:R-:W-:Y:S02]  /*7c30*/  IMAD R5, R8.reuse, c[0x0][0x1b4], R5 ;  /* 0x00006d0008057a24 */ /* 0x040fe400078e0205 */
        /* <DEDUP_REMOVED lines=9> */
[----:B------:R-:W-:Y:S01]  /*7cd0*/  IMAD.SHL.U32 R46, R2, 0x40, RZ ;  /* 0x00000040022e7824 */ /* 0x000fe200078e00ff */
[----:B------:R-:W-:Y:S01]  /*7ce0*/  LOP3.LUT R18, R0, 0xfffffff8, RZ, 0xc0, !PT ;  /* 0xfffffff800127812 */ /* 0x000fe200078ec0ff */
[----:B------:R-:W-:Y:S01]  /*7cf0*/  IMAD.SHL.U32 R43, R43, 0x8, RZ ;  /* 0x000000082b2b7824 */ /* 0x000fe200078e00ff */
[----:B------:R-:W-:Y:S01]  /*7d00*/  IADD3 R7, R5, R7, RZ ;  /* 0x0000000705077210 */ /* 0x000fe20007ffe0ff */
[----:B------:R-:W-:Y:S01]  /*7d10*/  IMAD R5, R109, 0x80, R2 ;  /* 0x000000806d057824 */ /* 0x000fe200078e0202 */
[----:B------:R-:W-:Y:S01]  /*7d20*/  LEA R6, P0, R4, c[0x0][0x160], 0x1 ;  /* 0x0000580004067a11 */ /* 0x000fe200078008ff */
[----:B------:R-:W-:Y:S01]  /*7d30*/  IMAD.IADD R18, R3, 0x1, -R18 ;  /* 0x0000000103127824 */ /* 0x000fe200078e0a12 */
[----:B------:R-:W-:Y:S01]  /*7d40*/  LOP3.LUT R46, R46, 0x1c0, RZ, 0xc0, !PT ;  /* 0x000001c02e2e7812 */ /* 0x000fe200078ec0ff */
[----:B------:R-:W-:Y:S01]  /*7d50*/  IMAD.SHL.U32 R3, R13, 0x8, RZ ;  /* 0x000000080d037824 */ /* 0x000fe200078e00ff */
[----:B------:R-:W-:Y:S01]  /*7d60*/  LEA.HI.X R7, R4, c[0x0][0x164], R7, 0x1, P0 ;  /* 0x0000590004077a11 */ /* 0x000fe200000f0c07 */
[----:B------:R-:W-:Y:S01]  /*7d70*/  IMAD.MOV.U32 R213, RZ, RZ, 0x10 ;  /* 0x00000010ffd57424 */ /* 0x000fe200078e00ff */
[----:B------:R-:W-:Y:S01]  /*7d80*/  ISETP.GE.AND P0, PT, R5, R26, PT ;  /* 0x0000001a0500720c */ /* 0x000fe20003f06270 */
[----:B------:R-:W-:Y:S01]  /*7d90*/  IMAD.MOV.U32 R211, RZ, RZ, 0x20 ;  /* 0x00000020ffd37424 */ /* 0x000fe200078e00ff */
[C---:B------:R-:W-:Y:S01]  /*7da0*/  IADD3 R221, R3.reuse, 0x40, RZ ;  /* 0x0000004003dd7810 */ /* 0x040fe20007ffe0ff */
[----:B------:R1:W2:Y:S01]  /*7db0*/  SHFL.IDX PT, R8, R6, RZ, 0x181f ;  /* 0x00181fff06087589 */ /* 0x0002a200000e0000 */
[C---:B------:R-:W-:Y:S01]  /*7dc0*/  IADD3 R15, R3.reuse, 0x80, RZ ;  /* 0x00000080030f7810 */ /* 0x040fe20007ffe0ff */
[----:B------:R-:W-:Y:S01]  /*7dd0*/  IMAD.MOV.U32 R222, RZ, RZ, 0x181f ;  /* 0x0000181fffde7424 */ /* 0x000fe200078e00ff */
[C---:B------:R-:W-:Y:S01]  /*7de0*/  IADD3 R14, R3.reuse, 0xc0, RZ ;  /* 0x000000c0030e7810 */ /* 0x040fe20007ffe0ff */
[----:B------:R1:W3:Y:S01]  /*7df0*/  SHFL.IDX PT, R9, R7, RZ, 0x181f ;  /* 0x00181fff07097589 */ /* 0x0002e200000e0000 */
[----:B------:R-:W-:Y:S01]  /*7e00*/  ISETP.GE.AND P3, PT, R3, c[0x0][0x198], PT ;  /* 0x0000660003007a0c */ /* 0x000fe20003f66270 */
[----:B------:R-:W-:Y:S01]  /*7e10*/  IMAD.MOV.U32 R219, RZ, RZ, -0x1 ;  /* 0xffffffffffdb7424 */ /* 0x000fe200078e00ff */
[----:B------:R-:W-:-:S02]  /*7e20*/  SHF.R.U32.HI R44, RZ, 0x3, R46 ;  /* 0x00000003ff2c7819 */ /* 0x000fc4000001162e */
[----:B------:R-:W-:Y:S02]  /*7e30*/  LOP3.LUT R11, R46, 0x38, R3, 0xf8, !PT ;  /* 0x000000382e0b7812 */ /* 0x000fe400078ef803 */
[----:B------:R-:W-:Y:S02]  /*7e40*/  ISETP.GE.AND P4, PT, R221, c[0x0][0x198], PT ;  /* 0x00006600dd007a0c */ /* 0x000fe40003f86270 */
[----:B------:R-:W-:Y:S02]  /*7e50*/  ISETP.GE.AND P6, PT, R14, c[0x0][0x198], PT ;  /* 0x000066000e007a0c */ /* 0x000fe40003fc6270 */
[----:B------:R-:W-:Y:S02]  /*7e60*/  ISETP.GE.AND P5, PT, R15, c[0x0][0x198], PT ;  /* 0x000066000f007a0c */ /* 0x000fe40003fa6270 */
[----:B------:R-:W-:Y:S02]  /*7e70*/  LOP3.LUT R43, R43, 0xfffffe00, RZ, 0xc0, !PT ;  /* 0xfffffe002b2b7812 */ /* 0x000fe400078ec0ff */
[----:B------:R-:W-:-:S02]  /*7e80*/  LOP3.LUT R16, R11, R44, RZ, 0x3c, !PT ;  /* 0x0000002c0b107212 */ /* 0x000fc400078e3cff */
[----:B------:R-:W-:-:S03]  /*7e90*/  P2R R4, PR, RZ, 0x1 ;  /* 0x00000001ff047803 */ /* 0x000fc60000000000 */
[----:B------:R-:W-:Y:S01]  /*7ea0*/  IMAD.IADD R16, R16, 0x1, R43 ;  /* 0x0000000110107824 */ /* 0x000fe200078e022b */
[----:B------:R-:W-:Y:S02]  /*7eb0*/  @!P2 MOV R228, R218 ;  /* 0x000000da00e4a202 */ /* 0x000fe40000000f00 */
[----:B------:R-:W-:-:S05]  /*7ec0*/  R2P PR, R18, 0x6 ;  /* 0x0000000612007804 */ /* 0x000fca0000000000 */
[----:B------:R-:W-:Y:S02]  /*7ed0*/  SEL R213, R213, 0xfffffff0, !P1 ;  /* 0xfffffff0d5d57807 */ /* 0x000fe40004800000 */
[----:B------:R-:W-:Y:S01]  /*7ee0*/  SEL R211, R211, 0xffffffe0, !P2 ;  /* 0xffffffe0d3d37807 */ /* 0x000fe20005000000 */
[----:B------:R-:W-:Y:S05]  /*7ef0*/  @P0 BRA `(.L_x_877) ;  /* 0x0000013000000947 */ /* 0x000fea0003800000 */
[----:B-123--:R-:W-:Y:S01]  /*7f00*/  SHF.R.S32.HI R12, RZ, 0x1f, R221 ;  /* 0x0000001fff0c7819 */ /* 0x00efe200000114dd */
[----:B------:R-:W-:Y:S01]  /*7f10*/  IMAD.WIDE R24, R3, 0x2, R8 ;  /* 0x0000000203187825 */ /* 0x000fe200078e0208 */
[----:B------:R-:W-:Y:S02]  /*7f20*/  SHF.R.S32.HI R10, RZ, 0x1f, R15 ;  /* 0x0000001fff0a7819 */ /* 0x000fe4000001140f */
[----:B------:R-:W-:Y:S02]  /*7f30*/  SHF.R.S32.HI R11, RZ, 0x1f, R14 ;  /* 0x0000001fff0b7819 */ /* 0x000fe4000001140e */
[----:B------:R-:W-:Y:S02]  /*7f40*/  LEA.HI R23, R12, R221, RZ, 0x3 ;  /* 0x000000dd0c177211 */ /* 0x000fe400078f18ff */
[----:B------:R-:W-:Y:S01]  /*7f50*/  LEA.HI R21, R10, R15, RZ, 0x3 ;  /* 0x0000000f0a157211 */ /* 0x000fe200078f18ff */
[----:B------:R-:W-:Y:S01]  /*7f60*/  IMAD.SHL.U32 R10, R16, 0x2, RZ ;  /* 0x00000002100a7824 */ /* 0x000fe200078e00ff */
[----:B------:R-:W-:-:S02]  /*7f70*/  LEA.HI R11, R11, R14, RZ, 0x3 ;  /* 0x0000000e0b0b7211 */ /* 0x000fc400078f18ff */
[----:B------:R-:W-:Y:S02]  /*7f80*/  LOP3.LUT R23, R23, 0xfffffff8, RZ, 0xc0, !PT ;  /* 0xfffffff817177812 */ /* 0x000fe400078ec0ff */
[----:B------:R-:W-:Y:S01]  /*7f90*/  LOP3.LUT R21, R21, 0xfffffff8, RZ, 0xc0, !PT ;  /* 0xfffffff815157812 */ /* 0x000fe200078ec0ff */
[----:B------:R-:W-:Y:S01]  /*7fa0*/  @!PT LDS RZ, [RZ] ;  /* 0x00000000fffff984 */ /* 0x000fe20000000800 */
[----:B------:R1:W-:Y:S01]  /*7fb0*/  LDGSTS.E.BYPASS.LTC128B.128 [R10+0x10080], [R24.64], !P3 ;  /* 0x10080000180a7fae */ /* 0x0003e2000d901d50 */
[----:B------:R-:W-:Y:S01]  /*7fc0*/  LOP3.LUT R11, R11, 0xfffffff8, RZ, 0xc0, !PT ;  /* 0xfffffff80b0b7812 */ /* 0x000fe200078ec0ff */
[----:B------:R-:W-:-:S04]  /*7fd0*/  IMAD.WIDE R22, R23, 0x2, R8 ;  /* 0x0000000217167825 */ /* 0x000fc800078e0208 */
[--C-:B------:R-:W-:Y:S01]  /*7fe0*/  IMAD.WIDE R20, R21, 0x2, R8.reuse ;  /* 0x0000000215147825 */ /* 0x100fe200078e0208 */
[----:B------:R1:W-:Y:S03]  /*7ff0*/  LDGSTS.E.BYPASS.LTC128B.128 [R10+0x14080], [R22.64], !P4 ;  /* 0x14080000160a7fae */ /* 0x0003e6000e101d50 */
[----:B------:R-:W-:Y:S01]  /*8000*/  IMAD.WIDE R8, R11, 0x2, R8 ;  /* 0x000000020b087825 */ /* 0x000fe200078e0208 */
[----:B------:R1:W-:Y:S04]  /*8010*/  LDGSTS.E.BYPASS.LTC128B.128 [R10+0x18080], [R20.64], !P5 ;  /* 0x18080000140a7fae */ /* 0x0003e8000e901d50 */
[----:B------:R1:W-:Y:S02]  /*8020*/  LDGSTS.E.BYPASS.LTC128B.128 [R10+0x1c080], [R8.64], !P6 ;  /* 0x1c080000080a7fae */ /* 0x0003e4000f101d50 */
.L_x_877:
[----:B-123--:R-:W-:Y:S05]  /*8030*/  BSYNC B0 ;  /* 0x0000000000007941 */ /* 0x00efea0003800000 */
.L_x_876:
[----:B------:R-:W-:Y:S01]  /*8040*/  IADD3 R9, R5, 0x20, RZ ;  /* 0x0000002005097810 */ /* 0x000fe20007ffe0ff */
[----:B------:R1:W2:Y:S01]  /*8050*/  SHFL.IDX PT, R21, R7, 0x1, 0x181f ;  /* 0x00381f0007157f89 */ /* 0x0002a200000e0000 */
[----:B------:R-:W-:Y:S02]  /*8060*/  BSSY B0, `(.L_x_878) ;  /* 0x0000017000007945 */ /* 0x000fe40003800000 */
[----:B------:R-:W-:Y:S01]  /*8070*/  ISETP.GE.AND P0, PT, R9, R26, PT ;  /* 0x0000001a0900720c */ /* 0x000fe20003f06270 */
[----:B------:R1:W3:-:S12]  /*8080*/  SHFL.IDX PT, R20, R6, 0x1, 0x181f ;  /* 0x00381f0006147f89 */ /* 0x0002d800000e0000 */
        /* <DEDUP_REMOVED lines=20> */
.L_x_879:
[----:B------:R-:W-:Y:S05]  /*81d0*/  BSYNC B0 ;  /* 0x0000000000007941 */ /* 0x000fea0003800000 */
.L_x_878:
[----:B--2---:R-:W-:Y:S01]  /*81e0*/  IADD3 R9, R5, 0x40, RZ ;  /* 0x0000004005097810 */ /* 0x004fe20007ffe0ff */
[----:B------:R2:W1:Y:S01]  /*81f0*/  SHFL.IDX PT, R21, R7, 0x2, 0x181f ;  /* 0x00581f0007157f89 */ /* 0x00046200000e0000 */
[----:B------:R-:W-:Y:S02]  /*8200*/  BSSY B0, `(.L_x_880) ;  /* 0x0000017000007945 */ /* 0x000fe40003800000 */
[----:B------:R-:W-:Y:S01]  /*8210*/  ISETP.GE.AND P0, PT, R9, R26, PT ;  /* 0x0000001a0900720c */ /* 0x000fe20003f06270 */
[----:B---3--:R2:W3:-:S12]  /*8220*/  SHFL.IDX PT, R20, R6, 0x2, 0x181f ;  /* 0x00581f0006147f89 */ /* 0x0084d800000e0000 */
[----:B------:R-:W-:Y:S05]  /*8230*/  @P0 BRA `(.L_x_881) ;  /* 0x0000013000000947 */ /* 0x000fea0003800000 */
[----:B------:R-:W-:Y:S01]  /*8240*/  SHF.R.S32.HI R10, RZ, 0x1f, R221 ;  /* 0x0000001fff0a7819 */ /* 0x000fe200000114dd */
[----:B-1-3--:R-:W-:Y:S01]  /*8250*/  IMAD.WIDE R22, R3, 0x2, R20 ;  /* 0x0000000203167825 */ /* 0x00afe200078e0214 */
        /* <DEDUP_REMOVED lines=17> */
.L_x_881:
[----:B------:R-:W-:Y:S05]  /*8370*/  BSYNC B0 ;  /* 0x0000000000007941 */ /* 0x000fea0003800000 */
.L_x_880:
[----:B---3--:R3:W-:Y:S01]  /*8380*/  SHFL.IDX PT, R20, R6, 0x3, 0x181f ;  /* 0x00781f0006147f89 */ /* 0x0087e200000e0000 */
[----:B------:R-:W-:Y:S01]  /*8390*/  IADD3 R5, R5, 0x60, RZ ;  /* 0x0000006005057810 */ /* 0x000fe20007ffe0ff */
[----:B------:R-:W-:Y:S01]  /*83a0*/  IMAD.MOV.U32 R63, RZ, RZ, 0x30 ;  /* 0x00000030ff3f7424 */ /* 0x000fe200078e00ff */
[----:B-1---5:R-:W-:Y:S01]  /*83b0*/  SHF.R.S32.HI R9, RZ, 0x1f, R228 ;  /* 0x0000001fff097819 */ /* 0x022fe200000114e4 */
[----:B------:R-:W1:Y:S01]  /*83c0*/  SHFL.IDX PT, R21, R7, 0x3, 0x181f ;  /* 0x00781f0007157f89 */ /* 0x000e6200000e0000 */
[----:B------:R-:W-:Y:S01]  /*83d0*/  ISETP.GE.AND P0, PT, R5, R26, PT ;  /* 0x0000001a0500720c */ /* 0x000fe20003f06270 */
[----:B------:R-:W-:Y:S01]  /*83e0*/  IMAD.MOV.U32 R223, RZ, RZ, c[0x0][0x2b8] ;  /* 0x0000ae00ffdf7624 */ /* 0x000fe200078e00ff */
[----:B------:R-:W-:Y:S01]  /*83f0*/  LOP3.LUT R12, R12, 0xffffffef, RZ, 0xc0, !PT ;  /* 0xffffffef0c0c7812 */ /* 0x000fe200078ec0ff */
[----:B------:R-:W-:-:S02]  /*8400*/  IMAD R63, R156, R63, -0x30 ;  /* 0xffffffd09c3f7424 */ /* 0x000fc400078e023f */
[----:B------:R-:W-:Y:S01]  /*8410*/  IMAD R9, R9, c[0x0][0x2b0], RZ ;  /* 0x0000ac0009097a24 */ /* 0x000fe200078e02ff */
[----:B------:R-:W-:Y:S01]  /*8420*/  ISETP.NE.AND P2, PT, R223, 0x1, PT ;  /* 0x00000001df00780c */ /* 0x000fe20003f45270 */
[----:B------:R-:W-:Y:S02]  /*8430*/  IMAD.IADD R226, R220, 0x1, R63 ;  /* 0x00000001dce27824 */ /* 0x000fe400078e023f */
[C---:B------:R-:W-:Y:S02]  /*8440*/  IMAD R9, R228.reuse, c[0x0][0x2b4], R9 ;  /* 0x0000ad00e4097a24 */ /* 0x040fe400078e0209 */
[----:B------:R-:W-:Y:S01]  /*8450*/  IMAD.WIDE.U32 R228, R228, c[0x0][0x2b0], RZ ;  /* 0x0000ac00e4e47a25 */ /* 0x000fe200078e00ff */
[----:B------:R-:W-:-:S03]  /*8460*/  ISETP.GE.AND P1, PT, R226, R107, PT ;  /* 0x0000006be200720c */ /* 0x000fc60003f26270 */
[----:B------:R-:W-:Y:S01]  /*8470*/  @!P0 IMAD.SHL.U32 R5, R16, 0x2, RZ ;  /* 0x0000000210058824 */ /* 0x000fe200078e00ff */
[----:B------:R-:W-:Y:S01]  /*8480*/  ISETP.GT.OR P1, PT, R220, 0x2f, P1 ;  /* 0x0000002fdc00780c */ /* 0x000fe20000f24670 */
[----:B------:R-:W-:Y:S01]  /*8490*/  IMAD.IADD R226, R226, 0x1, R217 ;  /* 0x00000001e2e27824 */ /* 0x000fe200078e02d9 */
[----:B--23--:R-:W-:Y:S01]  /*84a0*/  @!P0 SHF.R.S32.HI R6, RZ, 0x1f, R221 ;  /* 0x0000001fff068819 */ /* 0x00cfe200000114dd */
[----:B------:R-:W-:Y:S01]  /*84b0*/  IMAD.IADD R224, R229, 0x1, R9 ;  /* 0x00000001e5e07824 */ /* 0x000fe200078e0209 */
[----:B------:R-:W-:Y:S01]  /*84c0*/  @P2 LOP3.LUT R12, R12, 0x10, RZ, 0xfc, !PT ;  /* 0x000000100c0c2812 */ /* 0x000fe200078efcff */
[----:B------:R-:W-:Y:S01]  /*84d0*/  @P2 IMAD.HI.U32 R8, R226, c[0x0][0x2bc], RZ ;  /* 0x0000af00e2082a27 */ /* 0x000fe200078e00ff */
[----:B------:R-:W-:Y:S02]  /*84e0*/  @!P0 LEA.HI R23, R6, R221, RZ, 0x3 ;  /* 0x000000dd06178211 */ /* 0x000fe400078f18ff */
[----:B------:R-:W-:Y:S01]  /*84f0*/  @!P0 SHF.R.S32.HI R6, RZ, 0x1f, R15 ;  /* 0x0000001fff068819 */ /* 0x000fe2000001140f */
[----:B-1----:R-:W-:Y:S01]  /*8500*/  @!P0 IMAD.WIDE R10, R3, 0x2, R20 ;  /* 0x00000002030a8825 */ /* 0x002fe200078e0214 */
[----:B------:R-:W-:-:S02]  /*8510*/  @!P0 LOP3.LUT R23, R23, 0xfffffff8, RZ, 0xc0, !PT ;  /* 0xfffffff817178812 */ /* 0x000fc400078ec0ff */
[----:B------:R-:W-:Y:S01]  /*8520*/  @!P0 LEA.HI R6, R6, R15, RZ, 0x3 ;  /* 0x0000000f06068211 */ /* 0x000fe200078f18ff */
[----:B------:R-:W-:Y:S01]  /*8530*/  IMAD.MOV.U32 R7, RZ, RZ, R226 ;  /* 0x000000ffff077224 */ /* 0x000fe200078e00e2 */
[----:B------:R-:W-:Y:S01]  /*8540*/  @!PT LDS RZ, [RZ] ;  /* 0x00000000fffff984 */ /* 0x000fe20000000800 */
[----:B------:R1:W-:Y:S01]  /*8550*/  @!P0 LDGSTS.E.BYPASS.LTC128B.128 [R5+0x13080], [R10.64], !P3 ;  /* 0x130800000a058fae */ /* 0x0003e2000d901d50 */
[----:B------:R-:W-:Y:S01]  /*8560*/  @!P0 IMAD.WIDE R22, R23, 0x2, R20 ;  /* 0x0000000217168825 */ /* 0x000fe200078e0214 */
[----:B------:R-:W-:Y:S02]  /*8570*/  @!P0 LOP3.LUT R25, R6, 0xfffffff8, RZ, 0xc0, !PT ;  /* 0xfffffff806198812 */ /* 0x000fe400078ec0ff */
[----:B------:R-:W-:Y:S01]  /*8580*/  @P2 SHF.R.U32.HI R7, RZ, c[0x0][0x2c0], R8 ;  /* 0x0000b000ff072a19 */ /* 0x000fe20000011608 */
[----:B------:R-:W-:Y:S01]  /*8590*/  IMAD.MOV.U32 R225, RZ, RZ, RZ ;  /* 0x000000ffffe17224 */ /* 0x000fe200078e00ff */
[----:B------:R2:W-:Y:S01]  /*85a0*/  @!P0 LDGSTS.E.BYPASS.LTC128B.128 [R5+0x17080], [R22.64], !P4 ;  /* 0x1708000016058fae */ /* 0x0005e2000e101d50 */
[----:B------:R-:W-:Y:S01]  /*85b0*/  @!P0 IMAD.WIDE R24, R25, 0x2, R20 ;  /* 0x0000000219188825 */ /* 0x000fe200078e0214 */
[----:B------:R-:W-:-:S04]  /*85c0*/  @!P1 IADD3 R6, P2, R7, R228, RZ ;  /* 0x000000e407069210 */ /* 0x000fc80007f5e0ff */
[----:B------:R2:W-:Y:S01]  /*85d0*/  @!P0 LDGSTS.E.BYPASS.LTC128B.128 [R5+0x1b080], [R24.64], !P5 ;  /* 0x1b08000018058fae */ /* 0x0005e2000e901d50 */
[----:B------:R-:W-:Y:S02]  /*85e0*/  @!P1 LEA.HI.X.SX32 R9, R7, R224, 0x1, P2 ;  /* 0x000000e007099211 */ /* 0x000fe400010f0eff */
[----:B------:R-:W-:-:S04]  /*85f0*/  @!P1 LEA R8, P2, R6, c[0x0][0x2a0], 0x2 ;  /* 0x0000a80006089a11 */ /* 0x000fc800078410ff */
[----:B------:R-:W-:Y:S02]  /*8600*/  @!P1 LEA.HI.X R9, R6, c[0x0][0x2a4], R9, 0x2, P2 ;  /* 0x0000a90006099a11 */ /* 0x000fe400010f1409 */
[----:B-1----:R-:W-:-:S04]  /*8610*/  @!P0 SHF.R.S32.HI R11, RZ, 0x1f, R14 ;  /* 0x0000001fff0b8819 */ /* 0x002fc8000001140e */
[----:B------:R-:W-:-:S04]  /*8620*/  @!P0 LEA.HI R11, R11, R14, RZ, 0x3 ;  /* 0x0000000e0b0b8211 */ /* 0x000fc800078f18ff */
[----:B------:R-:W-:-:S05]  /*8630*/  @!P0 LOP3.LUT R11, R11, 0xfffffff8, RZ, 0xc0, !PT ;  /* 0xfffffff80b0b8812 */ /* 0x000fca00078ec0ff */
[----:B------:R-:W-:-:S05]  /*8640*/  @!P0 IMAD.WIDE R20, R11, 0x2, R20 ;  /* 0x000000020b148825 */ /* 0x000fca00078e0214 */
[----:B------:R2:W-:Y:S04]  /*8650*/  @!P0 LDGSTS.E.BYPASS.LTC128B.128 [R5+0x1f080], [R20.64], !P6 ;  /* 0x1f08000014058fae */ /* 0x0005e8000f101d50 */
[----:B------:R-:W0:Y:S04]  /*8660*/  LDGDEPBAR ;  /* 0x00000000000079af */ /* 0x000e280000000000 */
[----:B------:R-:W-:Y:S06]  /*8670*/  BAR.SYNC.DEFER_BLOCKING 0x0 ;  /* 0x0000000000007b1d */ /* 0x000fec0000010000 */
[----:B------:R1:W3:Y:S01]  /*8680*/  @!P1 LDG.E R225, [R8.64] ;  /* 0x0000001008e19981 */ /* 0x0002e2000c1e1900 */
[----:B------:R-:W-:Y:S01]  /*8690*/  IMAD.MOV R7, RZ, RZ, -R7 ;  /* 0x000000ffff077224 */ /* 0x000fe200078e0a07 */
[----:B------:R-:W-:Y:S01]  /*86a0*/  ISETP.GE.AND P6, PT, R3, c[0x0][0x1d4], PT ;  /* 0x0000750003007a0c */ /* 0x000fe20003fc6270 */
[----:B------:R-:W-:Y:S01]  /*86b0*/  IMAD R6, R108, c[0x0][0x1e8], RZ ;  /* 0x00007a006c067a24 */ /* 0x000fe200078e02ff */
[----:B------:R-:W-:Y:S01]  /*86c0*/  ISETP.GE.AND P3, PT, R221, c[0x0][0x1d4], PT ;  /* 0x00007500dd007a0c */ /* 0x000fe20003f66270 */
[----:B------:R-:W-:Y:S01]  /*86d0*/  IMAD R226, R7, c[0x0][0x2b8], R226 ;  /* 0x0000ae0007e27a24 */ /* 0x000fe200078e02e2 */
[----:B------:R-:W-:Y:S01]  /*86e0*/  ISETP.GE.AND P5, PT, R15, c[0x0][0x1d4], PT ;  /* 0x000075000f007a0c */ /* 0x000fe20003fa6270 */
[----:B--2---:R-:W-:Y:S01]  /*86f0*/  IMAD R5, R215, c[0x0][0x1ec], R6 ;  /* 0x00007b00d7057a24 */ /* 0x004fe200078e0206 */
[----:B------:R-:W-:Y:S01]  /*8700*/  ISETP.GE.AND P4, PT, R14, c[0x0][0x1d4], PT ;  /* 0x000075000e007a0c */ /* 0x000fe20003f86270 */
[----:B------:R-:W-:Y:S01]  /*8710*/  IMAD.WIDE.U32 R28, R226, c[0x0][0x1e0], RZ ;  /* 0x00007800e21c7a25 */ /* 0x000fe200078e00ff */
[----:B------:R-:W-:-:S02]  /*8720*/  SHF.R.S32.HI R22, RZ, 0x1f, R226 ;  /* 0x0000001fff167819 */ /* 0x000fc400000114e2 */
[----:B------:R-:W-:Y:S01]  /*8730*/  LOP3.LUT R12, R12, 0xfffffffe, RZ, 0xc0, !PT ;  /* 0xfffffffe0c0c7812 */ /* 0x000fe200078ec0ff */
[----:B------:R-:W-:-:S04]  /*8740*/  IMAD.WIDE.U32 R64, R215, c[0x0][0x1e8], RZ ;  /* 0x00007a00d7407a25 */ /* 0x000fc800078e00ff */
[----:B------:R-:W-:Y:S01]  /*8750*/  IMAD R7, R22, c[0x0][0x1e0], RZ ;  /* 0x0000780016077a24 */ /* 0x000fe200078e02ff */
[----:B------:R-:W-:Y:S01]  /*8760*/  @P3 LOP3.LUT R12, R12, 0x1, RZ, 0xfc, !PT ;  /* 0x000000010c0c3812 */ /* 0x000fe200078efcff */
[----:B------:R-:W-:Y:S02]  /*8770*/  IMAD.IADD R60, R65, 0x1, R5 ;  /* 0x00000001413c7824 */ /* 0x000fe400078e0205 */
[----:B------:R-:W-:Y:S02]  /*8780*/  IMAD R10, R226, c[0x0][0x1e4], R7 ;  /* 0x00007900e20a7a24 */ /* 0x000fe400078e0207 */
[----:B------:R-:W-:Y:S02]  /*8790*/  IMAD R108, R108, c[0x0][0x210], RZ ;  /* 0x000084006c6c7a24 */ /* 0x000fe400078e02ff */
[----:B------:R-:W-:Y:S01]  /*87a0*/  IMAD.IADD R11, R29, 0x1, R10 ;  /* 0x000000011d0b7824 */ /* 0x000fe200078e020a */
[----:B-1----:R-:W-:Y:S01]  /*87b0*/  IADD3 R8, R156, -0x1, RZ ;  /* 0xffffffff9c087810 */ /* 0x002fe20007ffe0ff */
[----:B------:R-:W-:-:S04]  /*87c0*/  IMAD.MOV.U32 R10, RZ, RZ, R28 ;  /* 0x000000ffff0a7224 */ /* 0x000fc800078e001c */
[----:B------:R-:W-:-:S05]  /*87d0*/  IMAD R61, R8, -0x30, R107 ;  /* 0xffffffd0083d7824 */ /* 0x000fca00078e026b */
[----:B------:R-:W-:-:S05]  /*87e0*/  IMNMX R9, R61, 0x30, PT ;  /* 0x000000303d097817 */ /* 0x000fca0003800200 */
[----:B------:R-:W-:Y:S01]  /*87f0*/  IMAD.IADD R9, R9, 0x1, -R2 ;  /* 0x0000000109097824 */ /* 0x000fe200078e0a02 */
[----:B---3--:R-:W-:Y:S01]  /*8800*/  SHF.R.S32.HI R21, RZ, 0x1f, R225 ;  /* 0x0000001fff157819 */ /* 0x008fe200000114e1 */
[----:B------:R-:W-:-:S04]  /*8810*/  IMAD.WIDE.U32 R10, R225, c[0x0][0x1f0], R10 ;  /* 0x00007c00e10a7a25 */ /* 0x000fc800078e000a */
[----:B------:R-:W-:Y:S01]  /*8820*/  IMAD R6, R21, c[0x0][0x1f0], RZ ;  /* 0x00007c0015067a24 */ /* 0x000fe200078e02ff */
[----:B------:R-:W-:-:S03]  /*8830*/  IADD3 R5, P0, R64, R10, RZ ;  /* 0x0000000a40057210 */ /* 0x000fc60007f1e0ff */
[----:B------:R-:W-:-:S05]  /*8840*/  IMAD R7, R225, c[0x0][0x1f4], R6 ;  /* 0x00007d00e1077a24 */ /* 0x000fca00078e0206 */
[----:B------:R-:W-:Y:S02]  /*8850*/  IADD3.X R10, R60, R11, R7, P0, !PT ;  /* 0x0000000b3c0a7210 */ /* 0x000fe400007fe407 */
[----:B------:R-:W-:-:S04]  /*8860*/  LEA R11, P0, R5, c[0x0][0x1c8], 0x1 ;  /* 0x00007200050b7a11 */ /* 0x000fc800078008ff */
[----:B------:R-:W-:Y:S01]  /*8870*/  LEA.HI.X R10, R5, c[0x0][0x1cc], R10, 0x1, P0 ;  /* 0x00007300050a7a11 */ /* 0x000fe200000f0c0a */
[----:B------:R-:W-:Y:S01]  /*8880*/  SHFL.IDX PT, R24, R11, RZ, 0x181f ;  /* 0x00181fff0b187589 */ /* 0x000fe200000e0000 */
[----:B------:R-:W-:-:S03]  /*8890*/  ISETP.GE.AND P0, PT, R9, 0x1, PT ;  /* 0x000000010900780c */ /* 0x000fc60003f06270 */
[----:B------:R-:W1:Y:S10]  /*88a0*/  SHFL.IDX PT, R25, R10, RZ, 0x181f ;  /* 0x00181fff0a197589 */ /* 0x000e7400000e0000 */
[----:B------:R-:W-:-:S02]  /*88b0*/  @P0 SHF.R.S32.HI R8, RZ, 0x1f, R221 ;  /* 0x0000001fff080819 */ /* 0x000fc400000114dd */
[----:B------:R-:W-:Y:S02]  /*88c0*/  @P0 SHF.R.S32.HI R6, RZ, 0x1f, R15 ;  /* 0x0000001fff060819 */ /* 0x000fe4000001140f */
[----:B------:R-:W-:Y:S02]  /*88d0*/  @P0 SHF.R.S32.HI R5, RZ, 0x1f, R14 ;  /* 0x0000001fff050819 */ /* 0x000fe4000001140e */
[----:B------:R-:W-:Y:S01]  /*88e0*/  @P0 LEA.HI R7, R8, R221, RZ, 0x3 ;  /* 0x000000dd08070211 */ /* 0x000fe200078f18ff */
[----:B------:R-:W-:Y:S01]  /*88f0*/  @P0 IMAD.SHL.U32 R8, R16, 0x2, RZ ;  /* 0x0000000210080824 */ /* 0x000fe200078e00ff */
[----:B------:R-:W-:Y:S02]  /*8900*/  @P0 LEA.HI R6, R6, R15, RZ, 0x3 ;  /* 0x0000000f06060211 */ /* 0x000fe400078f18ff */
[----:B------:R-:W-:Y:S02]  /*8910*/  @P0 LEA.HI R5, R5, R14, RZ, 0x3 ;  /* 0x0000000e05050211 */ /* 0x000fe400078f18ff */
[----:B------:R-:W-:-:S02]  /*8920*/  @P0 LOP3.LUT R7, R7, 0xfffffff8, RZ, 0xc0, !PT ;  /* 0xfffffff807070812 */ /* 0x000fc400078ec0ff */
[----:B------:R-:W-:Y:S01]  /*8930*/  @P0 LOP3.LUT R6, R6, 0xfffffff8, RZ, 0xc0, !PT ;  /* 0xfffffff806060812 */ /* 0x000fe200078ec0ff */
[----:B-1----:R-:W-:Y:S01]  /*8940*/  @P0 IMAD.WIDE R28, R3, 0x2, R24 ;  /* 0x00000002031c0825 */ /* 0x002fe200078e0218 */
[----:B------:R-:W-:-:S03]  /*8950*/  @P0 LOP3.LUT R5, R5, 0xfffffff8, RZ, 0xc0, !PT ;  /* 0xfffffff805050812 */ /* 0x000fc600078ec0ff */
        /* <DEDUP_REMOVED lines=8> */
[----:B------:R-:W-:-:S03]  /*89e0*/  ISETP.GE.AND P0, PT, R9, 0x21, PT ;  /* 0x000000210900780c */ /* 0x000fc60003f06270 */
[----:B------:R-:W-:Y:S04]  /*89f0*/  SHFL.IDX PT, R24, R11, 0x1, 0x181f ;  /* 0x00381f000b187f89 */ /* 0x000fe800000e0000 */
[----:B------:R-:W1:Y:S06]  /*8a00*/  SHFL.IDX PT, R25, R10, 0x1, 0x181f ;  /* 0x00381f000a197f89 */ /* 0x000e6c00000e0000 */
[----:B------:R-:W-:Y:S01]  /*8a10*/  @P0 SHF.R.S32.HI R34, RZ, 0x1f, R221 ;  /* 0x0000001fff220819 */ /* 0x000fe200000114dd */
[----:B------:R-:W-:Y:S01]  /*8a20*/  @P0 IMAD.SHL.U32 R9, R16, 0x2, RZ ;  /* 0x0000000210090824 */ /* 0x000fe200078e00ff */
[----:B------:R-:W-:-:S02]  /*8a30*/  @P0 SHF.R.S32.HI R20, RZ, 0x1f, R15 ;  /* 0x0000001fff140819 */ /* 0x000fc4000001140f */
[----:B------:R-:W-:Y:S02]  /*8a40*/  @P0 SHF.R.S32.HI R5, RZ, 0x1f, R14 ;  /* 0x0000001fff050819 */ /* 0x000fe4000001140e */
[----:B------:R-:W-:Y:S02]  /*8a50*/  @P0 LEA.HI R23, R34, R221, RZ, 0x3 ;  /* 0x000000dd22170211 */ /* 0x000fe400078f18ff */
[----:B------:R-:W-:Y:S02]  /*8a60*/  @P0 LEA.HI R20, R20, R15, RZ, 0x3 ;  /* 0x0000000f14140211 */ /* 0x000fe400078f18ff */
[----:B------:R-:W-:Y:S02]  /*8a70*/  @P0 LEA.HI R5, R5, R14, RZ, 0x3 ;  /* 0x0000000e05050211 */ /* 0x000fe400078f18ff */
[----:B---3--:R-:W-:Y:S02]  /*8a80*/  @P0 LOP3.LUT R7, R23, 0xfffffff8, RZ, 0xc0, !PT ;  /* 0xfffffff817070812 */ /* 0x008fe400078ec0ff */
[----:B------:R-:W-:-:S02]  /*8a90*/  @P0 LOP3.LUT R6, R20, 0xfffffff8, RZ, 0xc0, !PT ;  /* 0xfffffff814060812 */ /* 0x000fc400078ec0ff */
[----:B------:R-:W-:Y:S01]  /*8aa0*/  @P0 LOP3.LUT R5, R5, 0xfffffff8, RZ, 0xc0, !PT ;  /* 0xfffffff805050812 */ /* 0x000fe200078ec0ff */
[----:B-1----:R-:W-:-:S04]  /*8ab0*/  @P0 IMAD.WIDE R10, R3, 0x2, R24 ;  /* 0x00000002030a0825 */ /* 0x002fc800078e0218 */
[--C-:B------:R-:W-:Y:S01]  /*8ac0*/  @P0 IMAD.WIDE R28, R7, 0x2, R24.reuse ;  /* 0x00000002071c0825 */ /* 0x100fe200078e0218 */
[----:B------:R4:W-:Y:S03]  /*8ad0*/  @P0 LDGSTS.E.BYPASS.LTC128B.128 [R9+0xb080], [R10.64], !P6 ;  /* 0x0b0800000a090fae */ /* 0x0009e6000f101d50 */
[--C-:B------:R-:W-:Y:S01]  /*8ae0*/  @P0 IMAD.WIDE R6, R6, 0x2, R24.reuse ;  /* 0x0000000206060825 */ /* 0x100fe200078e0218 */
[----:B------:R4:W-:Y:S01]  /*8af0*/  @P0 LDGSTS.E.BYPASS.LTC128B.128 [R9+0xc880], [R28.64], !P3 ;  /* 0x0c8800001c090fae */ /* 0x0009e2000d901d50 */
[----:B------:R-:W-:Y:S02]  /*8b00*/  ISETP.GT.AND P3, PT, R220, 0x2f, PT ;  /* 0x0000002fdc00780c */ /* 0x000fe40003f64270 */
[----:B--2---:R-:W-:Y:S01]  /*8b10*/  @P0 IMAD.WIDE R30, R5, 0x2, R24 ;  /* 0x00000002051e0825 */ /* 0x004fe200078e0218 */
[----:B------:R4:W-:Y:S03]  /*8b20*/  @P0 LDGSTS.E.BYPASS.LTC128B.128 [R9+0xe080], [R6.64], !P5 ;  /* 0x0e08000006090fae */ /* 0x0009e6000e901d50 */
[----:B------:R-:W-:Y:S01]  /*8b30*/  IMAD.WIDE.U32 R24, R215, c[0x0][0x210], RZ ;  /* 0x00008400d7187a25 */ /* 0x000fe200078e00ff */
[----:B------:R4:W-:Y:S01]  /*8b40*/  @P0 LDGSTS.E.BYPASS.LTC128B.128 [R9+0xf880], [R30.64], !P4 ;  /* 0x0f8800001e090fae */ /* 0x0009e2000e101d50 */
[----:B------:R-:W-:-:S02]  /*8b50*/  ISETP.LT.AND P0, PT, RZ, c[0x0][0x27c], PT ;  /* 0x00009f00ff007a0c */ /* 0x000fc40003f01270 */
[----:B------:R-:W-:Y:S01]  /*8b60*/  IMAD R5, R215, c[0x0][0x214], R108 ;  /* 0x00008500d7057a24 */ /* 0x000fe200078e026c */
[----:B------:R-:W0:Y:S03]  /*8b70*/  LDGDEPBAR ;  /* 0x00000000000079af */ /* 0x000e260000000000 */
[----:B------:R-:W-:-:S07]  /*8b80*/  IMAD.IADD R20, R25, 0x1, R5 ;  /* 0x0000000119147824 */ /* 0x000fce00078e0205 */
[----:B------:R-:W-:Y:S05]  /*8b90*/  @P0 BRA `(.L_x_882) ;  /* 0x0000002000000947 */ /* 0x000fea0003800000 */
[----:B------:R-:W-:-:S04]  /*8ba0*/  DEPBAR.LE SB0, 0x1 ;  /* 0x000080400000791a */ /* 0x000fc80000000000 */
[----:B------:R-:W-:Y:S05]  /*8bb0*/  BRA `(.L_x_883) ;  /* 0x00006bf000007947 */ /* 0x000fea0003800000 */
.L_x_882:
[----:B------:R-:W-:Y:S01]  /*8bc0*/  SHF.R.S32.HI R5, RZ, 0x1f, R110 ;  /* 0x0000001fff057819 */ /* 0x000fe2000001146e */
[----:B----4-:R-:W-:Y:S01]  /*8bd0*/  IMAD.WIDE.U32 R8, R110, c[0x0][0x280], RZ ;  /* 0x0000a0006e087a25 */ /* 0x010fe200078e00ff */
[----:B------:R-:W-:Y:S01]  /*8be0*/  ULDC.U8 UR4, c[0x0][0x298] ;  /* 0x0000a60000047ab9 */ /* 0x000fe20000000000 */
[----:B------:R-:W-:Y:S01]  /*8bf0*/  BSSY B2, `(.L_x_883) ;  /* 0x00006bb000027945 */ /* 0x000fe20003800000 */
[----:B------:R-:W-:Y:S01]  /*8c00*/  SHF.L.U32 R23, R16, 0x1, RZ ;  /* 0x0000000110177819 */ /* 0x000fe200000006ff */
[C---:B------:R-:W-:Y:S01]  /*8c10*/  IMAD R7, R5.reuse, c[0x0][0x280], RZ ;  /* 0x0000a00005077a24 */ /* 0x040fe200078e02ff */
[----:B------:R-:W-:Y:S01]  /*8c20*/  LEA R36, P0, R8, c[0x0][0x270], 0x1 ;  /* 0x00009c0008247a11 */ /* 0x000fe200078008ff */
[----:B------:R-:W-:Y:S02]  /*8c30*/  IMAD R5, R5, c[0x0][0x290], RZ ;  /* 0x0000a40005057a24 */ /* 0x000fe400078e02ff */
[C---:B------:R-:W-:Y:S02]  /*8c40*/  IMAD R6, R110.reuse, c[0x0][0x284], R7 ;  /* 0x0000a1006e067a24 */ /* 0x040fe400078e0207 */
[----:B------:R-:W-:-:S03]  /*8c50*/  IMAD R5, R110, c[0x0][0x294], R5 ;  /* 0x0000a5006e057a24 */ /* 0x000fc600078e0205 */
[----:B------:R-:W-:-:S04]  /*8c60*/  IADD3 R6, R6, R9, RZ ;  /* 0x0000000906067210 */ /* 0x000fc80007ffe0ff */
[----:B------:R-:W-:Y:S01]  /*8c70*/  LEA.HI.X R37, R8, c[0x0][0x274], R6, 0x1, P0 ;  /* 0x00009d0008257a11 */ /* 0x000fe200000f0c06 */
[----:B------:R-:W-:-:S05]  /*8c80*/  IMAD.WIDE.U32 R6, R110, c[0x0][0x290], RZ ;  /* 0x0000a4006e067a25 */ /* 0x000fca00078e00ff */
[----:B------:R-:W-:Y:S02]  /*8c90*/  IADD3 R5, R5, R7, RZ ;  /* 0x0000000705057210 */ /* 0x000fe40007ffe0ff */
[----:B------:R-:W-:-:S04]  /*8ca0*/  LEA R38, P0, R6, c[0x0][0x288], 0x1 ;  /* 0x0000a20006267a11 */ /* 0x000fc800078008ff */
        /* <DEDUP_REMOVED lines=55> */
.L_x_886:
[----:B------:R-:W-:Y:S05]  /*9020*/  BSYNC B0 ;  /* 0x0000000000007941 */ /* 0x000fea0003800000 */
.L_x_885:
[----:B-----5:R-:W-:Y:S01]  /*9030*/  IMAD.MOV.U32 R49, RZ, RZ, R30 ;  /* 0x000000ffff317224 */ /* 0x020fe200078e001e */
[----:B----4-:R-:W-:Y:S01]  /*9040*/  SHF.R.U64 R34, R30, 0x10, R31 ;  /* 0x000000101e227819 */ /* 0x010fe2000000121f */
[----:B------:R-:W-:Y:S01]  /*9050*/  IMAD.MOV.U32 R35, RZ, RZ, R28 ;  /* 0x000000ffff237224 */ /* 0x000fe200078e001c */
[----:B------:R-:W-:Y:S01]  /*9060*/  SHF.R.U64 R30, R28, 0x10, R29 ;  /* 0x000000101c1e7819 */ /* 0x000fe2000000121d */
[----:B------:R-:W-:Y:S01]  /*9070*/  IMAD R26, R109, -0x80, R26 ;  /* 0xffffff806d1a7824 */ /* 0x000fe200078e021a */
[--C-:B------:R-:W-:Y:S01]  /*9080*/  SHF.R.U64 R39, R32, 0x10, R33.reuse ;  /* 0x0000001020277819 */ /* 0x100fe20000001221 */
[----:B------:R-:W-:Y:S01]  /*9090*/  IMAD.MOV.U32 R51, RZ, RZ, R33 ;  /* 0x000000ffff337224 */ /* 0x000fe200078e0021 */
[----:B------:R-:W-:Y:S01]  /*90a0*/  PRMT R30, R35, 0x5410, R30 ;  /* 0x00005410231e7816 */ /* 0x000fe2000000001e */
[----:B------:R-:W-:Y:S01]  /*90b0*/  IMAD.MOV.U32 R50, RZ, RZ, R32 ;  /* 0x000000ffff327224 */ /* 0x000fe200078e0020 */
[----:B------:R-:W-:Y:S01]  /*90c0*/  IMNMX R35, R26, 0x80, PT ;  /* 0x000000801a237817 */ /* 0x000fe20003800200 */
[----:B------:R-:W-:Y:S01]  /*90d0*/  IMAD.MOV.U32 R48, RZ, RZ, R31 ;  /* 0x000000ffff307224 */ /* 0x000fe200078e001f */
[----:B------:R-:W-:Y:S01]  /*90e0*/  SHF.R.U32.HI R38, RZ, 0x10, R33 ;  /* 0x00000010ff267819 */ /* 0x000fe20000011621 */
[----:B------:R-:W-:Y:S01]  /*90f0*/  IMAD.MOV.U32 R42, RZ, RZ, R40 ;  /* 0x000000ffff2a7224 */ /* 0x000fe200078e0028 */
[----:B------:R-:W-:Y:S01]  /*9100*/  ISETP.GE.AND P0, PT, R2, R35, PT ;  /* 0x000000230200720c */ /* 0x000fe20003f06270 */
[----:B------:R-:W-:Y:S01]  /*9110*/  IMAD.MOV.U32 R43, RZ, RZ, R41 ;  /* 0x000000ffff2b7224 */ /* 0x000fe200078e0029 */
[----:B------:R-:W-:Y:S01]  /*9120*/  SHF.R.U32.HI R33, RZ, 0x10, R31 ;  /* 0x00000010ff217819 */ /* 0x000fe2000001161f */
[----:B------:R-:W-:Y:S01]  /*9130*/  IMAD.MOV.U32 R47, RZ, RZ, R29 ;  /* 0x000000ffff2f7224 */ /* 0x000fe200078e001d */
[----:B------:R-:W-:Y:S01]  /*9140*/  SHF.R.U64 R37, R40, 0x10, R41 ;  /* 0x0000001028257819 */ /* 0x000fe20000001229 */
[----:B------:R-:W-:Y:S01]  /*9150*/  IMAD.MOV.U32 R40, RZ, RZ, R7 ;  /* 0x000000ffff287224 */ /* 0x000fe200078e0007 */
[----:B------:R-:W-:Y:S01]  /*9160*/  SHF.R.U32.HI R36, RZ, 0x10, R41 ;  /* 0x00000010ff247819 */ /* 0x000fe20000011629 */
[----:B------:R-:W-:Y:S01]  /*9170*/  IMAD.MOV.U32 R41, RZ, RZ, R6 ;  /* 0x000000ffff297224 */ /* 0x000fe200078e0006 */
[----:B------:R-:W-:Y:S01]  /*9180*/  SHF.R.U64 R32, R6, 0x10, R7 ;  /* 0x0000001006207819 */ /* 0x000fe20000001207 */
[----:B------:R-:W-:Y:S01]  /*9190*/  IMAD.MOV.U32 R6, RZ, RZ, R5 ;  /* 0x000000ffff067224 */ /* 0x000fe200078e0005 */
[----:B------:R-:W-:Y:S01]  /*91a0*/  SHF.R.U32.HI R31, RZ, 0x10, R7 ;  /* 0x00000010ff1f7819 */ /* 0x000fe20000011607 */
[----:B------:R-:W-:Y:S01]  /*91b0*/  IMAD.MOV.U32 R7, RZ, RZ, R4 ;  /* 0x000000ffff077224 */ /* 0x000fe200078e0004 */
[--C-:B------:R-:W-:Y:S01]  /*91c0*/  SHF.R.U64 R28, R4, 0x10, R5.reuse ;  /* 0x00000010041c7819 */ /* 0x100fe20000001205 */
[----:B------:R-:W-:Y:S01]  /*91d0*/  IMAD.MOV.U32 R46, RZ, RZ, R10 ;  /* 0x000000ffff2e7224 */ /* 0x000fe200078e000a */
[----:B------:R-:W-:Y:S01]  /*91e0*/  SHF.R.U32.HI R27, RZ, 0x10, R5 ;  /* 0x00000010ff1b7819 */ /* 0x000fe20000011605 */
[--C-:B------:R-:W-:Y:S01]  /*91f0*/  IMAD.MOV.U32 R44, RZ, RZ, R11.reuse ;  /* 0x000000ffff2c7224 */ /* 0x100fe200078e000b */
[----:B------:R-:W-:Y:S01]  /*9200*/  SHF.R.U64 R45, R10, 0x10, R11 ;  /* 0x000000100a2d7819 */ /* 0x000fe2000000120b */
[----:B------:R-:W-:Y:S01]  /*9210*/  IMAD.MOV.U32 R5, RZ, RZ, R52 ;  /* 0x000000ffff057224 */ /* 0x000fe200078e0034 */
[----:B------:R-:W-:Y:S01]  /*9220*/  SHF.R.U32.HI R29, RZ, 0x10, R29 ;  /* 0x00000010ff1d7819 */ /* 0x000fe2000001161d */
[----:B------:R-:W-:Y:S01]  /*9230*/  IMAD.MOV.U32 R4, RZ, RZ, R53 ;  /* 0x000000ffff047224 */ /* 0x000fe200078e0035 */
[----:B------:R-:W-:Y:S01]  /*9240*/  SHF.R.U32.HI R11, RZ, 0x10, R11 ;  /* 0x00000010ff0b7819 */ /* 0x000fe2000001160b */
[----:B------:R-:W-:-:S04]  /*9250*/  DEPBAR.LE SB0, 0x1 ;  /* 0x000080400000791a */ /* 0x000fc80000000000 */
[--C-:B------:R-:W-:Y:S01]  /*9260*/  SHF.R.U64 R10, R52, 0x10, R53.reuse ;  /* 0x00000010340a7819 */ /* 0x100fe20000001235 */
[----:B------:R-:W-:Y:S01]  /*9270*/  BSSY B1, `(.L_x_887) ;  /* 0x00000bc000017945 */ /* 0x000fe20003800000 */
[----:B------:R-:W-:Y:S02]  /*9280*/  SHF.R.U32.HI R9, RZ, 0x10, R53 ;  /* 0x00000010ff097819 */ /* 0x000fe40000011635 */
        /* <DEDUP_REMOVED lines=24> */
[C---:B-1----:R-:W-:Y:S01]  /*9410*/  SHF.L.U32 R41, R4.reuse, 0x10, RZ ;  /* 0x0000001004297819 */ /* 0x042fe200000006ff */
[----:B------:R-:W-:Y:S01]  /*9420*/  IMAD.U32 R44, R7, 0x10000, RZ ;  /* 0x00010000072c7824 */ /* 0x000fe200078e00ff */
[----:B------:R-:W-:Y:S02]  /*9430*/  LOP3.LUT R40, R4, 0xffff0000, RZ, 0xc0, !PT ;  /* 0xffff000004287812 */ /* 0x000fe400078ec0ff */
[C---:B------:R-:W-:Y:S02]  /*9440*/  SHF.L.U32 R4, R5.reuse, 0x10, RZ ;  /* 0x0000001005047819 */ /* 0x040fe400000006ff */
[----:B------:R-:W-:-:S02]  /*9450*/  LOP3.LUT R48, R5, 0xffff0000, RZ, 0xc0, !PT ;  /* 0xffff000005307812 */ /* 0x000fc400078ec0ff */
[----:B------:R-:W-:Y:S02]  /*9460*/  LOP3.LUT R5, R37, 0xffff0000, RZ, 0xc0, !PT ;  /* 0xffff000025057812 */ /* 0x000fe400078ec0ff */
[C---:B------:R-:W-:Y:S02]  /*9470*/  SHF.L.U32 R47, R6.reuse, 0x10, RZ ;  /* 0x00000010062f7819 */ /* 0x040fe400000006ff */
[----:B------:R-:W-:Y:S01]  /*9480*/  LOP3.LUT R46, R6, 0xffff0000, RZ, 0xc0, !PT ;  /* 0xffff0000062e7812 */ /* 0x000fe200078ec0ff */
[CC--:B------:R-:W-:Y:S01]  /*9490*/  FMUL.FTZ R6, R40.reuse, R42.reuse ;  /* 0x0000002a28067220 */ /* 0x0c0fe20000410000 */
[----:B------:R-:W-:Y:S01]  /*94a0*/  LOP3.LUT R49, R7, 0xffff0000, RZ, 0xc0, !PT ;  /* 0xffff000007317812 */ /* 0x000fe200078ec0ff */
[----:B------:R-:W-:Y:S02]  /*94b0*/  FMUL.FTZ R40, R40, R45 ;  /* 0x0000002d28287220 */ /* 0x000fe40000410000 */
[----:B------:R-:W-:Y:S02]  /*94c0*/  FMUL.FTZ R7, R48, R5 ;  /* 0x0000000530077220 */ /* 0x000fe40000410000 */
[C---:B------:R-:W-:Y:S01]  /*94d0*/  FFMA.FTZ R6, R41.reuse, R45, -R6 ;  /* 0x0000002d29067223 */ /* 0x040fe20000010806 */
[----:B------:R-:W-:Y:S01]  /*94e0*/  SHF.L.U32 R45, R38, 0x10, RZ ;  /* 0x00000010262d7819 */ /* 0x000fe200000006ff */
[----:B------:R-:W-:Y:S01]  /*94f0*/  FFMA.FTZ R41, R41, R42, R40 ;  /* 0x0000002a29297223 */ /* 0x000fe20000010028 */
[----:B------:R-:W-:Y:S01]  /*9500*/  SHF.L.U32 R42, R36, 0x10, RZ ;  /* 0x00000010242a7819 */ /* 0x000fe200000006ff */
[-C--:B------:R-:W-:Y:S01]  /*9510*/  FMUL.FTZ R48, R48, R43.reuse ;  /* 0x0000002b30307220 */ /* 0x080fe20000410000 */
[----:B------:R-:W-:Y:S01]  /*9520*/  LOP3.LUT R40, R36, 0xffff0000, RZ, 0xc0, !PT ;  /* 0xffff000024287812 */ /* 0x000fe200078ec0ff */
[----:B------:R-:W-:Y:S01]  /*9530*/  FFMA.FTZ R7, R4, R43, -R7 ;  /* 0x0000002b04077223 */ /* 0x000fe20000010807 */
[----:B------:R-:W-:Y:S01]  /*9540*/  LOP3.LUT R43, R38, 0xffff0000, RZ, 0xc0, !PT ;  /* 0xffff0000262b7812 */ /* 0x000fe200078ec0ff */
[----:B------:R-:W-:-:S02]  /*9550*/  FFMA.FTZ R48, R4, R5, R48 ;  /* 0x0000000504307223 */ /* 0x000fc40000010030 */
[C---:B------:R-:W-:Y:S02]  /*9560*/  FMUL.FTZ R4, R46.reuse, R42 ;  /* 0x0000002a2e047220 */ /* 0x040fe40000410000 */
[C---:B------:R-:W-:Y:S02]  /*9570*/  FMUL.FTZ R5, R49.reuse, R40 ;  /* 0x0000002831057220 */ /* 0x040fe40000410000 */
[----:B------:R-:W-:Y:S02]  /*9580*/  FMUL.FTZ R46, R46, R45 ;  /* 0x0000002d2e2e7220 */ /* 0x000fe40000410000 */
[----:B------:R-:W-:Y:S02]  /*9590*/  FMUL.FTZ R49, R49, R43 ;  /* 0x0000002b31317220 */ /* 0x000fe40000410000 */
[----:B------:R-:W-:Y:S01]  /*95a0*/  FFMA.FTZ R45, R47, R45, -R4 ;  /* 0x0000002d2f2d7223 */ /* 0x000fe20000010804 */
[----:B------:R-:W-:Y:S01]  /*95b0*/  F2FP.BF16.PACK_AB R4, R41, R6 ;  /* 0x000000062904723e */ /* 0x000fe200000010ff */
[----:B------:R-:W-:-:S02]  /*95c0*/  FFMA.FTZ R46, R47, R42, R46 ;  /* 0x0000002a2f2e7223 */ /* 0x000fc4000001002e */
[----:B------:R-:W-:Y:S01]  /*95d0*/  FFMA.FTZ R43, R44, R43, -R5 ;  /* 0x0000002b2c2b7223 */ /* 0x000fe20000010805 */
[----:B------:R-:W-:Y:S01]  /*95e0*/  F2FP.BF16.PACK_AB R5, R48, R7 ;  /* 0x000000073005723e */ /* 0x000fe200000010ff */
[----:B------:R-:W-:Y:S01]  /*95f0*/  FFMA.FTZ R40, R44, R40, R49 ;  /* 0x000000282c287223 */ /* 0x000fe20000010031 */
[----:B------:R-:W-:-:S04]  /*9600*/  F2FP.BF16.PACK_AB R6, R46, R45 ;  /* 0x0000002d2e06723e */ /* 0x000fc800000010ff */
[----:B------:R-:W-:-:S05]  /*9610*/  F2FP.BF16.PACK_AB R7, R40, R43 ;  /* 0x0000002b2807723e */ /* 0x000fca00000010ff */
[----:B------:R1:W-:Y:S02]  /*9620*/  STS.128 [R23+0x10080], R4 ;  /* 0x0100800417007388 */ /* 0x0003e40000000c00 */
.L_x_890:
[----:B------:R-:W-:Y:S05]  /*9630*/  BSYNC B0 ;  /* 0x0000000000007941 */ /* 0x000fea0003800000 */
.L_x_889:
        /* <DEDUP_REMOVED lines=19> */
[C---:B------:R-:W-:Y:S02]  /*9770*/  FMUL.FTZ R7, R48.reuse, R5 ;  /* 0x0000000530077220 */ /* 0x040fe40000410000 */
[----:B------:R-:W-:Y:S01]  /*9780*/  FFMA.FTZ R6, R41, R45, -R6 ;  /* 0x0000002d29067223 */ /* 0x000fe20000010806 */
        /* <DEDUP_REMOVED lines=21> */
.L_x_892:
[----:B------:R-:W-:Y:S05]  /*98e0*/  BSYNC B0 ;  /* 0x0000000000007941 */ /* 0x000fea0003800000 */
.L_x_891:
        /* <DEDUP_REMOVED lines=42> */
.L_x_894:
[----:B------:R-:W-:Y:S05]  /*9b90*/  BSYNC B0 ;  /* 0x0000000000007941 */ /* 0x000fea0003800000 */
.L_x_893:
[----:B-1----:R-:W-:-:S04]  /*9ba0*/  IADD3 R4, R8, 0x60, RZ ;  /* 0x0000006008047810 */ /* 0x002fc80007ffe0ff */
        /* <DEDUP_REMOVED lines=40> */
.L_x_888:
[----:B------:R-:W-:Y:S05]  /*9e30*/  BSYNC B1 ;  /* 0x0000000000017941 */ /* 0x000fea0003800000 */
.L_x_887:
[----:B-1----:R-:W-:Y:S01]  /*9e40*/  IADD3 R4, R2, 0x20, RZ ;  /* 0x0000002002047810 */ /* 0x002fe20007ffe0ff */
[----:B------:R-:W-:Y:S03]  /*9e50*/  BSSY B1, `(.L_x_895) ;  /* 0x00000ac000017945 */ /* 0x000fe60003800000 */
[----:B------:R-:W-:-:S13]  /*9e60*/  ISETP.GE.AND P0, PT, R4, R35, PT ;  /* 0x000000230400720c */ /* 0x000fda0003f06270 */
        /* <DEDUP_REMOVED lines=16> */
[-C--:B------:R-:W-:Y:S01]  /*9f70*/  FMUL.FTZ R6, R42, R40.reuse ;  /* 0x000000282a067220 */ /* 0x080fe20000410000 */
[----:B------:R-:W-:Y:S01]  /*9f80*/  LOP3.LUT R49, R7, 0xffff0000, RZ, 0xc0, !PT ;  /* 0xffff000007317812 */ /* 0x000fe200078ec0ff */
[C---:B------:R-:W-:Y:S02]  /*9f90*/  FMUL.FTZ R40, R44.reuse, R40 ;  /* 0x000000282c287220 */ /* 0x040fe40000410000 */
[-C--:B------:R-:W-:Y:S02]  /*9fa0*/  FMUL.FTZ R7, R5, R48.reuse ;  /* 0x0000003005077220 */ /* 0x080fe40000410000 */
[-C--:B------:R-:W-:Y:S01]  /*9fb0*/  FFMA.FTZ R6, R44, R41.reuse, -R6 ;  /* 0x000000292c067223 */ /* 0x080fe20000010806 */
[----:B------:R-:W-:Y:S01]  /*9fc0*/  LOP3.LUT R44, R38, 0xffff0000, RZ, 0xc0, !PT ;  /* 0xffff0000262c7812 */ /* 0x000fe200078ec0ff */
[----:B------:R-:W-:Y:S01]  /*9fd0*/  FFMA.FTZ R41, R42, R41, R40 ;  /* 0x000000292a297223 */ /* 0x000fe20000010028 */
[C---:B------:R-:W-:Y:S01]  /*9fe0*/  SHF.L.U32 R42, R36.reuse, 0x10, RZ ;  /* 0x00000010242a7819 */ /* 0x040fe200000006ff */
[C---:B------:R-:W-:Y:S01]  /*9ff0*/  FMUL.FTZ R48, R43.reuse, R48 ;  /* 0x000000302b307220 */ /* 0x040fe20000410000 */
        /* <DEDUP_REMOVED lines=17> */
.L_x_898:
[----:B------:R-:W-:Y:S05]  /*a110*/  BSYNC B0 ;  /* 0x0000000000007941 */ /* 0x000fea0003800000 */
.L_x_897:
        /* <DEDUP_REMOVED lines=42> */
.L_x_900:
[----:B------:R-:W-:Y:S05]  /*a3c0*/  BSYNC B0 ;  /* 0x0000000000007941 */ /* 0x000fea0003800000 */
.L_x_899:
        /* <DEDUP_REMOVED lines=42> */
.L_x_902:
[----:B------:R-:W-:Y:S05]  /*a670*/  BSYNC B0 ;  /* 0x0000000000007941 */ /* 0x000fea0003800000 */
.L_x_901:
        /* <DEDUP_REMOVED lines=41> */
.L_x_896:
[----:B------:R-:W-:Y:S05]  /*a910*/  BSYNC B1 ;  /* 0x0000000000017941 */ /* 0x000fea0003800000 */
.L_x_895:
        /* <DEDUP_REMOVED lines=45> */
.L_x_906:
[----:B------:R-:W-:Y:S05]  /*abf0*/  BSYNC B0 ;  /* 0x0000000000007941 */ /* 0x000fea0003800000 */
.L_x_905:
        /* <DEDUP_REMOVED lines=42> */
.L_x_908:
[----:B------:R-:W-:Y:S05]  /*aea0*/  BSYNC B0 ;  /* 0x0000000000007941 */ /* 0x000fea0003800000 */
.L_x_907:
        /* <DEDUP_REMOVED lines=42> */
.L_x_910:
[----:B------:R-:W-:Y:S05]  /*b150*/  BSYNC B0 ;  /* 0x0000000000007941 */ /* 0x000fea0003800000 */
.L_x_909:
        /* <DEDUP_REMOVED lines=41> */
.L_x_904:
[----:B------:R-:W-:Y:S05]  /*b3f0*/  BSYNC B1 ;  /* 0x0000000000017941 */ /* 0x000fea0003800000 */
.L_x_903:
[----:B-1----:R-:W-:-:S04]  /*b400*/  IADD3 R4, R2, 0x60, RZ ;  /* 0x0000006002047810 */ /* 0x002fc80007ffe0ff */
[----:B------:R-:W-:-:S13]  /*b410*/  ISETP.GE.AND P0, PT, R4, R35, PT ;  /* 0x000000230400720c */ /* 0x000fda0003f06270 */
        /* <DEDUP_REMOVED lines=34> */
[----:B------:R-:W-:-:S02]  /*b640*/  FFMA.FTZ R44, R7, R45, R44 ;  /* 0x0000002d072c7223 */ /* 0x000fc4000001002c */
[----:B------:R-:W-:Y:S01]  /*b650*/  FFMA.FTZ R39, R39, R45, -R4 ;  /* 0x0000002d27277223 */ /* 0x000fe20000010804 */
[----:B------:R-:W-:Y:S01]  /*b660*/  F2FP.BF16.PACK_AB R4, R35, R6 ;  /* 0x000000062304723e */ /* 0x000fe200000010ff */
[-C--:B------:R-:W-:Y:S02]  /*b670*/  FFMA.FTZ R7, R38, R43.reuse, -R37 ;  /* 0x0000002b26077223 */ /* 0x080fe40000010825 */
[----:B------:R-:W-:Y:S01]  /*b680*/  FFMA.FTZ R46, R36, R43, R46 ;  /* 0x0000002b242e7223 */ /* 0x000fe2000001002e */
[----:B------:R-:W-:-:S04]  /*b690*/  F2FP.BF16.PACK_AB R6, R44, R39 ;  /* 0x000000272c06723e */ /* 0x000fc800000010ff */
[----:B------:R-:W-:-:S05]  /*b6a0*/  F2FP.BF16.PACK_AB R7, R46, R7 ;  /* 0x000000072e07723e */ /* 0x000fca00000010ff */
[----:B------:R1:W-:Y:S02]  /*b6b0*/  STS.128 [R23+0x13080], R4 ;  /* 0x0130800417007388 */ /* 0x0003e40000000c00 */
.L_x_913:
[----:B------:R-:W-:Y:S05]  /*b6c0*/  BSYNC B0 ;  /* 0x0000000000007941 */ /* 0x000fea0003800000 */
.L_x_912:
        /* <DEDUP_REMOVED lines=42> */
.L_x_915:
[----:B------:R-:W-:Y:S05]  /*b970*/  BSYNC B0 ;  /* 0x0000000000007941 */ /* 0x000fea0003800000 */
.L_x_914:
        /* <DEDUP_REMOVED lines=42> */
.L_x_917:
[----:B------:R-:W-:Y:S05]  /*bc20*/  BSYNC B0 ;  /* 0x0000000000007941 */ /* 0x000fea0003800000 */
.L_x_916:
        /* <DEDUP_REMOVED lines=42> */
.L_x_884:
        /* <DEDUP_REMOVED lines=28> */
.L_x_919:
[----:B------:R-:W-:Y:S05]  /*c090*/  BSYNC B0 ;  /* 0x0000000000007941 */ /* 0x000fea0003800000 */
.L_x_918:
[----:B-----5:R-:W-:Y:S01]  /*c0a0*/  IMAD.MOV.U32 R53, RZ, RZ, R30 ;  /* 0x000000ffff357224 */ /* 0x020fe200078e001e */
[--C-:B-1----:R-:W-:Y:S01]  /*c0b0*/  SHF.R.U64 R40, R30, 0x10, R31.reuse ;  /* 0x000000101e287819 */ /* 0x102fe2000000121f */
[--C-:B------:R-:W-:Y:S01]  /*c0c0*/  IMAD.MOV.U32 R39, RZ, RZ, R31.reuse ;  /* 0x000000ffff277224 */ /* 0x100fe200078e001f */
[----:B------:R-:W-:Y:S01]  /*c0d0*/  SHF.R.U32.HI R56, RZ, 0x10, R31 ;  /* 0x00000010ff387819 */ /* 0x000fe2000001161f */
[--C-:B------:R-:W-:Y:S01]  /*c0e0*/  IMAD.MOV.U32 R30, RZ, RZ, R35.reuse ;  /* 0x000000ffff1e7224 */ /* 0x100fe200078e0023 */
[----:B------:R-:W-:Y:S01]  /*c0f0*/  SHF.R.U64 R31, R34, 0x10, R35 ;  /* 0x00000010221f7819 */ /* 0x000fe20000001223 */
[----:B------:R-:W-:Y:S01]  /*c100*/  IMAD.MOV.U32 R41, RZ, RZ, R29 ;  /* 0x000000ffff297224 */ /* 0x000fe200078e001d */
[----:B------:R-:W-:Y:S01]  /*c110*/  SHF.R.U32.HI R49, RZ, 0x10, R35 ;  /* 0x00000010ff317819 */ /* 0x000fe20000011623 */
[----:B------:R-:W-:Y:S01]  /*c120*/  IMAD R35, R109, -0x80, R26 ;  /* 0xffffff806d237824 */ /* 0x000fe200078e021a */
[--C-:B------:R-:W-:Y:S01]  /*c130*/  SHF.R.U64 R42, R28, 0x10, R29.reuse ;  /* 0x000000101c2a7819 */ /* 0x100fe2000000121d */
[----:B------:R-:W-:Y:S01]  /*c140*/  IMAD.MOV.U32 R55, RZ, RZ, R32 ;  /* 0x000000ffff377224 */ /* 0x000fe200078e0020 */
[----:B------:R-:W-:Y:S01]  /*c150*/  SHF.R.U32.HI R54, RZ, 0x10, R29 ;  /* 0x00000010ff367819 */ /* 0x000fe2000001161d */
[----:B------:R-:W-:Y:S01]  /*c160*/  IMAD.MOV.U32 R47, RZ, RZ, R6 ;  /* 0x000000ffff2f7224 */ /* 0x000fe200078e0006 */
[----:B------:R-:W-:Y:S01]  /*c170*/  IMNMX R35, R35, 0x80, PT ;  /* 0x0000008023237817 */ /* 0x000fe20003800200 */
[----:B------:R-:W-:Y:S01]  /*c180*/  IMAD.MOV.U32 R51, RZ, RZ, R28 ;  /* 0x000000ffff337224 */ /* 0x000fe200078e001c */
[----:B------:R-:W-:Y:S01]  /*c190*/  SHF.R.U64 R36, R6, 0x10, R7 ;  /* 0x0000001006247819 */ /* 0x000fe20000001207 */
[--C-:B------:R-:W-:Y:S01]  /*c1a0*/  IMAD.MOV.U32 R27, RZ, RZ, R33.reuse ;  /* 0x000000ffff1b7224 */ /* 0x100fe200078e0021 */
[----:B------:R-:W-:Y:S01]  /*c1b0*/  ISETP.GE.AND P0, PT, R2, R35, PT ;  /* 0x000000230200720c */ /* 0x000fe20003f06270 */
[----:B------:R-:W-:Y:S01]  /*c1c0*/  IMAD.MOV.U32 R48, RZ, RZ, R34 ;  /* 0x000000ffff307224 */ /* 0x000fe200078e0022 */
[----:B------:R-:W-:Y:S01]  /*c1d0*/  SHF.R.U64 R32, R32, 0x10, R33 ;  /* 0x0000001020207819 */ /* 0x000fe20000001221 */
[----:B------:R-:W-:Y:S01]  /*c1e0*/  IMAD.MOV.U32 R45, RZ, RZ, R4 ;  /* 0x000000ffff2d7224 */ /* 0x000fe200078e0004 */
[--C-:B------:R-:W-:Y:S01]  /*c1f0*/  SHF.R.U64 R38, R4, 0x10, R5.reuse ;  /* 0x0000001004267819 */ /* 0x100fe20000001205 */
[--C-:B------:R-:W-:Y:S01]  /*c200*/  IMAD.MOV.U32 R37, RZ, RZ, R5.reuse ;  /* 0x000000ffff257224 */ /* 0x100fe200078e0005 */
        /* <DEDUP_REMOVED lines=11> */
[----:B------:R-:W-:-:S04]  /*c2c0*/  DEPBAR.LE SB0, 0x1 ;  /* 0x000080400000791a */ /* 0x000fc80000000000 */
        /* <DEDUP_REMOVED lines=28> */
[----:B------:R-:W-:Y:S02]  /*c490*/  SHF.L.U32 R57, R36, 0x10, RZ ;  /* 0x0000001024397819 */ /* 0x000fe400000006ff */
[----:B------:R-:W-:Y:S01]  /*c4a0*/  SHF.R.S32.HI R4, RZ, 0x1f, R7 ;  /* 0x0000001fff047819 */ /* 0x000fe20000011407 */
[----:B------:R-:W-:Y:S01]  /*c4b0*/  IMAD.SHL.U32 R5, R7, 0x8, RZ ;  /* 0x0000000807057824 */ /* 0x000fe200078e00ff */
[----:B------:R-:W-:-:S02]  /*c4c0*/  LOP3.LUT R67, R41, 0xffff0000, RZ, 0xc0, !PT ;  /* 0xffff000029437812 */ /* 0x000fc400078ec0ff */
        /* <DEDUP_REMOVED lines=20> */
[C---:B------:R-:W-:Y:S01]  /*c610*/  FMUL.FTZ R54, R53.reuse, R56 ;  /* 0x0000003835367220 */ /* 0x040fe20000410000 */
        /* <DEDUP_REMOVED lines=13> */
[----:B------:R-:W-:Y:S02]  /*c6f0*/  FFMA.FTZ R51, R52, R6, -R55 ;  /* 0x0000000634337223 */ /* 0x000fe40000010837 */
[C---:B------:R-:W-:Y:S02]  /*c700*/  FMUL.FTZ R55, R4.reuse, R5 ;  /* 0x0000000504377220 */ /* 0x040fe40000410000 */
[----:B------:R-:W-:Y:S02]  /*c710*/  FMUL.FTZ R6, R4, R53 ;  /* 0x0000003504067220 */ /* 0x000fe40000410000 */
[----:B------:R-:W-:Y:S01]  /*c720*/  FFMA.FTZ R4, R52, R7, R56 ;  /* 0x0000000734047223 */ /* 0x000fe20000010038 */
[----:B------:R-:W-:Y:S01]  /*c730*/  SHF.L.U32 R7, R34, 0x10, RZ ;  /* 0x0000001022077819 */ /* 0x000fe200000006ff */
[----:B------:R-:W-:Y:S01]  /*c740*/  FFMA.FTZ R52, R50, R53, -R55 ;  /* 0x0000003532347223 */ /* 0x000fe20000010837 */
[C---:B------:R-:W-:Y:S01]  /*c750*/  LOP3.LUT R55, R40.reuse, 0xffff0000, RZ, 0xc0, !PT ;  /* 0xffff000028377812 */ /* 0x040fe200078ec0ff */
        /* <DEDUP_REMOVED lines=17> */
[----:B------:R-:W-:Y:S01]  /*c870*/  FFMA.FTZ R48, R9, R5, -R68 ;  /* 0x0000000509307223 */ /* 0x000fe20000010844 */
[----:B------:R-:W-:Y:S01]  /*c880*/  LOP3.LUT R5, R37, 0xffff0000, RZ, 0xc0, !PT ;  /* 0xffff000025057812 */ /* 0x000fe200078ec0ff */
[----:B------:R-:W-:Y:S01]  /*c890*/  FFMA.FTZ R7, R9, R7, R66 ;  /* 0x0000000709077223 */ /* 0x000fe20000010042 */
[----:B------:R-:W-:Y:S01]  /*c8a0*/  F2FP.BF16.PACK_AB R6, R6, R49 ;  /* 0x000000310606723e */ /* 0x000fe200000010ff */
[----:B------:R-:W-:-:S02]  /*c8b0*/  FMUL.FTZ R59, R58, R67 ;  /* 0x000000433a3b7220 */ /* 0x000fc40000410000 */
[----:B------:R-:W-:Y:S02]  /*c8c0*/  FMUL.FTZ R9, R58, R5 ;  /* 0x000000053a097220 */ /* 0x000fe40000410000 */
[C---:B------:R-:W-:Y:S02]  /*c8d0*/  FMUL.FTZ R58, R62.reuse, R55 ;  /* 0x000000373e3a7220 */ /* 0x040fe40000410000 */
        /* <DEDUP_REMOVED lines=13> */
.L_x_923:
[----:B------:R-:W-:Y:S05]  /*c9b0*/  BSYNC B0 ;  /* 0x0000000000007941 */ /* 0x000fea0003800000 */
.L_x_922:
[----:B------:R-:W-:-:S13]  /*c9c0*/  ISETP.GE.AND P0, PT, R221, c[0x0][0x27c], PT ;  /* 0x00009f00dd007a0c */ /* 0x000fda0003f06270 */
[----:B------:R-:W-:Y:S05]  /*c9d0*/  @P0 BRA `(.L_x_921) ;  /* 0x0000061000000947 */ /* 0x000fea0003800000 */
[----:B-1----:R-:W-:Y:S01]  /*c9e0*/  SHF.R.S32.HI R8, RZ, 0x1f, R221 ;  /* 0x0000001fff087819 */ /* 0x002fe200000114dd */
[----:B------:R-:W-:Y:S01]  /*c9f0*/  IMAD.MOV.U32 R7, RZ, RZ, c[0x0][0x27c] ;  /* 0x00009f00ff077624 */ /* 0x000fe200078e00ff */
[----:B------:R-:W-:Y:S01]  /*ca00*/  SHF.L.U32 R58, R33, 0x10, RZ ;  /* 0x00000010213a7819 */ /* 0x000fe200000006ff */
[----:B------:R-:W-:Y:S01]  /*ca10*/  IMAD.U32 R50, R29, 0x10000, RZ ;  /* 0x000100001d327824 */ /* 0x000fe200078e00ff */
[CC--:B------:R-:W-:Y:S02]  /*ca20*/  LEA.HI R5, R8.reuse, R221.reuse, RZ, 0x3 ;  /* 0x000000dd08057211 */ /* 0x0c0fe400078f18ff */
[----:B------:R-:W-:Y:S02]  /*ca30*/  LEA.HI R8, R8, R221, RZ, 0x6 ;  /* 0x000000dd08087211 */ /* 0x000fe400078f30ff */
[--C-:B------:R-:W-:Y:S02]  /*ca40*/  SHF.R.S32.HI R4, RZ, 0x3, R5.reuse ;  /* 0x00000003ff047819 */ /* 0x100fe40000011405 */
[----:B------:R-:W-:Y:S01]  /*ca50*/  LOP3.LUT R5, R46, 0x38, R5, 0xf8, !PT ;  /* 0x000000382e057812 */ /* 0x000fe200078ef805 */
[----:B------:R-:W-:Y:S01]  /*ca60*/  IMAD.SHL.U32 R8, R8, 0x80, RZ ;  /* 0x0000008008087824 */ /* 0x000fe200078e00ff */
[----:B------:R-:W-:-:S02]  /*ca70*/  LEA.HI R7, R7, R4, RZ, 0x1d ;  /* 0x0000000407077211 */ /* 0x000fc400078fe8ff */
[-C--:B------:R-:W-:Y:S02]  /*ca80*/  LOP3.LUT R6, R5, R44.reuse, RZ, 0x3c, !PT ;  /* 0x0000002c05067212 */ /* 0x080fe400078e3cff */
        /* <DEDUP_REMOVED lines=14> */
[----:B------:R-:W1:Y:S04]  /*cb70*/  LDS.128 R8, [R23+0x10080] ;  /* 0x0100800017087984 */ /* 0x000e680000000c00 */
[----:B------:R-:W2:Y:S01]  /*cb80*/  LDS.128 R4, [R43+0x10080] ;  /* 0x010080002b047984 */ /* 0x000ea20000000c00 */
[C---:B-1----:R-:W-:Y:S01]  /*cb90*/  IMAD.U32 R45, R8.reuse, 0x10000, RZ ;  /* 0x00010000082d7824 */ /* 0x042fe200078e00ff */
[----:B------:R-:W-:Y:S01]  /*cba0*/  LOP3.LUT R48, R8, 0xffff0000, RZ, 0xc0, !PT ;  /* 0xffff000008307812 */ /* 0x000fe200078ec0ff */
[C---:B------:R-:W-:Y:S01]  /*cbb0*/  IMAD.U32 R46, R9.reuse, 0x10000, RZ ;  /* 0x00010000092e7824 */ /* 0x040fe200078e00ff */
[----:B------:R-:W-:Y:S01]  /*cbc0*/  LOP3.LUT R8, R9, 0xffff0000, RZ, 0xc0, !PT ;  /* 0xffff000009087812 */ /* 0x000fe200078ec0ff */
[----:B--2---:R-:W-:Y:S01]  /*cbd0*/  IMAD.U32 R51, R4, 0x10000, RZ ;  /* 0x0001000004337824 */ /* 0x004fe200078e00ff */
[C---:B------:R-:W-:Y:S01]  /*cbe0*/  LOP3.LUT R55, R6.reuse, 0xffff0000, RZ, 0xc0, !PT ;  /* 0xffff000006377812 */ /* 0x040fe200078ec0ff */
[----:B------:R-:W-:Y:S01]  /*cbf0*/  IMAD.U32 R49, R6, 0x10000, RZ ;  /* 0x0001000006317824 */ /* 0x000fe200078e00ff */
[C---:B------:R-:W-:Y:S01]  /*cc00*/  SHF.L.U32 R47, R10.reuse, 0x10, RZ ;  /* 0x000000100a2f7819 */ /* 0x040fe200000006ff */
[C---:B------:R-:W-:Y:S01]  /*cc10*/  FMUL.FTZ R52, R51.reuse, R50 ;  /* 0x0000003233347220 */ /* 0x040fe20000410000 */
[----:B------:R-:W-:Y:S01]  /*cc20*/  LOP3.LUT R44, R10, 0xffff0000, RZ, 0xc0, !PT ;  /* 0xffff00000a2c7812 */ /* 0x000fe200078ec0ff */
[-C--:B------:R-:W-:Y:S01]  /*cc30*/  FMUL.FTZ R6, R51, R58.reuse ;  /* 0x0000003a33067220 */ /* 0x080fe20000410000 */
[----:B------:R-:W-:Y:S01]  /*cc40*/  LOP3.LUT R4, R4, 0xffff0000, RZ, 0xc0, !PT ;  /* 0xffff000004047812 */ /* 0x000fe200078ec0ff */
[C---:B------:R-:W-:Y:S01]  /*cc50*/  IMAD.U32 R9, R11.reuse, 0x10000, RZ ;  /* 0x000100000b097824 */ /* 0x040fe200078e00ff */
[----:B------:R-:W-:Y:S01]  /*cc60*/  LOP3.LUT R10, R11, 0xffff0000, RZ, 0xc0, !PT ;  /* 0xffff00000b0a7812 */ /* 0x000fe200078ec0ff */
[----:B------:R-:W-:Y:S01]  /*cc70*/  FFMA.FTZ R52, R45, R58, -R52 ;  /* 0x0000003a2d347223 */ /* 0x000fe20000010834 */
[----:B------:R-:W-:Y:S01]  /*cc80*/  SHF.L.U32 R11, R5, 0x10, RZ ;  /* 0x00000010050b7819 */ /* 0x000fe200000006ff */
[----:B------:R-:W-:Y:S01]  /*cc90*/  FFMA.FTZ R45, R45, R50, R6 ;  /* 0x000000322d2d7223 */ /* 0x000fe20000010006 */
[----:B------:R-:W-:Y:S01]  /*cca0*/  LOP3.LUT R56, R5, 0xffff0000, RZ, 0xc0, !PT ;  /* 0xffff000005387812 */ /* 0x000fe200078ec0ff */
[----:B------:R-:W-:Y:S01]  /*ccb0*/  IMAD.U32 R58, R27, 0x10000, RZ ;  /* 0x000100001b3a7824 */ /* 0x000fe200078e00ff */
[C---:B------:R-:W-:Y:S01]  /*ccc0*/  SHF.L.U32 R5, R7.reuse, 0x10, RZ ;  /* 0x0000001007057819 */ /* 0x040fe200000006ff */
[----:B------:R-:W-:Y:S01]  /*ccd0*/  FMUL.FTZ R51, R4, R53 ;  /* 0x0000003504337220 */ /* 0x000fe20000410000 */
[----:B------:R-:W-:Y:S01]  /*cce0*/  LOP3.LUT R54, R7, 0xffff0000, RZ, 0xc0, !PT ;  /* 0xffff000007367812 */ /* 0x000fe200078ec0ff */
[----:B------:R-:W-:Y:S01]  /*ccf0*/  FMUL.FTZ R57, R49, R58 ;  /* 0x0000003a31397220 */ /* 0x000fe20000410000 */
[----:B------:R-:W-:-:S02]  /*cd00*/  LOP3.LUT R7, R33, 0xffff0000, RZ, 0xc0, !PT ;  /* 0xffff000021077812 */ /* 0x000fc400078ec0ff */
[----:B------:R-:W-:Y:S02]  /*cd10*/  SHF.L.U32 R50, R31, 0x10, RZ ;  /* 0x000000101f327819 */ /* 0x000fe400000006ff */
[----:B------:R-:W-:Y:S01]  /*cd20*/  LOP3.LUT R6, R27, 0xffff0000, RZ, 0xc0, !PT ;  /* 0xffff00001b067812 */ /* 0x000fe200078ec0ff */
[-C--:B------:R-:W-:Y:S02]  /*cd30*/  FMUL.FTZ R4, R4, R7.reuse ;  /* 0x0000000704047220 */ /* 0x080fe40000410000 */
[----:B------:R-:W-:Y:S02]  /*cd40*/  FFMA.FTZ R51, R48, R7, -R51 ;  /* 0x0000000730337223 */ /* 0x000fe40000010833 */
[-C--:B------:R-:W-:Y:S01]  /*cd50*/  FMUL.FTZ R7, R49, R50.reuse ;  /* 0x0000003231077220 */ /* 0x080fe20000410000 */
[----:B------:R-:W-:Y:S01]  /*cd60*/  LOP3.LUT R49, R31, 0xffff0000, RZ, 0xc0, !PT ;  /* 0xffff00001f317812 */ /* 0x000fe200078ec0ff */
[----:B------:R-:W-:Y:S01]  /*cd70*/  FFMA.FTZ R50, R47, R50, -R57 ;  /* 0x000000322f327223 */ /* 0x000fe20000010839 */
[----:B------:R-:W-:Y:S01]  /*cd80*/  LOP3.LUT R57, R32, 0xffff0000, RZ, 0xc0, !PT ;  /* 0xffff000020397812 */ /* 0x000fe200078ec0ff */
[----:B------:R-:W-:-:S02]  /*cd90*/  FFMA.FTZ R4, R48, R53, R4 ;  /* 0x0000003530047223 */ /* 0x000fc40000010004 */
[----:B------:R-:W-:Y:S01]  /*cda0*/  FFMA.FTZ R47, R47, R58, R7 ;  /* 0x0000003a2f2f7223 */ /* 0x000fe20000010007 */
[----:B------:R-:W-:Y:S01]  /*cdb0*/  SHF.L.U32 R7, R28, 0x10, RZ ;  /* 0x000000101c077819 */ /* 0x000fe200000006ff */
[C---:B------:R-:W-:Y:S01]  /*cdc0*/  FMUL.FTZ R53, R55.reuse, R6 ;  /* 0x0000000637357220 */ /* 0x040fe20000410000 */
[----:B------:R-:W-:Y:S01]  /*cdd0*/  F2FP.BF16.PACK_AB R4, R4, R45 ;  /* 0x0000002d0404723e */ /* 0x000fe200000010ff */
[----:B------:R-:W-:Y:S02]  /*cde0*/  IMAD.U32 R48, R32, 0x10000, RZ ;  /* 0x0001000020307824 */ /* 0x000fe400078e00ff */
[-C--:B------:R-:W-:Y:S02]  /*cdf0*/  FMUL.FTZ R55, R55, R49.reuse ;  /* 0x0000003137377220 */ /* 0x080fe40000410000 */
[----:B------:R-:W-:Y:S02]  /*ce00*/  FFMA.FTZ R49, R44, R49, -R53 ;  /* 0x000000312c317223 */ /* 0x000fe40000010835 */
[----:B------:R-:W-:-:S02]  /*ce10*/  FMUL.FTZ R53, R11, R7 ;  /* 0x000000070b357220 */ /* 0x000fc40000410000 */
[-C--:B------:R-:W-:Y:S02]  /*ce20*/  FMUL.FTZ R11, R11, R48.reuse ;  /* 0x000000300b0b7220 */ /* 0x080fe40000410000 */
[----:B------:R-:W-:Y:S02]  /*ce30*/  IMAD.U32 R58, R26, 0x10000, RZ ;  /* 0x000100001a3a7824 */ /* 0x000fe400078e00ff */
        /* <DEDUP_REMOVED lines=27> */
.L_x_921:
[----:B------:R-:W-:Y:S05]  /*cff0*/  BSYNC B1 ;  /* 0x0000000000017941 */ /* 0x000fea0003800000 */
.L_x_920:
[----:B------:R-:W-:Y:S01]  /*d000*/  IADD3 R44, R2, 0x20, RZ ;  /* 0x00000020022c7810 */ /* 0x000fe20007ffe0ff */
[----:B------:R-:W-:Y:S03]  /*d010*/  BSSY B1, `(.L_x_924) ;  /* 0x00000d2000017945 */ /* 0x000fe60003800000 */
[----:B------:R-:W-:-:S13]  /*d020*/  ISETP.GE.AND P0, PT, R44, R35, PT ;  /* 0x000000232c00720c */ /* 0x000fda0003f06270 */
[----:B------:R-:W-:Y:S05]  /*d030*/  @P0 BRA `(.L_x_925) ;  /* 0x00000cf000000947 */ /* 0x000fea0003800000 */
[----:B------:R-:W-:Y:S01]  /*d040*/  ISETP.GE.AND P0, PT, R3, c[0x0][0x27c], PT ;  /* 0x00009f0003007a0c */ /* 0x000fe20003f06270 */
[----:B------:R-:W-:-:S12]  /*d050*/  BSSY B0, `(.L_x_926) ;  /* 0x0000063000007945 */ /* 0x000fd80003800000 */
[----:B------:R-:W-:Y:S05]  /*d060*/  @P0 BRA `(.L_x_927) ;  /* 0x0000061000000947 */ /* 0x000fea0003800000 */
[----:B-1----:R-:W-:Y:S01]  /*d070*/  IMAD.MOV.U32 R8, RZ, RZ, c[0x0][0x27c] ;  /* 0x00009f00ff087624 */ /* 0x002fe200078e00ff */
[----:B------:R-:W-:Y:S01]  /*d080*/  SHF.R.S32.HI R5, RZ, 0x1f, R44 ;  /* 0x0000001fff057819 */ /* 0x000fe2000001142c */
[----:B------:R-:W-:Y:S01]  /*d090*/  IMAD.SHL.U32 R9, R44, 0x40, RZ ;  /* 0x000000402c097824 */ /* 0x000fe200078e00ff */
[----:B------:R-:W-:Y:S01]  /*d0a0*/  LOP3.LUT R66, R40, 0xffff0000, RZ, 0xc0, !PT ;  /* 0xffff000028427812 */ /* 0x000fe200078ec0ff */
        /* <DEDUP_REMOVED lines=10> */
[----:B------:R-:W-:Y:S01]  /*d150*/  SHF.R.U32.HI R7, RZ, 0x3, R9 ;  /* 0x00000003ff077819 */ /* 0x000fe20000011609 */
[----:B------:R-:W-:Y:S01]  /*d160*/  IMAD.SHL.U32 R5, R5, 0x400, RZ ;  /* 0x0000040005057824 */ /* 0x000fe200078e00ff */
[----:B------:R-:W-:Y:S02]  /*d170*/  LOP3.LUT R6, R9, 0x38, R6, 0xf8, !PT ;  /* 0x0000003809067812 */ /* 0x000fe400078ef806 */
[----:B------:R-:W-:Y:S02]  /*d180*/  LOP3.LUT R4, R4, 0xfffffe00, RZ, 0xc0, !PT ;  /* 0xfffffe0004047812 */ /* 0x000fe400078ec0ff */
[----:B------:R-:W-:-:S02]  /*d190*/  LOP3.LUT R23, R6, R7, RZ, 0x3c, !PT ;  /* 0x0000000706177212 */ /* 0x000fc400078e3cff */
[----:B------:R-:W-:Y:S02]  /*d1a0*/  LOP3.LUT R5, R5, 0x7fffe000, RZ, 0xc0, !PT ;  /* 0x7fffe00005057812 */ /* 0x000fe400078ec0ff */
[----:B------:R-:W-:Y:S02]  /*d1b0*/  LOP3.LUT R10, R9, 0x38, R3, 0xf8, !PT ;  /* 0x00000038090a7812 */ /* 0x000fe400078ef803 */
[----:B------:R-:W-:Y:S02]  /*d1c0*/  IADD3 R23, R23, R5, R4 ;  /* 0x0000000517177210 */ /* 0x000fe40007ffe004 */
[----:B------:R-:W-:-:S03]  /*d1d0*/  LOP3.LUT R10, R4, R10, R7, 0xf6, !PT ;  /* 0x0000000a040a7212 */ /* 0x000fc600078ef607 */
[----:B------:R-:W-:Y:S01]  /*d1e0*/  IMAD.SHL.U32 R23, R23, 0x2, RZ ;  /* 0x0000000217177824 */ /* 0x000fe200078e00ff */
[----:B------:R-:W-:-:S04]  /*d1f0*/  SHF.L.U32 R43, R10, 0x1, RZ ;  /* 0x000000010a2b7819 */ /* 0x000fc800000006ff */
[----:B------:R-:W1:Y:S04]  /*d200*/  LDS.128 R4, [R23+0x10080] ;  /* 0x0100800017047984 */ /* 0x000e680000000c00 */
[----:B------:R-:W2:Y:S01]  /*d210*/  LDS.128 R8, [R43+0x10080] ;  /* 0x010080002b087984 */ /* 0x000ea20000000c00 */
[----:B-1----:R-:W-:Y:S02]  /*d220*/  SHF.L.U32 R53, R6, 0x10, RZ ;  /* 0x0000001006357819 */ /* 0x002fe400000006ff */
[----:B------:R-:W-:Y:S01]  /*d230*/  LOP3.LUT R50, R4, 0xffff0000, RZ, 0xc0, !PT ;  /* 0xffff000004327812 */ /* 0x000fe200078ec0ff */
[C---:B--2---:R-:W-:Y:S01]  /*d240*/  IMAD.U32 R45, R8.reuse, 0x10000, RZ ;  /* 0x00010000082d7824 */ /* 0x044fe200078e00ff */
[----:B------:R-:W-:Y:S01]  /*d250*/  LOP3.LUT R46, R8, 0xffff0000, RZ, 0xc0, !PT ;  /* 0xffff0000082e7812 */ /* 0x000fe200078ec0ff */
[----:B------:R-:W-:Y:S01]  /*d260*/  IMAD.U32 R49, R10, 0x10000, RZ ;  /* 0x000100000a317824 */ /* 0x000fe200078e00ff */
[C---:B------:R-:W-:Y:S01]  /*d270*/  SHF.L.U32 R48, R9.reuse, 0x10, RZ ;  /* 0x0000001009307819 */ /* 0x040fe200000006ff */
[----:B------:R-:W-:Y:S01]  /*d280*/  FMUL.FTZ R55, R52, R53 ;  /* 0x0000003534377220 */ /* 0x000fe20000410000 */
[----:B------:R-:W-:-:S02]  /*d290*/  LOP3.LUT R8, R9, 0xffff0000, RZ, 0xc0, !PT ;  /* 0xffff000009087812 */ /* 0x000fc400078ec0ff */
[----:B------:R-:W-:Y:S02]  /*d2a0*/  LOP3.LUT R47, R10, 0xffff0000, RZ, 0xc0, !PT ;  /* 0xffff00000a2f7812 */ /* 0x000fe400078ec0ff */
[C---:B------:R-:W-:Y:S02]  /*d2b0*/  SHF.L.U32 R9, R11.reuse, 0x10, RZ ;  /* 0x000000100b097819 */ /* 0x040fe400000006ff */
[----:B------:R-:W-:Y:S01]  /*d2c0*/  LOP3.LUT R10, R11, 0xffff0000, RZ, 0xc0, !PT ;  /* 0xffff00000b0a7812 */ /* 0x000fe200078ec0ff */
[----:B------:R-:W-:Y:S01]  /*d2d0*/  IMAD.U32 R11, R4, 0x10000, RZ ;  /* 0x00010000040b7824 */ /* 0x000fe200078e00ff */
[C---:B------:R-:W-:Y:S02]  /*d2e0*/  SHF.L.U32 R4, R5.reuse, 0x10, RZ ;  /* 0x0000001005047819 */ /* 0x040fe400000006ff */
[----:B------:R-:W-:Y:S02]  /*d2f0*/  LOP3.LUT R58, R5, 0xffff0000, RZ, 0xc0, !PT ;  /* 0xffff0000053a7812 */ /* 0x000fe400078ec0ff */
[----:B------:R-:W-:-:S02]  /*d300*/  SHF.L.U32 R5, R7, 0x10, RZ ;  /* 0x0000001007057819 */ /* 0x000fc400000006ff */
[----:B------:R-:W-:Y:S01]  /*d310*/  LOP3.LUT R62, R7, 0xffff0000, RZ, 0xc0, !PT ;  /* 0xffff0000073e7812 */ /* 0x000fe200078ec0ff */
[----:B------:R-:W-:Y:S01]  /*d320*/  FMUL.FTZ R7, R54, R53 ;  /* 0x0000003536077220 */ /* 0x000fe20000410000 */
[----:B------:R-:W-:Y:S01]  /*d330*/  LOP3.LUT R51, R6, 0xffff0000, RZ, 0xc0, !PT ;  /* 0xffff000006337812 */ /* 0x000fe200078ec0ff */
[-C--:B------:R-:W-:Y:S01]  /*d340*/  FFMA.FTZ R54, R54, R49.reuse, -R55 ;  /* 0x0000003136367223 */ /* 0x080fe20000010837 */
[----:B------:R-:W-:Y:S01]  /*d350*/  LOP3.LUT R6, R36, 0xffff0000, RZ, 0xc0, !PT ;  /* 0xffff000024067812 */ /* 0x000fe200078ec0ff */
[----:B------:R-:W-:Y:S01]  /*d360*/  FFMA.FTZ R49, R52, R49, R7 ;  /* 0x0000003134317223 */ /* 0x000fe20000010007 */
[----:B------:R-:W-:Y:S01]  /*d370*/  SHF.L.U32 R52, R42, 0x10, RZ ;  /* 0x000000102a347819 */ /* 0x000fe200000006ff */
[----:B------:R-:W-:Y:S01]  /*d380*/  FMUL.FTZ R7, R56, R11 ;  /* 0x0000000b38077220 */ /* 0x000fe20000410000 */
[----:B------:R-:W-:Y:S01]  /*d390*/  LOP3.LUT R55, R38, 0xffff0000, RZ, 0xc0, !PT ;  /* 0xffff000026377812 */ /* 0x000fe200078ec0ff */
[-C--:B------:R-:W-:Y:S02]  /*d3a0*/  FMUL.FTZ R53, R6, R51.reuse ;  /* 0x0000003306357220 */ /* 0x080fe40000410000 */
[----:B------:R-:W-:-:S02]  /*d3b0*/  FMUL.FTZ R51, R66, R51 ;  /* 0x0000003342337220 */ /* 0x000fc40000410000 */
[----:B------:R-:W-:Y:S02]  /*d3c0*/  FMUL.FTZ R11, R52, R11 ;  /* 0x0000000b340b7220 */ /* 0x000fe40000410000 */
[-C--:B------:R-:W-:Y:S01]  /*d3d0*/  FFMA.FTZ R53, R66, R47.reuse, -R53 ;  /* 0x0000002f42357223 */ /* 0x080fe20000010835 */
[----:B------:R-:W-:Y:S01]  /*d3e0*/  SHF.L.U32 R66, R39, 0x10, RZ ;  /* 0x0000001027427819 */ /* 0x000fe200000006ff */
        /* <DEDUP_REMOVED lines=21> */
[C---:B------:R-:W-:Y:S01]  /*d540*/  FMUL.FTZ R7, R66.reuse, R5 ;  /* 0x0000000542077220 */ /* 0x040fe20000410000 */
        /* <DEDUP_REMOVED lines=19> */
.L_x_927:
[----:B------:R-:W-:Y:S05]  /*d680*/  BSYNC B0 ;  /* 0x0000000000007941 */ /* 0x000fea0003800000 */
.L_x_926:
        /* <DEDUP_REMOVED lines=30> */
[----:B------:R-:W-:-:S03]  /*d870*/  SHF.L.U32 R23, R23, 0x1, RZ ;  /* 0x0000000117177819 */ /* 0x000fc600000006ff */
[----:B------:R-:W-:Y:S02]  /*d880*/  IMAD.SHL.U32 R43, R8, 0x2, RZ ;  /* 0x00000002082b7824 */ /* 0x000fe400078e00ff */
[----:B------:R-:W1:Y:S04]  /*d890*/  LDS.128 R4, [R23+0x10080] ;  /* 0x0100800017047984 */ /* 0x000e680000000c00 */
[----:B------:R-:W2:Y:S01]  /*d8a0*/  LDS.128 R8, [R43+0x10080] ;  /* 0x010080002b087984 */ /* 0x000ea20000000c00 */
[C---:B-1----:R-:W-:Y:S01]  /*d8b0*/  IMAD.U32 R56, R4.reuse, 0x10000, RZ ;  /* 0x0001000004387824 */ /* 0x042fe200078e00ff */
[----:B------:R-:W-:Y:S01]  /*d8c0*/  LOP3.LUT R49, R4, 0xffff0000, RZ, 0xc0, !PT ;  /* 0xffff000004317812 */ /* 0x000fe200078ec0ff */
[----:B------:R-:W-:Y:S01]  /*d8d0*/  IMAD.U32 R45, R7, 0x10000, RZ ;  /* 0x00010000072d7824 */ /* 0x000fe200078e00ff */
[C---:B------:R-:W-:Y:S01]  /*d8e0*/  SHF.L.U32 R4, R5.reuse, 0x10, RZ ;  /* 0x0000001005047819 */ /* 0x040fe200000006ff */
[----:B--2---:R-:W-:Y:S01]  /*d8f0*/  IMAD.U32 R46, R8, 0x10000, RZ ;  /* 0x00010000082e7824 */ /* 0x004fe200078e00ff */
[----:B------:R-:W-:Y:S01]  /*d900*/  LOP3.LUT R47, R5, 0xffff0000, RZ, 0xc0, !PT ;  /* 0xffff0000052f7812 */ /* 0x000fe200078ec0ff */
[----:B------:R-:W-:Y:S01]  /*d910*/  FMUL.FTZ R51, R55, R56 ;  /* 0x0000003837337220 */ /* 0x000fe20000410000 */
[----:B------:R-:W-:-:S02]  /*d920*/  LOP3.LUT R5, R29, 0xffff0000, RZ, 0xc0, !PT ;  /* 0xffff00001d057812 */ /* 0x000fc400078ec0ff */
[C---:B------:R-:W-:Y:S02]  /*d930*/  SHF.L.U32 R52, R6.reuse, 0x10, RZ ;  /* 0x0000001006347819 */ /* 0x040fe400000006ff */
[----:B------:R-:W-:Y:S01]  /*d940*/  LOP3.LUT R54, R6, 0xffff0000, RZ, 0xc0, !PT ;  /* 0xffff000006367812 */ /* 0x000fe200078ec0ff */
[----:B------:R-:W-:Y:S01]  /*d950*/  FMUL.FTZ R6, R57, R56 ;  /* 0x0000003839067220 */ /* 0x000fe20000410000 */
[----:B------:R-:W-:Y:S01]  /*d960*/  LOP3.LUT R56, R33, 0xffff0000, RZ, 0xc0, !PT ;  /* 0xffff000021387812 */ /* 0x000fe200078ec0ff */
[-C--:B------:R-:W-:Y:S01]  /*d970*/  FFMA.FTZ R57, R57, R46.reuse, -R51 ;  /* 0x0000002e39397223 */ /* 0x080fe20000010833 */
[----:B------:R-:W-:Y:S01]  /*d980*/  LOP3.LUT R48, R8, 0xffff0000, RZ, 0xc0, !PT ;  /* 0xffff000008307812 */ /* 0x000fe200078ec0ff */
[-C--:B------:R-:W-:Y:S01]  /*d990*/  FMUL.FTZ R53, R5, R49.reuse ;  /* 0x0000003105357220 */ /* 0x080fe20000410000 */
[----:B------:R-:W-:Y:S01]  /*d9a0*/  LOP3.LUT R58, R7, 0xffff0000, RZ, 0xc0, !PT ;  /* 0xffff0000073a7812 */ /* 0x000fe200078ec0ff */
[----:B------:R-:W-:Y:S01]  /*d9b0*/  IMAD.U32 R51, R27, 0x10000, RZ ;  /* 0x000100001b337824 */ /* 0x000fe200078e00ff */
[----:B------:R-:W-:Y:S01]  /*d9c0*/  SHF.L.U32 R7, R31, 0x10, RZ ;  /* 0x000000101f077819 */ /* 0x000fe200000006ff */
[----:B------:R-:W-:Y:S01]  /*d9d0*/  FFMA.FTZ R46, R55, R46, R6 ;  /* 0x0000002e372e7223 */ /* 0x000fe20000010006 */
[----:B------:R-:W-:Y:S01]  /*d9e0*/  SHF.L.U32 R50, R10, 0x10, RZ ;  /* 0x000000100a327819 */ /* 0x000fe200000006ff */
[C---:B------:R-:W-:Y:S01]  /*d9f0*/  FMUL.FTZ R55, R56.reuse, R49 ;  /* 0x0000003138377220 */ /* 0x040fe20000410000 */
[----:B------:R-:W-:Y:S01]  /*da00*/  LOP3.LUT R49, R27, 0xffff0000, RZ, 0xc0, !PT ;  /* 0xffff00001b317812 */ /* 0x000fe200078ec0ff */
[----:B------:R-:W-:Y:S01]  /*da10*/  FFMA.FTZ R56, R56, R48, -R53 ;  /* 0x0000003038387223 */ /* 0x000fe20000010835 */
[----:B------:R-:W-:Y:S01]  /*da20*/  LOP3.LUT R10, R10, 0xffff0000, RZ, 0xc0, !PT ;  /* 0xffff00000a0a7812 */ /* 0x000fe200078ec0ff */
[-C--:B------:R-:W-:Y:S01]  /*da30*/  FMUL.FTZ R53, R51, R52.reuse ;  /* 0x0000003433357220 */ /* 0x080fe20000410000 */
[----:B------:R-:W-:Y:S01]  /*da40*/  LOP3.LUT R44, R9, 0xffff0000, RZ, 0xc0, !PT ;  /* 0xffff0000092c7812 */ /* 0x000fe200078ec0ff */
[----:B------:R-:W-:-:S02]  /*da50*/  FMUL.FTZ R6, R7, R52 ;  /* 0x0000003407067220 */ /* 0x000fc40000410000 */
[----:B------:R-:W-:Y:S02]  /*da60*/  FFMA.FTZ R5, R5, R48, R55 ;  /* 0x0000003005057223 */ /* 0x000fe40000010037 */
[-C--:B------:R-:W-:Y:S01]  /*da70*/  FFMA.FTZ R48, R7, R50.reuse, -R53 ;  /* 0x0000003207307223 */ /* 0x080fe20000010835 */
[----:B------:R-:W-:Y:S01]  /*da80*/  LOP3.LUT R7, R31, 0xffff0000, RZ, 0xc0, !PT ;  /* 0xffff00001f077812 */ /* 0x000fe200078ec0ff */
[----:B------:R-:W-:Y:S02]  /*da90*/  FFMA.FTZ R6, R51, R50, R6 ;  /* 0x0000003233067223 */ /* 0x000fe40000010006 */
[-C--:B------:R-:W-:Y:S02]  /*daa0*/  FMUL.FTZ R50, R49, R54.reuse ;  /* 0x0000003631327220 */ /* 0x080fe40000410000 */
[----:B------:R-:W-:Y:S02]  /*dab0*/  IMAD.U32 R51, R28, 0x10000, RZ ;  /* 0x000100001c337824 */ /* 0x000fe400078e00ff */
[----:B------:R-:W-:-:S02]  /*dac0*/  FMUL.FTZ R54, R7, R54 ;  /* 0x0000003607367220 */ /* 0x000fc40000410000 */
[----:B------:R-:W-:Y:S02]  /*dad0*/  IMAD.U32 R53, R32, 0x10000, RZ ;  /* 0x0001000020357824 */ /* 0x000fe400078e00ff */
[----:B------:R-:W-:Y:S01]  /*dae0*/  FFMA.FTZ R7, R7, R10, -R50 ;  /* 0x0000000a07077223 */ /* 0x000fe20000010832 */
[----:B------:R-:W-:Y:S01]  /*daf0*/  SHF.L.U32 R50, R26, 0x10, RZ ;  /* 0x000000101a327819 */ /* 0x000fe200000006ff */
[-C--:B------:R-:W-:Y:S02]  /*db00*/  FMUL.FTZ R55, R51, R4.reuse ;  /* 0x0000000433377220 */ /* 0x080fe40000410000 */
[----:B------:R-:W-:Y:S02]  /*db10*/  IMAD.U32 R8, R9, 0x10000, RZ ;  /* 0x0001000009087824 */ /* 0x000fe400078e00ff */
[----:B------:R-:W-:Y:S02]  /*db20*/  FMUL.FTZ R4, R53, R4 ;  /* 0x0000000435047220 */ /* 0x000fe40000410000 */
[----:B------:R-:W-:-:S02]  /*db30*/  IMAD.U32 R52, R30, 0x10000, RZ ;  /* 0x000100001e347824 */ /* 0x000fc400078e00ff */
[----:B------:R-:W-:Y:S02]  /*db40*/  FFMA.FTZ R49, R49, R10, R54 ;  /* 0x0000000a31317223 */ /* 0x000fe40000010036 */
[C---:B------:R-:W-:Y:S01]  /*db50*/  IMAD.U32 R9, R11.reuse, 0x10000, RZ ;  /* 0x000100000b097824 */ /* 0x040fe200078e00ff */
[----:B------:R-:W-:Y:S01]  /*db60*/  LOP3.LUT R11, R11, 0xffff0000, RZ, 0xc0, !PT ;  /* 0xffff00000b0b7812 */ /* 0x000fe200078ec0ff */
[-C--:B------:R-:W-:Y:S01]  /*db70*/  FMUL.FTZ R10, R50, R45.reuse ;  /* 0x0000002d320a7220 */ /* 0x080fe20000410000 */
[----:B------:R-:W-:Y:S01]  /*db80*/  F2FP.BF16.PACK_AB R6, R49, R6 ;  /* 0x000000063106723e */ /* 0x000fe200000010ff */
[-C--:B------:R-:W-:Y:S01]  /*db90*/  FFMA.FTZ R55, R53, R8.reuse, -R55 ;  /* 0x0000000835377223 */ /* 0x080fe20000010837 */
[----:B------:R-:W-:Y:S01]  /*dba0*/  LOP3.LUT R53, R32, 0xffff0000, RZ, 0xc0, !PT ;  /* 0xffff000020357812 */ /* 0x000fe200078ec0ff */
[----:B------:R-:W-:Y:S01]  /*dbb0*/  FFMA.FTZ R51, R51, R8, R4 ;  /* 0x0000000833337223 */ /* 0x000fe20000010004 */
[----:B------:R-:W-:Y:S01]  /*dbc0*/  LOP3.LUT R8, R28, 0xffff0000, RZ, 0xc0, !PT ;  /* 0xffff00001c087812 */ /* 0x000fe200078ec0ff */
[----:B------:R-:W-:Y:S01]  /*dbd0*/  FMUL.FTZ R45, R52, R45 ;  /* 0x0000002d342d7220 */ /* 0x000fe20000410000 */
[----:B------:R-:W-:Y:S01]  /*dbe0*/  LOP3.LUT R4, R26, 0xffff0000, RZ, 0xc0, !PT ;  /* 0xffff00001a047812 */ /* 0x000fe200078ec0ff */
[-C--:B------:R-:W-:Y:S01]  /*dbf0*/  FFMA.FTZ R52, R52, R9.reuse, -R10 ;  /* 0x0000000934347223 */ /* 0x080fe2000001080a */
[----:B------:R-:W-:Y:S01]  /*dc00*/  LOP3.LUT R10, R30, 0xffff0000, RZ, 0xc0, !PT ;  /* 0xffff00001e0a7812 */ /* 0x000fe200078ec0ff */
[----:B------:R-:W-:-:S02]  /*dc10*/  FFMA.FTZ R50, R50, R9, R45 ;  /* 0x0000000932327223 */ /* 0x000fc4000001002d */
[-C--:B------:R-:W-:Y:S02]  /*dc20*/  FMUL.FTZ R54, R8, R47.reuse ;  /* 0x0000002f08367220 */ /* 0x080fe40000410000 */
[C---:B------:R-:W-:Y:S02]  /*dc30*/  FMUL.FTZ R47, R53.reuse, R47 ;  /* 0x0000002f352f7220 */ /* 0x040fe40000410000 */
        /* <DEDUP_REMOVED lines=15> */
.L_x_925:
[----:B------:R-:W-:Y:S05]  /*dd30*/  BSYNC B1 ;  /* 0x0000000000017941 */ /* 0x000fea0003800000 */
.L_x_924:
        /* <DEDUP_REMOVED lines=104> */
.L_x_931:
[----:B------:R-:W-:Y:S05]  /*e3c0*/  BSYNC B0 ;  /* 0x0000000000007941 */ /* 0x000fea0003800000 */
.L_x_930:
        /* <DEDUP_REMOVED lines=106> */
.L_x_929:
[----:B------:R-:W-:Y:S05]  /*ea70*/  BSYNC B1 ;  /* 0x0000000000017941 */ /* 0x000fea0003800000 */
.L_x_928:
[----:B------:R-:W-:-:S04]  /*ea80*/  IADD3 R44, R2, 0x60, RZ ;  /* 0x00000060022c7810 */ /* 0x000fc80007ffe0ff */
[----:B------:R-:W-:-:S13]  /*ea90*/  ISETP.GE.AND P0, PT, R44, R35, PT ;  /* 0x000000232c00720c */ /* 0x000fda0003f06270 */
[----:B------:R-:W-:Y:S05]  /*eaa0*/  @P0 BRA `(.L_x_911) ;  /* 0x00000cf000000947 */ /* 0x000fea0003800000 */
[----:B------:R-:W-:Y:S01]  /*eab0*/  ISETP.GE.AND P0, PT, R3, c[0x0][0x27c], PT ;  /* 0x00009f0003007a0c */ /* 0x000fe20003f06270 */
[----:B------:R-:W-:-:S12]  /*eac0*/  BSSY B0, `(.L_x_932) ;  /* 0x0000063000007945 */ /* 0x000fd80003800000 */
[----:B------:R-:W-:Y:S05]  /*ead0*/  @P0 BRA `(.L_x_933) ;  /* 0x0000061000000947 */ /* 0x000fea0003800000 */
[----:B-1----:R-:W-:Y:S01]  /*eae0*/  IMAD.MOV.U32 R8, RZ, RZ, c[0x0][0x27c] ;  /* 0x00009f00ff087624 */ /* 0x002fe200078e00ff */
        /* <DEDUP_REMOVED lines=9> */
[----:B------:R-:W-:Y:S01]  /*eb80*/  SHF.R.U32.HI R7, RZ, 0x3, R10 ;  /* 0x00000003ff077819 */ /* 0x000fe2000001160a */
[----:B------:R-:W-:Y:S01]  /*eb90*/  IMAD.SHL.U32 R5, R5, 0x400, RZ ;  /* 0x0000040005057824 */ /* 0x000fe200078e00ff */
[C---:B------:R-:W-:Y:S02]  /*eba0*/  LOP3.LUT R6, R10.reuse, 0x38, R6, 0xf8, !PT ;  /* 0x000000380a067812 */ /* 0x040fe400078ef806 */
[----:B------:R-:W-:Y:S02]  /*ebb0*/  LOP3.LUT R9, R10, 0x38, R3, 0xf8, !PT ;  /* 0x000000380a097812 */ /* 0x000fe400078ef803 */
[----:B------:R-:W-:Y:S02]  /*ebc0*/  LOP3.LUT R4, R4, 0xfffffe00, RZ, 0xc0, !PT ;  /* 0xfffffe0004047812 */ /* 0x000fe400078ec0ff */
[----:B------:R-:W-:Y:S02]  /*ebd0*/  LOP3.LUT R23, R6, R7, RZ, 0x3c, !PT ;  /* 0x0000000706177212 */ /* 0x000fe400078e3cff */
[----:B------:R-:W-:-:S02]  /*ebe0*/  LOP3.LUT R5, R5, 0x7fffe000, RZ, 0xc0, !PT ;  /* 0x7fffe00005057812 */ /* 0x000fc400078ec0ff */
[----:B------:R-:W-:Y:S02]  /*ebf0*/  LOP3.LUT R9, R4, R9, R7, 0xf6, !PT ;  /* 0x0000000904097212 */ /* 0x000fe400078ef607 */
        /* <DEDUP_REMOVED lines=10> */
[----:B------:R-:W-:-:S02]  /*eca0*/  LOP3.LUT R47, R9, 0xffff0000, RZ, 0xc0, !PT ;  /* 0xffff0000092f7812 */ /* 0x000fc400078ec0ff */
[C---:B------:R-:W-:Y:S02]  /*ecb0*/  SHF.L.U32 R9, R11.reuse, 0x10, RZ ;  /* 0x000000100b097819 */ /* 0x040fe400000006ff */
[----:B------:R-:W-:Y:S01]  /*ecc0*/  LOP3.LUT R51, R11, 0xffff0000, RZ, 0xc0, !PT ;  /* 0xffff00000b337812 */ /* 0x000fe200078ec0ff */
[----:B------:R-:W-:Y:S01]  /*ecd0*/  IMAD.U32 R11, R36, 0x10000, RZ ;  /* 0x00010000240b7824 */ /* 0x000fe200078e00ff */
[----:B------:R-:W-:Y:S02]  /*ece0*/  SHF.L.U32 R48, R6, 0x10, RZ ;  /* 0x0000001006307819 */ /* 0x000fe400000006ff */
[----:B------:R-:W-:Y:S02]  /*ecf0*/  LOP3.LUT R49, R4, 0xffff0000, RZ, 0xc0, !PT ;  /* 0xffff000004317812 */ /* 0x000fe400078ec0ff */
[C---:B------:R-:W-:Y:S02]  /*ed00*/  SHF.L.U32 R4, R5.reuse, 0x10, RZ ;  /* 0x0000001005047819 */ /* 0x040fe400000006ff */
[----:B------:R-:W-:Y:S01]  /*ed10*/  LOP3.LUT R54, R5, 0xffff0000, RZ, 0xc0, !PT ;  /* 0xffff000005367812 */ /* 0x000fe200078ec0ff */
        /* <DEDUP_REMOVED lines=8> */
[-C--:B------:R-:W-:Y:S01]  /*eda0*/  FMUL.FTZ R55, R36, R53.reuse ;  /* 0x0000003524377220 */ /* 0x080fe20000410000 */
[----:B------:R-:W-:Y:S01]  /*edb0*/  SHF.L.U32 R52, R7, 0x10, RZ ;  /* 0x0000001007347819 */ /* 0x000fe200000006ff */
[----:B------:R-:W-:Y:S01]  /*edc0*/  FFMA.FTZ R48, R11, R46, R48 ;  /* 0x0000002e0b307223 */ /* 0x000fe20000010030 */
[----:B------:R-:W-:Y:S01]  /*edd0*/  SHF.L.U32 R11, R42, 0x10, RZ ;  /* 0x000000102a0b7819 */ /* 0x000fe200000006ff */
[C---:B------:R-:W-:Y:S01]  /*ede0*/  IMAD.U32 R5, R38.reuse, 0x10000, RZ ;  /* 0x0001000026057824 */ /* 0x040fe200078e00ff */
[----:B------:R-:W-:Y:S01]  /*edf0*/  LOP3.LUT R38, R38, 0xffff0000, RZ, 0xc0, !PT ;  /* 0xffff000026267812 */ /* 0x000fe200078ec0ff */
[----:B------:R-:W-:Y:S01]  /*ee00*/  FMUL.FTZ R53, R40, R53 ;  /* 0x0000003528357220 */ /* 0x000fe20000410000 */
[----:B------:R-:W-:Y:S01]  /*ee10*/  LOP3.LUT R42, R42, 0xffff0000, RZ, 0xc0, !PT ;  /* 0xffff00002a2a7812 */ /* 0x000fe200078ec0ff */
[----:B------:R-:W-:Y:S01]  /*ee20*/  FFMA.FTZ R55, R40, R10, -R55 ;  /* 0x0000000a28377223 */ /* 0x000fe20000010837 */
[----:B------:R-:W-:Y:S01]  /*ee30*/  LOP3.LUT R7, R7, 0xffff0000, RZ, 0xc0, !PT ;  /* 0xffff000007077812 */ /* 0x000fe200078ec0ff */
[----:B------:R-:W-:-:S02]  /*ee40*/  FMUL.FTZ R40, R5, R50 ;  /* 0x0000003205287220 */ /* 0x000fc40000410000 */
[C---:B------:R-:W-:Y:S02]  /*ee50*/  FMUL.FTZ R50, R11.reuse, R50 ;  /* 0x000000320b327220 */ /* 0x040fe40000410000 */
[-C--:B------:R-:W-:Y:S02]  /*ee60*/  FFMA.FTZ R40, R11, R45.reuse, -R40 ;  /* 0x0000002d0b287223 */ /* 0x080fe40000010828 */
[----:B------:R-:W-:Y:S01]  /*ee70*/  FFMA.FTZ R50, R5, R45, R50 ;  /* 0x0000002d05327223 */ /* 0x000fe20000010032 */
[C---:B------:R-:W-:Y:S01]  /*ee80*/  SHF.L.U32 R5, R37.reuse, 0x10, RZ ;  /* 0x0000001025057819 */ /* 0x040fe200000006ff */
[-C--:B------:R-:W-:Y:S01]  /*ee90*/  FMUL.FTZ R45, R38, R49.reuse ;  /* 0x00000031262d7220 */ /* 0x080fe20000410000 */
[----:B------:R-:W-:Y:S01]  /*eea0*/  LOP3.LUT R37, R37, 0xffff0000, RZ, 0xc0, !PT ;  /* 0xffff000025257812 */ /* 0x000fe200078ec0ff */
[C---:B------:R-:W-:Y:S01]  /*eeb0*/  IMAD.U32 R11, R41.reuse, 0x10000, RZ ;  /* 0x00010000290b7824 */ /* 0x040fe200078e00ff */
[----:B------:R-:W-:Y:S01]  /*eec0*/  LOP3.LUT R41, R41, 0xffff0000, RZ, 0xc0, !PT ;  /* 0xffff000029297812 */ /* 0x000fe200078ec0ff */
[----:B------:R-:W-:-:S02]  /*eed0*/  FMUL.FTZ R49, R42, R49 ;  /* 0x000000312a317220 */ /* 0x000fc40000410000 */
[-C--:B------:R-:W-:Y:S02]  /*eee0*/  FFMA.FTZ R45, R42, R43.reuse, -R45 ;  /* 0x0000002b2a2d7223 */ /* 0x080fe4000001082d */
[----:B------:R-:W-:Y:S01]  /*eef0*/  FFMA.FTZ R53, R36, R10, R53 ;  /* 0x0000000a24357223 */ /* 0x000fe20000010035 */
[----:B------:R-:W-:Y:S01]  /*ef00*/  SHF.L.U32 R36, R39, 0x10, RZ ;  /* 0x0000001027247819 */ /* 0x000fe200000006ff */
[-C--:B------:R-:W-:Y:S02]  /*ef10*/  FMUL.FTZ R42, R5, R4.reuse ;  /* 0x00000004052a7220 */ /* 0x080fe40000410000 */
[C---:B------:R-:W-:Y:S01]  /*ef20*/  IMAD.U32 R10, R34.reuse, 0x10000, RZ ;  /* 0x00010000220a7824 */ /* 0x040fe200078e00ff */
[----:B------:R-:W-:Y:S01]  /*ef30*/  LOP3.LUT R34, R34, 0xffff0000, RZ, 0xc0, !PT ;  /* 0xffff000022227812 */ /* 0x000fe200078ec0ff */
[----:B------:R-:W-:Y:S02]  /*ef40*/  FMUL.FTZ R4, R11, R4 ;  /* 0x000000040b047220 */ /* 0x000fe40000410000 */
[----:B------:R-:W-:-:S02]  /*ef50*/  FFMA.FTZ R49, R38, R43, R49 ;  /* 0x0000002b26317223 */ /* 0x000fc40000010031 */
[----:B------:R-:W-:Y:S02]  /*ef60*/  FMUL.FTZ R38, R10, R52 ;  /* 0x000000340a267220 */ /* 0x000fe40000410000 */
[-C--:B------:R-:W-:Y:S01]  /*ef70*/  FFMA.FTZ R5, R5, R8.reuse, R4 ;  /* 0x0000000805057223 */ /* 0x080fe20000010004 */
[----:B------:R-:W-:Y:S01]  /*ef80*/  LOP3.LUT R4, R39, 0xffff0000, RZ, 0xc0, !PT ;  /* 0xffff000027047812 */ /* 0x000fe200078ec0ff */
[----:B------:R-:W-:Y:S02]  /*ef90*/  FFMA.FTZ R42, R11, R8, -R42 ;  /* 0x000000080b2a7223 */ /* 0x000fe4000001082a */
[C---:B------:R-:W-:Y:S02]  /*efa0*/  FMUL.FTZ R52, R36.reuse, R52 ;  /* 0x0000003424347220 */ /* 0x040fe40000410000 */
[----:B------:R-:W-:Y:S02]  /*efb0*/  FFMA.FTZ R11, R36, R9, -R38 ;  /* 0x00000009240b7223 */ /* 0x000fe40000010826 */
[----:B------:R-:W-:-:S02]  /*efc0*/  FMUL.FTZ R8, R37, R54 ;  /* 0x0000003625087220 */ /* 0x000fc40000410000 */
[-C--:B------:R-:W-:Y:S02]  /*efd0*/  FMUL.FTZ R36, R34, R7.reuse ;  /* 0x0000000722247220 */ /* 0x080fe40000410000 */
[----:B------:R-:W-:Y:S02]  /*efe0*/  FMUL.FTZ R38, R41, R54 ;  /* 0x0000003629267220 */ /* 0x000fe40000410000 */
[----:B------:R-:W-:Y:S02]  /*eff0*/  FMUL.FTZ R7, R4, R7 ;  /* 0x0000000704077220 */ /* 0x000fe40000410000 */
[----:B------:R-:W-:Y:S01]  /*f000*/  FFMA.FTZ R52, R10, R9, R52 ;  /* 0x000000090a347223 */ /* 0x000fe20000010034 */
[----:B------:R-:W-:Y:S01]  /*f010*/  F2FP.BF16.PACK_AB R10, R55, R6 ;  /* 0x00000006370a723e */ /* 0x000fe200000010ff */
[----:B------:R-:W-:Y:S01]  /*f020*/  FFMA.FTZ R9, R41, R47, -R8 ;  /* 0x0000002f29097223 */ /* 0x000fe20000010808 */
[----:B------:R-:W-:Y:S01]  /*f030*/  F2FP.BF16.PACK_AB R8, R45, R40 ;  /* 0x000000282d08723e */ /* 0x000fe200000010ff */
        /* <DEDUP_REMOVED lines=11> */
.L_x_933:
[----:B------:R-:W-:Y:S05]  /*f0f0*/  BSYNC B0 ;  /* 0x0000000000007941 */ /* 0x000fea0003800000 */
.L_x_932:
[----:B------:R-:W-:-:S13]  /*f100*/  ISETP.GE.AND P0, PT, R221, c[0x0][0x27c], PT ;  /* 0x00009f00dd007a0c */ /* 0x000fda0003f06270 */
[----:B------:R-:W-:Y:S05]  /*f110*/  @P0 BRA `(.L_x_911) ;  /* 0x0000068000000947 */ /* 0x000fea0003800000 */
[----:B-1----:R-:W-:Y:S01]  /*f120*/  SHF.R.S32.HI R8, RZ, 0x1f, R221 ;  /* 0x0000001fff087819 */ /* 0x002fe200000114dd */
[----:B------:R-:W-:Y:S01]  /*f130*/  IMAD.MOV.U32 R9, RZ, RZ, c[0x0][0x27c] ;  /* 0x00009f00ff097624 */ /* 0x000fe200078e00ff */
[----:B------:R-:W-:Y:S01]  /*f140*/  SHF.R.S32.HI R5, RZ, 0x1f, R44 ;  /* 0x0000001fff057819 */ /* 0x000fe2000001142c */
[----:B------:R-:W-:Y:S01]  /*f150*/  IMAD.SHL.U32 R10, R44, 0x40, RZ ;  /* 0x000000402c0a7824 */ /* 0x000fe200078e00ff */
[CC--:B------:R-:W-:Y:S01]  /*f160*/  LEA.HI R11, R8.reuse, R221.reuse, RZ, 0x3 ;  /* 0x000000dd080b7211 */ /* 0x0c0fe200078f18ff */
        /* <DEDUP_REMOVED lines=99> */
.L_x_911:
[----:B------:R-:W-:Y:S05]  /*f7a0*/  BSYNC B2 ;  /* 0x0000000000027941 */ /* 0x000fea0003800000 */
.L_x_883:
[----:B-1----:R-:W-:Y:S01]  /*f7b0*/  IMAD R5, R22, c[0x0][0x208], RZ ;  /* 0x0000820016057a24 */ /* 0x002fe200078e02ff */
[----:B----4-:R-:W-:Y:S01]  /*f7c0*/  SHF.R.S32.HI R8, RZ, 0x4, R19 ;  /* 0x00000004ff087819 */ /* 0x010fe20000011413 */
[----:B------:R-:W-:Y:S01]  /*f7d0*/  IMAD.SHL.U32 R6, R13, 0x40, RZ ;  /* 0x000000400d067824 */ /* 0x000fe200078e00ff */
[----:B------:R-:W-:Y:S01]  /*f7e0*/  LEA.HI R62, R17, R216, RZ, 0x5 ;  /* 0x000000d8113e7211 */ /* 0x000fe200078f28ff */
[----:B------:R-:W-:Y:S01]  /*f7f0*/  IMAD R4, R226, c[0x0][0x20c], R5 ;  /* 0x00008300e2047a24 */ /* 0x000fe200078e0205 */
[----:B------:R-:W-:Y:S01]  /*f800*/  LEA.HI R19, R19, R8, RZ, 0x1 ;  /* 0x0000000813137211 */ /* 0x000fe200078f08ff */
[----:B------:R-:W-:Y:S01]  /*f810*/  IMAD.SHL.U32 R5, R2, 0x8, RZ ;  /* 0x0000000802057824 */ /* 0x000fe200078e00ff */
[----:B------:R-:W-:Y:S01]  /*f820*/  LOP3.LUT R6, R6, 0x1c0, RZ, 0xc0, !PT ;  /* 0x000001c006067812 */ /* 0x000fe200078ec0ff */
[----:B------:R-:W-:Y:S01]  /*f830*/  IMAD.WIDE.U32 R10, R226, c[0x0][0x208], RZ ;  /* 0x00008200e20a7a25 */ /* 0x000fe200078e00ff */
[----:B------:R-:W-:Y:S01]  /*f840*/  LOP3.LUT R19, R19, 0xfffffffe, RZ, 0xc0, !PT ;  /* 0xfffffffe13137812 */ /* 0x000fe200078ec0ff */
[----:B------:R-:W-:-:S04]  /*f850*/  DEPBAR.LE SB0, 0x0 ;  /* 0x000080000000791a */ /* 0x000fc80000000000 */
[----:B------:R-:W-:Y:S01]  /*f860*/  LOP3.LUT R5, R6, 0x8, R5, 0xf8, !PT ;  /* 0x0000000806057812 */ /* 0x000fe200078ef805 */
[----:B------:R-:W-:Y:S01]  /*f870*/  IMAD.IADD R11, R11, 0x1, R4 ;  /* 0x000000010b0b7824 */ /* 0x000fe200078e0204 */
[----:B------:R-:W-:Y:S01]  /*f880*/  SHF.R.U32.HI R6, RZ, 0x3, R6 ;  /* 0x00000003ff067819 */ /* 0x000fe20000011606 */
[----:B------:R-:W-:Y:S01]  /*f890*/  IMAD.IADD R4, R8, 0x1, -R19 ;  /* 0x0000000108047824 */ /* 0x000fe200078e0a13 */
[----:B------:R-:W-:Y:S01]  /*f8a0*/  LOP3.LUT R12, R12, 0xfffffff7, RZ, 0xc0, !PT ;  /* 0xfffffff70c0c7812 */ /* 0x000fe200078ec0ff */
[----:B------:R-:W-:Y:S01]  /*f8b0*/  IMAD.WIDE.U32 R10, R225, c[0x0][0x218], R10 ;  /* 0x00008600e10a7a25 */ /* 0x000fe200078e000a */
[----:B------:R-:W-:Y:S01]  /*f8c0*/  LOP3.LUT R5, R5, R6, RZ, 0x3c, !PT ;  /* 0x0000000605057212 */ /* 0x000fe200078e3cff */
[----:B------:R-:W-:Y:S01]  /*f8d0*/  BSSY B0, `(.L_x_934) ;  /* 0x000006f000007945 */ /* 0x000fe20003800000 */
[----:B------:R-:W-:Y:S01]  /*f8e0*/  SHF.R.S32.HI R66, RZ, 0x1f, R15 ;  /* 0x0000001fff427819 */ /* 0x000fe2000001140f */
[----:B------:R-:W-:Y:S01]  /*f8f0*/  IMAD R6, R21, c[0x0][0x218], RZ ;  /* 0x0000860015067a24 */ /* 0x000fe200078e02ff */
[----:B------:R-:W-:Y:S01]  /*f900*/  BAR.SYNC.DEFER_BLOCKING 0x0 ;  /* 0x0000000000007b1d */ /* 0x000fe20000010000 */
[----:B------:R-:W-:Y:S01]  /*f910*/  IMAD R209, R4, 0x200, R5 ;  /* 0x0000020004d17824 */ /* 0x000fe200078e0205 */
[----:B------:R-:W-:Y:S01]  /*f920*/  IADD3 R10, P0, R24, R10, RZ ;  /* 0x0000000a180a7210 */ /* 0x000fe20007f1e0ff */
[----:B------:R-:W-:Y:S01]  /*f930*/  IMAD R5, R225, c[0x0][0x21c], R6 ;  /* 0x00008700e1057a24 */ /* 0x000fe200078e0206 */
[----:B------:R-:W-:Y:S01]  /*f940*/  LEA.HI R66, R66, R15, RZ, 0x3 ;  /* 0x0000000f42427211 */ /* 0x000fe200078f18ff */
[----:B------:R-:W-:Y:S01]  /*f950*/  IMAD.SHL.U32 R8, R18, 0x40, RZ ;  /* 0x0000004012087824 */ /* 0x000fe200078e00ff */
[----:B------:R-:W-:Y:S01]  /*f960*/  R2P PR, R13, 0x6 ;  /* 0x000000060d007804 */ /* 0x000fe20000000000 */
[----:B------:R-:W-:Y:S01]  /*f970*/  IMAD.SHL.U32 R209, R209, 0x2, RZ ;  /* 0x00000002d1d17824 */ /* 0x000fe200078e00ff */
[----:B------:R-:W-:Y:S01]  /*f980*/  IADD3.X R5, R20, R11, R5, P0, !PT ;  /* 0x0000000b14057210 */ /* 0x000fe200007fe405 */
[----:B------:R-:W-:Y:S01]  /*f990*/  IMAD.SHL.U32 R9, R0, 0x40, RZ ;  /* 0x0000004000097824 */ /* 0x000fe200078e00ff */
[----:B------:R-:W-:Y:S01]  /*f9a0*/  LEA R19, P0, R10, c[0x0][0x1f8], 0x1 ;  /* 0x00007e000a137a11 */ /* 0x000fe200078008ff */
[----:B------:R-:W-:Y:S01]  /*f9b0*/  IMAD.SHL.U32 R0, R62, 0x20, RZ ;  /* 0x000000203e007824 */ /* 0x000fe200078e00ff */
[----:B------:R-:W-:Y:S01]  /*f9c0*/  LOP3.LUT R8, R8, 0x1c0, RZ, 0xc0, !PT ;  /* 0x000001c008087812 */ /* 0x000fe200078ec0ff */
[----:B------:R-:W-:Y:S01]  /*f9d0*/  IMAD.SHL.U32 R227, R16, 0x2, RZ ;  /* 0x0000000210e37824 */ /* 0x000fe200078e00ff */
[----:B------:R-:W-:Y:S01]  /*f9e0*/  LEA.HI.X R10, R10, c[0x0][0x1fc], R5, 0x1, P0 ;  /* 0x00007f000a0a7a11 */ /* 0x000fe200000f0c05 */
[----:B------:R-:W-:Y:S01]  /*f9f0*/  IMAD.SHL.U32 R5, R4, 0x8, RZ ;  /* 0x0000000804057824 */ /* 0x000fe200078e00ff */
[----:B------:R-:W-:Y:S01]  /*fa00*/  SHFL.IDX PT, R24, R19, RZ, 0x181f ;  /* 0x00181fff13187589 */ /* 0x000fe200000e0000 */
[----:B------:R-:W-:Y:S01]  /*fa10*/  IADD3 R6, R209, 0xa080, RZ ;  /* 0x0000a080d1067810 */ /* 0x000fe20007ffe0ff */
[----:B------:R-:W-:Y:S01]  /*fa20*/  IMAD.IADD R16, R61, 0x1, -R2 ;  /* 0x000000013d107824 */ /* 0x000fe200078e0a02 */
[----:B------:R-:W-:Y:S01]  /*fa30*/  IADD3 R208, R209, 0xa0a0, RZ ;  /* 0x0000a0a0d1d07810 */ /* 0x000fe20007ffe0ff */
[----:B------:R-:W1:Y:S01]  /*fa40*/  SHFL.IDX PT, R25, R10, RZ, 0x181f ;  /* 0x00181fff0a197589 */ /* 0x000e6200000e0000 */
[----:B------:R-:W-:-:S02]  /*fa50*/  LOP3.LUT R5, R8, 0x8, R5, 0xf8, !PT ;  /* 0x0000000808057812 */ /* 0x000fc400078ef805 */
[----:B------:R-:W-:Y:S01]  /*fa60*/  SHF.R.U32.HI R8, RZ, 0x3, R8 ;  /* 0x00000003ff087819 */ /* 0x000fe20000011608 */
[----:B------:R2:W3:Y:S01]  /*fa70*/  LDSM.16.M88.4 R36, [R209+0xa080] ;  /* 0x00a08000d124783b */ /* 0x0004e20000000200 */
[----:B------:R-:W-:Y:S02]  /*fa80*/  LOP3.LUT R9, R9, 0xfffffe00, RZ, 0xc0, !PT ;  /* 0xfffffe0009097812 */ /* 0x000fe400078ec0ff */
[----:B------:R-:W-:Y:S01]  /*fa90*/  LOP3.LUT R8, R5, R8, RZ, 0x3c, !PT ;  /* 0x0000000805087212 */ /* 0x000fe200078e3cff */
[----:B------:R2:W4:Y:S01]  /*faa0*/  LDSM.16.M88.4 R28, [R209+0xa880] ;  /* 0x00a88000d11c783b */ /* 0x0005220000000200 */
[----:B------:R-:W-:Y:S02]  /*fab0*/  LOP3.LUT R0, R0, 0x7ffffc00, RZ, 0xc0, !PT ;  /* 0x7ffffc0000007812 */ /* 0x000fe400078ec0ff */
[----:B------:R-:W-:Y:S02]  /*fac0*/  @P1 IADD3 R208, R6, -0x20, RZ ;  /* 0xffffffe006d01810 */ /* 0x000fe40007ffe0ff */
[----:B------:R-:W-:Y:S01]  /*fad0*/  ISETP.GE.AND P1, PT, R3, c[0x0][0x1d4], PT ;  /* 0x0000750003007a0c */ /* 0x000fe20003f26270 */
[----:B------:R2:W2:Y:S01]  /*fae0*/  LDSM.16.M88.4 R4, [R209+0xb080] ;  /* 0x00b08000d104783b */ /* 0x0004a20000000200 */
[----:B------:R-:W-:-:S02]  /*faf0*/  IADD3 R0, R8, R9, R0 ;  /* 0x0000000908007210 */ /* 0x000fc40007ffe000 */
[----:B------:R-:W-:Y:S01]  /*fb00*/  ISETP.LT.OR P0, PT, R16, 0x1, P1 ;  /* 0x000000011000780c */ /* 0x000fe20000f01670 */
[----:B------:R2:W2:Y:S01]  /*fb10*/  LDSM.16.M88.4 R56, [R208] ;  /* 0x00000000d038783b */ /* 0x0004a20000000200 */
[C---:B------:R-:W-:Y:S01]  /*fb20*/  LEA R210, R0.reuse, 0x10080, 0x1 ;  /* 0x0001008000d27811 */ /* 0x040fe200078e08ff */
[----:B------:R-:W-:Y:S01]  /*fb30*/  IMAD.SHL.U32 R44, R0, 0x2, RZ ;  /* 0x00000002002c7824 */ /* 0x000fe200078e00ff */
[----:B------:R-:W-:Y:S01]  /*fb40*/  SHF.R.S32.HI R0, RZ, 0x1f, R221 ;  /* 0x0000001fff007819 */ /* 0x000fe200000114dd */
[----:B------:R2:W2:Y:S01]  /*fb50*/  LDSM.16.M88.4 R52, [R208+0x800] ;  /* 0x00080000d034783b */ /* 0x0004a20000000200 */
[----:B------:R-:W-:Y:S01]  /*fb60*/  LOP3.LUT R66, R66, 0xfffffff8, RZ, 0xc0, !PT ;  /* 0xfffffff842427812 */ /* 0x000fe200078ec0ff */
[----:B------:R-:W-:Y:S01]  /*fb70*/  IMAD R72, R213, 0x2, R210 ;  /* 0x00000002d5487824 */ /* 0x000fe200078e02d2 */
[----:B------:R-:W-:Y:S01]  /*fb80*/  LEA.HI R67, R0, R221, RZ, 0x3 ;  /* 0x000000dd00437211 */ /* 0x000fe200078f18ff */
[----:B-1----:R-:W-:Y:S01]  /*fb90*/  IMAD.WIDE R26, R3, 0x2, R24 ;  /* 0x00000002031a7825 */ /* 0x002fe200078e0218 */
[----:B------:R1:W1:Y:S01]  /*fba0*/  LDSM.16.M88.4 R48, [R208+0x1000] ;  /* 0x00100000d030783b */ /* 0x0002620000000200 */
[----:B------:R-:W-:-:S02]  /*fbb0*/  SHF.R.S32.HI R11, RZ, 0x1f, R14 ;  /* 0x0000001fff0b7819 */ /* 0x000fc4000001140e */
[----:B------:R-:W-:Y:S01]  /*fbc0*/  LOP3.LUT R67, R67, 0xfffffff8, RZ, 0xc0, !PT ;  /* 0xfffffff843437812 */ /* 0x000fe200078ec0ff */
[----:B------:R-:W1:Y:S01]  /*fbd0*/  LDSM.16.M88.4 R44, [R44+0x10080] ;  /* 0x010080002c2c783b */ /* 0x000e620000000200 */
[----:B------:R-:W-:Y:S01]  /*fbe0*/  LEA.HI R230, R11, R14, RZ, 0x3 ;  /* 0x0000000e0be67211 */ /* 0x000fe200078f18ff */
[----:B------:R-:W-:Y:S01]  /*fbf0*/  IMAD.MOV.U32 R0, RZ, RZ, 0x20 ;  /* 0x00000020ff007424 */ /* 0x000fe200078e00ff */
[----:B------:R-:W-:Y:S01]  /*fc00*/  SHF.R.S32.HI R68, RZ, 0x1f, R3 ;  /* 0x0000001fff447819 */ /* 0x000fe20000011403 */
[----:B------:R1:W1:Y:S01]  /*fc10*/  LDSM.16.M88.4 R20, [R72] ;  /* 0x000000004814783b */ /* 0x0002620000000200 */
[----:B------:R-:W-:Y:S01]  /*fc20*/  IMAD.WIDE R32, R67, 0x2, R24 ;  /* 0x0000000243207825 */ /* 0x000fe200078e0218 */
[----:B------:R-:W-:Y:S02]  /*fc30*/  LOP3.LUT R230, R230, 0xfffffff8, RZ, 0xc0, !PT ;  /* 0xfffffff8e6e67812 */ /* 0x000fe400078ec0ff */
[----:B------:R-:W-:Y:S01]  /*fc40*/  @!PT LDS RZ, [RZ] ;  /* 0x00000000fffff984 */ /* 0x000fe20000000800 */
[----:B------:R-:W-:Y:S01]  /*fc50*/  @!PT LDS RZ, [RZ] ;  /* 0x00000000fffff984 */ /* 0x000fe20000000800 */
[----:B------:R-:W-:Y:S01]  /*fc60*/  @!PT LDS RZ, [RZ] ;  /* 0x00000000fffff984 */ /* 0x000fe20000000800 */
[----:B------:R5:W-:Y:S01]  /*fc70*/  LDGSTS.E.BYPASS.LTC128B.128 [R227+0x4080], [R26.64], !P0 ;  /* 0x040800001ae37fae */ /* 0x000be2000c101d50 */
[----:B------:R-:W-:-:S02]  /*fc80*/  ISETP.GE.AND P0, PT, R221, c[0x0][0x1d4], PT ;  /* 0x00007500dd007a0c */ /* 0x000fc40003f06270 */
[----:B------:R-:W-:Y:S02]  /*fc90*/  SEL R212, R0, 0xffffffe0, !P2 ;  /* 0xffffffe000d47807 */ /* 0x000fe40005000000 */
[----:B------:R-:W-:Y:S02]  /*fca0*/  LOP3.LUT R0, R8, R9, RZ, 0xfc, !PT ;  /* 0x0000000908007212 */ /* 0x000fe400078efcff */
[----:B------:R-:W-:Y:S02]  /*fcb0*/  SHF.R.S32.HI R70, RZ, 0x1f, R67 ;  /* 0x0000001fff467819 */ /* 0x000fe40000011443 */
[----:B------:R-:W-:Y:S02]  /*fcc0*/  SHF.R.S32.HI R71, RZ, 0x1f, R66 ;  /* 0x0000001fff477819 */ /* 0x000fe40000011442 */
[----:B------:R-:W-:Y:S02]  /*fcd0*/  SHF.R.S32.HI R69, RZ, 0x1f, R230 ;  /* 0x0000001fff457819 */ /* 0x000fe400000114e6 */
[----:B------:R-:W-:-:S02]  /*fce0*/  IADD3 R203, R208, 0x800, RZ ;  /* 0x00000800d0cb7810 */ /* 0x000fc40007ffe0ff */
[----:B------:R-:W-:Y:S02]  /*fcf0*/  @P0 LOP3.LUT R12, R12, 0x8, RZ, 0xfc, !PT ;  /* 0x000000080c0c0812 */ /* 0x000fe400078efcff */
[----:B------:R-:W-:Y:S02]  /*fd00*/  ISETP.LT.OR P0, PT, R16, 0x1, P0 ;  /* 0x000000011000780c */ /* 0x000fe40000701670 */
[----:B------:R-:W-:Y:S02]  /*fd10*/  LOP3.LUT R12, R12, 0xfffffffb, RZ, 0xc0, !PT ;  /* 0xfffffffb0c0c7812 */ /* 0x000fe400078ec0ff */
[----:B------:R-:W-:Y:S01]  /*fd20*/  IADD3 R202, R208, 0x1000, RZ ;  /* 0x00001000d0ca7810 */ /* 0x000fe20007ffe0ff */
[----:B-----5:R-:W-:-:S08]  /*fd30*/  IMAD.WIDE R26, R66, 0x2, R24 ;  /* 0x00000002421a7825 */ /* 0x020fd000078e0218 */
[----:B------:R1:W-:Y:S01]  /*fd40*/  LDGSTS.E.BYPASS.LTC128B.128 [R227+0x5880], [R32.64], !P0 ;  /* 0x0588000020e37fae */ /* 0x0003e2000c101d50 */
[----:B------:R-:W-:Y:S01]  /*fd50*/  ISETP.GE.AND P0, PT, R15, c[0x0][0x1d4], PT ;  /* 0x000075000f007a0c */ /* 0x000fe20003f06270 */
[----:B------:R-:W-:-:S12]  /*fd60*/  IMAD.WIDE R24, R230, 0x2, R24 ;  /* 0x00000002e6187825 */ /* 0x000fd800078e0218 */
[----:B------:R-:W-:Y:S02]  /*fd70*/  @P0 LOP3.LUT R12, R12, 0x4, RZ, 0xfc, !PT ;  /* 0x000000040c0c0812 */ /* 0x000fe400078efcff */
[----:B------:R-:W-:Y:S02]  /*fd80*/  ISETP.LT.OR P0, PT, R16, 0x1, P0 ;  /* 0x000000011000780c */ /* 0x000fe40000701670 */
[----:B------:R-:W-:-:S11]  /*fd90*/  LOP3.LUT R12, R12, 0xfffffffd, RZ, 0xc0, !PT ;  /* 0xfffffffd0c0c7812 */ /* 0x000fd600078ec0ff */
[----:B------:R1:W-:Y:S01]  /*fda0*/  LDGSTS.E.BYPASS.LTC128B.128 [R227+0x7080], [R26.64], !P0 ;  /* 0x070800001ae37fae */ /* 0x0003e2000c101d50 */
[----:B------:R-:W-:-:S13]  /*fdb0*/  ISETP.GE.AND P0, PT, R14, c[0x0][0x1d4], PT ;  /* 0x000075000e007a0c */ /* 0x000fda0003f06270 */
[----:B------:R-:W-:Y:S02]  /*fdc0*/  @P0 LOP3.LUT R12, R12, 0x2, RZ, 0xfc, !PT ;  /* 0x000000020c0c0812 */ /* 0x000fe400078efcff */
[----:B------:R-:W-:Y:S02]  /*fdd0*/  ISETP.LT.OR P0, PT, R16, 0x1, P0 ;  /* 0x000000011000780c */ /* 0x000fe40000701670 */
[----:B------:R-:W-:-:S11]  /*fde0*/  LOP3.LUT R12, R12, 0xffffffdf, RZ, 0xc0, !PT ;  /* 0xffffffdf0c0c7812 */ /* 0x000fd600078ec0ff */
[----:B------:R1:W-:Y:S01]  /*fdf0*/  LDGSTS.E.BYPASS.LTC128B.128 [R227+0x8880], [R24.64], !P0 ;  /* 0x0888000018e37fae */ /* 0x0003e2000c101d50 */
[----:B------:R-:W-:-:S13]  /*fe00*/  ISETP.GT.AND P0, PT, R216, 0x7f, PT ;  /* 0x0000007fd800780c */ /* 0x000fda0003f04270 */
[----:B------:R-:W-:Y:S01]  /*fe10*/  @P0 LOP3.LUT R12, R12, 0x20, RZ, 0xfc, !PT ;  /* 0x000000200c0c0812 */ /* 0x000fe200078efcff */
[----:B------:R-:W-:Y:S05]  /*fe20*/  @P0 BRA `(.L_x_935) ;  /* 0x0000019000000947 */ /* 0x000fea0003800000 */
[----:B--234-:R-:W-:Y:S05]  /*fe30*/  BRA.DIV ~URZ, `(.L_x_936) ;  /* 0x000083327f007947 */ /* 0x01cfea000b800000 */
[----:B------:R2:W3:Y:S04]  /*fe40*/  SHFL.IDX PT, R17, R10, 0x1, 0x181f ;  /* 0x00381f000a117f89 */ /* 0x0004e800000e0000 */
[----:B------:R2:W4:Y:S02]  /*fe50*/  SHFL.IDX PT, R9, R19, 0x1, 0x181f ;  /* 0x00381f0013097f89 */ /* 0x00052400000e0000 */
.L_x_964:
[----:B----4-:R-:W-:Y:S02]  /*fe60*/  LEA R12, P0, R67, R9, 0x1 ;  /* 0x00000009430c7211 */ /* 0x010fe400078008ff */
[----:B------:R-:W-:Y:S02]  /*fe70*/  ISETP.GE.AND P2, PT, R221, c[0x0][0x1d4], PT ;  /* 0x00007500dd007a0c */ /* 0x000fe40003f46270 */
[----:B---3--:R-:W-:Y:S02]  /*fe80*/  LEA.HI.X R13, R67, R17, R70, 0x1, P0 ;  /* 0x00000011430d7211 */ /* 0x008fe400000f0c46 */
[----:B--2---:R-:W-:-:S04]  /*fe90*/  LEA R10, P0, R66, R9, 0x1 ;  /* 0x00000009420a7211 */ /* 0x004fc800078008ff */
[----:B------:R-:W-:Y:S02]  /*fea0*/  LEA.HI.X R11, R66, R17, R71, 0x1, P0 ;  /* 0x00000011420b7211 */ /* 0x000fe400000f0c47 */
[----:B------:R-:W-:-:S04]  /*feb0*/  LEA R18, P0, R3, R9, 0x1 ;  /* 0x0000000903127211 */ /* 0x000fc800078008ff */
[----:B------:R-:W-:Y:S02]  /*fec0*/  LEA.HI.X R19, R3, R17, R68, 0x1, P0 ;  /* 0x0000001103137211 */ /* 0x000fe400000f0c44 */
[----:B------:R-:W-:Y:S02]  /*fed0*/  ISETP.LT.OR P0, PT, R16, 0x21, P1 ;  /* 0x000000211000780c */ /* 0x000fe40000f01670 */
[----:B------:R-:W-:-:S11]  /*fee0*/  ISETP.GE.AND P1, PT, R15, c[0x0][0x1d4], PT ;  /* 0x000075000f007a0c */ /* 0x000fd60003f26270 */
[----:B------:R-:W-:Y:S01]  /*fef0*/  @!PT LDS RZ, [RZ] ;  /* 0x00000000fffff984 */ /* 0x000fe20000000800 */
[----:B------:R-:W-:Y:S01]  /*ff00*/  @!PT LDS RZ, [RZ] ;  /* 0x00000000fffff984 */ /* 0x000fe20000000800 */
[----:B------:R-:W-:Y:S01]  /*ff10*/  @!PT LDS RZ, [RZ] ;  /* 0x00000000fffff984 */ /* 0x000fe20000000800 */
[----:B------:R2:W-:Y:S01]  /*ff20*/  LDGSTS.E.BYPASS.LTC128B.128 [R227+0x5080], [R18.64], !P0 ;  /* 0x0508000012e37fae */ /* 0x0005e2000c101d50 */
[----:B------:R-:W-:-:S04]  /*ff30*/  LEA R8, P0, R230, R9, 0x1 ;  /* 0x00000009e6087211 */ /* 0x000fc800078008ff */
[----:B------:R-:W-:Y:S02]  /*ff40*/  LEA.HI.X R9, R230, R17, R69, 0x1, P0 ;  /* 0x00000011e6097211 */ /* 0x000fe400000f0c45 */
[----:B------:R-:W-:Y:S02]  /*ff50*/  ISETP.LT.OR P0, PT, R16, 0x21, P2 ;  /* 0x000000211000780c */ /* 0x000fe40001701670 */
[----:B------:R-:W-:-:S11]  /*ff60*/  ISETP.GE.AND P2, PT, R14, c[0x0][0x1d4], PT ;  /* 0x000075000e007a0c */ /* 0x000fd60003f46270 */
[----:B------:R2:W-:Y:S01]  /*ff70*/  LDGSTS.E.BYPASS.LTC128B.128 [R227+0x6880], [R12.64], !P0 ;  /* 0x068800000ce37fae */ /* 0x0005e2000c101d50 */
[----:B------:R-:W-:-:S13]  /*ff80*/  ISETP.LT.OR P0, PT, R16, 0x21, P1 ;  /* 0x000000211000780c */ /* 0x000fda0000f01670 */
[----:B------:R2:W-:Y:S01]  /*ff90*/  LDGSTS.E.BYPASS.LTC128B.128 [R227+0x8080], [R10.64], !P0 ;  /* 0x080800000ae37fae */ /* 0x0005e2000c101d50 */
[----:B------:R-:W-:-:S13]  /*ffa0*/  ISETP.LT.OR P0, PT, R16, 0x21, P2 ;  /* 0x000000211000780c */ /* 0x000fda0001701670 */
[----:B------:R2:W-:Y:S02]  /*ffb0*/  LDGSTS.E.BYPASS.LTC128B.128 [R227+0x9880], [R8.64], !P0 ;  /* 0x0988000008e37fae */ /* 0x0005e4000c101d50 */
.L_x_935:
[----:B--234-:R-:W-:Y:S05]  /*ffc0*/  BSYNC B0 ;  /* 0x0000000000007941 */ /* 0x01cfea0003800000 */
.L_x_934:
[----:B------:R-:W0:Y:S01]  /*ffd0*/  LDGDEPBAR ;  /* 0x00000000000079af */ /* 0x000e220000000000 */
[----:B------:R-:W-:Y:S02]  /*ffe0*/  WARPSYNC 0xffffffff ;  /* 0xffffffff00007948 */ /* 0x000fe40003800000 */
[C---:B-1----:R-:W-:Y:S01]  /*fff0*/  HMMA.16816.F32.BF16 R40, R44.reuse, R36, RZ ;  /* 0x000000242c28723c */ /* 0x042fe200000418ff */
[----:B------:R-:W-:Y:S01]  /*10000*/  IMAD R75, R211, 0x2, R210 ;  /* 0x00000002d34b7824 */ /* 0x000fe200078e02d2 */
[----:B------:R-:W-:Y:S01]  /*10010*/  ISETP.GE.AND P1, PT, R107, 0x31, PT ;  /* 0x000000316b00780c */ /* 0x000fe20003f26270 */
[----:B------:R-:W-:Y:S01]  /*10020*/  IMAD R73, R212, 0x2, R209 ;  /* 0x00000002d4497824 */ /* 0x000fe200078e02d1 */
[C---:B------:R-:W-:Y:S01]  /*10030*/  IADD3 R200, R208.reuse, 0x1800, RZ ;  /* 0x00001800d0c87810 */ /* 0x040fe20007ffe0ff */
[----:B------:R-:W-:Y:S01]  /*10040*/  IMAD R74, R211, 0x2, R72 ;  /* 0x00000002d34a7824 */ /* 0x000fe200078e0248 */
[----:B------:R-:W-:Y:S01]  /*10050*/  IADD3 R199, R208, 0x2000, RZ ;  /* 0x00002000d0c77810 */ /* 0x000fe20007ffe0ff */
[----:B------:R-:W-:Y:S01]  /*10060*/  IMAD R201, R212, 0x2, R208 ;  /* 0x00000002d4c97824 */ /* 0x000fe200078e02d0 */
[----:B------:R-:W-:Y:S01]  /*10070*/  HMMA.16816.F32.BF16 R32, R44, R28, RZ ;  /* 0x0000001c2c20723c */ /* 0x000fe200000418ff */
[----:B------:R-:W-:Y:S01]  /*10080*/  LDSM.16.M88.4 R16, [R73+0xa080] ;  /* 0x00a080004910783b */ /* 0x000fe20000000200 */
[----:B------:R-:W-:-:S02]  /*10090*/  IADD3 R198, R208, 0x2800, RZ ;  /* 0x00002800d0c67810 */ /* 0x000fc40007ffe0ff */
[C---:B------:R-:W-:Y:S01]  /*100a0*/  IADD3 R197, R208.reuse, 0x3000, RZ ;  /* 0x00003000d0c57810 */ /* 0x040fe20007ffe0ff */
[----:B------:R-:W-:Y:S01]  /*100b0*/  LDSM.16.M88.4 R12, [R73+0xa880] ;  /* 0x00a88000490c783b */ /* 0x000fe20000000200 */
[C---:B------:R-:W-:Y:S02]  /*100c0*/  IADD3 R196, R208.reuse, 0x3800, RZ ;  /* 0x00003800d0c47810 */ /* 0x040fe40007ffe0ff */
[----:B------:R-:W-:Y:S01]  /*100d0*/  HMMA.16816.F32.BF16 R36, R44, R38, RZ ;  /* 0x000000262c24723c */ /* 0x000fe200000418ff */
[----:B------:R-:W-:Y:S01]  /*100e0*/  LDSM.16.M88.4 R8, [R73+0xb080] ;  /* 0x00b080004908783b */ /* 0x000fe20000000200 */
[C---:B------:R-:W-:Y:S02]  /*100f0*/  IADD3 R195, R208.reuse, 0x4000, RZ ;  /* 0x00004000d0c37810 */ /* 0x040fe40007ffe0ff */
[C---:B------:R-:W-:Y:S02]  /*10100*/  IADD3 R194, R208.reuse, 0x4800, RZ ;  /* 0x00004800d0c27810 */ /* 0x040fe40007ffe0ff */
[----:B------:R-:W-:-:S02]  /*10110*/  IADD3 R193, R208, 0x5000, RZ ;  /* 0x00005000d0c17810 */ /* 0x000fc40007ffe0ff */
[----:B------:R-:W-:Y:S01]  /*10120*/  HMMA.16816.F32.BF16 R28, R44, R30, RZ ;  /* 0x0000001e2c1c723c */ /* 0x000fe200000418ff */
[----:B------:R-:W-:-:S07]  /*10130*/  IADD3 R192, R208, 0x5800, RZ ;  /* 0x00005800d0c07810 */ /* 0x000fce0007ffe0ff */
[C---:B------:R-:W-:Y:S08]  /*10140*/  HMMA.16816.F32.BF16 R24, R44.reuse, R4, RZ ;  /* 0x000000042c18723c */ /* 0x040ff000000418ff */
[----:B------:R-:W-:Y:S01]  /*10150*/  HMMA.16816.F32.BF16 R44, R44, R6, RZ ;  /* 0x000000062c2c723c */ /* 0x000fe200000418ff */
[----:B------:R-:W1:Y:S07]  /*10160*/  LDSM.16.M88.4 R4, [R75] ;  /* 0x000000004b04783b */ /* 0x000e6e0000000200 */
[C---:B------:R-:W-:Y:S08]  /*10170*/  HMMA.16816.F32.BF16 R40, R20.reuse, R56, R40 ;  /* 0x000000381428723c */ /* 0x040ff00000041828 */
[C---:B------:R-:W-:Y:S01]  /*10180*/  HMMA.16816.F32.BF16 R36, R20.reuse, R58, R36 ;  /* 0x0000003a1424723c */ /* 0x040fe20000041824 */
[----:B------:R-:W-:Y:S07]  /*10190*/  LDSM.16.M88.4 R56, [R201] ;  /* 0x00000000c938783b */ /* 0x000fee0000000200 */
[C---:B------:R-:W-:Y:S08]  /*101a0*/  HMMA.16816.F32.BF16 R32, R20.reuse, R52, R32 ;  /* 0x000000341420723c */ /* 0x040ff00000041820 */
[C---:B------:R-:W-:Y:S01]  /*101b0*/  HMMA.16816.F32.BF16 R28, R20.reuse, R54, R28 ;  /* 0x00000036141c723c */ /* 0x040fe2000004181c */
[----:B------:R-:W-:Y:S07]  /*101c0*/  LDSM.16.M88.4 R52, [R201+0x800] ;  /* 0x00080000c934783b */ /* 0x000fee0000000200 */
[C---:B------:R-:W-:Y:S08]  /*101d0*/  HMMA.16816.F32.BF16 R24, R20.reuse, R48, R24 ;  /* 0x000000301418723c */ /* 0x040ff00000041818 */
[----:B------:R-:W-:Y:S01]  /*101e0*/  HMMA.16816.F32.BF16 R20, R20, R50, R44 ;  /* 0x000000321414723c */ /* 0x000fe2000004182c */
[----:B------:R-:W2:Y:S04]  /*101f0*/  LDSM.16.M88.4 R44, [R74] ;  /* 0x000000004a2c783b */ /* 0x000ea80000000200 */
        /* <DEDUP_REMOVED lines=10> */
[----:B------:R-:W4:Y:S03]  /*102a0*/  LDSM.16.M88.4 R8, [R209+0xc880] ;  /* 0x00c88000d108783b */ /* 0x000f260000000200 */
[C---:B--2---:R-:W-:Y:S08]  /*102b0*/  HMMA.16816.F32.BF16 R40, R44.reuse, R56, R40 ;  /* 0x000000382c28723c */ /* 0x044ff00000041828 */
[C---:B------:R-:W-:Y:S01]  /*102c0*/  HMMA.16816.F32.BF16 R36, R44.reuse, R58, R36 ;  /* 0x0000003a2c24723c */ /* 0x040fe20000041824 */
[----:B------:R-:W-:Y:S07]  /*102d0*/  LDSM.16.M88.4 R56, [R208+0x1800] ;  /* 0x00180000d038783b */ /* 0x000fee0000000200 */
[C---:B------:R-:W-:Y:S08]  /*102e0*/  HMMA.16816.F32.BF16 R32, R44.reuse, R52, R32 ;  /* 0x000000342c20723c */ /* 0x040ff00000041820 */
[C---:B------:R-:W-:Y:S01]  /*102f0*/  HMMA.16816.F32.BF16 R28, R44.reuse, R54, R28 ;  /* 0x000000362c1c723c */ /* 0x040fe2000004181c */
[----:B------:R-:W-:Y:S07]  /*10300*/  LDSM.16.M88.4 R52, [R208+0x2000] ;  /* 0x00200000d034783b */ /* 0x000fee0000000200 */
        /* <DEDUP_REMOVED lines=10> */
[C---:B----4-:R-:W-:Y:S08]  /*103b0*/  HMMA.16816.F32.BF16 R24, R4.reuse, R8, R24 ;  /* 0x000000080418723c */ /* 0x050ff00000041818 */
        /* <DEDUP_REMOVED lines=48> */
[----:B------:R-:W2:Y:S07]  /*106c0*/  LDSM.16.M88.4 R52, [R201+0x3000] ;  /* 0x00300000c934783b */ /* 0x000eae0000000200 */
[C---:B---3--:R-:W-:Y:S08]  /*106d0*/  HMMA.16816.F32.BF16 R24, R44.reuse, R48, R24 ;  /* 0x000000302c18723c */ /* 0x048ff00000041818 */
[----:B------:R-:W-:Y:S01]  /*106e0*/  HMMA.16816.F32.BF16 R20, R44, R50, R20 ;  /* 0x000000322c14723c */ /* 0x000fe20000041814 */
[----:B------:R-:W3:Y:S04]  /*106f0*/  LDSM.16.M88.4 R48, [R201+0x3800] ;  /* 0x00380000c930783b */ /* 0x000ee80000000200 */
[----:B------:R-:W5:Y:S03]  /*10700*/  LDSM.16.M88.4 R44, [R201+0x4000] ;  /* 0x00400000c92c783b */ /* 0x000f660000000200 */
[C---:B-1----:R-:W-:Y:S08]  /*10710*/  HMMA.16816.F32.BF16 R40, R4.reuse, R16, R40 ;  /* 0x000000100428723c */ /* 0x042ff00000041828 */
[C---:B------:R-:W-:Y:S01]  /*10720*/  HMMA.16816.F32.BF16 R36, R4.reuse, R18, R36 ;  /* 0x000000120424723c */ /* 0x040fe20000041824 */
[----:B------:R-:W-:Y:S07]  /*10730*/  LDSM.16.M88.4 R16, [R210+0xc000] ;  /* 0x00c00000d210783b */ /* 0x000fee0000000200 */
[C---:B------:R-:W-:Y:S08]  /*10740*/  HMMA.16816.F32.BF16 R32, R4.reuse, R12, R32 ;  /* 0x0000000c0420723c */ /* 0x040ff00000041820 */
[C---:B------:R-:W-:Y:S01]  /*10750*/  HMMA.16816.F32.BF16 R28, R4.reuse, R14, R28 ;  /* 0x0000000e041c723c */ /* 0x040fe2000004181c */
[----:B------:R-:W1:Y:S07]  /*10760*/  LDSM.16.M88.4 R12, [R209+0xe880] ;  /* 0x00e88000d10c783b */ /* 0x000e6e0000000200 */
[C---:B----4-:R-:W-:Y:S08]  /*10770*/  HMMA.16816.F32.BF16 R24, R4.reuse, R8, R24 ;  /* 0x000000080418723c */ /* 0x050ff00000041818 */
[----:B------:R-:W-:Y:S01]  /*10780*/  HMMA.16816.F32.BF16 R20, R4, R10, R20 ;  /* 0x0000000a0414723c */ /* 0x000fe20000041814 */
[----:B------:R-:W4:Y:S04]  /*10790*/  LDSM.16.M88.4 R8, [R209+0xf080] ;  /* 0x00f08000d108783b */ /* 0x000f280000000200 */
[----:B------:R-:W1:Y:S03]  /*107a0*/  LDSM.16.M88.4 R4, [R209+0xf880] ;  /* 0x00f88000d104783b */ /* 0x000e660000000200 */
[C---:B--2---:R-:W-:Y:S08]  /*107b0*/  HMMA.16816.F32.BF16 R40, R56.reuse, R52, R40 ;  /* 0x000000343828723c */ /* 0x044ff00000041828 */
[C---:B------:R-:W-:Y:S01]  /*107c0*/  HMMA.16816.F32.BF16 R36, R56.reuse, R54, R36 ;  /* 0x000000363824723c */ /* 0x040fe20000041824 */
[----:B------:R-:W-:Y:S07]  /*107d0*/  LDSM.16.M88.4 R52, [R208+0x4800] ;  /* 0x00480000d034783b */ /* 0x000fee0000000200 */
[C---:B---3--:R-:W-:Y:S08]  /*107e0*/  HMMA.16816.F32.BF16 R32, R56.reuse, R48, R32 ;  /* 0x000000303820723c */ /* 0x048ff00000041820 */
[C---:B------:R-:W-:Y:S01]  /*107f0*/  HMMA.16816.F32.BF16 R28, R56.reuse, R50, R28 ;  /* 0x00000032381c723c */ /* 0x040fe2000004181c */
[----:B------:R-:W-:Y:S07]  /*10800*/  LDSM.16.M88.4 R48, [R208+0x5000] ;  /* 0x00500000d030783b */ /* 0x000fee0000000200 */
[C---:B-----5:R-:W-:Y:S08]  /*10810*/  HMMA.16816.F32.BF16 R24, R56.reuse, R44, R24 ;  /* 0x0000002c3818723c */ /* 0x060ff00000041818 */
[----:B------:R-:W-:Y:S01]  /*10820*/  HMMA.16816.F32.BF16 R20, R56, R46, R20 ;  /* 0x0000002e3814723c */ /* 0x000fe20000041814 */
[----:B------:R-:W2:Y:S04]  /*10830*/  LDSM.16.M88.4 R56, [R72+0xc000] ;  /* 0x00c000004838783b */ /* 0x000ea80000000200 */
[----:B------:R-:W3:Y:S03]  /*10840*/  LDSM.16.M88.4 R44, [R208+0x5800] ;  /* 0x00580000d02c783b */ /* 0x000ee60000000200 */
        /* <DEDUP_REMOVED lines=8> */
[----:B------:R-:W4:Y:S04]  /*108d0*/  LDSM.16.M88.4 R4, [R73+0xf080] ;  /* 0x00f080004904783b */ /* 0x000f280000000200 */
[----:B------:R-:W5:Y:S03]  /*108e0*/  LDSM.16.M88.4 R16, [R73+0xf880] ;  /* 0x00f880004910783b */ /* 0x000f660000000200 */
        /* <DEDUP_REMOVED lines=9> */
[----:B------:R-:W3:Y:S01]  /*10980*/  LDSM.16.M88.4 R44, [R201+0x5800] ;  /* 0x00580000c92c783b */ /* 0x000ee20000000200 */
[----:B------:R-:W-:-:S04]  /*10990*/  DEPBAR.LE SB0, 0x0 ;  /* 0x000080000000791a */ /* 0x000fc80000000000 */
[C---:B-1----:R-:W-:Y:S08]  /*109a0*/  HMMA.16816.F32.BF16 R40, R12.reuse, R8, R40 ;  /* 0x000000080c28723c */ /* 0x042ff00000041828 */
[C---:B------:R-:W-:Y:S08]  /*109b0*/  HMMA.16816.F32.BF16 R36, R12.reuse, R10, R36 ;  /* 0x0000000a0c24723c */ /* 0x040ff00000041824 */
[C---:B----4-:R-:W-:Y:S08]  /*109c0*/  HMMA.16816.F32.BF16 R32, R12.reuse, R4, R32 ;  /* 0x000000040c20723c */ /* 0x050ff00000041820 */
[C---:B------:R-:W-:Y:S08]  /*109d0*/  HMMA.16816.F32.BF16 R28, R12.reuse, R6, R28 ;  /* 0x000000060c1c723c */ /* 0x040ff0000004181c */
[C---:B-----5:R-:W-:Y:S08]  /*109e0*/  HMMA.16816.F32.BF16 R24, R12.reuse, R16, R24 ;  /* 0x000000100c18723c */ /* 0x060ff00000041818 */
[----:B------:R-:W-:Y:S08]  /*109f0*/  HMMA.16816.F32.BF16 R20, R12, R18, R20 ;  /* 0x000000120c14723c */ /* 0x000ff00000041814 */
[C---:B--2---:R-:W-:Y:S08]  /*10a00*/  HMMA.16816.F32.BF16 R40, R56.reuse, R52, R40 ;  /* 0x000000343828723c */ /* 0x044ff00000041828 */
[C---:B------:R-:W-:Y:S08]  /*10a10*/  HMMA.16816.F32.BF16 R36, R56.reuse, R54, R36 ;  /* 0x000000363824723c */ /* 0x040ff00000041824 */
[C---:B------:R-:W-:Y:S08]  /*10a20*/  HMMA.16816.F32.BF16 R32, R56.reuse, R48, R32 ;  /* 0x000000303820723c */ /* 0x040ff00000041820 */
[C---:B------:R-:W-:Y:S08]  /*10a30*/  HMMA.16816.F32.BF16 R28, R56.reuse, R50, R28 ;  /* 0x00000032381c723c */ /* 0x040ff0000004181c */
[C---:B---3--:R-:W-:Y:S08]  /*10a40*/  HMMA.16816.F32.BF16 R24, R56.reuse, R44, R24 ;  /* 0x0000002c3818723c */ /* 0x048ff00000041818 */
[----:B------:R-:W-:Y:S01]  /*10a50*/  HMMA.16816.F32.BF16 R20, R56, R46, R20 ;  /* 0x0000002e3814723c */ /* 0x000fe20000041814 */
[----:B------:R-:W-:Y:S06]  /*10a60*/  BAR.SYNC.DEFER_BLOCKING 0x0 ;  /* 0x0000000000007b1d */ /* 0x000fec0000010000 */
[----:B------:R-:W-:Y:S05]  /*10a70*/  @!P1 BRA `(.L_x_937) ;  /* 0x0000043000009947 */ /* 0x000fea0003800000 */
[----:B------:R-:W-:Y:S01]  /*10a80*/  ISETP.NE.AND P0, PT, R223, 0x1, PT ;  /* 0x00000001df00780c */ /* 0x000fe20003f05270 */
[----:B------:R-:W-:Y:S01]  /*10a90*/  IMAD.MOV.U32 R225, RZ, RZ, RZ ;  /* 0x000000ffffe17224 */ /* 0x000fe200078e00ff */
[----:B------:R-:W-:-:S04]  /*10aa0*/  IADD3 R226, R220, R63, R217 ;  /* 0x0000003fdce27210 */ /* 0x000fc80007ffe0d9 */
[----:B------:R-:W-:-:S05]  /*10ab0*/  IADD3 R226, R226, -0x30, RZ ;  /* 0xffffffd0e2e27810 */ /* 0x000fca0007ffe0ff */
        /* <DEDUP_REMOVED lines=8> */
[----:B------:R-:W-:Y:S01]  /*10b40*/  IMAD.MOV R5, RZ, RZ, -R5 ;  /* 0x000000ffff057224 */ /* 0x000fe200078e0a05 */
[----:B------:R-:W-:Y:S01]  /*10b50*/  IADD3 R2, -R2, 0x30, RZ ;  /* 0x0000003002027810 */ /* 0x000fe20007ffe1ff */
[----:B------:R-:W-:Y:S01]  /*10b60*/  BSSY B0, `(.L_x_938) ;  /* 0x0000021000007945 */ /* 0x000fe20003800000 */
[----:B------:R-:W-:Y:S01]  /*10b70*/  ISETP.GE.AND P2, PT, R221, c[0x0][0x1d4], PT ;  /* 0x00007500dd007a0c */ /* 0x000fe20003f46270 */
        /* <DEDUP_REMOVED lines=8> */
[----:B------:R-:W-:-:S04]  /*10c00*/  IMAD R4, R4, c[0x0][0x1f0], RZ ;  /* 0x00007c0004047a24 */ /* 0x000fc800078e02ff */
[----:B------:R-:W-:Y:S01]  /*10c10*/  IMAD R5, R225, c[0x0][0x1f4], R4 ;  /* 0x00007d00e1057a24 */ /* 0x000fe200078e0204 */
[----:B------:R-:W-:-:S04]  /*10c20*/  IADD3 R4, P0, R64, R6, RZ ;  /* 0x0000000640047210 */ /* 0x000fc80007f1e0ff */
[----:B------:R-:W-:Y:S02]  /*10c30*/  IADD3.X R7, R60, R7, R5, P0, !PT ;  /* 0x000000073c077210 */ /* 0x000fe400007fe405 */
[----:B------:R-:W-:-:S04]  /*10c40*/  LEA R5, P0, R4, c[0x0][0x1c8], 0x1 ;  /* 0x0000720004057a11 */ /* 0x000fc800078008ff */
[----:B------:R-:W-:Y:S01]  /*10c50*/  LEA.HI.X R4, R4, c[0x0][0x1cc], R7, 0x1, P0 ;  /* 0x0000730004047a11 */ /* 0x000fe200000f0c07 */
[----:B------:R1:W2:Y:S01]  /*10c60*/  SHFL.IDX PT, R6, R5, RZ, 0x181f ;  /* 0x00181fff05067589 */ /* 0x0002a200000e0000 */
[----:B------:R-:W-:-:S03]  /*10c70*/  ISETP.GE.AND P0, PT, R2, 0x1, PT ;  /* 0x000000010200780c */ /* 0x000fc60003f06270 */
[----:B------:R1:W3:Y:S10]  /*10c80*/  SHFL.IDX PT, R7, R4, RZ, 0x181f ;  /* 0x00181fff04077589 */ /* 0x0002f400000e0000 */
[----:B------:R-:W-:Y:S05]  /*10c90*/  @!P0 BRA `(.L_x_939) ;  /* 0x000000d000008947 */ /* 0x000fea0003800000 */
[----:B--2---:R-:W-:-:S04]  /*10ca0*/  LEA R12, P0, R3, R6, 0x1 ;  /* 0x00000006030c7211 */ /* 0x004fc800078008ff */
[----:B---3--:R-:W-:Y:S02]  /*10cb0*/  LEA.HI.X R13, R3, R7, R68, 0x1, P0 ;  /* 0x00000007030d7211 */ /* 0x008fe400000f0c44 */
        /* <DEDUP_REMOVED lines=11> */
.L_x_939:
[----:B------:R-:W-:Y:S05]  /*10d70*/  BSYNC B0 ;  /* 0x0000000000007941 */ /* 0x000fea0003800000 */
.L_x_938:
[----:B------:R-:W-:Y:S01]  /*10d80*/  ISETP.GE.AND P0, PT, R2, 0x21, PT ;  /* 0x000000210200780c */ /* 0x000fe20003f06270 */
[----:B-1----:R-:W1:Y:S01]  /*10d90*/  SHFL.IDX PT, R4, R4, 0x1, 0x181f ;  /* 0x00381f0004047f89 */ /* 0x002e6200000e0000 */
[----:B------:R-:W-:Y:S03]  /*10da0*/  BSSY B0, `(.L_x_937) ;  /* 0x0000010000007945 */ /* 0x000fe60003800000 */
[----:B------:R-:W4:Y:S08]  /*10db0*/  SHFL.IDX PT, R5, R5, 0x1, 0x181f ;  /* 0x00381f0005057f89 */ /* 0x000f3000000e0000 */
[----:B------:R-:W-:Y:S05]  /*10dc0*/  @!P0 BRA `(.L_x_940) ;  /* 0x000000d000008947 */ /* 0x000fea0003800000 */
[----:B----4-:R-:W-:-:S04]  /*10dd0*/  LEA R2, P0, R3, R5, 0x1 ;  /* 0x0000000503027211 */ /* 0x010fc800078008ff */
[----:B-1----:R-:W-:Y:S02]  /*10de0*/  LEA.HI.X R3, R3, R4, R68, 0x1, P0 ;  /* 0x0000000403037211 */ /* 0x002fe400000f0c44 */
[----:B--2---:R-:W-:-:S03]  /*10df0*/  LEA R6, P0, R67, R5, 0x1 ;  /* 0x0000000543067211 */ /* 0x004fc600078008ff */
[----:B------:R-:W-:Y:S01]  /*10e00*/  @!PT LDS RZ, [RZ] ;  /* 0x00000000fffff984 */ /* 0x000fe20000000800 */
[----:B------:R1:W-:Y:S01]  /*10e10*/  LDGSTS.E.BYPASS.LTC128B.128 [R227+0xb080], [R2.64], !P6 ;  /* 0x0b08000002e37fae */ /* 0x0003e2000f101d50 */
[----:B---3--:R-:W-:Y:S02]  /*10e20*/  LEA.HI.X R7, R67, R4, R70, 0x1, P0 ;  /* 0x0000000443077211 */ /* 0x008fe400000f0c46 */
[----:B------:R-:W-:-:S03]  /*10e30*/  LEA R8, P0, R66, R5, 0x1 ;  /* 0x0000000542087211 */ /* 0x000fc600078008ff */
[----:B------:R1:W-:Y:S01]  /*10e40*/  LDGSTS.E.BYPASS.LTC128B.128 [R227+0xc880], [R6.64], !P2 ;  /* 0x0c88000006e37fae */ /* 0x0003e2000d101d50 */
[----:B------:R-:W-:Y:S02]  /*10e50*/  LEA.HI.X R9, R66, R4, R71, 0x1, P0 ;  /* 0x0000000442097211 */ /* 0x000fe400000f0c47 */
[----:B------:R-:W-:-:S03]  /*10e60*/  LEA R10, P0, R230, R5, 0x1 ;  /* 0x00000005e60a7211 */ /* 0x000fc600078008ff */
[----:B------:R1:W-:Y:S01]  /*10e70*/  LDGSTS.E.BYPASS.LTC128B.128 [R227+0xe080], [R8.64], !P5 ;  /* 0x0e08000008e37fae */ /* 0x0003e2000e901d50 */
[----:B------:R-:W-:-:S05]  /*10e80*/  LEA.HI.X R11, R230, R4, R69, 0x1, P0 ;  /* 0x00000004e60b7211 */ /* 0x000fca00000f0c45 */
[----:B------:R1:W-:Y:S04]  /*10e90*/  LDGSTS.E.BYPASS.LTC128B.128 [R227+0xf880], [R10.64], !P4 ;  /* 0x0f8800000ae37fae */ /* 0x0003e8000e101d50 */
.L_x_940:
[----:B------:R-:W-:Y:S05]  /*10ea0*/  BSYNC B0 ;  /* 0x0000000000007941 */ /* 0x000fea0003800000 */
.L_x_937:
[----:B-1----:R-:W-:Y:S01]  /*10eb0*/  LOP3.LUT R3, R62, 0xffffffe0, RZ, 0xc0, !PT ;  /* 0xffffffe03e037812 */ /* 0x002fe200078ec0ff */
[----:B------:R-:W-:Y:S01]  /*10ec0*/  IMAD.SHL.U32 R207, R0, 0x2, RZ ;  /* 0x0000000200cf7824 */ /* 0x000fe200078e00ff */
[----:B------:R-:W0:Y:S03]  /*10ed0*/  LDGDEPBAR ;  /* 0x00000000000079af */ /* 0x000e260000000000 */
[----:B------:R-:W-:Y:S01]  /*10ee0*/  IMAD.IADD R3, R216, 0x1, -R3 ;  /* 0x00000001d8037824 */ /* 0x000fe200078e0a03 */
[----:B------:R-:W-:Y:S01]  /*10ef0*/  LDSM.16.MT88.4 R92, [R207+0x7080] ;  /* 0x00708000cf5c783b */ /* 0x000fe20000004200 */
[--C-:B------:R-:W-:Y:S02]  /*10f00*/  IMAD R206, R213, 0x2, R207.reuse ;  /* 0x00000002d5ce7824 */ /* 0x100fe400078e02cf */
        /* <DEDUP_REMOVED lines=17> */
[----:B------:R-:W-:Y:S01]  /*11020*/  ISETP.GT.AND P0, PT, R61, 0x1, PT ;  /* 0x000000013d00780c */ /* 0x000fe20003f04270 */
[----:B------:R-:W-:Y:S03]  /*11030*/  LDSM.16.MT88.4 R116, [R204+0x7080] ;  /* 0x00708000cc74783b */ /* 0x000fe60000004200 */
[----:B------:R-:W-:Y:S01]  /*11040*/  FSEL R43, R43, -INF , P0 ;  /* 0xff8000002b2b7808 */ /* 0x000fe20000000000 */
[----:B------:R-:W-:Y:S01]  /*11050*/  LDSM.16.MT88.4 R124, [R207+0x8880] ;  /* 0x00888000cf7c783b */ /* 0x000fe20000004200 */
[----:B------:R-:W-:Y:S02]  /*11060*/  FSEL R41, R41, -INF , P0 ;  /* 0xff80000029297808 */ /* 0x000fe40000000000 */
[----:B------:R-:W-:Y:S01]  /*11070*/  ISETP.GT.AND P0, PT, R61, 0x8, PT ;  /* 0x000000083d00780c */ /* 0x000fe20003f04270 */
[----:B------:R-:W-:Y:S01]  /*11080*/  LDSM.16.MT88.4 R128, [R206+0x8880] ;  /* 0x00888000ce80783b */ /* 0x000fe20000004200 */
[----:B------:R-:W-:-:S02]  /*11090*/  FMNMX.FTZ R3, R40, R41, !PT ;  /* 0x0000002928037209 */ /* 0x000fc40007810000 */
[----:B--23--:R-:W-:Y:S01]  /*110a0*/  FSEL R7, R38, -INF , P0 ;  /* 0xff80000026077808 */ /* 0x00cfe20000000000 */
[----:B------:R-:W-:Y:S01]  /*110b0*/  LDSM.16.MT88.4 R136, [R205+0x8880] ;  /* 0x00888000cd88783b */ /* 0x000fe20000004200 */
[----:B------:R-:W-:Y:S02]  /*110c0*/  FSEL R36, R36, -INF , P0 ;  /* 0xff80000024247808 */ /* 0x000fe40000000000 */
[----:B------:R-:W-:Y:S01]  /*110d0*/  ISETP.GT.AND P0, PT, R61, 0x9, PT ;  /* 0x000000093d00780c */ /* 0x000fe20003f04270 */
[----:B------:R-:W-:Y:S01]  /*110e0*/  LDSM.16.MT88.4 R164, [R206+0x6080] ;  /* 0x00608000cea4783b */ /* 0x000fe20000004200 */
[----:B------:R-:W-:Y:S02]  /*110f0*/  FMNMX.FTZ R3, R36, R3, !PT ;  /* 0x0000000324037209 */ /* 0x000fe40007810000 */
[----:B----4-:R-:W-:Y:S01]  /*11100*/  FSEL R5, R39, -INF , P0 ;  /* 0xff80000027057808 */ /* 0x010fe20000000000 */
[----:B------:R-:W-:Y:S01]  /*11110*/  LDSM.16.MT88.4 R160, [R205+0x6080] ;  /* 0x00608000cda0783b */ /* 0x000fe20000004200 */
[----:B------:R-:W-:-:S02]  /*11120*/  FSEL R2, R37, -INF , P0 ;  /* 0xff80000025027808 */ /* 0x000fc40000000000 */
[C---:B------:R-:W-:Y:S01]  /*11130*/  ISETP.GT.AND P0, PT, R61.reuse, 0x10, PT ;  /* 0x000000103d00780c */ /* 0x040fe20003f04270 */
[----:B------:R-:W-:Y:S01]  /*11140*/  LDSM.16.MT88.4 R172, [R204+0x4880] ;  /* 0x00488000ccac783b */ /* 0x000fe20000004200 */
[----:B------:R-:W-:Y:S02]  /*11150*/  FMNMX.FTZ R3, R2, R3, !PT ;  /* 0x0000000302037209 */ /* 0x000fe40007810000 */
[----:B------:R-:W-:Y:S01]  /*11160*/  FSEL R9, R34, -INF , P0 ;  /* 0xff80000022097808 */ /* 0x000fe20000000000 */
[----:B------:R-:W-:Y:S01]  /*11170*/  LDSM.16.MT88.4 R168, [R207+0x6080] ;  /* 0x00608000cfa8783b */ /* 0x000fe20000004200 */
        /* <DEDUP_REMOVED lines=22> */
[C---:B------:R-:W-:Y:S01]  /*112e0*/  ISETP.GT.AND P0, PT, R61.reuse, 0x28, PT ;  /* 0x000000283d00780c */ /* 0x040fe20003f04270 */
[----:B------:R-:W-:Y:S01]  /*112f0*/  LDSM.16.MT88.4 R24, [R207+0x7880] ;  /* 0x00788000cf18783b */ /* 0x000fe20000004200 */
[----:B------:R-:W-:Y:S02]  /*11300*/  FMNMX.FTZ R3, R234, R3, !PT ;  /* 0x00000003ea037209 */ /* 0x000fe40007810000 */
[----:B------:R-:W-:Y:S02]  /*11310*/  FSEL R177, R22, -INF , P0 ;  /* 0xff80000016b17808 */ /* 0x000fe40000000000 */
[----:B------:R-:W-:Y:S02]  /*11320*/  FSEL R182, R20, -INF , P0 ;  /* 0xff80000014b67808 */ /* 0x000fe40000000000 */
[----:B------:R-:W-:Y:S02]  /*11330*/  ISETP.GT.AND P0, PT, R61, 0x29, PT ;  /* 0x000000293d00780c */ /* 0x000fe40003f04270 */
[----:B------:R-:W-:Y:S01]  /*11340*/  FMNMX.FTZ R3, R182, R3, !PT ;  /* 0x00000003b6037209 */ /* 0x000fe20007810000 */
[----:B------:R-:W-:Y:S01]  /*11350*/  LDSM.16.MT88.4 R60, [R207+0x5880] ;  /* 0x00588000cf3c783b */ /* 0x000fe20000004200 */
[----:B------:R-:W-:-:S02]  /*11360*/  FSEL R180, R21, -INF , P0 ;  /* 0xff80000015b47808 */ /* 0x000fc40000000000 */
[----:B------:R-:W-:Y:S02]  /*11370*/  FSEL R176, R23, -INF , P0 ;  /* 0xff80000017b07808 */ /* 0x000fe40000000000 */
[----:B------:R-:W-:Y:S01]  /*11380*/  FMNMX.FTZ R14, R180, R3, !PT ;  /* 0x00000003b40e7209 */ /* 0x000fe20007810000 */
[----:B------:R-:W-:Y:S04]  /*11390*/  LDSM.16.MT88.4 R20, [R206+0x7880] ;  /* 0x00788000ce14783b */ /* 0x000fe80000004200 */
[----:B------:R-:W1:Y:S02]  /*113a0*/  SHFL.BFLY PT, R11, R14, 0x2, 0x1f ;  /* 0x0c401f000e0b7f89 */ /* 0x000e6400000e0000 */
        /* <DEDUP_REMOVED lines=16> */
[----:B------:R-:W-:Y:S01]  /*114b0*/  LDSM.16.MT88.4 R36, [R206+0x4080] ;  /* 0x00408000ce24783b */ /* 0x000fe20000004200 */
[--C-:B------:R-:W-:Y:S01]  /*114c0*/  FFMA.FTZ R231, R6, c[0x0][0x2d0], -R183.reuse ;  /* 0x0000b40006e77a23 */ /* 0x100fe200000108b7 */
[----:B------:R-:W-:Y:S01]  /*114d0*/  FMNMX.FTZ R12, R15, R12, !PT ;  /* 0x0000000c0f0c7209 */ /* 0x000fe20007810000 */
[--C-:B------:R-:W-:Y:S01]  /*114e0*/  FFMA.FTZ R188, R4, c[0x0][0x2d0], -R183.reuse ;  /* 0x0000b40004bc7a23 */ /* 0x100fe200000108b7 */
[----:B------:R-:W-:Y:S01]  /*114f0*/  MUFU.EX2 R185, R185 ;  /* 0x000000b900b97308 */ /* 0x000fe20000000800 */
[--C-:B------:R-:W-:Y:S01]  /*11500*/  FFMA.FTZ R191, R10, c[0x0][0x2d0], -R183.reuse ;  /* 0x0000b4000abf7a23 */ /* 0x100fe200000108b7 */
[----:B------:R-:W-:Y:S01]  /*11510*/  FMNMX.FTZ R12, R181, R12, !PT ;  /* 0x0000000cb50c7209 */ /* 0x000fe20007810000 */
[----:B------:R-:W-:-:S02]  /*11520*/  FFMA.FTZ R186, R8, c[0x0][0x2d0], -R183 ;  /* 0x0000b40008ba7a23 */ /* 0x000fc400000108b7 */
[--C-:B------:R-:W-:Y:S01]  /*11530*/  FFMA.FTZ R237, R234, c[0x0][0x2d0], -R183.reuse ;  /* 0x0000b400eaed7a23 */ /* 0x100fe200000108b7 */
[----:B------:R-:W-:Y:S01]  /*11540*/  FMNMX.FTZ R12, R179, R12, !PT ;  /* 0x0000000cb30c7209 */ /* 0x000fe20007810000 */
[--C-:B------:R-:W-:Y:S01]  /*11550*/  FFMA.FTZ R232, R232, c[0x0][0x2d0], -R183.reuse ;  /* 0x0000b400e8e87a23 */ /* 0x100fe200000108b7 */
[----:B------:R-:W1:Y:S01]  /*11560*/  MUFU.EX2 R158, R158 ;  /* 0x0000009e009e7308 */ /* 0x000e620000000800 */
[--C-:B------:R-:W-:Y:S01]  /*11570*/  FFMA.FTZ R234, R182, c[0x0][0x2d0], -R183.reuse ;  /* 0x0000b400b6ea7a23 */ /* 0x100fe200000108b7 */
[----:B------:R-:W-:Y:S01]  /*11580*/  FMNMX.FTZ R11, R177, R12, !PT ;  /* 0x0000000cb10b7209 */ /* 0x000fe20007810000 */
[----:B------:R-:W-:-:S03]  /*11590*/  FFMA.FTZ R241, R180, c[0x0][0x2d0], -R183 ;  /* 0x0000b400b4f17a23 */ /* 0x000fc600000108b7 */
[----:B------:R-:W-:Y:S02]  /*115a0*/  FMNMX.FTZ R11, R176, R11, !PT ;  /* 0x0000000bb00b7209 */ /* 0x000fe40007810000 */
[----:B------:R-:W-:Y:S03]  /*115b0*/  MUFU.EX2 R159, R159 ;  /* 0x0000009f009f7308 */ /* 0x000fe60000000800 */
[----:B------:R-:W2:Y:S05]  /*115c0*/  SHFL.BFLY PT, R12, R11, 0x2, 0x1f ;  /* 0x0c401f000b0c7f89 */ /* 0x000eaa00000e0000 */
[----:B------:R-:W3:Y:S01]  /*115d0*/  MUFU.EX2 R2, R2 ;  /* 0x0000000200027308 */ /* 0x000ee20000000800 */
[----:B-1----:R-:W-:Y:S01]  /*115e0*/  F2FP.BF16.PACK_AB R140, R158, R185 ;  /* 0x000000b99e8c723e */ /* 0x002fe200000010ff */
[----:B------:R-:W-:-:S06]  /*115f0*/  FADD.FTZ R158, R185, R158 ;  /* 0x0000009eb99e7221 */ /* 0x000fcc0000010000 */
[----:B------:R-:W-:Y:S01]  /*11600*/  MUFU.EX2 R231, R231 ;  /* 0x000000e700e77308 */ /* 0x000fe20000000800 */
[----:B---3--:R-:W-:-:S07]  /*11610*/  F2FP.BF16.PACK_AB R142, R2, R159 ;  /* 0x0000009f028e723e */ /* 0x008fce00000010ff */
[----:B------:R-:W-:Y:S01]  /*11620*/  MUFU.EX2 R188, R188 ;  /* 0x000000bc00bc7308 */ /* 0x000fe20000000800 */
[----:B------:R-:W-:Y:S01]  /*11630*/  FADD.FTZ R159, R159, R158 ;  /* 0x0000009e9f9f7221 */ /* 0x000fe20000010000 */
[----:B--2---:R-:W-:-:S03]  /*11640*/  FMNMX.FTZ R12, R11, R12, !PT ;  /* 0x0000000c0b0c7209 */ /* 0x004fc60007810000 */
[----:B------:R-:W-:Y:S02]  /*11650*/  FADD.FTZ R2, R2, R159 ;  /* 0x0000009f02027221 */ /* 0x000fe40000010000 */
[----:B------:R-:W1:Y:S01]  /*11660*/  SHFL.BFLY PT, R157, R12, 0x1, 0x1f ;  /* 0x0c201f000c9d7f89 */ /* 0x000e6200000e0000 */
[----:B------:R-:W-:Y:S08]  /*11670*/  MUFU.EX2 R191, R191 ;  /* 0x000000bf00bf7308 */ /* 0x000ff00000000800 */
[----:B------:R-:W-:Y:S08]  /*11680*/  MUFU.EX2 R186, R186 ;  /* 0x000000ba00ba7308 */ /* 0x000ff00000000800 */
[----:B------:R-:W-:Y:S01]  /*11690*/  MUFU.EX2 R232, R232 ;  /* 0x000000e800e87308 */ /* 0x000fe20000000800 */
[----:B-1----:R-:W-:-:S07]  /*116a0*/  FMNMX.FTZ R157, R157, R12, !PT ;  /* 0x0000000c9d9d7209 */ /* 0x002fce0007810000 */
[----:B------:R-:W-:Y:S01]  /*116b0*/  MUFU.EX2 R237, R237 ;  /* 0x000000ed00ed7308 */ /* 0x000fe20000000800 */
[C---:B------:R-:W-:Y:S01]  /*116c0*/  FSETP.NEU.FTZ.AND P0, PT, R157.reuse, -INF , PT ;  /* 0xff8000009d00780b */ /* 0x040fe20003f1d000 */
[----:B------:R-:W-:-:S06]  /*116d0*/  FMUL.FTZ R178, R157, c[0x0][0x2d0] ;  /* 0x0000b4009db27a20 */ /* 0x000fcc0000410000 */
[----:B------:R-:W-:Y:S01]  /*116e0*/  MUFU.EX2 R234, R234 ;  /* 0x000000ea00ea7308 */ /* 0x000fe20000000800 */
[----:B------:R-:W-:-:S05]  /*116f0*/  FSEL R178, R178, RZ, P0 ;  /* 0x000000ffb2b27208 */ /* 0x000fca0000000000 */
[--C-:B------:R-:W-:Y:S02]  /*11700*/  FFMA.FTZ R189, R42, c[0x0][0x2d0], -R178.reuse ;  /* 0x0000b4002abd7a23 */ /* 0x100fe400000108b2 */
[--C-:B------:R-:W-:Y:S01]  /*11710*/  FFMA.FTZ R184, R43, c[0x0][0x2d0], -R178.reuse ;  /* 0x0000b4002bb87a23 */ /* 0x100fe200000108b2 */
[----:B------:R-:W-:Y:S01]  /*11720*/  MUFU.EX2 R241, R241 ;  /* 0x000000f100f17308 */ /* 0x000fe20000000800 */
[--C-:B------:R-:W-:Y:S02]  /*11730*/  FFMA.FTZ R187, R7, c[0x0][0x2d0], -R178.reuse ;  /* 0x0000b40007bb7a23 */ /* 0x100fe400000108b2 */
[--C-:B------:R-:W-:Y:S02]  /*11740*/  FFMA.FTZ R0, R5, c[0x0][0x2d0], -R178.reuse ;  /* 0x0000b40005007a23 */ /* 0x100fe400000108b2 */
[----:B------:R-:W1:Y:S01]  /*11750*/  LDSM.16.MT88.4 R4, [R204+0x8880] ;  /* 0x00888000cc04783b */ /* 0x000e620000004200 */
[--C-:B------:R-:W-:Y:S02]  /*11760*/  FFMA.FTZ R235, R9, c[0x0][0x2d0], -R178.reuse ;  /* 0x0000b40009eb7a23 */ /* 0x100fe400000108b2 */
[----:B------:R-:W-:Y:S01]  /*11770*/  MUFU.EX2 R189, R189 ;  /* 0x000000bd00bd7308 */ /* 0x000fe20000000800 */
[----:B------:R-:W2:Y:S01]  /*11780*/  LDSM.16.MT88.4 R8, [R207+0x4880] ;  /* 0x00488000cf08783b */ /* 0x000ea20000004200 */
[----:B------:R-:W-:-:S02]  /*11790*/  FFMA.FTZ R214, R17, c[0x0][0x2d0], -R178 ;  /* 0x0000b40011d67a23 */ /* 0x000fc400000108b2 */
[--C-:B------:R-:W-:Y:S01]  /*117a0*/  FFMA.FTZ R233, R13, c[0x0][0x2d0], -R178.reuse ;  /* 0x0000b4000de97a23 */ /* 0x100fe200000108b2 */
[----:B------:R-:W3:Y:S01]  /*117b0*/  LDSM.16.MT88.4 R16, [R206+0x4880] ;  /* 0x00488000ce10783b */ /* 0x000ee20000004200 */
[--C-:B------:R-:W-:Y:S02]  /*117c0*/  FFMA.FTZ R190, R15, c[0x0][0x2d0], -R178.reuse ;  /* 0x0000b4000fbe7a23 */ /* 0x100fe400000108b2 */
[----:B------:R-:W4:Y:S01]  /*117d0*/  MUFU.EX2 R184, R184 ;  /* 0x000000b800b87308 */ /* 0x000f220000000800 */
[----:B------:R-:W5:Y:S01]  /*117e0*/  LDSM.16.MT88.4 R12, [R205+0x4880] ;  /* 0x00488000cd0c783b */ /* 0x000f620000004200 */
[--C-:B------:R-:W-:Y:S02]  /*117f0*/  FFMA.FTZ R236, R181, c[0x0][0x2d0], -R178.reuse ;  /* 0x0000b400b5ec7a23 */ /* 0x100fe400000108b2 */
[--C-:B------:R-:W-:Y:S01]  /*11800*/  FFMA.FTZ R239, R179, c[0x0][0x2d0], -R178.reuse ;  /* 0x0000b400b3ef7a23 */ /* 0x100fe200000108b2 */
[----:B------:R-:W-:Y:S01]  /*11810*/  LDSM.16.MT88.4 R180, [R207+0x6880] ;  /* 0x00688000cfb4783b */ /* 0x000fe20000004200 */
[----:B------:R-:W-:-:S02]  /*11820*/  FFMA.FTZ R238, R177, c[0x0][0x2d0], -R178 ;  /* 0x0000b400b1ee7a23 */ /* 0x000fc400000108b2 */
[----:B------:R-:W-:Y:S01]  /*11830*/  MUFU.EX2 R187, R187 ;  /* 0x000000bb00bb7308 */ /* 0x000fe20000000800 */
[----:B------:R-:W-:Y:S02]  /*11840*/  FFMA.FTZ R243, R176, c[0x0][0x2d0], -R178 ;  /* 0x0000b400b0f37a23 */ /* 0x000fe400000108b2 */
[----:B------:R-:W-:Y:S05]  /*11850*/  LDSM.16.MT88.4 R176, [R205+0x6880] ;  /* 0x00688000cdb0783b */ /* 0x000fea0000004200 */
[----:B------:R-:W1:Y:S01]  /*11860*/  MUFU.EX2 R0, R0 ;  /* 0x0000000000007308 */ /* 0x000e620000000800 */
[----:B----4-:R-:W-:Y:S01]  /*11870*/  F2FP.BF16.PACK_AB R141, R184, R189 ;  /* 0x000000bdb88d723e */ /* 0x010fe200000010ff */
[----:B------:R-:W-:-:S06]  /*11880*/  FADD.FTZ R184, R189, R184 ;  /* 0x000000b8bdb87221 */ /* 0x000fcc0000010000 */
[----:B------:R-:W-:Y:S01]  /*11890*/  MUFU.EX2 R235, R235 ;  /* 0x000000eb00eb7308 */ /* 0x000fe20000000800 */
[----:B-1----:R-:W-:-:S07]  /*118a0*/  F2FP.BF16.PACK_AB R143, R0, R187 ;  /* 0x000000bb008f723e */ /* 0x002fce00000010ff */
[----:B------:R-:W1:Y:S01]  /*118b0*/  MUFU.EX2 R214, R214 ;  /* 0x000000d600d67308 */ /* 0x000e620000000800 */
[----:B------:R-:W-:-:S04]  /*118c0*/  FADD.FTZ R187, R187, R184 ;  /* 0x000000b8bbbb7221 */ /* 0x000fc80000010000 */
[----:B------:R-:W-:Y:S01]  /*118d0*/  FADD.FTZ R0, R0, R187 ;  /* 0x000000bb00007221 */ /* 0x000fe20000010000 */
        /* <DEDUP_REMOVED lines=36> */
[C---:B------:R-:W-:Y:S07]  /*11b20*/  HMMA.16816.F32.BF16 R144, R140.reuse, R4, RZ ;  /* 0x000000048c90723c */ /* 0x040fee00000418ff */
[----:B------:R-:W-:Y:S01]  /*11b30*/  F2FP.BF16.PACK_AB R4, R188, R231 ;  /* 0x000000e7bc04723e */ /* 0x000fe200000010ff */
[----:B------:R-:W-:Y:S01]  /*11b40*/  HMMA.16816.F32.BF16 R140, R140, R6, RZ ;  /* 0x000000068c8c723c */ /* 0x000fe200000418ff */
[----:B-1----:R-:W-:Y:S01]  /*11b50*/  F2FP.BF16.PACK_AB R5, R214, R235 ;  /* 0x000000ebd605723e */ /* 0x002fe200000010ff */
[----:B------:R-:W-:-:S02]  /*11b60*/  FADD.FTZ R231, R231, R2 ;  /* 0x00000002e7e77221 */ /* 0x000fc40000010000 */
[----:B------:R-:W-:Y:S02]  /*11b70*/  FADD.FTZ R235, R235, R0 ;  /* 0x00000000ebeb7221 */ /* 0x000fe40000010000 */
[----:B------:R-:W-:Y:S01]  /*11b80*/  FADD.FTZ R188, R188, R231 ;  /* 0x000000e7bcbc7221 */ /* 0x000fe20000010000 */
[----:B------:R-:W-:Y:S01]  /*11b90*/  F2FP.BF16.PACK_AB R6, R186, R191 ;  /* 0x000000bfba06723e */ /* 0x000fe200000010ff */
[----:B------:R-:W-:Y:S01]  /*11ba0*/  FADD.FTZ R214, R214, R235 ;  /* 0x000000ebd6d67221 */ /* 0x000fe20000010000 */
[----:B----4-:R-:W-:Y:S01]  /*11bb0*/  F2FP.BF16.PACK_AB R7, R190, R233 ;  /* 0x000000e9be07723e */ /* 0x010fe200000010ff */
[----:B------:R-:W-:Y:S02]  /*11bc0*/  FADD.FTZ R191, R191, R188 ;  /* 0x000000bcbfbf7221 */ /* 0x000fe40000010000 */
[----:B------:R-:W-:Y:S02]  /*11bd0*/  FADD.FTZ R233, R233, R214 ;  /* 0x000000d6e9e97221 */ /* 0x000fe40000010000 */
[----:B------:R-:W-:-:S02]  /*11be0*/  FADD.FTZ R191, R186, R191 ;  /* 0x000000bfbabf7221 */ /* 0x000fc40000010000 */
[----:B--2---:R-:W-:Y:S01]  /*11bf0*/  HMMA.16816.F32.BF16 R152, R4, R8, R152 ;  /* 0x000000080498723c */ /* 0x004fe20000041898 */
[----:B------:R-:W-:-:S07]  /*11c00*/  FADD.FTZ R233, R190, R233 ;  /* 0x000000e9bee97221 */ /* 0x000fce0000010000 */
[C---:B------:R-:W-:Y:S01]  /*11c10*/  HMMA.16816.F32.BF16 R28, R4.reuse, R10, R28 ;  /* 0x0000000a041c723c */ /* 0x040fe2000004181c */
[----:B------:R-:W1:Y:S07]  /*11c20*/  LDSM.16.MT88.4 R8, [R204+0x6080] ;  /* 0x00608000cc08783b */ /* 0x000e6e0000004200 */
[C---:B---3--:R-:W-:Y:S08]  /*11c30*/  HMMA.16816.F32.BF16 R32, R4.reuse, R16, R32 ;  /* 0x000000100420723c */ /* 0x048ff00000041820 */
[C---:B------:R-:W-:Y:S01]  /*11c40*/  HMMA.16816.F32.BF16 R36, R4.reuse, R18, R36 ;  /* 0x000000120424723c */ /* 0x040fe20000041824 */
[----:B------:R-:W-:Y:S07]  /*11c50*/  LDSM.16.MT88.4 R16, [R205+0x7880] ;  /* 0x00788000cd10783b */ /* 0x000fee0000004200 */
[C---:B-----5:R-:W-:Y:S08]  /*11c60*/  HMMA.16816.F32.BF16 R40, R4.reuse, R12, R40 ;  /* 0x0000000c0428723c */ /* 0x060ff00000041828 */
[C---:B------:R-:W-:Y:S01]  /*11c70*/  HMMA.16816.F32.BF16 R44, R4.reuse, R14, R44 ;  /* 0x0000000e042c723c */ /* 0x040fe2000004182c */
[----:B------:R-:W-:Y:S07]  /*11c80*/  LDSM.16.MT88.4 R12, [R204+0x7880] ;  /* 0x00788000cc0c783b */ /* 0x000fee0000004200 */
[C---:B------:R-:W-:Y:S08]  /*11c90*/  HMMA.16816.F32.BF16 R64, R4.reuse, R164, R64 ;  /* 0x000000a40440723c */ /* 0x040ff00000041840 */
[C---:B-1----:R-:W-:Y:S08]  /*11ca0*/  HMMA.16816.F32.BF16 R80, R4.reuse, R8, R80 ;  /* 0x000000080450723c */ /* 0x042ff00000041850 */
        /* <DEDUP_REMOVED lines=13> */
[C---:B------:R-:W-:Y:S08]  /*11d80*/  HMMA.16816.F32.BF16 R48, R4.reuse, R172, R48 ;  /* 0x000000ac0430723c */ /* 0x040ff00000041830 */
[C---:B------:R-:W-:Y:S01]  /*11d90*/  HMMA.16816.F32.BF16 R52, R4.reuse, R174, R52 ;  /* 0x000000ae0434723c */ /* 0x040fe20000041834 */
[----:B------:R-:W-:Y:S07]  /*11da0*/  LDSM.16.MT88.4 R172, [R204+0x6880] ;  /* 0x00688000ccac783b */ /* 0x000fee0000004200 */
[C---:B------:R-:W-:Y:S08]  /*11db0*/  HMMA.16816.F32.BF16 R56, R4.reuse, R168, R56 ;  /* 0x000000a80438723c */ /* 0x040ff00000041838 */
[C---:B------:R-:W-:Y:S01]  /*11dc0*/  HMMA.16816.F32.BF16 R60, R4.reuse, R170, R60 ;  /* 0x000000aa043c723c */ /* 0x040fe2000004183c */
[----:B------:R-:W-:Y:S07]  /*11dd0*/  LDSM.16.MT88.4 R168, [R207+0x8080] ;  /* 0x00808000cfa8783b */ /* 0x000fee0000004200 */
[C---:B------:R-:W-:Y:S08]  /*11de0*/  HMMA.16816.F32.BF16 R96, R4.reuse, R20, R96 ;  /* 0x000000140460723c */ /* 0x040ff00000041860 */
[C---:B------:R-:W-:Y:S01]  /*11df0*/  HMMA.16816.F32.BF16 R100, R4.reuse, R22, R100 ;  /* 0x000000160464723c */ /* 0x040fe20000041864 */
[----:B------:R-:W5:Y:S07]  /*11e00*/  LDSM.16.MT88.4 R20, [R207+0x5080] ;  /* 0x00508000cf14783b */ /* 0x000f6e0000004200 */
[C---:B------:R-:W-:Y:S08]  /*11e10*/  HMMA.16816.F32.BF16 R104, R4.reuse, R16, R104 ;  /* 0x000000100468723c */ /* 0x040ff00000041868 */
[C---:B------:R-:W-:Y:S01]  /*11e20*/  HMMA.16816.F32.BF16 R108, R4.reuse, R18, R108 ;  /* 0x00000012046c723c */ /* 0x040fe2000004186c */
[----:B------:R-:W1:Y:S07]  /*11e30*/  LDSM.16.MT88.4 R16, [R205+0x5080] ;  /* 0x00508000cd10783b */ /* 0x000e6e0000004200 */
[C---:B------:R-:W-:Y:S08]  /*11e40*/  HMMA.16816.F32.BF16 R112, R4.reuse, R12, R112 ;  /* 0x0000000c0470723c */ /* 0x040ff00000041870 */
[C---:B------:R-:W-:Y:S01]  /*11e50*/  HMMA.16816.F32.BF16 R116, R4.reuse, R14, R116 ;  /* 0x0000000e0474723c */ /* 0x040fe20000041874 */
[----:B------:R-:W1:Y:S07]  /*11e60*/  LDSM.16.MT88.4 R12, [R204+0x5080] ;  /* 0x00508000cc0c783b */ /* 0x000e6e0000004200 */
[C---:B--2---:R-:W-:Y:S08]  /*11e70*/  HMMA.16816.F32.BF16 R148, R4.reuse, R164, R148 ;  /* 0x000000a40494723c */ /* 0x044ff00000041894 */
[C---:B------:R-:W-:Y:S01]  /*11e80*/  HMMA.16816.F32.BF16 R128, R4.reuse, R166, R128 ;  /* 0x000000a60480723c */ /* 0x040fe20000041880 */
[----:B------:R-:W-:Y:S07]  /*11e90*/  LDSM.16.MT88.4 R164, [R206+0x8080] ;  /* 0x00808000cea4783b */ /* 0x000fee0000004200 */
[C---:B---3--:R-:W-:Y:S08]  /*11ea0*/  HMMA.16816.F32.BF16 R132, R4.reuse, R160, R132 ;  /* 0x000000a00484723c */ /* 0x048ff00000041884 */
[C---:B------:R-:W-:Y:S01]  /*11eb0*/  HMMA.16816.F32.BF16 R136, R4.reuse, R162, R136 ;  /* 0x000000a20488723c */ /* 0x040fe20000041888 */
[----:B------:R-:W-:Y:S07]  /*11ec0*/  LDSM.16.MT88.4 R160, [R205+0x8080] ;  /* 0x00808000cda0783b */ /* 0x000fee0000004200 */
[C---:B----4-:R-:W-:Y:S08]  /*11ed0*/  HMMA.16816.F32.BF16 R144, R4.reuse, R24, R144 ;  /* 0x000000180490723c */ /* 0x050ff00000041890 */
[----:B------:R-:W-:Y:S01]  /*11ee0*/  HMMA.16816.F32.BF16 R140, R4, R26, R140 ;  /* 0x0000001a048c723c */ /* 0x000fe2000004188c */
[----:B------:R-:W-:Y:S06]  /*11ef0*/  LDSM.16.MT88.4 R24, [R204+0x8080] ;  /* 0x00808000cc18783b */ /* 0x000fec0000004200 */
        /* <DEDUP_REMOVED lines=9> */
[----:B-1----:R-:W-:Y:S01]  /*11f90*/  HMMA.16816.F32.BF16 R32, R4, R8, R32 ;  /* 0x000000080420723c */ /* 0x002fe20000041820 */
[----:B------:R-:W-:-:S02]  /*11fa0*/  FADD.FTZ R238, R238, R239 ;  /* 0x000000efeeee7221 */ /* 0x000fc40000010000 */
[----:B------:R-:W-:Y:S02]  /*11fb0*/  FADD.FTZ R241, R241, R234 ;  /* 0x000000eaf1f17221 */ /* 0x000fe40000010000 */
[----:B------:R-:W-:-:S03]  /*11fc0*/  FADD.FTZ R239, R243, R238 ;  /* 0x000000eef3ef7221 */ /* 0x000fc60000010000 */
[C---:B------:R-:W-:Y:S01]  /*11fd0*/  HMMA.16816.F32.BF16 R36, R4.reuse, R10, R36 ;  /* 0x0000000a0424723c */ /* 0x040fe20000041824 */
[----:B------:R-:W1:Y:S07]  /*11fe0*/  LDSM.16.MT88.4 R8, [R206+0x6880] ;  /* 0x00688000ce08783b */ /* 0x000e6e0000004200 */
[C---:B-----5:R-:W-:Y:S08]  /*11ff0*/  HMMA.16816.F32.BF16 R152, R4.reuse, R20, R152 ;  /* 0x000000140498723c */ /* 0x060ff00000041898 */
        /* <DEDUP_REMOVED lines=29> */
[C---:B----4-:R-:W-:Y:S08]  /*121d0*/  HMMA.16816.F32.BF16 R132, R4.reuse, R12, R132 ;  /* 0x0000000c0484723c */ /* 0x050ff00000041884 */
[C---:B------:R-:W-:Y:S08]  /*121e0*/  HMMA.16816.F32.BF16 R136, R4.reuse, R14, R136 ;  /* 0x0000000e0488723c */ /* 0x040ff00000041888 */
[C---:B-1----:R-:W-:Y:S08]  /*121f0*/  HMMA.16816.F32.BF16 R144, R4.reuse, R8, R144 ;  /* 0x000000080490723c */ /* 0x042ff00000041890 */
[----:B------:R-:W-:Y:S01]  /*12200*/  HMMA.16816.F32.BF16 R140, R4, R10, R140 ;  /* 0x0000000a048c723c */ /* 0x000fe2000004188c */
[----:B------:R-:W-:Y:S07]  /*12210*/  @!P1 BRA `(.L_x_941) ;  /* 0x00002d6000009947 */ /* 0x000fee0003800000 */
[----:B------:R-:W1:Y:S01]  /*12220*/  S2R R5, SR_TID.X ;  /* 0x0000000000057919 */ /* 0x000e620000002100 */
[----:B------:R-:W-:-:S02]  /*12230*/  IADD3 R238, R156, -0x2, RZ ;  /* 0xfffffffe9cee7810 */ /* 0x000fc40007ffe0ff */
[----:B-1----:R-:W-:-:S04]  /*12240*/  SHF.R.S32.HI R0, RZ, 0x1f, R5 ;  /* 0x0000001fff007819 */ /* 0x002fc80000011405 */
[----:B------:R-:W-:-:S04]  /*12250*/  LEA.HI R231, R0, R5, RZ, 0x3 ;  /* 0x0000000500e77211 */ /* 0x000fc800078f18ff */
[----:B------:R-:W-:Y:S02]  /*12260*/  LOP3.LUT R0, R231, 0xfffffff8, RZ, 0xc0, !PT ;  /* 0xfffffff8e7007812 */ /* 0x000fe400078ec0ff */
[----:B------:R-:W-:-:S03]  /*12270*/  SHF.R.S32.HI R231, RZ, 0x3, R231 ;  /* 0x00000003ffe77819 */ /* 0x000fc600000114e7 */
[----:B------:R-:W-:Y:S01]  /*12280*/  IMAD.IADD R0, R5, 0x1, -R0 ;  /* 0x0000000105007824 */ /* 0x000fe200078e0a00 */
[----:B------:R-:W-:-:S03]  /*12290*/  IADD3 R231, -R231, 0x30, RZ ;  /* 0x00000030e7e77810 */ /* 0x000fc60007ffe1ff */
[----:B------:R-:W-:-:S05]  /*122a0*/  IMAD.SHL.U32 R233, R0, 0x8, RZ ;  /* 0x0000000800e97824 */ /* 0x000fca00078e00ff */
[C---:B------:R-:W-:Y:S02]  /*122b0*/  IADD3 R2, R233.reuse, 0x40, RZ ;  /* 0x00000040e9027810 */ /* 0x040fe40007ffe0ff */
[----:B------:R-:W-:Y:S02]  /*122c0*/  IADD3 R0, R233, 0x80, RZ ;  /* 0x00000080e9007810 */ /* 0x000fe40007ffe0ff */
[----:B------:R-:W-:Y:S02]  /*122d0*/  SHF.R.S32.HI R235, RZ, 0x1f, R2 ;  /* 0x0000001fffeb7819 */ /* 0x000fe40000011402 */
[----:B------:R-:W-:Y:S02]  /*122e0*/  SHF.R.S32.HI R237, RZ, 0x1f, R0 ;  /* 0x0000001fffed7819 */ /* 0x000fe40000011400 */
[----:B------:R-:W-:Y:S02]  /*122f0*/  LEA.HI R235, R235, R2, RZ, 0x3 ;  /* 0x00000002ebeb7211 */ /* 0x000fe400078f18ff */
[----:B------:R-:W-:-:S02]  /*12300*/  LEA.HI R237, R237, R0, RZ, 0x3 ;  /* 0x00000000eded7211 */ /* 0x000fc400078f18ff */
[----:B------:R-:W-:Y:S02]  /*12310*/  LOP3.LUT R235, R235, 0xfffffff8, RZ, 0xc0, !PT ;  /* 0xfffffff8ebeb7812 */ /* 0x000fe400078ec0ff */
[----:B------:R-:W-:Y:S02]  /*12320*/  LOP3.LUT R237, R237, 0xfffffff8, RZ, 0xc0, !PT ;  /* 0xfffffff8eded7812 */ /* 0x000fe400078ec0ff */
[----:B------:R-:W-:Y:S02]  /*12330*/  SHF.R.S32.HI R232, RZ, 0x1f, R233 ;  /* 0x0000001fffe87819 */ /* 0x000fe400000114e9 */
[----:B------:R-:W-:Y:S02]  /*12340*/  SHF.R.S32.HI R234, RZ, 0x1f, R235 ;  /* 0x0000001fffea7819 */ /* 0x000fe400000114eb */
[----:B------:R-:W-:Y:S02]  /*12350*/  SHF.R.S32.HI R236, RZ, 0x1f, R237 ;  /* 0x0000001fffec7819 */ /* 0x000fe400000114ed */
[C---:B------:R-:W-:Y:S01]  /*12360*/  SHF.L.U64.HI R232, R233.reuse, 0x1, R232 ;  /* 0x00000001e9e87819 */ /* 0x040fe200000102e8 */
[----:B------:R-:W-:Y:S01]  /*12370*/  IMAD.SHL.U32 R233, R233, 0x2, RZ ;  /* 0x00000002e9e97824 */ /* 0x000fe200078e00ff */
[C---:B------:R-:W-:Y:S01]  /*12380*/  SHF.L.U64.HI R234, R235.reuse, 0x1, R234 ;  /* 0x00000001ebea7819 */ /* 0x040fe200000102ea */
[----:B------:R-:W-:Y:S01]  /*12390*/  IMAD.SHL.U32 R235, R235, 0x2, RZ ;  /* 0x00000002ebeb7824 */ /* 0x000fe200078e00ff */
[C---:B------:R-:W-:Y:S01]  /*123a0*/  SHF.L.U64.HI R236, R237.reuse, 0x1, R236 ;  /* 0x00000001edec7819 */ /* 0x040fe200000102ec */
[----:B------:R-:W-:-:S02]  /*123b0*/  IMAD.SHL.U32 R237, R237, 0x2, RZ ;  /* 0x00000002eded7824 */ /* 0x000fc400078e00ff */
.L_x_946:
[----:B------:R-:W-:Y:S01]  /*123c0*/  SHF.R.S32.HI R5, RZ, 0x1f, R226 ;  /* 0x0000001fff057819 */ /* 0x000fe200000114e2 */
[C---:B------:R-:W-:Y:S01]  /*123d0*/  IMAD.WIDE.U32 R8, R226.reuse, c[0x0][0x208], RZ ;  /* 0x00008200e2087a25 */ /* 0x040fe200078e00ff */
[----:B------:R-:W-:Y:S01]  /*123e0*/  SHF.R.S32.HI R159, RZ, 0x1f, R215 ;  /* 0x0000001fff9f7819 */ /* 0x000fe200000114d7 */
[----:B------:R-:W-:Y:S04]  /*123f0*/  DEPBAR.LE SB0, 0x0 ;  /* 0x000080000000791a */ /* 0x000fe80000000000 */
[----:B------:R-:W-:Y:S01]  /*12400*/  BAR.SYNC.DEFER_BLOCKING 0x0 ;  /* 0x0000000000007b1d */ /* 0x000fe20000010000 */
[----:B------:R-:W-:Y:S01]  /*12410*/  IMAD R5, R5, c[0x0][0x208], RZ ;  /* 0x0000820005057a24 */ /* 0x000fe200078e02ff */
[----:B------:R-:W-:Y:S01]  /*12420*/  SHF.R.S32.HI R6, RZ, 0x1f, R225 ;  /* 0x0000001fff067819 */ /* 0x000fe200000114e1 */
[----:B------:R-:W-:Y:S01]  /*12430*/  IMAD.WIDE.U32 R10, R215, c[0x0][0x210], RZ ;  /* 0x00008400d70a7a25 */ /* 0x000fe200078e00ff */
[----:B------:R-:W-:Y:S02]  /*12440*/  ISETP.GE.AND P1, PT, R221, c[0x0][0x1d4], PT ;  /* 0x00007500dd007a0c */ /* 0x000fe40003f26270 */
[----:B------:R-:W-:Y:S01]  /*12450*/  SHF.R.S32.HI R243, RZ, 0x1f, R230 ;  /* 0x0000001ffff37819 */ /* 0x000fe200000114e6 */
[----:B------:R-:W-:Y:S01]  /*12460*/  IMAD R5, R226, c[0x0][0x20c], R5 ;  /* 0x00008300e2057a24 */ /* 0x000fe200078e0205 */
[----:B------:R-:W-:Y:S01]  /*12470*/  MOV R0, R3 ;  /* 0x0000000300007202 */ /* 0x000fe20000000f00 */
[----:B------:R-:W-:Y:S02]  /*12480*/  IMAD R6, R6, c[0x0][0x218], RZ ;  /* 0x0000860006067a24 */ /* 0x000fe400078e02ff */
[----:B------:R-:W-:Y:S02]  /*12490*/  IMAD.IADD R9, R9, 0x1, R5 ;  /* 0x0000000109097824 */ /* 0x000fe400078e0205 */
[----:B------:R-:W-:Y:S02]  /*124a0*/  IMAD R5, R159, c[0x0][0x210], RZ ;  /* 0x000084009f057a24 */ /* 0x000fe400078e02ff */
[----:B------:R-:W-:Y:S04]  /*124b0*/  IMAD.WIDE.U32 R8, R225, c[0x0][0x218], R8 ;  /* 0x00008600e1087a25 */ /* 0x000fe800078e0008 */
[----:B------:R-:W-:Y:S01]  /*124c0*/  IMAD R5, R215, c[0x0][0x214], R5 ;  /* 0x00008500d7057a24 */ /* 0x000fe200078e0205 */
[----:B------:R-:W-:Y:S01]  /*124d0*/  IADD3 R4, P0, R10, R8, RZ ;  /* 0x000000080a047210 */ /* 0x000fe20007f1e0ff */
[----:B------:R-:W-:Y:S02]  /*124e0*/  IMAD R6, R225, c[0x0][0x21c], R6 ;  /* 0x00008700e1067a24 */ /* 0x000fe400078e0206 */
[----:B------:R-:W-:Y:S01]  /*124f0*/  IMAD.IADD R5, R11, 0x1, R5 ;  /* 0x000000010b057824 */ /* 0x000fe200078e0205 */
[----:B------:R-:W-:Y:S01]  /*12500*/  LDSM.16.M88.4 R160, [R210] ;  /* 0x00000000d2a0783b */ /* 0x000fe20000000200 */
[----:B------:R-:W-:Y:S01]  /*12510*/  IMAD R214, R213, 0x2, R210 ;  /* 0x00000002d5d67824 */ /* 0x000fe200078e02d2 */
[----:B------:R-:W-:Y:S01]  /*12520*/  ULDC.64 UR4, c[0x0][0x118] ;  /* 0x0000460000047ab9 */ /* 0x000fe20000000a00 */
[----:B------:R-:W-:Y:S01]  /*12530*/  BSSY B0, `(.L_x_942) ;  /* 0x0000031000007945 */ /* 0x000fe20003800000 */
[----:B------:R-:W-:Y:S01]  /*12540*/  LDSM.16.M88.4 R164, [R209+0xa080] ;  /* 0x00a08000d1a4783b */ /* 0x000fe20000000200 */
[----:B------:R-:W-:Y:S02]  /*12550*/  IADD3.X R5, R5, R9, R6, P0, !PT ;  /* 0x0000000905057210 */ /* 0x000fe400007fe406 */
[C---:B------:R-:W-:Y:S01]  /*12560*/  LEA R2, P0, R4.reuse, c[0x0][0x1f8], 0x1 ;  /* 0x00007e0004027a11 */ /* 0x040fe200078008ff */
[----:B------:R-:W-:Y:S03]  /*12570*/  LDSM.16.M88.4 R168, [R209+0xa880] ;  /* 0x00a88000d1a8783b */ /* 0x000fe60000000200 */
[----:B------:R-:W-:Y:S01]  /*12580*/  LEA.HI.X R10, R4, c[0x0][0x1fc], R5, 0x1, P0 ;  /* 0x00007f00040a7a11 */ /* 0x000fe200000f0c05 */
[----:B------:R-:W-:Y:S04]  /*12590*/  LDSM.16.M88.4 R172, [R209+0xb080] ;  /* 0x00b08000d1ac783b */ /* 0x000fe80000000200 */
[----:B------:R-:W1:Y:S04]  /*125a0*/  SHFL.IDX PT, R4, R2, RZ, 0x181f ;  /* 0x00181fff02047589 */ /* 0x000e6800000e0000 */
[----:B------:R-:W-:Y:S04]  /*125b0*/  LDSM.16.M88.4 R176, [R214] ;  /* 0x00000000d6b0783b */ /* 0x000fe80000000200 */
[----:B------:R-:W2:Y:S04]  /*125c0*/  SHFL.IDX PT, R5, R10, RZ, 0x181f ;  /* 0x00181fff0a057589 */ /* 0x000ea800000e0000 */
[----:B------:R3:W4:Y:S04]  /*125d0*/  LDSM.16.M88.4 R180, [R208] ;  /* 0x00000000d0b4783b */ /* 0x0007280000000200 */
[----:B------:R3:W3:Y:S04]  /*125e0*/  LDSM.16.M88.4 R184, [R203] ;  /* 0x00000000cbb8783b */ /* 0x0006e80000000200 */
[----:B------:R3:W3:Y:S01]  /*125f0*/  LDSM.16.M88.4 R188, [R202] ;  /* 0x00000000cabc783b */ /* 0x0006e20000000200 */
[C---:B-1----:R-:W-:Y:S05]  /*12600*/  IADD3 R12, P0, R4.reuse, R233, RZ ;  /* 0x000000e9040c7210 */ /* 0x042fea0007f1e0ff */
[C---:B--2---:R-:W-:Y:S01]  /*12610*/  IMAD.X R13, R5.reuse, 0x1, R232, P0 ;  /* 0x00000001050d7824 */ /* 0x044fe200000e06e8 */
[C---:B------:R-:W-:Y:S04]  /*12620*/  IADD3 R8, P0, R4.reuse, R235, RZ ;  /* 0x000000eb04087210 */ /* 0x040fe80007f1e0ff */
[----:B------:R-:W-:Y:S01]  /*12630*/  @!PT LDS RZ, [RZ] ;  /* 0x00000000fffff984 */ /* 0x000fe20000000800 */
[----:B------:R-:W-:Y:S01]  /*12640*/  @!PT LDS RZ, [RZ] ;  /* 0x00000000fffff984 */ /* 0x000fe20000000800 */
[----:B------:R-:W-:Y:S01]  /*12650*/  @!PT LDS RZ, [RZ] ;  /* 0x00000000fffff984 */ /* 0x000fe20000000800 */
[----:B------:R1:W-:Y:S01]  /*12660*/  LDGSTS.E.BYPASS.LTC128B.128 [R227+0x4080], [R12.64], !P6 ;  /* 0x040800000ce37fae */ /* 0x0003e2000f101d44 */
[C---:B------:R-:W-:Y:S02]  /*12670*/  IADD3.X R9, R5.reuse, R234, RZ, P0, !PT ;  /* 0x000000ea05097210 */ /* 0x040fe400007fe4ff */
[----:B------:R-:W-:Y:S03]  /*12680*/  IADD3 R6, P0, R4, R237, RZ ;  /* 0x000000ed04067210 */ /* 0x000fe60007f1e0ff */
[----:B------:R1:W-:Y:S01]  /*12690*/  LDGSTS.E.BYPASS.LTC128B.128 [R227+0x5880], [R8.64], !P1 ;  /* 0x0588000008e37fae */ /* 0x0003e2000c901d44 */
[----:B------:R-:W-:Y:S01]  /*126a0*/  ISETP.GT.AND P1, PT, R216, 0x7f, PT ;  /* 0x0000007fd800780c */ /* 0x000fe20003f24270 */
[----:B------:R-:W-:Y:S01]  /*126b0*/  IMAD.X R7, R5, 0x1, R236, P0 ;  /* 0x0000000105077824 */ /* 0x000fe200000e06ec */
[C---:B------:R-:W-:Y:S04]  /*126c0*/  LEA R4, P0, R230.reuse, R4, 0x1 ;  /* 0x00000004e6047211 */ /* 0x040fe800078008ff */
[----:B------:R1:W-:Y:S01]  /*126d0*/  LDGSTS.E.BYPASS.LTC128B.128 [R227+0x7080], [R6.64], !P5 ;  /* 0x0708000006e37fae */ /* 0x0003e2000e901d44 */
[----:B------:R-:W-:Y:S05]  /*126e0*/  LEA.HI.X R5, R230, R5, R243, 0x1, P0 ;  /* 0x00000005e6057211 */ /* 0x000fea00000f0cf3 */
[----:B------:R1:W-:Y:S01]  /*126f0*/  LDGSTS.E.BYPASS.LTC128B.128 [R227+0x8880], [R4.64], !P4 ;  /* 0x0888000004e37fae */ /* 0x0003e2000e101d44 */
[----:B------:R-:W-:-:S05]  /*12700*/  @P1 BRA `(.L_x_943) ;  /* 0x0000013000001947 */ /* 0x000fca0003800000 */
[----:B----4-:R-:W-:-:S05]  /*12710*/  BRA.DIV ~URZ, `(.L_x_944) ;  /* 0x00005ae27f007947 */ /* 0x010fca000b800000 */
[----:B-1----:R1:W2:Y:S04]  /*12720*/  SHFL.IDX PT, R5, R10, 0x1, 0x181f ;  /* 0x00381f000a057f89 */ /* 0x0022a800000e0000 */
[----:B------:R1:W4:Y:S02]  /*12730*/  SHFL.IDX PT, R9, R2, 0x1, 0x181f ;  /* 0x00381f0002097f89 */ /* 0x00032400000e0000 */
.L_x_965:
[----:B----4-:R-:W-:Y:S02]  /*12740*/  IADD3 R12, P0, R9, R233, RZ ;  /* 0x000000e9090c7210 */ /* 0x010fe40007f1e0ff */
[----:B------:R-:W-:Y:S03]  /*12750*/  ISETP.GE.AND P1, PT, R221, c[0x0][0x1d4], PT ;  /* 0x00007500dd007a0c */ /* 0x000fe60003f26270 */
[----:B--2---:R-:W-:Y:S01]  /*12760*/  IMAD.X R13, R5, 0x1, R232, P0 ;  /* 0x00000001050d7824 */ /* 0x004fe200000e06e8 */
[----:B-1----:R-:W-:Y:S04]  /*12770*/  IADD3 R10, P0, R9, R235, RZ ;  /* 0x000000eb090a7210 */ /* 0x002fe80007f1e0ff */
[----:B------:R-:W-:Y:S01]  /*12780*/  @!PT LDS RZ, [RZ] ;  /* 0x00000000fffff984 */ /* 0x000fe20000000800 */
[----:B------:R-:W-:Y:S01]  /*12790*/  @!PT LDS RZ, [RZ] ;  /* 0x00000000fffff984 */ /* 0x000fe20000000800 */
[----:B------:R-:W-:Y:S01]  /*127a0*/  @!PT LDS RZ, [RZ] ;  /* 0x00000000fffff984 */ /* 0x000fe20000000800 */
[----:B------:R1:W-:Y:S01]  /*127b0*/  LDGSTS.E.BYPASS.LTC128B.128 [R227+0x5080], [R12.64], !P6 ;  /* 0x050800000ce37fae */ /* 0x0003e2000f101d44 */
[----:B------:R-:W-:Y:S01]  /*127c0*/  IMAD.X R11, R5, 0x1, R234, P0 ;  /* 0x00000001050b7824 */ /* 0x000fe200000e06ea */
[----:B------:R-:W-:Y:S04]  /*127d0*/  IADD3 R6, P0, R9, R237, RZ ;  /* 0x000000ed09067210 */ /* 0x000fe80007f1e0ff */
[----:B------:R1:W-:Y:S01]  /*127e0*/  LDGSTS.E.BYPASS.LTC128B.128 [R227+0x6880], [R10.64], !P1 ;  /* 0x068800000ae37fae */ /* 0x0003e2000c901d44 */
[----:B------:R-:W-:Y:S01]  /*127f0*/  IMAD.X R7, R5, 0x1, R236, P0 ;  /* 0x0000000105077824 */ /* 0x000fe200000e06ec */
[C---:B------:R-:W-:Y:S04]  /*12800*/  LEA R4, P0, R230.reuse, R9, 0x1 ;  /* 0x00000009e6047211 */ /* 0x040fe800078008ff */
[----:B------:R1:W-:Y:S01]  /*12810*/  LDGSTS.E.BYPASS.LTC128B.128 [R227+0x8080], [R6.64], !P5 ;  /* 0x0808000006e37fae */ /* 0x0003e2000e901d44 */
[----:B------:R-:W-:Y:S05]  /*12820*/  LEA.HI.X R5, R230, R5, R243, 0x1, P0 ;  /* 0x00000005e6057211 */ /* 0x000fea00000f0cf3 */
[----:B------:R1:W-:Y:S03]  /*12830*/  LDGSTS.E.BYPASS.LTC128B.128 [R227+0x9880], [R4.64], !P4 ;  /* 0x0988000004e37fae */ /* 0x0003e6000e101d44 */
.L_x_943:
[----:B----4-:R-:W-:Y:S05]  /*12840*/  BSYNC B0 ;  /* 0x0000000000007941 */ /* 0x010fea0003800000 */
.L_x_942:
[----:B------:R-:W0:Y:S01]  /*12850*/  LDGDEPBAR ;  /* 0x00000000000079af */ /* 0x000e220000000000 */
[----:B------:R-:W-:Y:S01]  /*12860*/  WARPSYNC 0xffffffff ;  /* 0xffffffff00007948 */ /* 0x000fe20003800000 */
[C---:B-1----:R-:W-:Y:S03]  /*12870*/  HMMA.16816.F32.BF16 R4, R160.reuse, R164, RZ ;  /* 0x000000a4a004723c */ /* 0x042fe600000418ff */
[----:B------:R-:W-:Y:S01]  /*12880*/  ISETP.GE.AND P0, PT, R238, 0x1, PT ;  /* 0x00000001ee00780c */ /* 0x000fe20003f06270 */
[C---:B------:R-:W-:Y:S01]  /*12890*/  IMAD R158, R211.reuse, 0x2, R210 ;  /* 0x00000002d39e7824 */ /* 0x040fe200078e02d2 */
[----:B------:R-:W-:Y:S01]  /*128a0*/  LEA R2, R212, R209, 0x1 ;  /* 0x000000d1d4027211 */ /* 0x000fe200078e08ff */
[----:B------:R-:W-:Y:S02]  /*128b0*/  IMAD R156, R211, 0x2, R214 ;  /* 0x00000002d39c7824 */ /* 0x000fe400078e02d6 */
[C---:B------:R-:W-:Y:S01]  /*128c0*/  HMMA.16816.F32.BF16 R8, R160.reuse, R166, RZ ;  /* 0x000000a6a008723c */ /* 0x040fe200000418ff */
[----:B------:R-:W-:Y:S07]  /*128d0*/  LDSM.16.M88.4 R164, [R158] ;  /* 0x000000009ea4783b */ /* 0x000fee0000000200 */
[C---:B------:R-:W-:Y:S08]  /*128e0*/  HMMA.16816.F32.BF16 R12, R160.reuse, R168, RZ ;  /* 0x000000a8a00c723c */ /* 0x040ff000000418ff */
[C---:B------:R-:W-:Y:S01]  /*128f0*/  HMMA.16816.F32.BF16 R16, R160.reuse, R170, RZ ;  /* 0x000000aaa010723c */ /* 0x040fe200000418ff */
[----:B------:R-:W1:Y:S07]  /*12900*/  LDSM.16.M88.4 R168, [R2+0xa080] ;  /* 0x00a0800002a8783b */ /* 0x000e6e0000000200 */
[C---:B------:R-:W-:Y:S08]  /*12910*/  HMMA.16816.F32.BF16 R20, R160.reuse, R172, RZ ;  /* 0x000000aca014723c */ /* 0x040ff000000418ff */
[----:B------:R-:W-:Y:S01]  /*12920*/  HMMA.16816.F32.BF16 R24, R160, R174, RZ ;  /* 0x000000aea018723c */ /* 0x000fe200000418ff */
[----:B------:R-:W2:Y:S05]  /*12930*/  LDSM.16.M88.4 R160, [R2+0xa880] ;  /* 0x00a8800002a0783b */ /* 0x000eaa0000000200 */
[----:B------:R-:W4:Y:S02]  /*12940*/  LDSM.16.M88.4 R172, [R2+0xb080] ;  /* 0x00b0800002ac783b */ /* 0x000f240000000200 */
[C---:B------:R-:W-:Y:S08]  /*12950*/  HMMA.16816.F32.BF16 R4, R176.reuse, R180, R4 ;  /* 0x000000b4b004723c */ /* 0x040ff00000041804 */
[C---:B------:R-:W-:Y:S01]  /*12960*/  HMMA.16816.F32.BF16 R8, R176.reuse, R182, R8 ;  /* 0x000000b6b008723c */ /* 0x040fe20000041808 */
[----:B------:R-:W-:Y:S07]  /*12970*/  LDSM.16.M88.4 R180, [R156] ;  /* 0x000000009cb4783b */ /* 0x000fee0000000200 */
[C---:B---3--:R-:W-:Y:S08]  /*12980*/  HMMA.16816.F32.BF16 R12, R176.reuse, R184, R12 ;  /* 0x000000b8b00c723c */ /* 0x048ff0000004180c */
[C---:B------:R-:W-:Y:S01]  /*12990*/  HMMA.16816.F32.BF16 R16, R176.reuse, R186, R16 ;  /* 0x000000bab010723c */ /* 0x040fe20000041810 */
[----:B------:R-:W3:Y:S07]  /*129a0*/  LDSM.16.M88.4 R184, [R201] ;  /* 0x00000000c9b8783b */ /* 0x000eee0000000200 */
[C---:B------:R-:W-:Y:S08]  /*129b0*/  HMMA.16816.F32.BF16 R20, R176.reuse, R188, R20 ;  /* 0x000000bcb014723c */ /* 0x040ff00000041814 */
[----:B------:R-:W-:Y:S01]  /*129c0*/  HMMA.16816.F32.BF16 R24, R176, R190, R24 ;  /* 0x000000beb018723c */ /* 0x000fe20000041818 */
[----:B------:R-:W5:Y:S05]  /*129d0*/  LDSM.16.M88.4 R176, [R201+0x800] ;  /* 0x00080000c9b0783b */ /* 0x000f6a0000000200 */
[----:B------:R-:W3:Y:S02]  /*129e0*/  LDSM.16.M88.4 R188, [R201+0x1000] ;  /* 0x00100000c9bc783b */ /* 0x000ee40000000200 */
[C---:B-1----:R-:W-:Y:S08]  /*129f0*/  HMMA.16816.F32.BF16 R4, R164.reuse, R168, R4 ;  /* 0x000000a8a404723c */ /* 0x042ff00000041804 */
[C---:B------:R-:W-:Y:S01]  /*12a00*/  HMMA.16816.F32.BF16 R8, R164.reuse, R170, R8 ;  /* 0x000000aaa408723c */ /* 0x040fe20000041808 */
[----:B------:R-:W-:Y:S07]  /*12a10*/  LDSM.16.M88.4 R168, [R209+0xb880] ;  /* 0x00b88000d1a8783b */ /* 0x000fee0000000200 */
[C---:B--2---:R-:W-:Y:S08]  /*12a20*/  HMMA.16816.F32.BF16 R12, R164.reuse, R160, R12 ;  /* 0x000000a0a40c723c */ /* 0x044ff0000004180c */
[C---:B------:R-:W-:Y:S01]  /*12a30*/  HMMA.16816.F32.BF16 R16, R164.reuse, R162, R16 ;  /* 0x000000a2a410723c */ /* 0x040fe20000041810 */
[----:B------:R-:W1:Y:S07]  /*12a40*/  LDSM.16.M88.4 R160, [R210+0x4000] ;  /* 0x00400000d2a0783b */ /* 0x000e6e0000000200 */
[C---:B----4-:R-:W-:Y:S08]  /*12a50*/  HMMA.16816.F32.BF16 R20, R164.reuse, R172, R20 ;  /* 0x000000aca414723c */ /* 0x050ff00000041814 */
[----:B------:R-:W-:Y:S01]  /*12a60*/  HMMA.16816.F32.BF16 R24, R164, R174, R24 ;  /* 0x000000aea418723c */ /* 0x000fe20000041818 */
[----:B------:R-:W2:Y:S05]  /*12a70*/  LDSM.16.M88.4 R164, [R209+0xc080] ;  /* 0x00c08000d1a4783b */ /* 0x000eaa0000000200 */
[----:B------:R-:W4:Y:S02]  /*12a80*/  LDSM.16.M88.4 R172, [R209+0xc880] ;  /* 0x00c88000d1ac783b */ /* 0x000f240000000200 */
[C---:B---3--:R-:W-:Y:S08]  /*12a90*/  HMMA.16816.F32.BF16 R4, R180.reuse, R184, R4 ;  /* 0x000000b8b404723c */ /* 0x048ff00000041804 */
[C---:B------:R-:W-:Y:S01]  /*12aa0*/  HMMA.16816.F32.BF16 R8, R180.reuse, R186, R8 ;  /* 0x000000bab408723c */ /* 0x040fe20000041808 */
[----:B------:R-:W-:Y:S07]  /*12ab0*/  LDSM.16.M88.4 R184, [R200] ;  /* 0x00000000c8b8783b */ /* 0x000fee0000000200 */
[C---:B-----5:R-:W-:Y:S08]  /*12ac0*/  HMMA.16816.F32.BF16 R12, R180.reuse, R176, R12 ;  /* 0x000000b0b40c723c */ /* 0x060ff0000004180c */
[C---:B------:R-:W-:Y:S01]  /*12ad0*/  HMMA.16816.F32.BF16 R16, R180.reuse, R178, R16 ;  /* 0x000000b2b410723c */ /* 0x040fe20000041810 */
[----:B------:R-:W3:Y:S07]  /*12ae0*/  LDSM.16.M88.4 R176, [R214+0x4000] ;  /* 0x00400000d6b0783b */ /* 0x000eee0000000200 */
[C---:B------:R-:W-:Y:S08]  /*12af0*/  HMMA.16816.F32.BF16 R20, R180.reuse, R188, R20 ;  /* 0x000000bcb414723c */ /* 0x040ff00000041814 */
[----:B------:R-:W-:Y:S01]  /*12b00*/  HMMA.16816.F32.BF16 R24, R180, R190, R24 ;  /* 0x000000beb418723c */ /* 0x000fe20000041818 */
[----:B------:R-:W5:Y:S05]  /*12b10*/  LDSM.16.M88.4 R180, [R199] ;  /* 0x00000000c7b4783b */ /* 0x000f6a0000000200 */
[----:B------:R-:W3:Y:S02]  /*12b20*/  LDSM.16.M88.4 R188, [R198] ;  /* 0x00000000c6bc783b */ /* 0x000ee40000000200 */
        /* <DEDUP_REMOVED lines=12> */
[----:B------:R-:W-:Y:S07]  /*12bf0*/  LDSM.16.M88.4 R184, [R201+0x1800] ;  /* 0x00180000c9b8783b */ /* 0x000fee0000000200 */
[C---:B-----5:R-:W-:Y:S08]  /*12c00*/  HMMA.16816.F32.BF16 R12, R176.reuse, R180, R12 ;  /* 0x000000b4b00c723c */ /* 0x060ff0000004180c */
[C---:B------:R-:W-:Y:S01]  /*12c10*/  HMMA.16816.F32.BF16 R16, R176.reuse, R182, R16 ;  /* 0x000000b6b010723c */ /* 0x040fe20000041810 */
[----:B------:R-:W3:Y:S07]  /*12c20*/  LDSM.16.M88.4 R180, [R156+0x4000] ;  /* 0x004000009cb4783b */ /* 0x000eee0000000200 */
        /* <DEDUP_REMOVED lines=84> */
[C---:B-1----:R-:W-:Y:S01]  /*13170*/  HMMA.16816.F32.BF16 R4, R164.reuse, R168, R4 ;  /* 0x000000a8a404723c */ /* 0x042fe20000041804 */
[----:B------:R-:W-:Y:S04]  /*13180*/  DEPBAR.LE SB0, 0x0 ;  /* 0x000080000000791a */ /* 0x000fe80000000000 */
[----:B------:R-:W-:Y:S03]  /*13190*/  BAR.SYNC.DEFER_BLOCKING 0x0 ;  /* 0x0000000000007b1d */ /* 0x000fe60000010000 */
[C---:B------:R-:W-:Y:S08]  /*131a0*/  HMMA.16816.F32.BF16 R8, R164.reuse, R170, R8 ;  /* 0x000000aaa408723c */ /* 0x040ff00000041808 */
[C---:B--2---:R-:W-:Y:S08]  /*131b0*/  HMMA.16816.F32.BF16 R12, R164.reuse, R160, R12 ;  /* 0x000000a0a40c723c */ /* 0x044ff0000004180c */
[C---:B------:R-:W-:Y:S08]  /*131c0*/  HMMA.16816.F32.BF16 R16, R164.reuse, R162, R16 ;  /* 0x000000a2a410723c */ /* 0x040ff00000041810 */
[C---:B----4-:R-:W-:Y:S08]  /*131d0*/  HMMA.16816.F32.BF16 R20, R164.reuse, R172, R20 ;  /* 0x000000aca414723c */ /* 0x050ff00000041814 */
[----:B------:R-:W-:Y:S08]  /*131e0*/  HMMA.16816.F32.BF16 R24, R164, R174, R24 ;  /* 0x000000aea418723c */ /* 0x000ff00000041818 */
[C---:B---3--:R-:W-:Y:S08]  /*131f0*/  HMMA.16816.F32.BF16 R4, R180.reuse, R184, R4 ;  /* 0x000000b8b404723c */ /* 0x048ff00000041804 */
[C---:B------:R-:W-:Y:S08]  /*13200*/  HMMA.16816.F32.BF16 R8, R180.reuse, R186, R8 ;  /* 0x000000bab408723c */ /* 0x040ff00000041808 */
[C---:B-----5:R-:W-:Y:S08]  /*13210*/  HMMA.16816.F32.BF16 R12, R180.reuse, R176, R12 ;  /* 0x000000b0b40c723c */ /* 0x060ff0000004180c */
[C---:B------:R-:W-:Y:S08]  /*13220*/  HMMA.16816.F32.BF16 R16, R180.reuse, R178, R16 ;  /* 0x000000b2b410723c */ /* 0x040ff00000041810 */
[C---:B------:R-:W-:Y:S08]  /*13230*/  HMMA.16816.F32.BF16 R20, R180.reuse, R188, R20 ;  /* 0x000000bcb414723c */ /* 0x040ff00000041814 */
[----:B------:R-:W-:Y:S01]  /*13240*/  HMMA.16816.F32.BF16 R24, R180, R190, R24 ;  /* 0x000000beb418723c */ /* 0x000fe20000041818 */
[----:B------:R-:W-:-:S07]  /*13250*/  @!P0 BRA `(.L_x_945) ;  /* 0x0000040000008947 */ /* 0x000fce0003800000 */
[----:B------:R-:W-:Y:S01]  /*13260*/  IMAD R161, R238, 0x30, R217 ;  /* 0x00000030eea17824 */ /* 0x000fe200078e02d9 */
[----:B------:R-:W-:Y:S01]  /*13270*/  ISETP.NE.AND P1, PT, R223, 0x1, PT ;  /* 0x00000001df00780c */ /* 0x000fe20003f25270 */
[----:B------:R-:W-:Y:S02]  /*13280*/  IMAD.MOV.U32 R225, RZ, RZ, RZ ;  /* 0x000000ffffe17224 */ /* 0x000fe400078e00ff */
[----:B------:R-:W-:Y:S01]  /*13290*/  IMAD R159, R159, c[0x0][0x1e8], RZ ;  /* 0x00007a009f9f7a24 */ /* 0x000fe200078e02ff */
[----:B------:R-:W-:Y:S03]  /*132a0*/  IADD3 R226, R161, -0x30, R220 ;  /* 0xffffffd0a1e27810 */ /* 0x000fe60007ffe0dc */
[----:B------:R-:W-:Y:S02]  /*132b0*/  IMAD R159, R215, c[0x0][0x1ec], R159 ;  /* 0x00007b00d79f7a24 */ /* 0x000fe400078e029f */
[----:B------:R-:W-:Y:S04]  /*132c0*/  IMAD.MOV.U32 R161, RZ, RZ, R226 ;  /* 0x000000ffffa17224 */ /* 0x000fe800078e00e2 */
[----:B------:R-:W-:Y:S05]  /*132d0*/  @P1 IMAD.HI.U32 R2, R226, c[0x0][0x2bc], RZ ;  /* 0x0000af00e2021a27 */ /* 0x000fea00078e00ff */
[----:B------:R-:W-:Y:S02]  /*132e0*/  @P1 SHF.R.U32.HI R161, RZ, c[0x0][0x2c0], R2 ;  /* 0x0000b000ffa11a19 */ /* 0x000fe40000011602 */
[----:B------:R-:W-:Y:S02]  /*132f0*/  ISETP.GE.AND P1, PT, R231, 0x1, PT ;  /* 0x00000001e700780c */ /* 0x000fe40003f26270 */
[C---:B------:R-:W-:Y:S04]  /*13300*/  @!P3 IADD3 R163, P0, R161.reuse, R228, RZ ;  /* 0x000000e4a1a3b210 */ /* 0x040fe80007f1e0ff */
[----:B------:R-:W-:Y:S01]  /*13310*/  @!P3 LEA.HI.X.SX32 R2, R161, R224, 0x1, P0 ;  /* 0x000000e0a102b211 */ /* 0x000fe200000f0eff */
[----:B------:R-:W-:Y:S01]  /*13320*/  IMAD.MOV R161, RZ, RZ, -R161 ;  /* 0x000000ffffa17224 */ /* 0x000fe200078e0aa1 */
[----:B------:R-:W-:Y:S03]  /*13330*/  @!P3 LEA R164, P0, R163, c[0x0][0x2a0], 0x2 ;  /* 0x0000a800a3a4ba11 */ /* 0x000fe600078010ff */
[----:B------:R-:W-:Y:S01]  /*13340*/  IMAD R226, R161, c[0x0][0x2b8], R226 ;  /* 0x0000ae00a1e27a24 */ /* 0x000fe200078e02e2 */
[----:B------:R-:W-:Y:S03]  /*13350*/  @!P3 LEA.HI.X R165, R163, c[0x0][0x2a4], R2, 0x2, P0 ;  /* 0x0000a900a3a5ba11 */ /* 0x000fe600000f1402 */
[C---:B------:R-:W-:Y:S01]  /*13360*/  IMAD.WIDE.U32 R162, R226.reuse, c[0x0][0x1e0], RZ ;  /* 0x00007800e2a27a25 */ /* 0x040fe200078e00ff */
[----:B------:R-:W-:Y:S01]  /*13370*/  SHF.R.S32.HI R161, RZ, 0x1f, R226 ;  /* 0x0000001fffa17819 */ /* 0x000fe200000114e2 */
[----:B------:R1:W2:Y:S04]  /*13380*/  @!P3 LDG.E R225, [R164.64] ;  /* 0x00000004a4e1b981 */ /* 0x0002a8000c1e1900 */
[----:B------:R-:W-:Y:S04]  /*13390*/  IMAD R161, R161, c[0x0][0x1e0], RZ ;  /* 0x00007800a1a17a24 */ /* 0x000fe800078e02ff */
[----:B------:R-:W-:Y:S04]  /*133a0*/  IMAD R161, R226, c[0x0][0x1e4], R161 ;  /* 0x00007900e2a17a24 */ /* 0x000fe800078e02a1 */
[----:B------:R-:W-:Y:S02]  /*133b0*/  IMAD.IADD R163, R163, 0x1, R161 ;  /* 0x00000001a3a37824 */ /* 0x000fe400078e02a1 */
[----:B-1----:R-:W-:Y:S04]  /*133c0*/  IMAD.WIDE.U32 R164, R215, c[0x0][0x1e8], RZ ;  /* 0x00007a00d7a47a25 */ /* 0x002fe800078e00ff */
[----:B------:R-:W-:Y:S01]  /*133d0*/  IMAD.IADD R159, R165, 0x1, R159 ;  /* 0x00000001a59f7824 */ /* 0x000fe200078e029f */
[----:B--2---:R-:W-:Y:S01]  /*133e0*/  SHF.R.S32.HI R160, RZ, 0x1f, R225 ;  /* 0x0000001fffa07819 */ /* 0x004fe200000114e1 */
[C---:B------:R-:W-:Y:S04]  /*133f0*/  IMAD.WIDE.U32 R162, R225.reuse, c[0x0][0x1f0], R162 ;  /* 0x00007c00e1a27a25 */ /* 0x040fe800078e00a2 */
[----:B------:R-:W-:Y:S01]  /*13400*/  IMAD R160, R160, c[0x0][0x1f0], RZ ;  /* 0x00007c00a0a07a24 */ /* 0x000fe200078e02ff */
[----:B------:R-:W-:Y:S03]  /*13410*/  IADD3 R158, P0, R164, R162, RZ ;  /* 0x000000a2a49e7210 */ /* 0x000fe60007f1e0ff */
[----:B------:R-:W-:Y:S05]  /*13420*/  IMAD R160, R225, c[0x0][0x1f4], R160 ;  /* 0x00007d00e1a07a24 */ /* 0x000fea00078e02a0 */
[----:B------:R-:W-:Y:S02]  /*13430*/  IADD3.X R159, R159, R163, R160, P0, !PT ;  /* 0x000000a39f9f7210 */ /* 0x000fe400007fe4a0 */
[C---:B------:R-:W-:Y:S04]  /*13440*/  LEA R156, P0, R158.reuse, c[0x0][0x1c8], 0x1 ;  /* 0x000072009e9c7a11 */ /* 0x040fe800078008ff */
[----:B------:R-:W-:Y:S02]  /*13450*/  LEA.HI.X R2, R158, c[0x0][0x1cc], R159, 0x1, P0 ;  /* 0x000073009e027a11 */ /* 0x000fe400000f0c9f */
[----:B------:R-:W1:Y:S04]  /*13460*/  SHFL.IDX PT, R158, R156, RZ, 0x181f ;  /* 0x00181fff9c9e7589 */ /* 0x000e6800000e0000 */
[----:B------:R-:W2:Y:S04]  /*13470*/  SHFL.IDX PT, R159, R2, RZ, 0x181f ;  /* 0x00181fff029f7589 */ /* 0x000ea800000e0000 */
[----:B------:R-:W3:Y:S01]  /*13480*/  SHFL.IDX PT, R156, R156, 0x1, 0x181f ;  /* 0x00381f009c9c7f89 */ /* 0x000ee200000e0000 */
[C---:B-1----:R-:W-:Y:S05]  /*13490*/  @P1 IADD3 R164, P0, R158.reuse, R233, RZ ;  /* 0x000000e99ea41210 */ /* 0x042fea0007f1e0ff */
[C---:B--2---:R-:W-:Y:S01]  /*134a0*/  @P1 IMAD.X R165, R159.reuse, 0x1, R232, P0 ;  /* 0x000000019fa51824 */ /* 0x044fe200000e06e8 */
[C---:B------:R-:W-:Y:S04]  /*134b0*/  @P1 IADD3 R162, P0, R158.reuse, R235, RZ ;  /* 0x000000eb9ea21210 */ /* 0x040fe80007f1e0ff */
[----:B------:R1:W-:Y:S01]  /*134c0*/  @P1 LDGSTS.E.BYPASS.LTC128B.128 [R227+0xa080], [R164.64], !P6 ;  /* 0x0a080000a4e31fae */ /* 0x0003e2000f101d44 */
[C---:B------:R-:W-:Y:S01]  /*134d0*/  @P1 IMAD.X R163, R159.reuse, 0x1, R234, P0 ;  /* 0x000000019fa31824 */ /* 0x040fe200000e06ea */
[----:B------:R-:W-:Y:S05]  /*134e0*/  @P1 IADD3 R160, P0, R158, R237, RZ ;  /* 0x000000ed9ea01210 */ /* 0x000fea0007f1e0ff */
[----:B------:R-:W-:Y:S01]  /*134f0*/  @P1 IMAD.X R161, R159, 0x1, R236, P0 ;  /* 0x000000019fa11824 */ /* 0x000fe200000e06ec */
[C---:B------:R-:W-:Y:S04]  /*13500*/  @P1 LEA R166, P0, R230.reuse, R158, 0x1 ;  /* 0x0000009ee6a61211 */ /* 0x040fe800078008ff */
[C-C-:B------:R-:W-:Y:S02]  /*13510*/  @P1 LEA.HI.X R167, R230.reuse, R159, R243.reuse, 0x1, P0 ;  /* 0x0000009fe6a71211 */ /* 0x140fe400000f0cf3 */
[----:B------:R-:W2:Y:S01]  /*13520*/  SHFL.IDX PT, R159, R2, 0x1, 0x181f ;  /* 0x00381f00029f7f89 */ /* 0x000ea200000e0000 */
[----:B------:R-:W-:Y:S11]  /*13530*/  ISETP.GE.AND P0, PT, R231, 0x21, PT ;  /* 0x00000021e700780c */ /* 0x000ff60003f06270 */
[----:B------:R-:W-:Y:S02]  /*13540*/  @!UPT UIADD3 URZ, URZ, URZ, URZ ;  /* 0x0000003f3f3ff290 */ /* 0x000fe4000fffe03f */
[C---:B---3--:R-:W-:Y:S04]  /*13550*/  @P0 LEA R168, P2, R230.reuse, R156, 0x1 ;  /* 0x0000009ce6a80211 */ /* 0x048fe800078408ff */
[----:B--2---:R-:W-:Y:S02]  /*13560*/  @P0 LEA.HI.X R169, R230, R159, R243, 0x1, P2 ;  /* 0x0000009fe6a90211 */ /* 0x004fe400010f0cf3 */
[C---:B------:R-:W-:Y:S05]  /*13570*/  @P0 IADD3 R172, P2, R156.reuse, R233, RZ ;  /* 0x000000e99cac0210 */ /* 0x040fea0007f5e0ff */
[C---:B------:R-:W-:Y:S01]  /*13580*/  @P0 IMAD.X R173, R159.reuse, 0x1, R232, P2 ;  /* 0x000000019fad0824 */ /* 0x040fe200010e06e8 */
[C---:B------:R-:W-:Y:S05]  /*13590*/  @P0 IADD3 R170, P2, R156.reuse, R235, RZ ;  /* 0x000000eb9caa0210 */ /* 0x040fea0007f5e0ff */
[C---:B------:R-:W-:Y:S01]  /*135a0*/  @P0 IMAD.X R171, R159.reuse, 0x1, R234, P2 ;  /* 0x000000019fab0824 */ /* 0x040fe200010e06ea */
[----:B------:R-:W-:Y:S05]  /*135b0*/  @P0 IADD3 R158, P2, R156, R237, RZ ;  /* 0x000000ed9c9e0210 */ /* 0x000fea0007f5e0ff */
[----:B------:R-:W-:Y:S01]  /*135c0*/  @P0 IMAD.X R159, R159, 0x1, R236, P2 ;  /* 0x000000019f9f0824 */ /* 0x000fe200010e06ec */
[----:B------:R-:W-:Y:S11]  /*135d0*/  ISETP.GE.AND P2, PT, R221, c[0x0][0x1d4], PT ;  /* 0x00007500dd007a0c */ /* 0x000ff60003f46270 */
[----:B------:R-:W-:Y:S02]  /*135e0*/  @!UPT UIADD3 URZ, URZ, URZ, URZ ;  /* 0x0000003f3f3ff290 */ /* 0x000fe4000fffe03f */
[----:B------:R1:W-:Y:S04]  /*135f0*/  @P1 LDGSTS.E.BYPASS.LTC128B.128 [R227+0xb880], [R162.64], !P2 ;  /* 0x0b880000a2e31fae */ /* 0x0003e8000d101d44 */
[----:B------:R1:W-:Y:S04]  /*13600*/  @P1 LDGSTS.E.BYPASS.LTC128B.128 [R227+0xd080], [R160.64], !P5 ;  /* 0x0d080000a0e31fae */ /* 0x0003e8000e901d44 */
[----:B------:R1:W-:Y:S04]  /*13610*/  @P1 LDGSTS.E.BYPASS.LTC128B.128 [R227+0xe880], [R166.64], !P4 ;  /* 0x0e880000a6e31fae */ /* 0x0003e8000e101d44 */
[----:B------:R1:W-:Y:S04]  /*13620*/  @P0 LDGSTS.E.BYPASS.LTC128B.128 [R227+0xb080], [R172.64], !P6 ;  /* 0x0b080000ace30fae */ /* 0x0003e8000f101d44 */
[----:B------:R1:W-:Y:S04]  /*13630*/  @P0 LDGSTS.E.BYPASS.LTC128B.128 [R227+0xc880], [R170.64], !P2 ;  /* 0x0c880000aae30fae */ /* 0x0003e8000d101d44 */
[----:B------:R1:W-:Y:S04]  /*13640*/  @P0 LDGSTS.E.BYPASS.LTC128B.128 [R227+0xe080], [R158.64], !P5 ;  /* 0x0e0800009ee30fae */ /* 0x0003e8000e901d44 */
[----:B------:R1:W-:Y:S02]  /*13650*/  @P0 LDGSTS.E.BYPASS.LTC128B.128 [R227+0xf880], [R168.64], !P4 ;  /* 0x0f880000a8e30fae */ /* 0x0003e4000e101d44 */
.L_x_945:
[----:B------:R-:W-:Y:S01]  /*13660*/  FMNMX.FTZ R2, R4, R3, !PT ;  /* 0x0000000304027209 */ /* 0x000fe20007810000 */
[----:B-1----:R-:W-:Y:S01]  /*13670*/  LDSM.16.MT88.4 R164, [R206+0x4080] ;  /* 0x00408000cea4783b */ /* 0x002fe20000004200 */
        /* <DEDUP_REMOVED lines=23> */
[----:B------:R-:W-:Y:S02]  /*137f0*/  ISETP.GT.AND P0, PT, R238, RZ, PT ;  /* 0x000000ffee00720c */ /* 0x000fe40003f04270 */
[----:B------:R-:W-:Y:S02]  /*13800*/  FMNMX.FTZ R162, R25, R2, !PT ;  /* 0x0000000219a27209 */ /* 0x000fe40007810000 */
[----:B------:R-:W-:Y:S03]  /*13810*/  FMNMX.FTZ R2, R26, R3, !PT ;  /* 0x000000031a027209 */ /* 0x000fe60007810000 */
[----:B------:R-:W-:Y:S01]  /*13820*/  SHFL.BFLY PT, R161, R162, 0x2, 0x1f ;  /* 0x0c401f00a2a17f89 */ /* 0x000fe200000e0000 */
[----:B------:R-:W-:Y:S07]  /*13830*/  FMNMX.FTZ R158, R27, R2, !PT ;  /* 0x000000021b9e7209 */ /* 0x000fee0007810000 */
[----:B------:R-:W1:Y:S02]  /*13840*/  SHFL.BFLY PT, R3, R158, 0x2, 0x1f ;  /* 0x0c401f009e037f89 */ /* 0x000e6400000e0000 */
[----:B-1----:R-:W-:Y:S02]  /*13850*/  FMNMX.FTZ R159, R158, R3, !PT ;  /* 0x000000039e9f7209 */ /* 0x002fe40007810000 */
[----:B------:R-:W-:Y:S04]  /*13860*/  FMNMX.FTZ R160, R162, R161, !PT ;  /* 0x000000a1a2a07209 */ /* 0x000fe80007810000 */
[----:B------:R-:W1:Y:S08]  /*13870*/  SHFL.BFLY PT, R156, R159, 0x1, 0x1f ;  /* 0x0c201f009f9c7f89 */ /* 0x000e7000000e0000 */
[----:B------:R-:W2:Y:S01]  /*13880*/  SHFL.BFLY PT, R161, R160, 0x1, 0x1f ;  /* 0x0c201f00a0a17f89 */ /* 0x000ea200000e0000 */
[----:B-1----:R-:W-:Y:S05]  /*13890*/  FMNMX.FTZ R156, R156, R159, !PT ;  /* 0x0000009f9c9c7209 */ /* 0x002fea0007810000 */
[----:B------:R-:W-:Y:S01]  /*138a0*/  FMUL.FTZ R176, R156, c[0x0][0x2d0] ;  /* 0x0000b4009cb07a20 */ /* 0x000fe20000410000 */
[----:B--2---:R-:W-:Y:S03]  /*138b0*/  FMNMX.FTZ R3, R160, R161, !PT ;  /* 0x000000a1a0037209 */ /* 0x004fe60007810000 */
[--C-:B------:R-:W-:Y:S01]  /*138c0*/  FFMA.FTZ R6, R6, c[0x0][0x2d0], -R176.reuse ;  /* 0x0000b40006067a23 */ /* 0x100fe200000108b0 */
[----:B------:R-:W1:Y:S01]  /*138d0*/  LDSM.16.MT88.4 R160, [R207+0x4080] ;  /* 0x00408000cfa0783b */ /* 0x000e620000004200 */
[----:B------:R-:W-:Y:S02]  /*138e0*/  FFMA.FTZ R7, R7, c[0x0][0x2d0], -R176 ;  /* 0x0000b40007077a23 */ /* 0x000fe400000108b0 */
[C---:B------:R-:W-:Y:S02]  /*138f0*/  FADD.FTZ R0, -R3.reuse, R0 ;  /* 0x0000000003007221 */ /* 0x040fe40000010100 */
[----:B------:R-:W-:Y:S01]  /*13900*/  FMUL.FTZ R177, R3, c[0x0][0x2d0] ;  /* 0x0000b40003b17a20 */ /* 0x000fe20000410000 */
[----:B------:R-:W-:Y:S01]  /*13910*/  MUFU.EX2 R6, R6 ;  /* 0x0000000600067308 */ /* 0x000fe20000000800 */
[----:B------:R-:W-:Y:S02]  /*13920*/  FMUL.FTZ R2, R0, c[0x0][0x2d0] ;  /* 0x0000b40000027a20 */ /* 0x000fe40000410000 */
[----:B------:R-:W-:Y:S02]  /*13930*/  FADD.FTZ R0, -R156, R157 ;  /* 0x0000009d9c007221 */ /* 0x000fe40000010100 */
[--C-:B------:R-:W-:Y:S02]  /*13940*/  FFMA.FTZ R158, R4, c[0x0][0x2d0], -R177.reuse ;  /* 0x0000b400049e7a23 */ /* 0x100fe400000108b1 */
[----:B------:R-:W-:Y:S02]  /*13950*/  FMUL.FTZ R157, R0, c[0x0][0x2d0] ;  /* 0x0000b400009d7a20 */ /* 0x000fe40000410000 */
[--C-:B------:R-:W-:Y:S01]  /*13960*/  FFMA.FTZ R5, R5, c[0x0][0x2d0], -R177.reuse ;  /* 0x0000b40005057a23 */ /* 0x100fe200000108b1 */
[----:B------:R-:W2:Y:S01]  /*13970*/  MUFU.EX2 R2, R2 ;  /* 0x0000000200027308 */ /* 0x000ea20000000800 */
[--C-:B------:R-:W-:Y:S02]  /*13980*/  FFMA.FTZ R159, R8, c[0x0][0x2d0], -R177.reuse ;  /* 0x0000b400089f7a23 */ /* 0x100fe400000108b1 */
[--C-:B------:R-:W-:Y:S02]  /*13990*/  FFMA.FTZ R180, R9, c[0x0][0x2d0], -R177.reuse ;  /* 0x0000b40009b47a23 */ /* 0x100fe400000108b1 */
[--C-:B------:R-:W-:Y:S02]  /*139a0*/  FFMA.FTZ R182, R11, c[0x0][0x2d0], -R176.reuse ;  /* 0x0000b4000bb67a23 */ /* 0x100fe400000108b0 */
[--C-:B------:R-:W-:Y:S02]  /*139b0*/  FFMA.FTZ R189, R20, c[0x0][0x2d0], -R177.reuse ;  /* 0x0000b40014bd7a23 */ /* 0x100fe400000108b1 */
[--C-:B------:R-:W-:Y:S01]  /*139c0*/  FFMA.FTZ R214, R21, c[0x0][0x2d0], -R177.reuse ;  /* 0x0000b40015d67a23 */ /* 0x100fe200000108b1 */
[----:B------:R3:W4:Y:S01]  /*139d0*/  MUFU.EX2 R0, R157 ;  /* 0x0000009d00007308 */ /* 0x0007220000000800 */
[--C-:B------:R-:W-:Y:S02]  /*139e0*/  FFMA.FTZ R191, R22, c[0x0][0x2d0], -R176.reuse ;  /* 0x0000b40016bf7a23 */ /* 0x100fe400000108b0 */
[--C-:B------:R-:W-:Y:S02]  /*139f0*/  FFMA.FTZ R240, R23, c[0x0][0x2d0], -R176.reuse ;  /* 0x0000b40017f07a23 */ /* 0x100fe400000108b0 */
[----:B------:R-:W-:Y:S01]  /*13a00*/  LDSM.16.MT88.4 R20, [R205+0x9080] ;  /* 0x00908000cd14783b */ /* 0x000fe20000004200 */
        /* <DEDUP_REMOVED lines=10> */
[----:B------:R-:W-:Y:S02]  /*13ab0*/  FMUL.FTZ R32, R2, R32 ;  /* 0x0000002002207220 */ /* 0x000fe40000410000 */
[--C-:B---3--:R-:W-:Y:S02]  /*13ac0*/  FFMA.FTZ R157, R10, c[0x0][0x2d0], -R176.reuse ;  /* 0x0000b4000a9d7a23 */ /* 0x108fe400000108b0 */
[C---:B----4-:R-:W-:Y:S02]  /*13ad0*/  FMUL.FTZ R10, R0.reuse, R154 ;  /* 0x0000009a000a7220 */ /* 0x050fe40000410000 */
[C---:B------:R-:W-:Y:S01]  /*13ae0*/  FMUL.FTZ R11, R0.reuse, R155 ;  /* 0x0000009b000b7220 */ /* 0x040fe20000410000 */
[----:B------:R-:W-:Y:S01]  /*13af0*/  MUFU.EX2 R159, R159 ;  /* 0x0000009f009f7308 */ /* 0x000fe20000000800 */
[C---:B------:R-:W-:Y:S02]  /*13b00*/  FMUL.FTZ R30, R0.reuse, R30 ;  /* 0x0000001e001e7220 */ /* 0x040fe40000410000 */
[----:B------:R-:W-:Y:S02]  /*13b10*/  FMUL.FTZ R31, R0, R31 ;  /* 0x0000001f001f7220 */ /* 0x000fe40000410000 */
[----:B------:R-:W-:Y:S02]  /*13b20*/  FMUL.FTZ R33, R2, R33 ;  /* 0x0000002102217220 */ /* 0x000fe40000410000 */
[C---:B------:R-:W-:Y:S02]  /*13b30*/  FMUL.FTZ R34, R0.reuse, R34 ;  /* 0x0000002200227220 */ /* 0x040fe40000410000 */
[----:B------:R-:W-:Y:S01]  /*13b40*/  FMUL.FTZ R35, R0, R35 ;  /* 0x0000002300237220 */ /* 0x000fe20000410000 */
[----:B------:R-:W3:Y:S01]  /*13b50*/  MUFU.EX2 R180, R180 ;  /* 0x000000b400b47308 */ /* 0x000ee20000000800 */
[C---:B------:R-:W-:Y:S02]  /*13b60*/  FMUL.FTZ R12, R2.reuse, R148 ;  /* 0x00000094020c7220 */ /* 0x040fe40000410000 */
[C---:B------:R-:W-:Y:S01]  /*13b70*/  FMUL.FTZ R13, R2.reuse, R149 ;  /* 0x00000095020d7220 */ /* 0x040fe20000410000 */
[----:B--2---:R-:W-:Y:S01]  /*13b80*/  F2FP.BF16.PACK_AB R152, R5, R158 ;  /* 0x0000009e0598723e */ /* 0x004fe200000010ff */
[C---:B------:R-:W-:Y:S02]  /*13b90*/  FMUL.FTZ R36, R2.reuse, R36 ;  /* 0x0000002402247220 */ /* 0x040fe40000410000 */
[----:B------:R-:W-:Y:S02]  /*13ba0*/  FMUL.FTZ R37, R2, R37 ;  /* 0x0000002502257220 */ /* 0x000fe40000410000 */
[C---:B------:R-:W-:Y:S01]  /*13bb0*/  FMUL.FTZ R38, R0.reuse, R38 ;  /* 0x0000002600267220 */ /* 0x040fe20000410000 */
[----:B------:R-:W2:Y:S01]  /*13bc0*/  MUFU.EX2 R7, R7 ;  /* 0x0000000700077308 */ /* 0x000ea20000000800 */
[----:B------:R-:W-:Y:S02]  /*13bd0*/  FMUL.FTZ R39, R0, R39 ;  /* 0x0000002700277220 */ /* 0x000fe40000410000 */
[C---:B------:R-:W-:Y:S02]  /*13be0*/  FMUL.FTZ R40, R2.reuse, R40 ;  /* 0x0000002802287220 */ /* 0x040fe40000410000 */
[----:B------:R-:W-:Y:S02]  /*13bf0*/  FMUL.FTZ R41, R2, R41 ;  /* 0x0000002902297220 */ /* 0x000fe40000410000 */
[C---:B------:R-:W-:Y:S02]  /*13c00*/  FMUL.FTZ R42, R0.reuse, R42 ;  /* 0x0000002a002a7220 */ /* 0x040fe40000410000 */
[----:B------:R-:W-:Y:S01]  /*13c10*/  FMUL.FTZ R43, R0, R43 ;  /* 0x0000002b002b7220 */ /* 0x000fe20000410000 */
[----:B------:R-:W-:Y:S01]  /*13c20*/  MUFU.EX2 R157, R157 ;  /* 0x0000009d009d7308 */ /* 0x000fe20000000800 */
[C---:B------:R-:W-:Y:S02]  /*13c30*/  FMUL.FTZ R44, R2.reuse, R44 ;  /* 0x0000002c022c7220 */ /* 0x040fe40000410000 */
[----:B------:R-:W-:Y:S01]  /*13c40*/  FMUL.FTZ R45, R2, R45 ;  /* 0x0000002d022d7220 */ /* 0x000fe20000410000 */
[----:B---3--:R-:W-:Y:S01]  /*13c50*/  F2FP.BF16.PACK_AB R154, R180, R159 ;  /* 0x0000009fb49a723e */ /* 0x008fe200000010ff */
[C---:B------:R-:W-:Y:S02]  /*13c60*/  FMUL.FTZ R46, R0.reuse, R46 ;  /* 0x0000002e002e7220 */ /* 0x040fe40000410000 */
[----:B------:R-:W-:Y:S02]  /*13c70*/  FMUL.FTZ R47, R0, R47 ;  /* 0x0000002f002f7220 */ /* 0x000fe40000410000 */
[C---:B------:R-:W-:Y:S01]  /*13c80*/  FMUL.FTZ R48, R2.reuse, R48 ;  /* 0x0000003002307220 */ /* 0x040fe20000410000 */
[----:B------:R-:W3:Y:S01]  /*13c90*/  MUFU.EX2 R182, R182 ;  /* 0x000000b600b67308 */ /* 0x000ee20000000800 */
[----:B------:R-:W-:Y:S02]  /*13ca0*/  FMUL.FTZ R49, R2, R49 ;  /* 0x0000003102317220 */ /* 0x000fe40000410000 */
[C---:B------:R-:W-:Y:S01]  /*13cb0*/  FMUL.FTZ R50, R0.reuse, R50 ;  /* 0x0000003200327220 */ /* 0x040fe20000410000 */
[----:B--2---:R-:W-:Y:S01]  /*13cc0*/  F2FP.BF16.PACK_AB R153, R7, R6 ;  /* 0x000000060799723e */ /* 0x004fe200000010ff */
        /* <DEDUP_REMOVED lines=9> */
[----:B------:R-:W2:Y:S01]  /*13d60*/  MUFU.EX2 R184, R184 ;  /* 0x000000b800b87308 */ /* 0x000ea20000000800 */
[----:B------:R-:W-:Y:S02]  /*13d70*/  FMUL.FTZ R59, R0, R59 ;  /* 0x0000003b003b7220 */ /* 0x000fe40000410000 */
[----:B------:R-:W-:Y:S01]  /*13d80*/  FMUL.FTZ R60, R2, R60 ;  /* 0x0000003c023c7220 */ /* 0x000fe20000410000 */
[----:B---3--:R-:W-:Y:S01]  /*13d90*/  F2FP.BF16.PACK_AB R155, R182, R157 ;  /* 0x0000009db69b723e */ /* 0x008fe200000010ff */
[----:B------:R-:W-:Y:S02]  /*13da0*/  FMUL.FTZ R61, R2, R61 ;  /* 0x0000003d023d7220 */ /* 0x000fe40000410000 */
[C---:B------:R-:W-:Y:S02]  /*13db0*/  FMUL.FTZ R62, R0.reuse, R62 ;  /* 0x0000003e003e7220 */ /* 0x040fe40000410000 */
[----:B------:R-:W-:Y:S01]  /*13dc0*/  FMUL.FTZ R63, R0, R63 ;  /* 0x0000003f003f7220 */ /* 0x000fe20000410000 */
[----:B------:R-:W-:Y:S01]  /*13dd0*/  MUFU.EX2 R189, R189 ;  /* 0x000000bd00bd7308 */ /* 0x000fe20000000800 */
[C---:B-1----:R-:W-:Y:S05]  /*13de0*/  HMMA.16816.F32.BF16 R8, R152.reuse, R160, R8 ;  /* 0x000000a09808723c */ /* 0x042fea0000041808 */
[C---:B------:R-:W-:Y:S02]  /*13df0*/  FMUL.FTZ R64, R2.reuse, R64 ;  /* 0x0000004002407220 */ /* 0x040fe40000410000 */
[----:B------:R-:W-:Y:S01]  /*13e00*/  FMUL.FTZ R65, R2, R65 ;  /* 0x0000004102417220 */ /* 0x000fe20000410000 */
[C---:B------:R-:W-:Y:S01]  /*13e10*/  HMMA.16816.F32.BF16 R28, R152.reuse, R162, R28 ;  /* 0x000000a2981c723c */ /* 0x040fe2000004181c */
[----:B------:R-:W1:Y:S01]  /*13e20*/  LDSM.16.MT88.4 R160, [R204+0x4080] ;  /* 0x00408000cca0783b */ /* 0x000e620000004200 */
[----:B------:R-:W-:Y:S02]  /*13e30*/  MUFU.EX2 R214, R214 ;  /* 0x000000d600d67308 */ /* 0x000fe40000000800 */
[C---:B------:R-:W-:Y:S02]  /*13e40*/  FMUL.FTZ R66, R0.reuse, R66 ;  /* 0x0000004200427220 */ /* 0x040fe40000410000 */
[----:B------:R-:W-:Y:S02]  /*13e50*/  FMUL.FTZ R67, R0, R67 ;  /* 0x0000004300437220 */ /* 0x000fe40000410000 */
[C---:B------:R-:W-:Y:S04]  /*13e60*/  HMMA.16816.F32.BF16 R32, R152.reuse, R164, R32 ;  /* 0x000000a49820723c */ /* 0x040fe80000041820 */
[C---:B------:R-:W-:Y:S01]  /*13e70*/  FMUL.FTZ R68, R2.reuse, R68 ;  /* 0x0000004402447220 */ /* 0x040fe20000410000 */
[----:B------:R-:W-:Y:S01]  /*13e80*/  MUFU.EX2 R191, R191 ;  /* 0x000000bf00bf7308 */ /* 0x000fe20000000800 */
[----:B------:R-:W-:Y:S02]  /*13e90*/  FMUL.FTZ R69, R2, R69 ;  /* 0x0000004502457220 */ /* 0x000fe40000410000 */
[C---:B------:R-:W-:Y:S01]  /*13ea0*/  HMMA.16816.F32.BF16 R36, R152.reuse, R166, R36 ;  /* 0x000000a69824723c */ /* 0x040fe20000041824 */
[----:B------:R-:W3:Y:S03]  /*13eb0*/  LDSM.16.MT88.4 R164, [R207+0x5880] ;  /* 0x00588000cfa4783b */ /* 0x000ee60000004200 */
[C---:B------:R-:W-:Y:S02]  /*13ec0*/  FMUL.FTZ R70, R0.reuse, R70 ;  /* 0x0000004600467220 */ /* 0x040fe40000410000 */
[----:B------:R-:W-:Y:S01]  /*13ed0*/  FMUL.FTZ R71, R0, R71 ;  /* 0x0000004700477220 */ /* 0x000fe20000410000 */
[----:B------:R-:W-:Y:S01]  /*13ee0*/  MUFU.EX2 R240, R240 ;  /* 0x000000f000f07308 */ /* 0x000fe20000000800 */
[C---:B------:R-:W-:Y:S04]  /*13ef0*/  HMMA.16816.F32.BF16 R40, R152.reuse, R168, R40 ;  /* 0x000000a89828723c */ /* 0x040fe80000041828 */
[C---:B------:R-:W-:Y:S02]  /*13f00*/  FMUL.FTZ R72, R2.reuse, R72 ;  /* 0x0000004802487220 */ /* 0x040fe40000410000 */
[----:B------:R-:W-:Y:S02]  /*13f10*/  FMUL.FTZ R73, R2, R73 ;  /* 0x0000004902497220 */ /* 0x000fe40000410000 */
[C---:B------:R-:W-:Y:S01]  /*13f20*/  HMMA.16816.F32.BF16 R44, R152.reuse, R170, R44 ;  /* 0x000000aa982c723c */ /* 0x040fe2000004182c */
[----:B------:R-:W4:Y:S01]  /*13f30*/  LDSM.16.MT88.4 R168, [R206+0x5880] ;  /* 0x00588000cea8783b */ /* 0x000f220000004200 */
[----:B------:R-:W-:Y:S02]  /*13f40*/  MUFU.EX2 R242, R242 ;  /* 0x000000f200f27308 */ /* 0x000fe40000000800 */
[C---:B------:R-:W-:Y:S02]  /*13f50*/  FMUL.FTZ R74, R0.reuse, R74 ;  /* 0x0000004a004a7220 */ /* 0x040fe40000410000 */
[----:B------:R-:W-:Y:S02]  /*13f60*/  FMUL.FTZ R75, R0, R75 ;  /* 0x0000004b004b7220 */ /* 0x000fe40000410000 */
[C---:B------:R-:W-:Y:S01]  /*13f70*/  FMUL.FTZ R76, R2.reuse, R76 ;  /* 0x0000004c024c7220 */ /* 0x040fe20000410000 */
[C---:B-1----:R-:W-:Y:S03]  /*13f80*/  HMMA.16816.F32.BF16 R48, R152.reuse, R160, R48 ;  /* 0x000000a09830723c */ /* 0x042fe60000041830 */
[----:B------:R-:W-:Y:S01]  /*13f90*/  FMUL.FTZ R77, R2, R77 ;  /* 0x0000004d024d7220 */ /* 0x000fe20000410000 */
[----:B------:R-:W-:Y:S01]  /*13fa0*/  MUFU.EX2 R244, R244 ;  /* 0x000000f400f47308 */ /* 0x000fe20000000800 */
[C---:B------:R-:W-:Y:S02]  /*13fb0*/  FMUL.FTZ R78, R0.reuse, R78 ;  /* 0x0000004e004e7220 */ /* 0x040fe40000410000 */
[----:B------:R-:W-:Y:S01]  /*13fc0*/  FMUL.FTZ R79, R0, R79 ;  /* 0x0000004f004f7220 */ /* 0x000fe20000410000 */
[C---:B------:R-:W-:Y:S01]  /*13fd0*/  HMMA.16816.F32.BF16 R52, R152.reuse, R162, R52 ;  /* 0x000000a29834723c */ /* 0x040fe20000041834 */
[----:B------:R-:W1:Y:S03]  /*13fe0*/  LDSM.16.MT88.4 R160, [R205+0x5880] ;  /* 0x00588000cda0783b */ /* 0x000e660000004200 */
[C---:B------:R-:W-:Y:S02]  /*13ff0*/  FMUL.FTZ R80, R2.reuse, R80 ;  /* 0x0000005002507220 */ /* 0x040fe40000410000 */
[----:B------:R-:W-:Y:S02]  /*14000*/  FMUL.FTZ R81, R2, R81 ;  /* 0x0000005102517220 */ /* 0x000fe40000410000 */
[C---:B---3--:R-:W-:Y:S04]  /*14010*/  HMMA.16816.F32.BF16 R56, R152.reuse, R164, R56 ;  /* 0x000000a49838723c */ /* 0x048fe80000041838 */
[C---:B------:R-:W-:Y:S02]  /*14020*/  FMUL.FTZ R82, R0.reuse, R82 ;  /* 0x0000005200527220 */ /* 0x040fe40000410000 */
[----:B------:R-:W-:Y:S02]  /*14030*/  FMUL.FTZ R83, R0, R83 ;  /* 0x0000005300537220 */ /* 0x000fe40000410000 */
[C---:B------:R-:W-:Y:S01]  /*14040*/  HMMA.16816.F32.BF16 R60, R152.reuse, R166, R60 ;  /* 0x000000a6983c723c */ /* 0x040fe2000004183c */
[----:B------:R-:W3:Y:S03]  /*14050*/  LDSM.16.MT88.4 R164, [R204+0x5880] ;  /* 0x00588000cca4783b */ /* 0x000ee60000004200 */
[C---:B------:R-:W-:Y:S02]  /*14060*/  FMUL.FTZ R84, R2.reuse, R84 ;  /* 0x0000005402547220 */ /* 0x040fe40000410000 */
[----:B------:R-:W-:Y:S02]  /*14070*/  FMUL.FTZ R85, R2, R85 ;  /* 0x0000005502557220 */ /* 0x000fe40000410000 */
[C---:B----4-:R-:W-:Y:S04]  /*14080*/  HMMA.16816.F32.BF16 R64, R152.reuse, R168, R64 ;  /* 0x000000a89840723c */ /* 0x050fe80000041840 */
[C---:B------:R-:W-:Y:S02]  /*14090*/  FMUL.FTZ R86, R0.reuse, R86 ;  /* 0x0000005600567220 */ /* 0x040fe40000410000 */
[----:B------:R-:W-:Y:S02]  /*140a0*/  FMUL.FTZ R87, R0, R87 ;  /* 0x0000005700577220 */ /* 0x000fe40000410000 */
[C---:B------:R-:W-:Y:S01]  /*140b0*/  HMMA.16816.F32.BF16 R68, R152.reuse, R170, R68 ;  /* 0x000000aa9844723c */ /* 0x040fe20000041844 */
[----:B------:R-:W4:Y:S03]  /*140c0*/  LDSM.16.MT88.4 R168, [R207+0x7080] ;  /* 0x00708000cfa8783b */ /* 0x000f260000004200 */
[C---:B------:R-:W-:Y:S02]  /*140d0*/  FMUL.FTZ R88, R2.reuse, R88 ;  /* 0x0000005802587220 */ /* 0x040fe40000410000 */
[----:B------:R-:W-:Y:S02]  /*140e0*/  FMUL.FTZ R89, R2, R89 ;  /* 0x0000005902597220 */ /* 0x000fe40000410000 */
[C---:B------:R-:W-:Y:S01]  /*140f0*/  FMUL.FTZ R90, R0.reuse, R90 ;  /* 0x0000005a005a7220 */ /* 0x040fe20000410000 */
[C---:B-1----:R-:W-:Y:S03]  /*14100*/  HMMA.16816.F32.BF16 R72, R152.reuse, R160, R72 ;  /* 0x000000a09848723c */ /* 0x042fe60000041848 */
[----:B------:R-:W-:Y:S02]  /*14110*/  FMUL.FTZ R91, R0, R91 ;  /* 0x0000005b005b7220 */ /* 0x000fe40000410000 */
        /* <DEDUP_REMOVED lines=32> */
[C---:B------:R-:W-:Y:S04]  /*14320*/  FMUL.FTZ R112, R2.reuse, R112 ;  /* 0x0000007002707220 */ /* 0x040fe80000410000 */
[----:B------:R-:W-:Y:S01]  /*14330*/  FMUL.FTZ R113, R2, R113 ;  /* 0x0000007102717220 */ /* 0x000fe20000410000 */
[C---:B------:R-:W-:Y:S01]  /*14340*/  HMMA.16816.F32.BF16 R108, R152.reuse, R166, R108 ;  /* 0x000000a6986c723c */ /* 0x040fe2000004186c */
[----:B------:R-:W3:Y:S02]  /*14350*/  LDSM.16.MT88.4 R164, [R206+0x8880] ;  /* 0x00888000cea4783b */ /* 0x000ee40000004200 */
[C---:B------:R-:W-:Y:S02]  /*14360*/  FMUL.FTZ R114, R0.reuse, R114 ;  /* 0x0000007200727220 */ /* 0x040fe40000410000 */
[----:B------:R-:W-:Y:S02]  /*14370*/  FMUL.FTZ R115, R0, R115 ;  /* 0x0000007300737220 */ /* 0x000fe40000410000 */
[C---:B------:R-:W-:Y:S02]  /*14380*/  FMUL.FTZ R116, R2.reuse, R116 ;  /* 0x0000007402747220 */ /* 0x040fe40000410000 */
[----:B------:R-:W-:Y:S03]  /*14390*/  FMUL.FTZ R117, R2, R117 ;  /* 0x0000007502757220 */ /* 0x000fe60000410000 */
[C---:B----4-:R-:W-:Y:S03]  /*143a0*/  HMMA.16816.F32.BF16 R112, R152.reuse, R168, R112 ;  /* 0x000000a89870723c */ /* 0x050fe60000041870 */
[C---:B------:R-:W-:Y:S02]  /*143b0*/  FMUL.FTZ R118, R0.reuse, R118 ;  /* 0x0000007600767220 */ /* 0x040fe40000410000 */
[----:B------:R-:W-:Y:S02]  /*143c0*/  FMUL.FTZ R119, R0, R119 ;  /* 0x0000007700777220 */ /* 0x000fe40000410000 */
[C---:B------:R-:W-:Y:S02]  /*143d0*/  FMUL.FTZ R120, R2.reuse, R120 ;  /* 0x0000007802787220 */ /* 0x040fe40000410000 */
[----:B------:R-:W-:Y:S03]  /*143e0*/  FMUL.FTZ R121, R2, R121 ;  /* 0x0000007902797220 */ /* 0x000fe60000410000 */
[C---:B------:R-:W-:Y:S01]  /*143f0*/  HMMA.16816.F32.BF16 R116, R152.reuse, R170, R116 ;  /* 0x000000aa9874723c */ /* 0x040fe20000041874 */
[----:B------:R-:W4:Y:S02]  /*14400*/  LDSM.16.MT88.4 R168, [R205+0x8880] ;  /* 0x00888000cda8783b */ /* 0x000f240000004200 */
[C---:B------:R-:W-:Y:S02]  /*14410*/  FMUL.FTZ R122, R0.reuse, R122 ;  /* 0x0000007a007a7220 */ /* 0x040fe40000410000 */
[----:B------:R-:W-:Y:S02]  /*14420*/  FMUL.FTZ R123, R0, R123 ;  /* 0x0000007b007b7220 */ /* 0x000fe40000410000 */
[C---:B------:R-:W-:Y:S02]  /*14430*/  FMUL.FTZ R124, R2.reuse, R124 ;  /* 0x0000007c027c7220 */ /* 0x040fe40000410000 */
[----:B------:R-:W-:Y:S03]  /*14440*/  FMUL.FTZ R125, R2, R125 ;  /* 0x0000007d027d7220 */ /* 0x000fe60000410000 */
[C---:B-1----:R-:W-:Y:S03]  /*14450*/  HMMA.16816.F32.BF16 R120, R152.reuse, R160, R120 ;  /* 0x000000a09878723c */ /* 0x042fe60000041878 */
[C---:B------:R-:W-:Y:S02]  /*14460*/  FMUL.FTZ R126, R0.reuse, R126 ;  /* 0x0000007e007e7220 */ /* 0x040fe40000410000 */
[----:B------:R-:W-:Y:S02]  /*14470*/  FMUL.FTZ R127, R0, R127 ;  /* 0x0000007f007f7220 */ /* 0x000fe40000410000 */
[--C-:B------:R-:W-:Y:S02]  /*14480*/  FFMA.FTZ R183, R14, c[0x0][0x2d0], -R176.reuse ;  /* 0x0000b4000eb77a23 */ /* 0x100fe400000108b0 */
[C---:B------:R-:W-:Y:S03]  /*14490*/  FMUL.FTZ R14, R0.reuse, R150 ;  /* 0x00000096000e7220 */ /* 0x040fe60000410000 */
[C---:B------:R-:W-:Y:S01]  /*144a0*/  HMMA.16816.F32.BF16 R124, R152.reuse, R162, R124 ;  /* 0x000000a2987c723c */ /* 0x040fe2000004187c */
[----:B------:R-:W-:Y:S01]  /*144b0*/  LDSM.16.MT88.4 R160, [R207+0x4880] ;  /* 0x00488000cfa0783b */ /* 0x000fe20000004200 */
[----:B------:R-:W-:Y:S01]  /*144c0*/  MUFU.EX2 R183, R183 ;  /* 0x000000b700b77308 */ /* 0x000fe20000000800 */
[--C-:B------:R-:W-:Y:S02]  /*144d0*/  FFMA.FTZ R186, R15, c[0x0][0x2d0], -R176.reuse ;  /* 0x0000b4000fba7a23 */ /* 0x100fe400000108b0 */
[----:B------:R-:W-:Y:S02]  /*144e0*/  FMUL.FTZ R15, R0, R151 ;  /* 0x00000097000f7220 */ /* 0x000fe40000410000 */
[C---:B------:R-:W-:Y:S02]  /*144f0*/  FMUL.FTZ R128, R2.reuse, R128 ;  /* 0x0000008002807220 */ /* 0x040fe40000410000 */
[----:B------:R-:W1:Y:S03]  /*14500*/  LDSM.16.MT88.4 R148, [R204+0x8880] ;  /* 0x00888000cc94783b */ /* 0x000e660000004200 */
[C---:B---3--:R-:W-:Y:S01]  /*14510*/  HMMA.16816.F32.BF16 R12, R152.reuse, R164, R12 ;  /* 0x000000a4980c723c */ /* 0x048fe2000004180c */
[----:B------:R-:W3:Y:S02]  /*14520*/  MUFU.EX2 R186, R186 ;  /* 0x000000ba00ba7308 */ /* 0x000ee40000000800 */
[----:B------:R-:W-:Y:S02]  /*14530*/  FMUL.FTZ R129, R2, R129 ;  /* 0x0000008102817220 */ /* 0x000fe40000410000 */
[C---:B------:R-:W-:Y:S02]  /*14540*/  FMUL.FTZ R130, R0.reuse, R130 ;  /* 0x0000008200827220 */ /* 0x040fe40000410000 */
[----:B------:R-:W-:Y:S02]  /*14550*/  FMUL.FTZ R131, R0, R131 ;  /* 0x0000008300837220 */ /* 0x000fe40000410000 */
[C---:B------:R-:W-:Y:S03]  /*14560*/  FMUL.FTZ R132, R2.reuse, R132 ;  /* 0x0000008402847220 */ /* 0x040fe60000410000 */
[----:B------:R-:W-:Y:S02]  /*14570*/  FMUL.FTZ R133, R2, R133 ;  /* 0x0000008502857220 */ /* 0x000fe40000410000 */
[C---:B------:R-:W-:Y:S01]  /*14580*/  HMMA.16816.F32.BF16 R128, R152.reuse, R166, R128 ;  /* 0x000000a69880723c */ /* 0x040fe20000041880 */
[----:B------:R-:W5:Y:S02]  /*14590*/  LDSM.16.MT88.4 R164, [R206+0x4880] ;  /* 0x00488000cea4783b */ /* 0x000f640000004200 */
[C---:B------:R-:W-:Y:S02]  /*145a0*/  FMUL.FTZ R134, R0.reuse, R134 ;  /* 0x0000008600867220 */ /* 0x040fe40000410000 */
[----:B------:R-:W-:Y:S02]  /*145b0*/  FMUL.FTZ R135, R0, R135 ;  /* 0x0000008700877220 */ /* 0x000fe40000410000 */
[--C-:B------:R-:W-:Y:S02]  /*145c0*/  FFMA.FTZ R185, R16, c[0x0][0x2d0], -R177.reuse ;  /* 0x0000b40010b97a23 */ /* 0x100fe400000108b1 */
[--C-:B------:R-:W-:Y:S03]  /*145d0*/  FFMA.FTZ R188, R17, c[0x0][0x2d0], -R177.reuse ;  /* 0x0000b40011bc7a23 */ /* 0x100fe600000108b1 */
[C---:B----4-:R-:W-:Y:S01]  /*145e0*/  HMMA.16816.F32.BF16 R132, R152.reuse, R168, R132 ;  /* 0x000000a89884723c */ /* 0x050fe20000041884 */
[----:B------:R-:W-:Y:S02]  /*145f0*/  MUFU.EX2 R185, R185 ;  /* 0x000000b900b97308 */ /* 0x000fe40000000800 */
[--C-:B------:R-:W-:Y:S02]  /*14600*/  FFMA.FTZ R187, R18, c[0x0][0x2d0], -R176.reuse ;  /* 0x0000b40012bb7a23 */ /* 0x100fe400000108b0 */
[--C-:B------:R-:W-:Y:S02]  /*14610*/  FFMA.FTZ R190, R19, c[0x0][0x2d0], -R176.reuse ;  /* 0x0000b40013be7a23 */ /* 0x100fe400000108b0 */
[C---:B------:R-:W-:Y:S02]  /*14620*/  FMUL.FTZ R136, R2.reuse, R136 ;  /* 0x0000008802887220 */ /* 0x040fe40000410000 */
[----:B------:R-:W-:Y:S02]  /*14630*/  FMUL.FTZ R137, R2, R137 ;  /* 0x0000008902897220 */ /* 0x000fe40000410000 */
[----:B------:R-:W4:Y:S01]  /*14640*/  MUFU.EX2 R188, R188 ;  /* 0x000000bc00bc7308 */ /* 0x000f220000000800 */
[C---:B------:R-:W-:Y:S02]  /*14650*/  FMUL.FTZ R138, R0.reuse, R138 ;  /* 0x0000008a008a7220 */ /* 0x040fe40000410000 */
[----:B------:R-:W-:Y:S02]  /*14660*/  FMUL.FTZ R139, R0, R139 ;  /* 0x0000008b008b7220 */ /* 0x000fe40000410000 */
[----:B------:R-:W-:Y:S02]  /*14670*/  FFMA.FTZ R177, R25, c[0x0][0x2d0], -R177 ;  /* 0x0000b40019b17a23 */ /* 0x000fe400000108b1 */
[----:B------:R-:W-:Y:S02]  /*14680*/  FFMA.FTZ R176, R27, c[0x0][0x2d0], -R176 ;  /* 0x0000b4001bb07a23 */ /* 0x000fe400000108b0 */
[----:B------:R-:W-:Y:S01]  /*14690*/  LDSM.16.MT88.4 R24, [R206+0x5080] ;  /* 0x00508000ce18783b */ /* 0x000fe20000004200 */
[C---:B------:R-:W-:Y:S01]  /*146a0*/  HMMA.16816.F32.BF16 R136, R152.reuse, R170, R136 ;  /* 0x000000aa9888723c */ /* 0x040fe20000041888 */
[----:B------:R-:W-:Y:S02]  /*146b0*/  MUFU.EX2 R187, R187 ;  /* 0x000000bb00bb7308 */ /* 0x000fe40000000800 */
[----:B------:R-:W-:Y:S01]  /*146c0*/  FMUL.FTZ R16, R2, R144 ;  /* 0x0000009002107220 */ /* 0x000fe20000410000 */
[----:B--2---:R-:W-:Y:S01]  /*146d0*/  F2FP.BF16.PACK_AB R144, R184, R181 ;  /* 0x000000b5b890723e */ /* 0x004fe200000010ff */
[----:B------:R-:W-:Y:S01]  /*146e0*/  FMUL.FTZ R17, R2, R145 ;  /* 0x0000009102117220 */ /* 0x000fe20000410000 */
[----:B---3--:R-:W-:Y:S01]  /*146f0*/  F2FP.BF16.PACK_AB R145, R186, R183 ;  /* 0x000000b7ba91723e */ /* 0x008fe200000010ff */
[C---:B------:R-:W-:Y:S01]  /*14700*/  FMUL.FTZ R18, R0.reuse, R146 ;  /* 0x0000009200127220 */ /* 0x040fe20000410000 */
[----:B------:R-:W2:Y:S01]  /*14710*/  LDSM.16.MT88.4 R168, [R205+0x4880] ;  /* 0x00488000cda8783b */ /* 0x000ea20000004200 */
[----:B------:R-:W-:Y:S02]  /*14720*/  FMUL.FTZ R19, R0, R147 ;  /* 0x0000009300137220 */ /* 0x000fe40000410000 */
[----:B------:R-:W3:Y:S01]  /*14730*/  MUFU.EX2 R190, R190 ;  /* 0x000000be00be7308 */ /* 0x000ee20000000800 */
[----:B------:R-:W-:Y:S01]  /*14740*/  FMUL.FTZ R140, R2, R140 ;  /* 0x0000008c028c7220 */ /* 0x000fe20000410000 */
[----:B----4-:R-:W-:Y:S01]  /*14750*/  F2FP.BF16.PACK_AB R146, R188, R185 ;  /* 0x000000b9bc92723e */ /* 0x010fe200000010ff */
[----:B------:R-:W-:Y:S02]  /*14760*/  FMUL.FTZ R141, R2, R141 ;  /* 0x0000008d028d7220 */ /* 0x000fe40000410000 */
[C---:B-1----:R-:W-:Y:S03]  /*14770*/  HMMA.16816.F32.BF16 R16, R152.reuse, R148, R16 ;  /* 0x000000949810723c */ /* 0x042fe60000041810 */
[C---:B------:R-:W-:Y:S02]  /*14780*/  FMUL.FTZ R142, R0.reuse, R142 ;  /* 0x0000008e008e7220 */ /* 0x040fe40000410000 */
[----:B------:R-:W-:Y:S01]  /*14790*/  FMUL.FTZ R143, R0, R143 ;  /* 0x0000008f008f7220 */ /* 0x000fe20000410000 */
[----:B------:R-:W1:Y:S01]  /*147a0*/  MUFU.EX2 R243, R177 ;  /* 0x000000b100f37308 */ /* 0x000e620000000800 */
[----:B------:R-:W-:Y:S02]  /*147b0*/  FFMA.FTZ R158, R2, R241, R158 ;  /* 0x000000f1029e7223 */ /* 0x000fe4000001009e */
[----:B------:R-:W-:Y:S03]  /*147c0*/  FFMA.FTZ R6, R0, R239, R6 ;  /* 0x000000ef00067223 */ /* 0x000fe60000010006 */
[----:B------:R-:W-:Y:S01]  /*147d0*/  HMMA.16816.F32.BF16 R140, R152, R150, R140 ;  /* 0x00000096988c723c */ /* 0x000fe2000004188c */
[----:B------:R-:W4:Y:S02]  /*147e0*/  LDSM.16.MT88.4 R148, [R207+0x6080] ;  /* 0x00608000cf94783b */ /* 0x000f240000004200 */
[----:B------:R-:W-:Y:S01]  /*147f0*/  IADD3 R0, R238, -0x1, RZ ;  /* 0xffffffffee007810 */ /* 0x000fe20007ffe0ff */
[----:B------:R1:W1:Y:S01]  /*14800*/  MUFU.EX2 R245, R176 ;  /* 0x000000b000f57308 */ /* 0x0002620000000800 */
[----:B------:R-:W-:Y:S01]  /*14810*/  FADD.FTZ R158, R5, R158 ;  /* 0x0000009e059e7221 */ /* 0x000fe20000010000 */
[----:B---3--:R-:W-:Y:S01]  /*14820*/  F2FP.BF16.PACK_AB R147, R190, R187 ;  /* 0x000000bbbe93723e */ /* 0x008fe200000010ff */
[----:B------:R-:W-:Y:S02]  /*14830*/  FADD.FTZ R6, R7, R6 ;  /* 0x0000000607067221 */ /* 0x000fe40000010000 */
[----:B------:R-:W3:Y:S03]  /*14840*/  LDSM.16.MT88.4 R152, [R206+0x6080] ;  /* 0x00608000ce98783b */ /* 0x000ee60000004200 */
[----:B------:R-:W-:Y:S01]  /*14850*/  MOV R238, R0 ;  /* 0x0000000000ee7202 */ /* 0x000fe20000000f00 */
[----:B------:R-:W-:Y:S01]  /*14860*/  FADD.FTZ R159, R159, R158 ;  /* 0x0000009e9f9f7221 */ /* 0x000fe20000010000 */
[C---:B------:R-:W-:Y:S05]  /*14870*/  HMMA.16816.F32.BF16 R8, R144.reuse, R160, R8 ;  /* 0x000000a09008723c */ /* 0x040fea0000041808 */
[----:B------:R-:W-:Y:S02]  /*14880*/  FADD.FTZ R157, R157, R6 ;  /* 0x000000069d9d7221 */ /* 0x000fe40000010000 */
[----:B------:R-:W-:Y:S01]  /*14890*/  FADD.FTZ R180, R180, R159 ;  /* 0x0000009fb4b47221 */ /* 0x000fe20000010000 */
[C---:B------:R-:W-:Y:S01]  /*148a0*/  HMMA.16816.F32.BF16 R28, R144.reuse, R162, R28 ;  /* 0x000000a2901c723c */ /* 0x040fe2000004181c */
[----:B------:R-:W3:Y:S03]  /*148b0*/  LDSM.16.MT88.4 R160, [R205+0x6080] ;  /* 0x00608000cda0783b */ /* 0x000ee60000004200 */
[----:B------:R-:W-:Y:S01]  /*148c0*/  FADD.FTZ R182, R182, R157 ;  /* 0x0000009db6b67221 */ /* 0x000fe20000010000 */
[----:B------:R-:W-:Y:S01]  /*148d0*/  MOV R157, R156 ;  /* 0x0000009c009d7202 */ /* 0x000fe20000000f00 */
[----:B------:R-:W-:Y:S02]  /*148e0*/  FADD.FTZ R181, R181, R180 ;  /* 0x000000b4b5b57221 */ /* 0x000fe40000010000 */
[C---:B-----5:R-:W-:Y:S01]  /*148f0*/  HMMA.16816.F32.BF16 R32, R144.reuse, R164, R32 ;  /* 0x000000a49020723c */ /* 0x060fe20000041820 */
[----:B-1----:R-:W-:Y:S03]  /*14900*/  LDSM.16.MT88.4 R176, [R204+0x8080] ;  /* 0x00808000ccb0783b */ /* 0x002fe60000004200 */
[----:B------:R-:W-:Y:S02]  /*14910*/  FADD.FTZ R183, R183, R182 ;  /* 0x000000b6b7b77221 */ /* 0x000fe40000010000 */
[----:B------:R-:W-:Y:S02]  /*14920*/  FADD.FTZ R184, R184, R181 ;  /* 0x000000b5b8b87221 */ /* 0x000fe40000010000 */
[C---:B------:R-:W-:Y:S01]  /*14930*/  HMMA.16816.F32.BF16 R36, R144.reuse, R166, R36 ;  /* 0x000000a69024723c */ /* 0x040fe20000041824 */
[----:B------:R-:W1:Y:S03]  /*14940*/  LDSM.16.MT88.4 R164, [R204+0x6080] ;  /* 0x00608000cca4783b */ /* 0x000e660000004200 */
[----:B------:R-:W-:Y:S02]  /*14950*/  FADD.FTZ R186, R186, R183 ;  /* 0x000000b7baba7221 */ /* 0x000fe40000010000 */
[----:B------:R-:W-:Y:S02]  /*14960*/  FADD.FTZ R185, R185, R184 ;  /* 0x000000b8b9b97221 */ /* 0x000fe40000010000 */
[C---:B--2---:R-:W-:Y:S04]  /*14970*/  HMMA.16816.F32.BF16 R40, R144.reuse, R168, R40 ;  /* 0x000000a89028723c */ /* 0x044fe80000041828 */
[----:B------:R-:W-:Y:S02]  /*14980*/  FADD.FTZ R187, R187, R186 ;  /* 0x000000babbbb7221 */ /* 0x000fe40000010000 */
[----:B------:R-:W-:Y:S02]  /*14990*/  FADD.FTZ R188, R188, R185 ;  /* 0x000000b9bcbc7221 */ /* 0x000fe40000010000 */
[C---:B------:R-:W-:Y:S01]  /*149a0*/  HMMA.16816.F32.BF16 R44, R144.reuse, R170, R44 ;  /* 0x000000aa902c723c */ /* 0x040fe2000004182c */
[----:B------:R-:W2:Y:S03]  /*149b0*/  LDSM.16.MT88.4 R168, [R207+0x7880] ;  /* 0x00788000cfa8783b */ /* 0x000ea60000004200 */
[----:B------:R-:W-:Y:S02]  /*149c0*/  FADD.FTZ R190, R190, R187 ;  /* 0x000000bbbebe7221 */ /* 0x000fe40000010000 */
[----:B------:R-:W-:Y:S02]  /*149d0*/  FADD.FTZ R5, R189, R188 ;  /* 0x000000bcbd057221 */ /* 0x000fe40000010000 */
[C---:B------:R-:W-:Y:S04]  /*149e0*/  HMMA.16816.F32.BF16 R48, R144.reuse, R172, R48 ;  /* 0x000000ac9030723c */ /* 0x040fe80000041830 */
[C---:B------:R-:W-:Y:S04]  /*149f0*/  FADD.FTZ R5, R214.reuse, R5 ;  /* 0x00000005d6057221 */ /* 0x040fe80000010000 */
[C---:B------:R-:W-:Y:S01]  /*14a00*/  HMMA.16816.F32.BF16 R52, R144.reuse, R174, R52 ;  /* 0x000000ae9034723c */ /* 0x040fe20000041834 */
[----:B------:R-:W5:Y:S07]  /*14a10*/  LDSM.16.MT88.4 R172, [R206+0x7880] ;  /* 0x00788000ceac783b */ /* 0x000f6e0000004200 */
[C---:B----4-:R-:W-:Y:S08]  /*14a20*/  HMMA.16816.F32.BF16 R56, R144.reuse, R148, R56 ;  /* 0x000000949038723c */ /* 0x050ff00000041838 */
[C---:B------:R-:W-:Y:S01]  /*14a30*/  HMMA.16816.F32.BF16 R60, R144.reuse, R150, R60 ;  /* 0x00000096903c723c */ /* 0x040fe2000004183c */
[----:B------:R-:W4:Y:S07]  /*14a40*/  LDSM.16.MT88.4 R148, [R205+0x7880] ;  /* 0x00788000cd94783b */ /* 0x000f2e0000004200 */
[C---:B---3--:R-:W-:Y:S08]  /*14a50*/  HMMA.16816.F32.BF16 R64, R144.reuse, R152, R64 ;  /* 0x000000989040723c */ /* 0x048ff00000041840 */
[C---:B------:R-:W-:Y:S01]  /*14a60*/  HMMA.16816.F32.BF16 R68, R144.reuse, R154, R68 ;  /* 0x0000009a9044723c */ /* 0x040fe20000041844 */
[----:B------:R-:W3:Y:S07]  /*14a70*/  LDSM.16.MT88.4 R152, [R204+0x7880] ;  /* 0x00788000cc98783b */ /* 0x000eee0000004200 */
[C---:B------:R-:W-:Y:S08]  /*14a80*/  HMMA.16816.F32.BF16 R72, R144.reuse, R160, R72 ;  /* 0x000000a09048723c */ /* 0x040ff00000041848 */
[C---:B------:R-:W-:Y:S01]  /*14a90*/  HMMA.16816.F32.BF16 R76, R144.reuse, R162, R76 ;  /* 0x000000a2904c723c */ /* 0x040fe2000004184c */
[----:B------:R-:W3:Y:S07]  /*14aa0*/  LDSM.16.MT88.4 R160, [R207+0x9080] ;  /* 0x00908000cfa0783b */ /* 0x000eee0000004200 */
[C---:B-1----:R-:W-:Y:S08]  /*14ab0*/  HMMA.16816.F32.BF16 R80, R144.reuse, R164, R80 ;  /* 0x000000a49050723c */ /* 0x042ff00000041850 */
[C---:B------:R-:W-:Y:S01]  /*14ac0*/  HMMA.16816.F32.BF16 R84, R144.reuse, R166, R84 ;  /* 0x000000a69054723c */ /* 0x040fe20000041854 */
[----:B------:R-:W1:Y:S07]  /*14ad0*/  LDSM.16.MT88.4 R164, [R206+0x9080] ;  /* 0x00908000cea4783b */ /* 0x000e6e0000004200 */
[C---:B--2---:R-:W-:Y:S08]  /*14ae0*/  HMMA.16816.F32.BF16 R88, R144.reuse, R168, R88 ;  /* 0x000000a89058723c */ /* 0x044ff00000041858 */
[C---:B------:R-:W-:Y:S01]  /*14af0*/  HMMA.16816.F32.BF16 R92, R144.reuse, R170, R92 ;  /* 0x000000aa905c723c */ /* 0x040fe2000004185c */
[----:B------:R-:W-:Y:S07]  /*14b00*/  LDSM.16.MT88.4 R168, [R204+0x5080] ;  /* 0x00508000cca8783b */ /* 0x000fee0000004200 */
[C---:B-----5:R-:W-:Y:S08]  /*14b10*/  HMMA.16816.F32.BF16 R96, R144.reuse, R172, R96 ;  /* 0x000000ac9060723c */ /* 0x060ff00000041860 */
[C---:B------:R-:W-:Y:S01]  /*14b20*/  HMMA.16816.F32.BF16 R100, R144.reuse, R174, R100 ;  /* 0x000000ae9064723c */ /* 0x040fe20000041864 */
[----:B------:R-:W-:Y:S07]  /*14b30*/  LDSM.16.MT88.4 R172, [R205+0x8080] ;  /* 0x00808000cdac783b */ /* 0x000fee0000004200 */
[C---:B----4-:R-:W-:Y:S08]  /*14b40*/  HMMA.16816.F32.BF16 R104, R144.reuse, R148, R104 ;  /* 0x000000949068723c */ /* 0x050ff00000041868 */
[C---:B------:R-:W-:Y:S01]  /*14b50*/  HMMA.16816.F32.BF16 R108, R144.reuse, R150, R108 ;  /* 0x00000096906c723c */ /* 0x040fe2000004186c */
[----:B------:R-:W2:Y:S07]  /*14b60*/  LDSM.16.MT88.4 R148, [R204+0x9080] ;  /* 0x00908000cc94783b */ /* 0x000eae0000004200 */
[C---:B---3--:R-:W-:Y:S08]  /*14b70*/  HMMA.16816.F32.BF16 R112, R144.reuse, R152, R112 ;  /* 0x000000989070723c */ /* 0x048ff00000041870 */
[C---:B------:R-:W-:Y:S08]  /*14b80*/  HMMA.16816.F32.BF16 R116, R144.reuse, R154, R116 ;  /* 0x0000009a9074723c */ /* 0x040ff00000041874 */
[C---:B------:R-:W-:Y:S08]  /*14b90*/  HMMA.16816.F32.BF16 R120, R144.reuse, R160, R120 ;  /* 0x000000a09078723c */ /* 0x040ff00000041878 */
[C---:B------:R-:W-:Y:S01]  /*14ba0*/  HMMA.16816.F32.BF16 R124, R144.reuse, R162, R124 ;  /* 0x000000a2907c723c */ /* 0x040fe2000004187c */
[----:B------:R-:W3:Y:S07]  /*14bb0*/  LDSM.16.MT88.4 R160, [R207+0x5080] ;  /* 0x00508000cfa0783b */ /* 0x000eee0000004200 */
[C---:B-1----:R-:W-:Y:S08]  /*14bc0*/  HMMA.16816.F32.BF16 R12, R144.reuse, R164, R12 ;  /* 0x000000a4900c723c */ /* 0x042ff0000004180c */
[C---:B------:R-:W-:Y:S01]  /*14bd0*/  HMMA.16816.F32.BF16 R128, R144.reuse, R166, R128 ;  /* 0x000000a69080723c */ /* 0x040fe20000041880 */
[----:B------:R-:W1:Y:S07]  /*14be0*/  LDSM.16.MT88.4 R164, [R205+0x5080] ;  /* 0x00508000cda4783b */ /* 0x000e6e0000004200 */
[C---:B------:R-:W-:Y:S07]  /*14bf0*/  HMMA.16816.F32.BF16 R132, R144.reuse, R20, R132 ;  /* 0x000000149084723c */ /* 0x040fee0000041884 */
[----:B------:R-:W-:Y:S01]  /*14c00*/  F2FP.BF16.PACK_AB R20, R214, R189 ;  /* 0x000000bdd614723e */ /* 0x000fe200000010ff */
[C---:B------:R-:W-:Y:S04]  /*14c10*/  HMMA.16816.F32.BF16 R136, R144.reuse, R22, R136 ;  /* 0x000000169088723c */ /* 0x040fe80000041888 */
[C---:B------:R-:W-:Y:S01]  /*14c20*/  F2FP.BF16.PACK_AB R21, R240.reuse, R191 ;  /* 0x000000bff015723e */ /* 0x040fe200000010ff */
[----:B------:R-:W-:Y:S02]  /*14c30*/  FADD.FTZ R191, R191, R190 ;  /* 0x000000bebfbf7221 */ /* 0x000fe40000010000 */
[----:B------:R-:W-:Y:S01]  /*14c40*/  F2FP.BF16.PACK_AB R22, R243, R242 ;  /* 0x000000f2f316723e */ /* 0x000fe200000010ff */
[C---:B--2---:R-:W-:Y:S04]  /*14c50*/  HMMA.16816.F32.BF16 R16, R144.reuse, R148, R16 ;  /* 0x000000949010723c */ /* 0x044fe80000041810 */
[----:B------:R-:W-:Y:S01]  /*14c60*/  F2FP.BF16.PACK_AB R23, R245, R244 ;  /* 0x000000f4f517723e */ /* 0x000fe200000010ff */
[----:B------:R-:W-:Y:S02]  /*14c70*/  FADD.FTZ R191, R240, R191 ;  /* 0x000000bff0bf7221 */ /* 0x000fe40000010000 */
[----:B------:R-:W-:Y:S01]  /*14c80*/  FADD.FTZ R242, R242, R5 ;  /* 0x00000005f2f27221 */ /* 0x000fe20000010000 */
[----:B------:R-:W-:Y:S01]  /*14c90*/  HMMA.16816.F32.BF16 R140, R144, R150, R140 ;  /* 0x00000096908c723c */ /* 0x000fe2000004188c */
[----:B------:R-:W-:Y:S03]  /*14ca0*/  LDSM.16.MT88.4 R144, [R205+0x6880] ;  /* 0x00688000cd90783b */ /* 0x000fe60000004200 */
[----:B------:R-:W-:Y:S02]  /*14cb0*/  FADD.FTZ R244, R244, R191 ;  /* 0x000000bff4f47221 */ /* 0x000fe40000010000 */
[----:B------:R-:W-:Y:S02]  /*14cc0*/  FADD.FTZ R241, R243, R242 ;  /* 0x000000f2f3f17221 */ /* 0x000fe40000010000 */
[C---:B---3--:R-:W-:Y:S01]  /*14cd0*/  HMMA.16816.F32.BF16 R152, R20.reuse, R160, R8 ;  /* 0x000000a01498723c */ /* 0x048fe20000041808 */
[----:B------:R-:W2:Y:S04]  /*14ce0*/  LDSM.16.MT88.4 R8, [R207+0x6880] ;  /* 0x00688000cf08783b */ /* 0x000ea80000004200 */
[----:B------:R-:W-:Y:S03]  /*14cf0*/  FADD.FTZ R239, R245, R244 ;  /* 0x000000f4f5ef7221 */ /* 0x000fe60000010000 */
[C---:B------:R-:W-:Y:S01]  /*14d00*/  HMMA.16816.F32.BF16 R28, R20.reuse, R162, R28 ;  /* 0x000000a2141c723c */ /* 0x040fe2000004181c */
[----:B------:R-:W-:Y:S07]  /*14d10*/  LDSM.16.MT88.4 R148, [R204+0x6880] ;  /* 0x00688000cc94783b */ /* 0x000fee0000004200 */
[C---:B------:R-:W-:Y:S01]  /*14d20*/  HMMA.16816.F32.BF16 R32, R20.reuse, R24, R32 ;  /* 0x000000181420723c */ /* 0x040fe20000041820 */
[----:B------:R-:W-:Y:S07]  /*14d30*/  LDSM.16.MT88.4 R160, [R207+0x8080] ;  /* 0x00808000cfa0783b */ /* 0x000fee0000004200 */
        /* <DEDUP_REMOVED lines=16> */
[C---:B------:R-:W-:Y:S08]  /*14e40*/  HMMA.16816.F32.BF16 R80, R20.reuse, R148, R80 ;  /* 0x000000941450723c */ /* 0x040ff00000041850 */
[C---:B------:R-:W-:Y:S08]  /*14e50*/  HMMA.16816.F32.BF16 R84, R20.reuse, R150, R84 ;  /* 0x000000961454723c */ /* 0x040ff00000041854 */
[C---:B------:R-:W-:Y:S08]  /*14e60*/  HMMA.16816.F32.BF16 R88, R20.reuse, R160, R88 ;  /* 0x000000a01458723c */ /* 0x040ff00000041858 */
[C---:B------:R-:W-:Y:S01]  /*14e70*/  HMMA.16816.F32.BF16 R92, R20.reuse, R162, R92 ;  /* 0x000000a2145c723c */ /* 0x040fe2000004185c */
[----:B------:R-:W5:Y:S07]  /*14e80*/  LDSM.16.MT88.4 R160, [R204+0x9880] ;  /* 0x00988000cca0783b */ /* 0x000f6e0000004200 */
[C---:B-1----:R-:W-:Y:S08]  /*14e90*/  HMMA.16816.F32.BF16 R96, R20.reuse, R164, R96 ;  /* 0x000000a41460723c */ /* 0x042ff00000041860 */
        /* <DEDUP_REMOVED lines=10> */
[C---:B------:R-:W-:Y:S08]  /*14f40*/  HMMA.16816.F32.BF16 R136, R20.reuse, R26, R136 ;  /* 0x0000001a1488723c */ /* 0x040ff00000041888 */
[C---:B-----5:R-:W-:Y:S08]  /*14f50*/  HMMA.16816.F32.BF16 R144, R20.reuse, R160, R16 ;  /* 0x000000a01490723c */ /* 0x060ff00000041810 */
[----:B------:R-:W-:Y:S01]  /*14f60*/  HMMA.16816.F32.BF16 R140, R20, R162, R140 ;  /* 0x000000a2148c723c */ /* 0x000fe2000004188c */
[----:B------:R-:W-:-:S07]  /*14f70*/  @P0 BRA `(.L_x_946) ;  /* 0xffffd44000000947 */ /* 0x000fce000383ffff */
.L_x_941:
        /* <DEDUP_REMOVED lines=10> */
[----:B-1----:R-:W-:Y:S02]  /*15020*/  FADD.FTZ R5, R6, R5 ;  /* 0x0000000506057221 */ /* 0x002fe40000010000 */
[----:B--2---:R-:W-:-:S03]  /*15030*/  FADD.FTZ R0, R0, R7 ;  /* 0x0000000700007221 */ /* 0x004fc60000010000 */
[----:B------:R-:W-:Y:S02]  /*15040*/  FSETP.NE.FTZ.AND P1, PT, R5, RZ, PT ;  /* 0x000000ff0500720b */ /* 0x000fe40003f35000 */
[----:B------:R-:W-:-:S11]  /*15050*/  FSETP.NE.FTZ.AND P0, PT, R0, RZ, PT ;  /* 0x000000ff0000720b */ /* 0x000fd60003f15000 */
[----:B------:R-:W1:Y:S01]  /*15060*/  @P1 MUFU.RCP R4, R5 ;  /* 0x0000000500041308 */ /* 0x000e620000001000 */
[----:B------:R-:W-:Y:S02]  /*15070*/  @P1 MOV R14, 0x3f317218 ;  /* 0x3f317218000e1802 */ /* 0x000fe40000000f00 */
[----:B------:R-:W-:-:S05]  /*15080*/  @P0 MOV R15, 0x3f317218 ;  /* 0x3f317218000f0802 */ /* 0x000fca0000000f00 */
[----:B------:R-:W2:Y:S08]  /*15090*/  @P1 MUFU.LG2 R5, R5 ;  /* 0x0000000500051308 */ /* 0x000eb00000000c00 */
[----:B------:R-:W3:Y:S01]  /*150a0*/  @P0 MUFU.LG2 R10, R0 ;  /* 0x00000000000a0308 */ /* 0x000ee20000000c00 */
[C---:B-1----:R-:W-:Y:S02]  /*150b0*/  FMUL.FTZ R152, R4.reuse, R152 ;  /* 0x0000009804987220 */ /* 0x042fe40000410000 */
[----:B------:R-:W-:-:S02]  /*150c0*/  FMUL.FTZ R153, R4, R153 ;  /* 0x0000009904997220 */ /* 0x000fc40000410000 */
[C---:B------:R-:W-:Y:S02]  /*150d0*/  FMUL.FTZ R28, R4.reuse, R28 ;  /* 0x0000001c041c7220 */ /* 0x040fe40000410000 */
[----:B------:R-:W-:Y:S01]  /*150e0*/  FMUL.FTZ R29, R4, R29 ;  /* 0x0000001d041d7220 */ /* 0x000fe20000410000 */
[----:B------:R1:W4:Y:S01]  /*150f0*/  @P0 MUFU.RCP R2, R0 ;  /* 0x0000000000020308 */ /* 0x0003220000001000 */
[----:B--2---:R-:W-:Y:S02]  /*15100*/  @P1 FMUL.FTZ R12, R5, 0.69314718246459960938 ;  /* 0x3f317218050c1820 */ /* 0x004fe40000410000 */
[----:B------:R-:W-:Y:S02]  /*15110*/  @P1 FMUL.FTZ R5, R14, c[0x0][0x2d0] ;  /* 0x0000b4000e051a20 */ /* 0x000fe40000410000 */
[C---:B------:R-:W-:Y:S02]  /*15120*/  FMUL.FTZ R32, R4.reuse, R32 ;  /* 0x0000002004207220 */ /* 0x040fe40000410000 */
[----:B------:R-:W-:-:S02]  /*15130*/  FMUL.FTZ R33, R4, R33 ;  /* 0x0000002104217220 */ /* 0x000fc40000410000 */
[----:B---3--:R-:W-:Y:S02]  /*15140*/  @P0 FMUL.FTZ R14, R10, 0.69314718246459960938 ;  /* 0x3f3172180a0e0820 */ /* 0x008fe40000410000 */
[----:B------:R-:W-:Y:S02]  /*15150*/  @P0 FMUL.FTZ R10, R15, c[0x0][0x2d0] ;  /* 0x0000b4000f0a0a20 */ /* 0x000fe40000410000 */
[C---:B------:R-:W-:Y:S02]  /*15160*/  FMUL.FTZ R36, R4.reuse, R36 ;  /* 0x0000002404247220 */ /* 0x040fe40000410000 */
[C---:B------:R-:W-:Y:S01]  /*15170*/  FMUL.FTZ R37, R4.reuse, R37 ;  /* 0x0000002504257220 */ /* 0x040fe20000410000 */
[----:B-1----:R-:W-:Y:S01]  /*15180*/  MOV R0, 0xff800000 ;  /* 0xff80000000007802 */ /* 0x002fe20000000f00 */
        /* <DEDUP_REMOVED lines=56> */
[C---:B----4-:R-:W-:Y:S02]  /*15510*/  FMUL.FTZ R154, R2.reuse, R154 ;  /* 0x0000009a029a7220 */ /* 0x050fe40000410000 */
        /* <DEDUP_REMOVED lines=65> */
.L_x_875:
[----:B------:R-:W-:Y:S01]  /*15930*/  ULDC.64 UR4, c[0x0][0x118] ;  /* 0x0000460000047ab9 */ /* 0x000fe20000000a00 */
[----:B------:R-:W-:Y:S01]  /*15940*/  SHF.R.S32.HI R2, RZ, 0x1f, R215 ;  /* 0x0000001fff027819 */ /* 0x000fe200000114d7 */
[----:B------:R-:W-:Y:S05]  /*15950*/  @P2 BRA `(.L_x_947) ;  /* 0x00001a8000002947 */ /* 0x000fea0003800000 */
[----:B------:R-:W1:Y:S01]  /*15960*/  S2R R3, SR_TID.X ;  /* 0x0000000000037919 */ /* 0x000e620000002100 */
[----:B------:R-:W-:-:S02]  /*15970*/  F2FP.BF16.PACK_AB R12, R7, R6 ;  /* 0x00000006070c723e */ /* 0x000fc400000010ff */
[----:B------:R-:W-:Y:S01]  /*15980*/  F2FP.BF16.PACK_AB R4, R13, R4 ;  /* 0x000000040d04723e */ /* 0x000fe200000010ff */
[----:B------:R-:W-:Y:S01]  /*15990*/  BAR.SYNC.DEFER_BLOCKING 0x1, 0x100 ;  /* 0x0044000000007b1d */ /* 0x000fe20000010000 */
        /* <DEDUP_REMOVED lines=10> */
[----:B-1----:R-:W-:-:S02]  /*15a40*/  SHF.R.S32.HI R10, RZ, 0x1f, R3 ;  /* 0x0000001fff0a7819 */ /* 0x002fc40000011403 */
[----:B------:R-:W-:Y:S02]  /*15a50*/  F2FP.BF16.PACK_AB R44, R45, R44 ;  /* 0x0000002c2d2c723e */ /* 0x000fe400000010ff */
[----:B------:R-:W-:Y:S02]  /*15a60*/  LEA.HI R5, R10, R3, RZ, 0x2 ;  /* 0x000000030a057211 */ /* 0x000fe400078f10ff */
[----:B------:R-:W-:Y:S02]  /*15a70*/  F2FP.BF16.PACK_AB R46, R47, R46 ;  /* 0x0000002e2f2e723e */ /* 0x000fe400000010ff */
[--C-:B------:R-:W-:Y:S02]  /*15a80*/  SHF.R.S32.HI R7, RZ, 0x2, R5.reuse ;  /* 0x00000002ff077819 */ /* 0x100fe40000011405 */
[----:B------:R-:W-:Y:S02]  /*15a90*/  SHF.R.S32.HI R6, RZ, 0x1f, R5 ;  /* 0x0000001fff067819 */ /* 0x000fe40000011405 */
[----:B------:R-:W-:-:S02]  /*15aa0*/  LOP3.LUT R14, R5, 0xfffffffc, RZ, 0xc0, !PT ;  /* 0xfffffffc050e7812 */ /* 0x000fc400078ec0ff */
[----:B------:R-:W-:Y:S02]  /*15ab0*/  LEA.HI R6, R6, R7, RZ, 0x3 ;  /* 0x0000000706067211 */ /* 0x000fe400078f18ff */
[----:B------:R-:W-:Y:S01]  /*15ac0*/  F2FP.BF16.PACK_AB R48, R49, R48 ;  /* 0x000000303130723e */ /* 0x000fe200000010ff */
[----:B------:R-:W-:Y:S01]  /*15ad0*/  IMAD.IADD R14, R3, 0x1, -R14 ;  /* 0x00000001030e7824 */ /* 0x000fe200078e0a0e */
[----:B------:R-:W-:Y:S02]  /*15ae0*/  LOP3.LUT R6, R6, 0xfffffff8, RZ, 0xc0, !PT ;  /* 0xfffffff806067812 */ /* 0x000fe400078ec0ff */
[----:B------:R-:W-:Y:S02]  /*15af0*/  F2FP.BF16.PACK_AB R50, R51, R50 ;  /* 0x000000323332723e */ /* 0x000fe400000010ff */
[----:B------:R-:W-:Y:S01]  /*15b00*/  F2FP.BF16.PACK_AB R52, R53, R52 ;  /* 0x000000343534723e */ /* 0x000fe200000010ff */
[----:B------:R-:W-:Y:S01]  /*15b10*/  IMAD.IADD R7, R7, 0x1, -R6 ;  /* 0x0000000107077824 */ /* 0x000fe200078e0a06 */
[----:B------:R-:W-:-:S02]  /*15b20*/  LEA.HI R6, R10, R3, RZ, 0x5 ;  /* 0x000000030a067211 */ /* 0x000fc400078f28ff */
[----:B------:R-:W-:Y:S01]  /*15b30*/  F2FP.BF16.PACK_AB R54, R55, R54 ;  /* 0x000000363736723e */ /* 0x000fe200000010ff */
[C---:B------:R-:W-:Y:S01]  /*15b40*/  IMAD.SHL.U32 R13, R7.reuse, 0x40, RZ ;  /* 0x00000040070d7824 */ /* 0x040fe200078e00ff */
[----:B------:R-:W-:Y:S02]  /*15b50*/  SHF.R.S32.HI R5, RZ, 0x5, R6 ;  /* 0x00000005ff057819 */ /* 0x000fe40000011406 */
[----:B------:R-:W-:Y:S02]  /*15b60*/  LOP3.LUT R16, R7, 0x1, RZ, 0xc0, !PT ;  /* 0x0000000107107812 */ /* 0x000fe400078ec0ff */
[----:B------:R-:W-:Y:S01]  /*15b70*/  LOP3.LUT R13, R13, 0x1c0, RZ, 0xc0, !PT ;  /* 0x000001c00d0d7812 */ /* 0x000fe200078ec0ff */
[----:B------:R-:W-:Y:S01]  /*15b80*/  IMAD R15, R5, 0x200, R14 ;  /* 0x00000200050f7824 */ /* 0x000fe200078e020e */
[----:B------:R-:W-:Y:S02]  /*15b90*/  ISETP.NE.U32.AND P0, PT, R16, 0x1, PT ;  /* 0x000000011000780c */ /* 0x000fe40003f05070 */
[----:B------:R-:W-:-:S02]  /*15ba0*/  LEA.HI R18, R13, R13, RZ, 0x1d ;  /* 0x0000000d0d127211 */ /* 0x000fc400078fe8ff */
[----:B------:R-:W-:Y:S01]  /*15bb0*/  R2P PR, R7, 0x6 ;  /* 0x0000000607007804 */ /* 0x000fe20000000000 */
[----:B------:R-:W-:Y:S01]  /*15bc0*/  IMAD.MOV.U32 R7, RZ, RZ, 0x20 ;  /* 0x00000020ff077424 */ /* 0x000fe200078e00ff */
[----:B------:R-:W-:Y:S01]  /*15bd0*/  F2FP.BF16.PACK_AB R56, R57, R56 ;  /* 0x000000383938723e */ /* 0x000fe200000010ff */
[----:B------:R-:W-:Y:S01]  /*15be0*/  IMAD.U32 R15, R15, 0x2, R18 ;  /* 0x000000020f0f7824 */ /* 0x000fe200078e0012 */
[----:B------:R-:W-:Y:S02]  /*15bf0*/  F2FP.BF16.PACK_AB R58, R59, R58 ;  /* 0x0000003a3b3a723e */ /* 0x000fe400000010ff */
[----:B------:R-:W-:Y:S01]  /*15c00*/  F2FP.BF16.PACK_AB R60, R61, R60 ;  /* 0x0000003c3d3c723e */ /* 0x000fe200000010ff */
[----:B------:R-:W-:Y:S01]  /*15c10*/  IMAD.SHL.U32 R15, R15, 0x2, RZ ;  /* 0x000000020f0f7824 */ /* 0x000fe200078e00ff */
[----:B------:R-:W-:Y:S02]  /*15c20*/  F2FP.BF16.PACK_AB R62, R63, R62 ;  /* 0x0000003e3f3e723e */ /* 0x000fe400000010ff */
[----:B------:R-:W-:-:S02]  /*15c30*/  F2FP.BF16.PACK_AB R64, R65, R64 ;  /* 0x000000404140723e */ /* 0x000fc400000010ff */
[C---:B------:R-:W-:Y:S01]  /*15c40*/  IADD3 R16, R15.reuse, 0x80, RZ ;  /* 0x000000800f107810 */ /* 0x040fe20007ffe0ff */
[----:B------:R-:W-:Y:S01]  /*15c50*/  STS [R15+0x80], R152 ;  /* 0x000080980f007388 */ /* 0x000fe20000000800 */
[----:B------:R-:W-:Y:S02]  /*15c60*/  IADD3 R13, R15, 0x70, RZ ;  /* 0x000000700f0d7810 */ /* 0x000fe40007ffe0ff */
[----:B------:R-:W-:Y:S01]  /*15c70*/  @P0 IADD3 R13, R16, 0x10, RZ ;  /* 0x00000010100d0810 */ /* 0x000fe20007ffe0ff */
[----:B------:R-:W-:Y:S01]  /*15c80*/  STS [R15+0x480], R154 ;  /* 0x0004809a0f007388 */ /* 0x000fe20000000800 */
[----:B------:R-:W-:Y:S01]  /*15c90*/  SEL R16, R7, 0xffffffe0, !P1 ;  /* 0xffffffe007107807 */ /* 0x000fe20004800000 */
[----:B------:R-:W-:Y:S01]  /*15ca0*/  IMAD.MOV.U32 R7, RZ, RZ, 0x40 ;  /* 0x00000040ff077424 */ /* 0x000fe200078e00ff */
[----:B------:R-:W-:Y:S01]  /*15cb0*/  F2FP.BF16.PACK_AB R66, R67, R66 ;  /* 0x000000424342723e */ /* 0x000fe200000010ff */
[----:B------:R-:W-:Y:S01]  /*15cc0*/  STS [R13], R28 ;  /* 0x0000001c0d007388 */ /* 0x000fe20000000800 */
[----:B------:R-:W-:Y:S01]  /*15cd0*/  F2FP.BF16.PACK_AB R68, R69, R68 ;  /* 0x000000444544723e */ /* 0x000fe200000010ff */
[----:B------:R-:W-:Y:S01]  /*15ce0*/  IMAD.IADD R17, R15, 0x1, R16 ;  /* 0x000000010f117824 */ /* 0x000fe200078e0210 */
[----:B------:R-:W-:Y:S01]  /*15cf0*/  SEL R18, R7, 0xffffffc0, !P2 ;  /* 0xffffffc007127807 */ /* 0x000fe20005000000 */
[----:B------:R-:W-:Y:S01]  /*15d00*/  IMAD.IADD R7, R16, 0x1, R13 ;  /* 0x0000000110077824 */ /* 0x000fe200078e020d */
[----:B------:R-:W-:Y:S01]  /*15d10*/  STS [R13+0x400], R30 ;  /* 0x0004001e0d007388 */ /* 0x000fe20000000800 */
[----:B------:R-:W-:-:S02]  /*15d20*/  F2FP.BF16.PACK_AB R70, R71, R70 ;  /* 0x000000464746723e */ /* 0x000fc400000010ff */
[--C-:B------:R-:W-:Y:S01]  /*15d30*/  IMAD.IADD R19, R15, 0x1, R18.reuse ;  /* 0x000000010f137824 */ /* 0x100fe200078e0212 */
[----:B------:R-:W-:Y:S01]  /*15d40*/  STS [R17+0x80], R32 ;  /* 0x0000802011007388 */ /* 0x000fe20000000800 */
[C---:B------:R-:W-:Y:S01]  /*15d50*/  IMAD.IADD R21, R18.reuse, 0x1, R13 ;  /* 0x0000000112157824 */ /* 0x040fe200078e020d */
[----:B------:R-:W-:Y:S01]  /*15d60*/  F2FP.BF16.PACK_AB R72, R73, R72 ;  /* 0x000000484948723e */ /* 0x000fe200000010ff */
[----:B------:R-:W-:Y:S01]  /*15d70*/  IMAD.IADD R23, R18, 0x1, R17 ;  /* 0x0000000112177824 */ /* 0x000fe200078e0211 */
[----:B------:R-:W-:Y:S01]  /*15d80*/  STS [R17+0x480], R34 ;  /* 0x0004802211007388 */ /* 0x000fe20000000800 */
[----:B------:R-:W-:Y:S01]  /*15d90*/  IMAD.IADD R25, R7, 0x1, R18 ;  /* 0x0000000107197824 */ /* 0x000fe200078e0212 */
[----:B------:R-:W-:Y:S02]  /*15da0*/  F2FP.BF16.PACK_AB R74, R75, R74 ;  /* 0x0000004a4b4a723e */ /* 0x000fe400000010ff */
        /* <DEDUP_REMOVED lines=55> */
[----:B------:R-:W-:-:S02]  /*16120*/  ISETP.NE.U32.AND P1, PT, RZ, c[0x0][0x508], PT ;  /* 0x00014200ff007a0c */ /* 0x000fc40003f25070 */
[----:B------:R-:W-:Y:S01]  /*16130*/  ISETP.NE.U32.AND P0, PT, RZ, c[0x0][0x500], PT ;  /* 0x00014000ff007a0c */ /* 0x000fe20003f05070 */
[----:B------:R-:W-:Y:S01]  /*16140*/  STS [R19+0x4480], R74 ;  /* 0x0044804a13007388 */ /* 0x000fe20000000800 */
[----:B------:R-:W-:Y:S02]  /*16150*/  ISETP.NE.AND.EX P1, PT, RZ, c[0x0][0x50c], PT, P1 ;  /* 0x00014300ff007a0c */ /* 0x000fe40003f25310 */
[----:B------:R-:W-:Y:S01]  /*16160*/  ISETP.NE.AND.EX P0, PT, RZ, c[0x0][0x504], PT, P0 ;  /* 0x00014100ff007a0c */ /* 0x000fe20003f05300 */
        /* <DEDUP_REMOVED lines=24> */
[----:B------:R-:W-:Y:S01]  /*162f0*/  STS [R13+0xc000], R124 ;  /* 0x00c0007c0d007388 */ /* 0x000fe20000000800 */
[----:B-1----:R-:W-:-:S03]  /*16300*/  IMAD.MOV.U32 R9, RZ, RZ, 0x4 ;  /* 0x00000004ff097424 */ /* 0x002fc600078e00ff */
        /* <DEDUP_REMOVED lines=9> */
[----:B-1----:R-:W-:-:S03]  /*163a0*/  IMAD.WIDE R16, R218, R9, c[0x0][0x500] ;  /* 0x00014000da107625 */ /* 0x002fc600078e0209 */
[----:B------:R3:W-:Y:S04]  /*163b0*/  STS [R23+0xc080], R144 ;  /* 0x00c0809017007388 */ /* 0x0007e80000000800 */
[----:B------:R3:W-:Y:S04]  /*163c0*/  STS [R23+0xc480], R146 ;  /* 0x00c4809217007388 */ /* 0x0007e80000000800 */
[----:B------:R3:W-:Y:S04]  /*163d0*/  STS [R25+0xc000], R140 ;  /* 0x00c0008c19007388 */ /* 0x0007e80000000800 */
[----:B------:R3:W-:Y:S04]  /*163e0*/  STS [R25+0xc400], R142 ;  /* 0x00c4008e19007388 */ /* 0x0007e80000000800 */
[----:B------:R-:W-:Y:S01]  /*163f0*/  BAR.SYNC.DEFER_BLOCKING 0x1, 0x100 ;  /* 0x0044000000007b1d */ /* 0x000fe20000010000 */
[----:B------:R-:W-:-:S02]  /*16400*/  IMAD.MOV.U32 R4, RZ, RZ, c[0x0][0x388] ;  /* 0x0000e200ff047624 */ /* 0x000fc400078e00ff */
[----:B--2---:R-:W-:-:S03]  /*16410*/  @P1 IMAD.WIDE R18, R218, R9, c[0x0][0x508] ;  /* 0x00014200da121625 */ /* 0x004fc600078e0209 */
[----:B------:R-:W2:Y:S04]  /*16420*/  @P0 LDG.E R7, [R16.64] ;  /* 0x0000000410070981 */ /* 0x000ea8000c1e1900 */
[----:B------:R3:W5:Y:S01]  /*16430*/  @P1 LDG.E R4, [R18.64] ;  /* 0x0000000412041981 */ /* 0x000762000c1e1900 */
[----:B------:R-:W-:Y:S02]  /*16440*/  CS2R R12, SRZ ;  /* 0x00000000000c7805 */ /* 0x000fe4000001ff00 */
[--C-:B--2---:R-:W-:Y:S01]  /*16450*/  @P0 SHF.R.S32.HI R13, RZ, 0x1f, R7.reuse ;  /* 0x0000001fff0d0819 */ /* 0x104fe20000011407 */
[----:B------:R-:W-:Y:S01]  /*16460*/  @P0 IMAD.MOV.U32 R12, RZ, RZ, R7 ;  /* 0x000000ffff0c0224 */ /* 0x000fe200078e0007 */
[----:B------:R-:W-:Y:S05]  /*16470*/  @P1 BRA `(.L_x_948) ;  /* 0x0000004000001947 */ /* 0x000fea0003800000 */
[----:B---3--:R-:W-:Y:S05]  /*16480*/  @!P0 BRA `(.L_x_948) ;  /* 0x0000003000008947 */ /* 0x008fea0003800000 */
[----:B-----5:R-:W2:Y:S04]  /*16490*/  LDG.E R4, [R16.64] ;  /* 0x0000000410047981 */ /* 0x020ea8000c1e1900 */
[----:B------:R-:W2:Y:S02]  /*164a0*/  LDG.E R7, [R16.64+0x4] ;  /* 0x0000040410077981 */ /* 0x000ea4000c1e1900 */
[----:B--2---:R-:W-:-:S02]  /*164b0*/  IADD3 R4, -R4, R7, RZ ;  /* 0x0000000704047210 */ /* 0x004fc40007ffe1ff */
.L_x_948:
[----:B---3--:R-:W-:Y:S01]  /*164c0*/  LOP3.LUT R6, R6, 0xffffffe0, RZ, 0xc0, !PT ;  /* 0xffffffe006067812 */ /* 0x008fe200078ec0ff */
[----:B------:R-:W1:Y:S01]  /*164d0*/  S2R R72, SR_CTAID.X ;  /* 0x0000000000487919 */ /* 0x000e620000002500 */
[----:B------:R-:W-:Y:S01]  /*164e0*/  SHF.R.S32.HI R16, RZ, 0x1f, R5 ;  /* 0x0000001fff107819 */ /* 0x000fe20000011405 */
[----:B------:R-:W-:Y:S01]  /*164f0*/  IMAD.MOV.U32 R9, RZ, RZ, c[0x0][0x4e8] ;  /* 0x00013a00ff097624 */ /* 0x000fe200078e00ff */
[----:B------:R-:W-:Y:S01]  /*16500*/  LEA.HI R11, R14, R14, RZ, 0x1 ;  /* 0x0000000e0e0b7211 */ /* 0x000fe200078f08ff */
[----:B------:R-:W-:Y:S01]  /*16510*/  IMAD.IADD R7, R3, 0x1, -R6 ;  /* 0x0000000103077824 */ /* 0x000fe200078e0a06 */
[----:B------:R-:W-:Y:S01]  /*16520*/  LEA.HI R16, R16, R5, RZ, 0x3 ;  /* 0x0000000510107211 */ /* 0x000fe200078f18ff */
[----:B------:R-:W-:Y:S01]  /*16530*/  IMAD.MOV.U32 R19, RZ, RZ, R13 ;  /* 0x000000ffff137224 */ /* 0x000fe200078e000d */
[----:B------:R-:W-:Y:S01]  /*16540*/  LOP3.LUT R11, R11, 0x1ffffffe, RZ, 0xc0, !PT ;  /* 0x1ffffffe0b0b7812 */ /* 0x000fe200078ec0ff */
[----:B------:R-:W-:Y:S01]  /*16550*/  BSSY B0, `(.L_x_949) ;  /* 0x000008b000007945 */ /* 0x000fe20003800000 */
[----:B------:R-:W-:-:S02]  /*16560*/  SHF.R.S32.HI R6, RZ, 0x1f, R7 ;  /* 0x0000001fff067819 */ /* 0x000fc40000011407 */
[----:B------:R-:W-:Y:S01]  /*16570*/  LOP3.LUT R16, R16, 0xffffff8, RZ, 0xc0, !PT ;  /* 0x0ffffff810107812 */ /* 0x000fe200078ec0ff */
[----:B------:R-:W-:Y:S01]  /*16580*/  IMAD.IADD R14, R14, 0x1, -R11 ;  /* 0x000000010e0e7824 */ /* 0x000fe200078e0a0b */
[----:B------:R-:W-:Y:S02]  /*16590*/  LEA.HI R6, R6, R7, RZ, 0x2 ;  /* 0x0000000706067211 */ /* 0x000fe400078f10ff */
[----:B------:R-:W-:Y:S02]  /*165a0*/  IADD3 R5, R5, -R16, RZ ;  /* 0x8000001005057210 */ /* 0x000fe40007ffe0ff */
[----:B------:R-:W-:Y:S02]  /*165b0*/  SHF.R.S32.HI R6, RZ, 0x2, R6 ;  /* 0x00000002ff067819 */ /* 0x000fe40000011406 */
[----:B------:R-:W-:Y:S02]  /*165c0*/  ISETP.NE.AND P1, PT, R9, 0x1, PT ;  /* 0x000000010900780c */ /* 0x000fe40003f25270 */
[----:B------:R-:W-:Y:S01]  /*165d0*/  MOV R18, R12 ;  /* 0x0000000c00127202 */ /* 0x000fe20000000f00 */
[----:B------:R-:W-:Y:S01]  /*165e0*/  IMAD R5, R5, 0x10, R6 ;  /* 0x0000001005057824 */ /* 0x000fe200078e0206 */
[----:B------:R-:W-:Y:S01]  /*165f0*/  LOP3.LUT P2, RZ, R7, 0x3, RZ, 0xc0, !PT ;  /* 0x0000000307ff7812 */ /* 0x000fe2000784c0ff */
[----:B------:R-:W-:Y:S01]  /*16600*/  IMAD R6, R2, c[0x0][0x490], RZ ;  /* 0x0001240002067a24 */ /* 0x000fe200078e02ff */
[-C--:B------:R-:W-:Y:S01]  /*16610*/  LEA.HI R17, R10, R3.reuse, RZ, 0x3 ;  /* 0x000000030a117211 */ /* 0x080fe200078f18ff */
[----:B------:R-:W-:Y:S01]  /*16620*/  IMAD R9, R14, 0x8, R5 ;  /* 0x000000080e097824 */ /* 0x000fe200078e0205 */
[----:B------:R-:W-:Y:S01]  /*16630*/  LEA.HI R10, R10, R3, RZ, 0x6 ;  /* 0x000000030a0a7211 */ /* 0x000fe200078f30ff */
[----:B------:R-:W-:-:S02]  /*16640*/  IMAD R7, R13, c[0x0][0x3a0], RZ ;  /* 0x0000e8000d077a24 */ /* 0x000fc400078e02ff */
[----:B------:R-:W-:Y:S01]  /*16650*/  IMAD.WIDE.U32 R18, R215, c[0x0][0x490], R18 ;  /* 0x00012400d7127a25 */ /* 0x000fe200078e0012 */
[----:B-1----:R-:W-:-:S03]  /*16660*/  LEA R9, R72, R9, 0x7 ;  /* 0x0000000948097211 */ /* 0x002fc600078e38ff */
[----:B------:R-:W-:Y:S01]  /*16670*/  IMAD R11, R215, c[0x0][0x494], R6 ;  /* 0x00012500d70b7a24 */ /* 0x000fe200078e0206 */
[----:B------:R-:W-:Y:S01]  /*16680*/  LOP3.LUT R6, R17, 0xfffffff8, RZ, 0xc0, !PT ;  /* 0xfffffff811067812 */ /* 0x000fe200078ec0ff */
[C---:B------:R-:W-:Y:S01]  /*16690*/  IMAD R7, R12.reuse, c[0x0][0x3a4], R7 ;  /* 0x0000e9000c077a24 */ /* 0x040fe200078e0207 */
[----:B------:R-:W-:Y:S01]  /*166a0*/  SHF.R.S32.HI R17, RZ, 0x3, R17 ;  /* 0x00000003ff117819 */ /* 0x000fe20000011411 */
[----:B------:R-:W-:-:S04]  /*166b0*/  IMAD.WIDE.U32 R12, R12, c[0x0][0x3a0], RZ ;  /* 0x0000e8000c0c7a25 */ /* 0x000fc800078e00ff */
[----:B------:R-:W-:Y:S01]  /*166c0*/  IMAD.IADD R19, R19, 0x1, R11 ;  /* 0x0000000113137824 */ /* 0x000fe200078e020b */
[----:B------:R-:W-:Y:S01]  /*166d0*/  IADD3 R13, R13, R7, RZ ;  /* 0x000000070d0d7210 */ /* 0x000fe20007ffe0ff */
[----:B------:R-:W-:-:S04]  /*166e0*/  @P1 IMAD.HI.U32 R11, R9, c[0x0][0x4ec], RZ ;  /* 0x00013b00090b1a27 */ /* 0x000fc800078e00ff */
[----:B------:R-:W-:Y:S01]  /*166f0*/  IMAD.IADD R6, R3, 0x1, -R6 ;  /* 0x0000000103067824 */ /* 0x000fe200078e0a06 */
[----:B------:R-:W-:Y:S01]  /*16700*/  SHF.R.S32.HI R3, RZ, 0x1f, R218 ;  /* 0x0000001fff037819 */ /* 0x000fe200000114da */
[----:B------:R-:W-:Y:S01]  /*16710*/  IMAD.MOV.U32 R7, RZ, RZ, R9 ;  /* 0x000000ffff077224 */ /* 0x000fe200078e0009 */
[----:B------:R-:W-:Y:S01]  /*16720*/  @P1 SHF.R.U32.HI R7, RZ, c[0x0][0x4f0], R11 ;  /* 0x00013c00ff071a19 */ /* 0x000fe2000001160b */
[----:B------:R-:W-:Y:S01]  /*16730*/  IMAD R14, R2, c[0x0][0x3e8], RZ ;  /* 0x0000fa00020e7a24 */ /* 0x000fe200078e02ff */
[----:B------:R-:W-:Y:S01]  /*16740*/  SEL R218, R218, RZ, !P0 ;  /* 0x000000ffdada7207 */ /* 0x000fe20004000000 */
[----:B------:R-:W-:Y:S01]  /*16750*/  IMAD.WIDE.U32 R12, R215, c[0x0][0x3e8], R12 ;  /* 0x0000fa00d70c7a25 */ /* 0x000fe200078e000c */
[----:B------:R-:W-:Y:S02]  /*16760*/  SEL R3, R3, RZ, !P0 ;  /* 0x000000ff03037207 */ /* 0x000fe40004000000 */
[----:B------:R-:W-:Y:S01]  /*16770*/  LEA R23, R6, R17, 0x5 ;  /* 0x0000001106177211 */ /* 0x000fe200078e28ff */
[----:B------:R-:W-:-:S02]  /*16780*/  IMAD.MOV R2, RZ, RZ, -R7 ;  /* 0x000000ffff027224 */ /* 0x000fc400078e0a07 */
[----:B------:R-:W-:Y:S02]  /*16790*/  IMAD R15, R215, c[0x0][0x3ec], R14 ;  /* 0x0000fb00d70f7a24 */ /* 0x000fe400078e020e */
[----:B------:R-:W-:-:S03]  /*167a0*/  IMAD.WIDE.U32 R18, R218, c[0x0][0x498], R18 ;  /* 0x00012600da127a25 */ /* 0x000fc600078e0012 */
[----:B------:R-:W-:Y:S01]  /*167b0*/  IADD3 R13, R13, R15, RZ ;  /* 0x0000000f0d0d7210 */ /* 0x000fe20007ffe0ff */
[----:B------:R-:W-:Y:S01]  /*167c0*/  IMAD R11, R2, c[0x0][0x4e8], R9 ;  /* 0x00013a00020b7a24 */ /* 0x000fe200078e0209 */
[----:B------:R-:W-:Y:S01]  /*167d0*/  IADD3 R20, P0, R7, R18, RZ ;  /* 0x0000001207147210 */ /* 0x000fe20007f1e0ff */
[----:B------:R-:W-:Y:S01]  /*167e0*/  IMAD R21, R3, c[0x0][0x498], RZ ;  /* 0x0001260003157a24 */ /* 0x000fe200078e02ff */
[----:B------:R-:W-:Y:S01]  /*167f0*/  SHF.R.S32.HI R15, RZ, 0x1f, R7 ;  /* 0x0000001fff0f7819 */ /* 0x000fe20000011407 */
[----:B------:R-:W-:Y:S01]  /*16800*/  IMAD.SHL.U32 R2, R17, 0x40, RZ ;  /* 0x0000004011027824 */ /* 0x000fe200078e00ff */
[----:B------:R-:W-:Y:S01]  /*16810*/  SHF.R.S32.HI R18, RZ, 0x1f, R11 ;  /* 0x0000001fff127819 */ /* 0x000fe2000001140b */
[----:B------:R-:W-:Y:S02]  /*16820*/  IMAD R14, R218, c[0x0][0x49c], R21 ;  /* 0x00012700da0e7a24 */ /* 0x000fe400078e0215 */
[----:B------:R-:W-:Y:S02]  /*16830*/  IMAD R9, R72, 0x80, R23 ;  /* 0x0000008048097824 */ /* 0x000fe400078e0217 */
[----:B------:R-:W-:Y:S01]  /*16840*/  IMAD R18, R18, c[0x0][0x488], RZ ;  /* 0x0001220012127a24 */ /* 0x000fe200078e02ff */
[----:B------:R-:W-:Y:S01]  /*16850*/  IADD3.X R21, R15, R19, R14, P0, !PT ;  /* 0x000000130f157210 */ /* 0x000fe200007fe40e */
[----:B------:R-:W-:Y:S01]  /*16860*/  @P1 IMAD.HI.U32 R16, R9, c[0x0][0x4ec], RZ ;  /* 0x00013b0009101a27 */ /* 0x000fe200078e00ff */
[----:B------:R-:W-:-:S03]  /*16870*/  LOP3.LUT R15, R2, 0x1c0, RZ, 0xc0, !PT ;  /* 0x000001c0020f7812 */ /* 0x000fc600078ec0ff */
[----:B------:R-:W-:Y:S02]  /*16880*/  IMAD.SHL.U32 R2, R6, 0x8, RZ ;  /* 0x0000000806027824 */ /* 0x000fe400078e00ff */
[----:B------:R-:W-:-:S03]  /*16890*/  IMAD.WIDE.U32 R20, R11, c[0x0][0x488], R20 ;  /* 0x000122000b147a25 */ /* 0x000fc600078e0014 */
[----:B------:R-:W-:Y:S01]  /*168a0*/  LOP3.LUT R6, R15, 0x38, R2, 0xf8, !PT ;  /* 0x000000380f067812 */ /* 0x000fe200078ef802 */
[----:B------:R-:W-:Y:S01]  /*168b0*/  IMAD R18, R11, c[0x0][0x48c], R18 ;  /* 0x000123000b127a24 */ /* 0x000fe200078e0212 */
[----:B------:R-:W-:Y:S01]  /*168c0*/  LEA R14, P0, R20, c[0x0][0x450], 0x2 ;  /* 0x00011400140e7a11 */ /* 0x000fe200078010ff */
[----:B------:R-:W-:Y:S01]  /*168d0*/  IMAD R11, R3, c[0x0][0x3f0], RZ ;  /* 0x0000fc00030b7a24 */ /* 0x000fe200078e02ff */
[----:B------:R-:W-:Y:S01]  /*168e0*/  SHF.R.U32.HI R3, RZ, 0x3, R15 ;  /* 0x00000003ff037819 */ /* 0x000fe2000001160f */
[----:B------:R-:W-:Y:S01]  /*168f0*/  IMAD.MOV.U32 R7, RZ, RZ, R9 ;  /* 0x000000ffff077224 */ /* 0x000fe200078e0009 */
[----:B------:R-:W-:Y:S01]  /*16900*/  IADD3 R15, R21, R18, RZ ;  /* 0x00000012150f7210 */ /* 0x000fe20007ffe0ff */
[----:B------:R-:W-:Y:S01]  /*16910*/  SHFL.IDX PT, R32, R14, 0x1, 0x1c1f ;  /* 0x003c1f000e207f89 */ /* 0x000fe200000e0000 */
[----:B------:R-:W-:Y:S01]  /*16920*/  @P1 SHF.R.U32.HI R7, RZ, c[0x0][0x4f0], R16 ;  /* 0x00013c00ff071a19 */ /* 0x000fe20000011610 */
[----:B------:R-:W-:Y:S01]  /*16930*/  IMAD R11, R218, c[0x0][0x3f4], R11 ;  /* 0x0000fd00da0b7a24 */ /* 0x000fe200078e020b */
[----:B------:R-:W-:Y:S01]  /*16940*/  LEA.HI.X R15, R20, c[0x0][0x454], R15, 0x2, P0 ;  /* 0x00011500140f7a11 */ /* 0x000fe200000f140f */
[----:B------:R-:W-:Y:S01]  /*16950*/  SHFL.IDX PT, R18, R14, RZ, 0x1c1f ;  /* 0x001c1fff0e127589 */ /* 0x000fe200000e0000 */
[----:B------:R-:W-:Y:S01]  /*16960*/  LOP3.LUT R6, R6, R3, RZ, 0x3c, !PT ;  /* 0x0000000306067212 */ /* 0x000fe200078e3cff */
[--C-:B------:R-:W-:Y:S01]  /*16970*/  IMAD.MOV R16, RZ, RZ, -R7.reuse ;  /* 0x000000ffff107224 */ /* 0x100fe200078e0a07 */
[----:B------:R-:W-:Y:S01]  /*16980*/  SHF.R.S32.HI R3, RZ, 0x1f, R7 ;  /* 0x0000001fff037819 */ /* 0x000fe20000011407 */
[----:B------:R-:W1:Y:S01]  /*16990*/  SHFL.IDX PT, R19, R15, RZ, 0x1c1f ;  /* 0x001c1fff0f137589 */ /* 0x000e6200000e0000 */
[----:B------:R-:W-:-:S03]  /*169a0*/  IMAD.WIDE.U32 R12, R218, c[0x0][0x3f0], R12 ;  /* 0x0000fc00da0c7a25 */ /* 0x000fc600078e000c */
[----:B------:R-:W2:Y:S01]  /*169b0*/  SHFL.IDX PT, R33, R15, 0x1, 0x1c1f ;  /* 0x003c1f000f217f89 */ /* 0x000ea200000e0000 */
[----:B------:R-:W-:Y:S01]  /*169c0*/  IMAD R74, R16, c[0x0][0x4e8], R9 ;  /* 0x00013a00104a7a24 */ /* 0x000fe200078e0209 */
[----:B------:R-:W-:Y:S01]  /*169d0*/  IADD3 R13, R13, R11, RZ ;  /* 0x0000000b0d0d7210 */ /* 0x000fe20007ffe0ff */
[C---:B------:R-:W-:Y:S01]  /*169e0*/  IMAD R16, R72.reuse, 0x80, R5 ;  /* 0x0000008048107824 */ /* 0x040fe200078e0205 */
[----:B------:R-:W-:Y:S01]  /*169f0*/  LEA R72, R72, R17, 0x7 ;  /* 0x0000001148487211 */ /* 0x000fe200078e38ff */
[----:B------:R-:W-:Y:S01]  /*16a00*/  IMAD R20, R3, c[0x0][0x3e0], RZ ;  /* 0x0000f80003147a24 */ /* 0x000fe200078e02ff */
[----:B------:R-:W-:Y:S01]  /*16a10*/  SHF.R.S32.HI R5, RZ, 0x1f, R74 ;  /* 0x0000001fff057819 */ /* 0x000fe2000001144a */
[----:B-----5:R-:W-:Y:S01]  /*16a20*/  IMAD R3, R4, c[0x0][0x4e8], RZ ;  /* 0x00013a0004037a24 */ /* 0x020fe200078e02ff */
[C---:B------:R-:W-:Y:S01]  /*16a30*/  IADD3 R4, R16.reuse, 0x8, RZ ;  /* 0x0000000810047810 */ /* 0x040fe20007ffe0ff */
[C---:B------:R-:W-:Y:S02]  /*16a40*/  IMAD R20, R7.reuse, c[0x0][0x3e4], R20 ;  /* 0x0000f90007147a24 */ /* 0x040fe400078e0214 */
[----:B------:R-:W-:Y:S01]  /*16a50*/  IMAD.WIDE.U32 R12, R7, c[0x0][0x3e0], R12 ;  /* 0x0000f800070c7a25 */ /* 0x000fe200078e000c */
[----:B------:R-:W-:-:S02]  /*16a60*/  ISETP.GE.OR P1, PT, R16, R3, P2 ;  /* 0x000000031000720c */ /* 0x000fc40001726670 */
[----:B------:R-:W-:Y:S01]  /*16a70*/  ISETP.GE.OR P0, PT, R4, R3, P2 ;  /* 0x000000030400720c */ /* 0x000fe20001706670 */
[----:B------:R-:W-:Y:S01]  /*16a80*/  IMAD.IADD R13, R13, 0x1, R20 ;  /* 0x000000010d0d7824 */ /* 0x000fe200078e0214 */
[----:B------:R-:W-:Y:S01]  /*16a90*/  SHF.L.U32 R7, R10, 0x3, RZ ;  /* 0x000000030a077819 */ /* 0x000fe200000006ff */
[----:B------:R-:W-:-:S03]  /*16aa0*/  IMAD R5, R5, c[0x0][0x3d8], RZ ;  /* 0x0000f60005057a24 */ /* 0x000fc600078e02ff */
[----:B------:R-:W-:Y:S01]  /*16ab0*/  LOP3.LUT R6, R6, 0x7ffffe00, R7, 0xf8, !PT ;  /* 0x7ffffe0006067812 */ /* 0x000fe200078ef807 */
[C---:B------:R-:W-:Y:S02]  /*16ac0*/  IMAD R16, R74.reuse, c[0x0][0x3dc], R5 ;  /* 0x0000f7004a107a24 */ /* 0x040fe400078e0205 */
[----:B------:R-:W-:Y:S01]  /*16ad0*/  IMAD.WIDE.U32 R74, R74, c[0x0][0x3d8], R12 ;  /* 0x0000f6004a4a7a25 */ /* 0x000fe200078e000c */
[----:B------:R-:W-:Y:S01]  /*16ae0*/  SHF.L.U32 R76, R6, 0x1, RZ ;  /* 0x00000001064c7819 */ /* 0x000fe200000006ff */
[----:B-1----:R1:W-:Y:S02]  /*16af0*/  @!P1 ST.E [R18.64], R0 ;  /* 0x0000000012009985 */ /* 0x0023e4000c101904 */
[----:B------:R-:W-:Y:S02]  /*16b00*/  IMAD.IADD R16, R75, 0x1, R16 ;  /* 0x000000014b107824 */ /* 0x000fe400078e0210 */
        /* <DEDUP_REMOVED lines=23> */
[C---:B------:R-:W-:Y:S02]  /*16c80*/  IADD3 R69, R2.reuse, 0xc0, RZ ;  /* 0x000000c002457810 */ /* 0x040fe40007ffe0ff */
[----:B------:R-:W-:Y:S01]  /*16c90*/  ISETP.GE.AND P2, PT, R73, c[0x0][0x3c8], PT ;  /* 0x0000f20049007a0c */ /* 0x000fe20003f46270 */
[----:B-1----:R-:W1:Y:S01]  /*16ca0*/  LDS.128 R32, [R76+0x8080] ;  /* 0x008080004c207984 */ /* 0x002e620000000c00 */
[----:B------:R-:W-:Y:S02]  /*16cb0*/  ISETP.GE.AND P1, PT, R71, c[0x0][0x3c8], PT ;  /* 0x0000f20047007a0c */ /* 0x000fe40003f26270 */
[----:B------:R-:W-:Y:S01]  /*16cc0*/  ISETP.GE.AND P0, PT, R69, c[0x0][0x3c8], PT ;  /* 0x0000f20045007a0c */ /* 0x000fe20003f06270 */
[----:B------:R4:W5:Y:S01]  /*16cd0*/  LDS.128 R16, [R76+0xc080] ;  /* 0x00c080004c107984 */ /* 0x0009620000000c00 */
        /* <DEDUP_REMOVED lines=9> */
[----:B----4-:R-:W-:Y:S01]  /*16d70*/  @!P3 IMAD.WIDE R76, R2, 0x2, R78 ;  /* 0x00000002024cb825 */ /* 0x010fe200078e024e */
[----:B------:R-:W-:-:S03]  /*16d80*/  @!P0 LOP3.LUT R0, R0, 0xfffffff8, RZ, 0xc0, !PT ;  /* 0xfffffff800008812 */ /* 0x000fc600078ec0ff */
[--C-:B------:R-:W-:Y:S01]  /*16d90*/  @!P2 IMAD.WIDE R70, R70, 0x2, R78.reuse ;  /* 0x000000024646a825 */ /* 0x100fe200078e024e */
[----:B--2---:R2:W-:Y:S03]  /*16da0*/  @!P3 ST.E.128 [R76.64], R64 ;  /* 0x000000404c00b985 */ /* 0x0045e6000c101d04 */
[--C-:B------:R-:W-:Y:S01]  /*16db0*/  @!P1 IMAD.WIDE R68, R68, 0x2, R78.reuse ;  /* 0x0000000244449825 */ /* 0x100fe200078e024e */
[----:B---3--:R2:W-:Y:S03]  /*16dc0*/  @!P2 ST.E.128 [R70.64], R48 ;  /* 0x000000304600a985 */ /* 0x0085e6000c101d04 */
[----:B------:R-:W-:Y:S01]  /*16dd0*/  @!P0 IMAD.WIDE R78, R0, 0x2, R78 ;  /* 0x00000002004e8825 */ /* 0x000fe200078e024e */
[----:B-1----:R2:W-:Y:S04]  /*16de0*/  @!P1 ST.E.128 [R68.64], R32 ;  /* 0x0000002044009985 */ /* 0x0025e8000c101d04 */
[----:B-----5:R2:W-:Y:S02]  /*16df0*/  @!P0 ST.E.128 [R78.64], R16 ;  /* 0x000000104e008985 */ /* 0x0205e4000c101d04 */
.L_x_950:
[----:B--234-:R-:W-:Y:S05]  /*16e00*/  BSYNC B0 ;  /* 0x0000000000007941 */ /* 0x01cfea0003800000 */
.L_x_949:
        /* <DEDUP_REMOVED lines=30> */
.L_x_952:
[----:B------:R-:W-:Y:S05]  /*16ff0*/  BSYNC B0 ;  /* 0x0000000000007941 */ /* 0x000fea0003800000 */
.L_x_951:
        /* <DEDUP_REMOVED lines=30> */
.L_x_954:
[----:B------:R-:W-:Y:S05]  /*171e0*/  BSYNC B0 ;  /* 0x0000000000007941 */ /* 0x000fea0003800000 */
.L_x_953:
        /* <DEDUP_REMOVED lines=31> */
.L_x_947:
[----:B------:R-:W-:Y:S01]  /*173e0*/  ISETP.NE.U32.AND P1, PT, RZ, c[0x0][0x508], PT ;  /* 0x00014200ff007a0c */ /* 0x000fe20003f25070 */
[----:B------:R-:W-:Y:S01]  /*173f0*/  IMAD.MOV.U32 R9, RZ, RZ, 0x4 ;  /* 0x00000004ff097424 */ /* 0x000fe200078e00ff */
[----:B------:R-:W-:Y:S02]  /*17400*/  ISETP.NE.U32.AND P0, PT, RZ, c[0x0][0x500], PT ;  /* 0x00014000ff007a0c */ /* 0x000fe40003f05070 */
[----:B------:R-:W-:Y:S01]  /*17410*/  ISETP.NE.AND.EX P1, PT, RZ, c[0x0][0x50c], PT, P1 ;  /* 0x00014300ff007a0c */ /* 0x000fe20003f25310 */
[----:B------:R-:W-:Y:S01]  /*17420*/  IMAD.WIDE R6, R218, R9, c[0x0][0x500] ;  /* 0x00014000da067625 */ /* 0x000fe200078e0209 */
[----:B------:R-:W-:-:S03]  /*17430*/  ISETP.NE.AND.EX P0, PT, RZ, c[0x0][0x504], PT, P0 ;  /* 0x00014100ff007a0c */ /* 0x000fc60003f05300 */
[----:B------:R-:W-:-:S08]  /*17440*/  IMAD.MOV.U32 R3, RZ, RZ, c[0x0][0x388] ;  /* 0x0000e200ff037624 */ /* 0x000fd000078e00ff */
[----:B------:R-:W-:Y:S02]  /*17450*/  @P1 IMAD.WIDE R8, R218, R9, c[0x0][0x508] ;  /* 0x00014200da081625 */ /* 0x000fe400078e0209 */
[----:B------:R-:W2:Y:S04]  /*17460*/  @P0 LDG.E R5, [R6.64] ;  /* 0x0000000406050981 */ /* 0x000ea8000c1e1900 */
[----:B------:R1:W5:Y:S01]  /*17470*/  @P1 LDG.E R3, [R8.64] ;  /* 0x0000000408031981 */ /* 0x000362000c1e1900 */
[----:B------:R-:W-:Y:S02]  /*17480*/  CS2R R10, SRZ ;  /* 0x00000000000a7805 */ /* 0x000fe4000001ff00 */
[--C-:B--2---:R-:W-:Y:S01]  /*17490*/  @P0 SHF.R.S32.HI R11, RZ, 0x1f, R5.reuse ;  /* 0x0000001fff0b0819 */ /* 0x104fe20000011405 */
[----:B------:R-:W-:Y:S01]  /*174a0*/  @P0 IMAD.MOV.U32 R10, RZ, RZ, R5 ;  /* 0x000000ffff0a0224 */ /* 0x000fe200078e0005 */
[----:B------:R-:W-:Y:S05]  /*174b0*/  @P1 BRA `(.L_x_955) ;  /* 0x0000004000001947 */ /* 0x000fea0003800000 */
[----:B-1----:R-:W-:Y:S05]  /*174c0*/  @!P0 BRA `(.L_x_955) ;  /* 0x0000003000008947 */ /* 0x002fea0003800000 */
[----:B-----5:R-:W2:Y:S04]  /*174d0*/  LDG.E R3, [R6.64] ;  /* 0x0000000406037981 */ /* 0x020ea8000c1e1900 */
[----:B------:R-:W2:Y:S02]  /*174e0*/  LDG.E R0, [R6.64+0x4] ;  /* 0x0000040406007981 */ /* 0x000ea4000c1e1900 */
[----:B--2---:R-:W-:-:S02]  /*174f0*/  IADD3 R3, -R3, R0, RZ ;  /* 0x0000000003037210 */ /* 0x004fc40007ffe1ff */
.L_x_955:
[----:B-1----:R-:W1:Y:S01]  /*17500*/  S2R R0, SR_TID.X ;  /* 0x0000000000007919 */ /* 0x002e620000002100 */
[----:B------:R-:W-:Y:S01]  /*17510*/  SHF.R.S32.HI R5, RZ, 0x1f, R218 ;  /* 0x0000001fff057819 */ /* 0x000fe200000114da */
[----:B------:R-:W-:Y:S01]  /*17520*/  BSSY B0, `(.L_x_956) ;  /* 0x0000027000007945 */ /* 0x000fe20003800000 */
[----:B------:R-:W-:-:S02]  /*17530*/  SEL R218, R218, RZ, !P0 ;  /* 0x000000ffdada7207 */ /* 0x000fc40004000000 */
[----:B------:R-:W-:Y:S02]  /*17540*/  SEL R5, R5, RZ, !P0 ;  /* 0x000000ff05057207 */ /* 0x000fe40004000000 */
[----:B-1----:R-:W-:-:S13]  /*17550*/  ISETP.GE.AND P1, PT, R0, 0x80, PT ;  /* 0x000000800000780c */ /* 0x002fda0003f26270 */
[----:B------:R-:W-:Y:S05]  /*17560*/  @P1 BRA `(.L_x_957) ;  /* 0x0000022000001947 */ /* 0x000fea0003800000 */
[----:B------:R-:W1:Y:S01]  /*17570*/  S2R R9, SR_CTAID.X ;  /* 0x0000000000097919 */ /* 0x000e620000002500 */
[----:B-----5:R-:W-:Y:S01]  /*17580*/  IMAD R7, R3, c[0x0][0x4e8], RZ ;  /* 0x00013a0003077a24 */ /* 0x020fe200078e02ff */
[----:B-1----:R-:W-:-:S04]  /*17590*/  LEA R8, R9, R0, 0x7 ;  /* 0x0000000009087211 */ /* 0x002fc800078e38ff */
[----:B------:R-:W-:-:S13]  /*175a0*/  ISETP.GE.AND P0, PT, R8, R7, PT ;  /* 0x000000070800720c */ /* 0x000fda0003f06270 */
[----:B------:R-:W-:Y:S05]  /*175b0*/  @P0 BRA `(.L_x_957) ;  /* 0x000001d000000947 */ /* 0x000fea0003800000 */
[----:B------:R-:W-:Y:S01]  /*175c0*/  MOV R4, c[0x0][0x4e8] ;  /* 0x00013a0000047a02 */ /* 0x000fe20000000f00 */
[----:B------:R-:W-:Y:S01]  /*175d0*/  IMAD.MOV.U32 R12, RZ, RZ, R10 ;  /* 0x000000ffff0c7224 */ /* 0x000fe200078e000a */
[----:B------:R-:W-:Y:S02]  /*175e0*/  MOV R13, R11 ;  /* 0x0000000b000d7202 */ /* 0x000fe40000000f00 */
[----:B------:R-:W-:Y:S01]  /*175f0*/  ISETP.NE.AND P0, PT, R4, 0x1, PT ;  /* 0x000000010400780c */ /* 0x000fe20003f05270 */
[----:B------:R-:W-:Y:S01]  /*17600*/  IMAD R4, R2, c[0x0][0x490], RZ ;  /* 0x0001240002047a24 */ /* 0x000fe200078e02ff */
[----:B------:R-:W-:Y:S01]  /*17610*/  MOV R7, R8 ;  /* 0x0000000800077202 */ /* 0x000fe20000000f00 */
[----:B------:R-:W-:-:S04]  /*17620*/  IMAD.WIDE.U32 R12, R215, c[0x0][0x490], R12 ;  /* 0x00012400d70c7a25 */ /* 0x000fc800078e000c */
[----:B------:R-:W-:Y:S02]  /*17630*/  IMAD R4, R215, c[0x0][0x494], R4 ;  /* 0x00012500d7047a24 */ /* 0x000fe400078e0204 */
[----:B------:R-:W-:Y:S02]  /*17640*/  IMAD.MOV.U32 R14, RZ, RZ, R12 ;  /* 0x000000ffff0e7224 */ /* 0x000fe400078e000c */
[----:B------:R-:W-:Y:S02]  /*17650*/  IMAD.IADD R15, R4, 0x1, R13 ;  /* 0x00000001040f7824 */ /* 0x000fe400078e020d */
[----:B------:R-:W-:-:S04]  /*17660*/  @P0 IMAD.HI.U32 R6, R8, c[0x0][0x4ec], RZ ;  /* 0x00013b0008060a27 */ /* 0x000fc800078e00ff */
[----:B------:R-:W-:Y:S01]  /*17670*/  IMAD R13, R5, c[0x0][0x498], RZ ;  /* 0x00012600050d7a24 */ /* 0x000fe200078e02ff */
[----:B------:R-:W-:Y:S01]  /*17680*/  @P0 SHF.R.U32.HI R7, RZ, c[0x0][0x4f0], R6 ;  /* 0x00013c00ff070a19 */ /* 0x000fe20000011606 */
[----:B------:R-:W-:-:S03]  /*17690*/  IMAD.WIDE.U32 R14, R218, c[0x0][0x498], R14 ;  /* 0x00012600da0e7a25 */ /* 0x000fc600078e000e */
[C---:B------:R-:W-:Y:S01]  /*176a0*/  IADD3 R9, -R7.reuse, RZ, RZ ;  /* 0x000000ff07097210 */ /* 0x040fe20007ffe1ff */
[----:B------:R-:W-:Y:S01]  /*176b0*/  IMAD R13, R218, c[0x0][0x49c], R13 ;  /* 0x00012700da0d7a24 */ /* 0x000fe200078e020d */
[----:B------:R-:W-:Y:S02]  /*176c0*/  SHF.R.S32.HI R4, RZ, 0x1f, R7 ;  /* 0x0000001fff047819 */ /* 0x000fe40000011407 */
[----:B------:R-:W-:Y:S01]  /*176d0*/  IADD3 R12, P0, R7, R14, RZ ;  /* 0x0000000e070c7210 */ /* 0x000fe20007f1e0ff */
[----:B------:R-:W-:-:S03]  /*176e0*/  IMAD R9, R9, c[0x0][0x4e8], R8 ;  /* 0x00013a0009097a24 */ /* 0x000fc600078e0208 */
[----:B------:R-:W-:Y:S02]  /*176f0*/  IADD3.X R13, R4, R15, R13, P0, !PT ;  /* 0x0000000f040d7210 */ /* 0x000fe400007fe40d */
[----:B------:R-:W-:Y:S02]  /*17700*/  SHF.R.S32.HI R6, RZ, 0x1f, R9 ;  /* 0x0000001fff067819 */ /* 0x000fe40000011409 */
[----:B------:R-:W-:Y:S01]  /*17710*/  MOV R4, 0xff800000 ;  /* 0xff80000000047802 */ /* 0x000fe20000000f00 */
[----:B------:R-:W-:-:S04]  /*17720*/  IMAD.WIDE.U32 R12, R9, c[0x0][0x488], R12 ;  /* 0x00012200090c7a25 */ /* 0x000fc800078e000c */
[----:B------:R-:W-:-:S04]  /*17730*/  IMAD R6, R6, c[0x0][0x488], RZ ;  /* 0x0001220006067a24 */ /* 0x000fc800078e02ff */
[----:B------:R-:W-:Y:S01]  /*17740*/  IMAD R7, R9, c[0x0][0x48c], R6 ;  /* 0x0001230009077a24 */ /* 0x000fe200078e0206 */
[----:B------:R-:W-:-:S04]  /*17750*/  LEA R6, P0, R12, c[0x0][0x450], 0x2 ;  /* 0x000114000c067a11 */ /* 0x000fc800078010ff */
[----:B------:R-:W-:-:S04]  /*17760*/  IADD3 R7, R13, R7, RZ ;  /* 0x000000070d077210 */ /* 0x000fc80007ffe0ff */
[----:B------:R-:W-:-:S05]  /*17770*/  LEA.HI.X R7, R12, c[0x0][0x454], R7, 0x2, P0 ;  /* 0x000115000c077a11 */ /* 0x000fca00000f1407 */
[----:B------:R1:W-:Y:S02]  /*17780*/  STG.E [R6.64], R4 ;  /* 0x0000000406007986 */ /* 0x0003e4000c101904 */
.L_x_957:
[----:B------:R-:W-:Y:S05]  /*17790*/  BSYNC B0 ;  /* 0x0000000000007941 */ /* 0x000fea0003800000 */
.L_x_956:
[----:B-1----:R-:W1:Y:S01]  /*177a0*/  S2R R6, SR_CTAID.X ;  /* 0x0000000000067919 */ /* 0x002e620000002500 */
[----:B------:R-:W-:Y:S01]  /*177b0*/  SHF.R.S32.HI R7, RZ, 0x1f, R0 ;  /* 0x0000001fff077819 */ /* 0x000fe20000011400 */
[----:B------:R-:W-:Y:S01]  /*177c0*/  IMAD R9, R11, c[0x0][0x3a0], RZ ;  /* 0x0000e8000b097a24 */ /* 0x000fe200078e02ff */
[----:B------:R-:W-:Y:S01]  /*177d0*/  BSSY B0, `(.L_x_958) ;  /* 0x0000045000007945 */ /* 0x000fe20003800000 */
[----:B------:R-:W-:Y:S01]  /*177e0*/  IMAD R2, R2, c[0x0][0x3e8], RZ ;  /* 0x0000fa0002027a24 */ /* 0x000fe200078e02ff */
[-C--:B------:R-:W-:Y:S01]  /*177f0*/  LEA.HI R8, R7, R0.reuse, RZ, 0x3 ;  /* 0x0000000007087211 */ /* 0x080fe200078f18ff */
[C---:B------:R-:W-:Y:S01]  /*17800*/  IMAD R4, R10.reuse, c[0x0][0x3a4], R9 ;  /* 0x0000e9000a047a24 */ /* 0x040fe200078e0209 */
[----:B------:R-:W-:Y:S01]  /*17810*/  MOV R7, c[0x0][0x4e8] ;  /* 0x00013a0000077a02 */ /* 0x000fe20000000f00 */
[----:B------:R-:W-:Y:S01]  /*17820*/  IMAD.WIDE.U32 R10, R10, c[0x0][0x3a0], RZ ;  /* 0x0000e8000a0a7a25 */ /* 0x000fe200078e00ff */
[----:B------:R-:W-:Y:S02]  /*17830*/  LOP3.LUT R9, R8, 0xfffffff8, RZ, 0xc0, !PT ;  /* 0xfffffff808097812 */ /* 0x000fe400078ec0ff */
[----:B------:R-:W-:Y:S01]  /*17840*/  ISETP.NE.AND P0, PT, R7, 0x1, PT ;  /* 0x000000010700780c */ /* 0x000fe20003f05270 */
[----:B------:R-:W-:Y:S01]  /*17850*/  IMAD.IADD R13, R11, 0x1, R4 ;  /* 0x000000010b0d7824 */ /* 0x000fe200078e0204 */
[----:B------:R-:W-:Y:S01]  /*17860*/  IADD3 R11, -R9, R0, RZ ;  /* 0x00000000090b7210 */ /* 0x000fe20007ffe1ff */
[----:B------:R-:W-:Y:S01]  /*17870*/  IMAD.MOV.U32 R12, RZ, RZ, R10 ;  /* 0x000000ffff0c7224 */ /* 0x000fe200078e000a */
[----:B------:R-:W-:Y:S01]  /*17880*/  SHF.R.S32.HI R8, RZ, 0x3, R8 ;  /* 0x00000003ff087819 */ /* 0x000fe20000011408 */
[----:B------:R-:W-:-:S02]  /*17890*/  IMAD R2, R215, c[0x0][0x3ec], R2 ;  /* 0x0000fb00d7027a24 */ /* 0x000fc400078e0202 */
[----:B------:R-:W-:Y:S01]  /*178a0*/  IMAD.WIDE.U32 R12, R215, c[0x0][0x3e8], R12 ;  /* 0x0000fa00d70c7a25 */ /* 0x000fe200078e000c */
[CC--:B------:R-:W-:Y:S02]  /*178b0*/  LEA R7, R11.reuse, R8.reuse, 0x5 ;  /* 0x000000080b077211 */ /* 0x0c0fe400078e28ff */
[----:B------:R-:W-:Y:S01]  /*178c0*/  SHF.L.U32 R11, R11, 0x3, RZ ;  /* 0x000000030b0b7819 */ /* 0x000fe200000006ff */
[----:B------:R-:W-:Y:S01]  /*178d0*/  IMAD R5, R5, c[0x0][0x3f0], RZ ;  /* 0x0000fc0005057a24 */ /* 0x000fe200078e02ff */
[----:B------:R-:W-:Y:S01]  /*178e0*/  IADD3 R13, R2, R13, RZ ;  /* 0x0000000d020d7210 */ /* 0x000fe20007ffe0ff */
[C---:B-1----:R-:W-:Y:S01]  /*178f0*/  IMAD R7, R6.reuse, 0x80, R7 ;  /* 0x0000008006077824 */ /* 0x042fe200078e0207 */
[----:B------:R-:W-:Y:S01]  /*17900*/  LEA R6, R6, R8, 0x7 ;  /* 0x0000000806067211 */ /* 0x000fe200078e38ff */
[----:B------:R-:W-:Y:S01]  /*17910*/  IMAD R5, R218, c[0x0][0x3f4], R5 ;  /* 0x0000fd00da057a24 */ /* 0x000fe200078e0205 */
[----:B------:R-:W-:Y:S01]  /*17920*/  IADD3 R10, R11, 0x40, RZ ;  /* 0x000000400b0a7810 */ /* 0x000fe20007ffe0ff */
[----:B------:R-:W-:Y:S01]  /*17930*/  @P0 IMAD.HI.U32 R0, R7, c[0x0][0x4ec], RZ ;  /* 0x00013b0007000a27 */ /* 0x000fe200078e00ff */
[----:B------:R-:W-:-:S02]  /*17940*/  MOV R2, R7 ;  /* 0x0000000700027202 */ /* 0x000fc40000000f00 */
[C---:B------:R-:W-:Y:S01]  /*17950*/  IADD3 R9, R11.reuse, 0x80, RZ ;  /* 0x000000800b097810 */ /* 0x040fe20007ffe0ff */
[----:B------:R-:W-:Y:S01]  /*17960*/  IMAD.WIDE.U32 R12, R218, c[0x0][0x3f0], R12 ;  /* 0x0000fc00da0c7a25 */ /* 0x000fe200078e000c */
[----:B------:R-:W-:Y:S02]  /*17970*/  @P0 SHF.R.U32.HI R2, RZ, c[0x0][0x4f0], R0 ;  /* 0x00013c00ff020a19 */ /* 0x000fe40000011600 */
[----:B------:R-:W-:Y:S02]  /*17980*/  IADD3 R8, R11, 0xc0, RZ ;  /* 0x000000c00b087810 */ /* 0x000fe40007ffe0ff */
[--C-:B------:R-:W-:Y:S01]  /*17990*/  SHF.R.S32.HI R4, RZ, 0x1f, R2.reuse ;  /* 0x0000001fff047819 */ /* 0x100fe20000011402 */
[----:B------:R-:W-:Y:S01]  /*179a0*/  IMAD.MOV R0, RZ, RZ, -R2 ;  /* 0x000000ffff007224 */ /* 0x000fe200078e0a02 */
[----:B------:R-:W-:-:S03]  /*179b0*/  IADD3 R13, R13, R5, RZ ;  /* 0x000000050d0d7210 */ /* 0x000fc60007ffe0ff */
[----:B------:R-:W-:Y:S02]  /*179c0*/  IMAD R5, R4, c[0x0][0x3e0], RZ ;  /* 0x0000f80004057a24 */ /* 0x000fe400078e02ff */
[----:B------:R-:W-:Y:S02]  /*179d0*/  IMAD R0, R0, c[0x0][0x4e8], R7 ;  /* 0x00013a0000007a24 */ /* 0x000fe400078e0207 */
[----:B------:R-:W-:-:S04]  /*179e0*/  IMAD.WIDE.U32 R12, R2, c[0x0][0x3e0], R12 ;  /* 0x0000f800020c7a25 */ /* 0x000fc800078e000c */
[----:B------:R-:W-:Y:S01]  /*179f0*/  IMAD R5, R2, c[0x0][0x3e4], R5 ;  /* 0x0000f90002057a24 */ /* 0x000fe200078e0205 */
[----:B------:R-:W-:Y:S01]  /*17a00*/  SHF.R.S32.HI R2, RZ, 0x1f, R0 ;  /* 0x0000001fff027819 */ /* 0x000fe20000011400 */
[----:B-----5:R-:W-:-:S03]  /*17a10*/  IMAD R7, R3, c[0x0][0x4e8], RZ ;  /* 0x00013a0003077a24 */ /* 0x020fc600078e02ff */
[----:B------:R-:W-:Y:S01]  /*17a20*/  IADD3 R13, R13, R5, RZ ;  /* 0x000000050d0d7210 */ /* 0x000fe20007ffe0ff */
[----:B------:R-:W-:-:S04]  /*17a30*/  IMAD R5, R2, c[0x0][0x3d8], RZ ;  /* 0x0000f60002057a24 */ /* 0x000fc800078e02ff */
[C---:B------:R-:W-:Y:S02]  /*17a40*/  IMAD R5, R0.reuse, c[0x0][0x3dc], R5 ;  /* 0x0000f70000057a24 */ /* 0x040fe400078e0205 */
[----:B------:R-:W-:-:S04]  /*17a50*/  IMAD.WIDE.U32 R12, R0, c[0x0][0x3d8], R12 ;  /* 0x0000f600000c7a25 */ /* 0x000fc800078e000c */
[----:B------:R-:W-:Y:S01]  /*17a60*/  IMAD.IADD R5, R13, 0x1, R5 ;  /* 0x000000010d057824 */ /* 0x000fe200078e0205 */
        /* <DEDUP_REMOVED lines=27> */
.L_x_959:
[----:B------:R-:W-:Y:S05]  /*17c20*/  BSYNC B0 ;  /* 0x0000000000007941 */ /* 0x000fea0003800000 */
.L_x_958:
[----:B--2---:R-:W-:Y:S01]  /*17c30*/  IADD3 R4, R6, 0x20, RZ ;  /* 0x0000002006047810 */ /* 0x004fe20007ffe0ff */
[----:B------:R2:W1:Y:S01]  /*17c40*/  SHFL.IDX PT, R13, R0, 0x1, 0x181f ;  /* 0x00381f00000d7f89 */ /* 0x00046200000e0000 */
        /* <DEDUP_REMOVED lines=8> */
[----:B---3--:R-:W-:Y:S02]  /*17cd0*/  @!P2 SHF.R.S32.HI R5, RZ, 0x1f, R10 ;  /* 0x0000001fff05a819 */ /* 0x008fe4000001140a */
        /* <DEDUP_REMOVED lines=16> */
.L_x_961:
[----:B------:R-:W-:Y:S05]  /*17de0*/  BSYNC B0 ;  /* 0x0000000000007941 */ /* 0x000fea0003800000 */
.L_x_960:
[----:B-1----:R-:W-:Y:S01]  /*17df0*/  IADD3 R4, R6, 0x40, RZ ;  /* 0x0000004006047810 */ /* 0x002fe20007ffe0ff */
[----:B------:R1:W2:Y:S01]  /*17e00*/  SHFL.IDX PT, R13, R0, 0x2, 0x181f ;  /* 0x00581f00000d7f89 */ /* 0x0002a200000e0000 */
        /* <DEDUP_REMOVED lines=12> */
[----:B--2-4-:R-:W-:Y:S01]  /*17ed0*/  @!P3 IMAD.WIDE R14, R11, 0x2, R12 ;  /* 0x000000020b0eb825 */ /* 0x014fe200078e020c */
        /* <DEDUP_REMOVED lines=12> */
.L_x_963:
[----:B------:R-:W-:Y:S05]  /*17fa0*/  BSYNC B0 ;  /* 0x0000000000007941 */ /* 0x000fea0003800000 */
.L_x_962:
[----:B------:R-:W-:Y:S01]  /*17fb0*/  IADD3 R6, R6, 0x60, RZ ;  /* 0x0000006006067810 */ /* 0x000fe20007ffe0ff */
[----:B------:R1:W4:Y:S03]  /*17fc0*/  SHFL.IDX PT, R3, R0, 0x3, 0x181f ;  /* 0x00781f0000037f89 */ /* 0x00032600000e0000 */
[----:B------:R-:W-:Y:S01]  /*17fd0*/  ISETP.GE.AND P0, PT, R6, R7, PT ;  /* 0x000000070600720c */ /* 0x000fe20003f06270 */
[----:B-12---:R-:W1:-:S12]  /*17fe0*/  SHFL.IDX PT, R2, R2, 0x3, 0x181f ;  /* 0x00781f0002027f89 */ /* 0x006e5800000e0000 */
[----:B------:R-:W-:Y:S05]  /*17ff0*/  @P0 EXIT ;  /* 0x000000000000094d */ /* 0x000fea0003800000 */
[----:B------:R-:W-:Y:S02]  /*18000*/  ISETP.GE.AND P1, PT, R10, c[0x0][0x3c8], PT ;  /* 0x0000f2000a007a0c */ /* 0x000fe40003f26270 */
[----:B------:R-:W-:Y:S02]  /*18010*/  ISETP.GE.AND P0, PT, R9, c[0x0][0x3c8], PT ;  /* 0x0000f20009007a0c */ /* 0x000fe40003f06270 */
[----:B------:R-:W-:-:S09]  /*18020*/  ISETP.GE.AND P2, PT, R11, c[0x0][0x3c8], PT ;  /* 0x0000f2000b007a0c */ /* 0x000fd20003f46270 */
[----:B---3--:R-:W-:Y:S02]  /*18030*/  @!P1 SHF.R.S32.HI R5, RZ, 0x1f, R10 ;  /* 0x0000001fff059819 */ /* 0x008fe4000001140a */
        /* <DEDUP_REMOVED lines=19> */
.L_x_936:
[----:B------:R-:W-:Y:S02]  /*18170*/  MOV R9, 0x1 ;  /* 0x0000000100097802 */ /* 0x000fe40000000f00 */
[----:B------:R-:W-:Y:S02]  /*18180*/  MOV R8, 0x181a0 ;  /* 0x000181a000087802 */ /* 0x000fe40000000f00 */
[----:B-1----:R-:W-:Y:S05]  /*18190*/  CALL.REL.NOINC `($__internal_4_$__cuda_sm70_shflsync_idx_p) ;  /* 0x000000f000007944 */ /* 0x002fea0003c00000 */
[----:B--2---:R-:W-:Y:S01]  /*181a0*/  IMAD.MOV.U32 R17, RZ, RZ, R9 ;  /* 0x000000ffff117224 */ /* 0x004fe200078e0009 */
[----:B-1----:R-:W-:Y:S01]  /*181b0*/  MOV R10, R19 ;  /* 0x00000013000a7202 */ /* 0x002fe20000000f00 */
[----:B------:R-:W-:Y:S01]  /*181c0*/  IMAD.MOV.U32 R9, RZ, RZ, 0x1 ;  /* 0x00000001ff097424 */ /* 0x000fe200078e00ff */
[----:B------:R-:W-:Y:S02]  /*181d0*/  MOV R8, 0x181f0 ;  /* 0x000181f000087802 */ /* 0x000fe40000000f00 */
[----:B------:R-:W-:Y:S05]  /*181e0*/  CALL.REL.NOINC `($__internal_4_$__cuda_sm70_shflsync_idx_p) ;  /* 0x000000a000007944 */ /* 0x000fea0003c00000 */
[----:B-12---:R-:W-:Y:S05]  /*181f0*/  BRA `(.L_x_964) ;  /* 0xffff7c6000007947 */ /* 0x006fea000383ffff */
.L_x_944:
[----:B-1----:R-:W-:Y:S02]  /*18200*/  MOV R9, 0x1 ;  /* 0x0000000100097802 */ /* 0x002fe40000000f00 */
[----:B------:R-:W-:Y:S02]  /*18210*/  MOV R8, 0x18230 ;  /* 0x0001823000087802 */ /* 0x000fe40000000f00 */
[----:B---3--:R-:W-:Y:S05]  /*18220*/  CALL.REL.NOINC `($__internal_4_$__cuda_sm70_shflsync_idx_p) ;  /* 0x0000006000007944 */ /* 0x008fea0003c00000 */
[----:B-1----:R-:W-:Y:S01]  /*18230*/  MOV R10, R2 ;  /* 0x00000002000a7202 */ /* 0x002fe20000000f00 */
[----:B--2---:R-:W-:Y:S01]  /*18240*/  IMAD.MOV.U32 R5, RZ, RZ, R9 ;  /* 0x000000ffff057224 */ /* 0x004fe200078e0009 */
[----:B------:R-:W-:Y:S01]  /*18250*/  MOV R8, 0x18280 ;  /* 0x0001828000087802 */ /* 0x000fe20000000f00 */
[----:B------:R-:W-:Y:S02]  /*18260*/  IMAD.MOV.U32 R9, RZ, RZ, 0x1 ;  /* 0x00000001ff097424 */ /* 0x000fe400078e00ff */
[----:B------:R-:W-:Y:S05]  /*18270*/  CALL.REL.NOINC `($__internal_4_$__cuda_sm70_shflsync_idx_p) ;  /* 0x0000001000007944 */ /* 0x000fea0003c00000 */
[----:B-12---:R-:W-:-:S05]  /*18280*/  BRA `(.L_x_965) ;  /* 0xffffa4b000007947 */ /* 0x006fca000383ffff */
        .weak           $__internal_4_$__cuda_sm70_shflsync_idx_p
        .type           $__internal_4_$__cuda_sm70_shflsync_idx_p,@function
        .size           $__internal_4_$__cuda_sm70_shflsync_idx_p,(.L_x_1781 - $__internal_4_$__cuda_sm70_shflsync_idx_p)
$__internal_4_$__cuda_sm70_shflsync_idx_p:
[----:B------:R-:W-:Y:S01]  /*18290*/  MOV R12, R8 ;  /* 0x00000008000c7202 */ /* 0x000fe20000000f00 */
[----:B------:R-:W-:Y:S04]  /*182a0*/  WARPSYNC R219 ;  /* 0x000000db00007348 */ /* 0x000fe80003800000 */
[----:B------:R-:W-:Y:S01]  /*182b0*/  MOV R13, 0x0 ;  /* 0x00000000000d7802 */ /* 0x000fe20000000f00 */
[----:B------:R1:W2:Y:S03]  /*182c0*/  SHFL.IDX PT, R9, R10, R9, R222 ;  /* 0x000000090a097389 */ /* 0x0002a600000e00de */
[----:B------:R-:W-:Y:S05]  /*182d0*/  RET.REL.NODEC R12 `(_ZN7cutlass13device_kernelIN5flash19enable_sm80_to_sm89INS1_16FlashAttnFwdSm80INS1_25CollectiveMainloopFwdSm80ILi8ELi1ELb0EN4cute5tupleIJNS5_1CILi128EEENS7_ILi48EEENS7_ILi256EEEEEELi256ENS_10bfloat16_tEfNS_4arch4Sm80ELb0ELb0ELb0ELb1ELb1ELb1ELb1ELb0EEENS1_21CollectiveEpilogueFwdINS6_IJS8_SA_S9_EEENS6_IJNS7_ILi1EEESI_SI_EEESC_SE_Li256ELb1ELb1ELb0ELb0EEENS1_19SingleTileSchedulerILb1ELb0ELb1ELi128EEEEEEEEEvNT_6ParamsE) ;  /* 0xfffe7d200c007950 */ /* 0x000fea0003c3ffff */
.L_x_966:
        /* <DEDUP_REMOVED lines=10> */
.L_x_1781:


//--------------------- .text._ZN7cutlass13device_kernelIN5flash19enable_sm80_to_sm89INS1_16FlashAttnFwdSm80INS1_25CollectiveMainloopFwdSm80ILi8ELi1ELb0EN4cute5tupleIJNS5_1CILi128EEENS7_ILi64EEENS7_ILi256EEEEEELi256ENS_10bfloat16_tEfNS_4arch4Sm80ELb0ELb1ELb0ELb0ELb1ELb0ELb1ELb0EEENS1_21CollectiveEpilogueFwdINS6_IJS8_SA_S9_EEENS6_IJNS7_ILi1EEESI_SI_EEESC_SE_Li256ELb0ELb1ELb0ELb0EEENS1_19SingleTileSchedulerILb0ELb0ELb1ELi128EEEEEEEEEvNT_6ParamsE --------------------------
	.section	.text._ZN7cutlass13device_kernelIN5flash19enable_sm80_to_sm89INS1_16FlashAttnFwdSm80INS1_25CollectiveMainloopFwdSm80ILi8ELi1ELb0EN4cute5tupleIJNS5_1CILi128EEENS7_ILi64EEENS7_ILi256EEEEEELi256ENS_10bfloat16_tEfNS_4arch4Sm80ELb0ELb1ELb0ELb0ELb1ELb0ELb1ELb0EEENS1_21CollectiveEpilogueFwdINS6_IJS8_SA_S9_EEENS6_IJNS7_ILi1EEESI_SI_EEESC_SE_Li256ELb0ELb1ELb0ELb0EEENS1_19SingleTileSchedulerILb0ELb0ELb1ELi128EEEEEEEEEvNT_6ParamsE,"ax",@progbits
	.sectioninfo	@"SHI_REGISTERS=255"
	.align	128
.text._ZN7cutlass13device_kernelIN5flash19enable_sm80_to_sm89INS1_16FlashAttnFwdSm80INS1_25CollectiveMainloopFwdSm80ILi8ELi1ELb0EN4cute5tupleIJNS5_1CILi128EEENS7_ILi64EEENS7_ILi256EEEEEELi256ENS_10bfloat16_tEfNS_4arch4Sm80ELb0ELb1ELb0ELb0ELb1ELb0ELb1ELb0EEENS1_21CollectiveEpilogueFwdINS6_IJS8_SA_S9_EEENS6_IJNS7_ILi1EEESI_SI_EEESC_SE_Li256ELb0ELb1ELb0ELb0EEENS1_19SingleTileSchedulerILb0ELb0ELb1ELi128EEEEEEEEEvNT_6ParamsE:
        .type           _ZN7cutlass13device_kernelIN5flash19enable_sm80_to_sm89INS1_16FlashAttnFwdSm80INS1_25CollectiveMainloopFwdSm80ILi8ELi1ELb0EN4cute5tupleIJNS5_1CILi128EEENS7_ILi64EEENS7_ILi256EEEEEELi256ENS_10bfloat16_tEfNS_4arch4Sm80ELb0ELb1ELb0ELb0ELb1ELb0ELb1ELb0EEENS1_21CollectiveEpilogueFwdINS6_IJS8_SA_S9_EEENS6_IJNS7_ILi1EEESI_SI_EEESC_SE_Li256ELb0ELb1ELb0ELb0EEENS1_19SingleTileSchedulerILb0ELb0ELb1ELi128EEEEEEEEEvNT_6ParamsE,@function
        .size           _ZN7cutlass13device_kernelIN5flash19enable_sm80_to_sm89INS1_16FlashAttnFwdSm80INS1_25CollectiveMainloopFwdSm80ILi8ELi1ELb0EN4cute5tupleIJNS5_1CILi128EEENS7_ILi64EEENS7_ILi256EEEEEELi256ENS_10bfloat16_tEfNS_4arch4Sm80ELb0ELb1ELb0ELb0ELb1ELb0ELb1ELb0EEENS1_21CollectiveEpilogueFwdINS6_IJS8_SA_S9_EEENS6_IJNS7_ILi1EEESI_SI_EEESC_SE_Li256ELb0ELb1ELb0ELb0EEENS1_19SingleTileSchedulerILb0ELb0ELb1ELi128EEEEEEEEEvNT_6ParamsE,(.L_x_1783 - _ZN7cutlass13device_kernelIN5flash19enable_sm80_to_sm89INS1_16FlashAttnFwdSm80INS1_25CollectiveMainloopFwdSm80ILi8ELi1ELb0EN4cute5tupleIJNS5_1CILi128EEENS7_ILi64EEENS7_ILi256EEEEEELi256ENS_10bfloat16_tEfNS_4arch4Sm80ELb0ELb1ELb0ELb0ELb1ELb0ELb1ELb0EEENS1_21CollectiveEpilogueFwdINS6_IJS8_SA_S9_EEENS6_IJNS7_ILi1EEESI_SI_EEESC_SE_Li256ELb0ELb1ELb0ELb0EEENS1_19SingleTileSchedulerILb0ELb0ELb1ELi128EEEEEEEEEvNT_6ParamsE)
        .other          _ZN7cutlass13device_kernelIN5flash19enable_sm80_to_sm89INS1_16FlashAttnFwdSm80INS1_25CollectiveMainloopFwdSm80ILi8ELi1ELb0EN4cute5tupleIJNS5_1CILi128EEENS7_ILi64EEENS7_ILi256EEEEEELi256ENS_10bfloat16_tEfNS_4arch4Sm80ELb0ELb1ELb0ELb0ELb1ELb0ELb1ELb0EEENS1_21CollectiveEpilogueFwdINS6_IJS8_SA_S9_EEENS6_IJNS7_ILi1EEESI_SI_EEESC_SE_Li256ELb0ELb1ELb0ELb0EEENS1_19SingleTileSchedulerILb0ELb0ELb1ELi128EEEEEEEEEvNT_6ParamsE,@"STO_CUDA_ENTRY STV_DEFAULT"
_ZN7cutlass13device_kernelIN5flash19enable_sm80_to_sm89INS1_16FlashAttnFwdSm80INS1_25CollectiveMainloopFwdSm80ILi8ELi1ELb0EN4cute5tupleIJNS5_1CILi128EEENS7_ILi64EEENS7_ILi256EEEEEELi256ENS_10bfloat16_tEfNS_4arch4Sm80ELb0ELb1ELb0ELb0ELb1ELb0ELb1ELb0EEENS1_21CollectiveEpilogueFwdINS6_IJS8_SA_S9_EEENS6_IJNS7_ILi1EEESI_SI_EEESC_SE_Li256ELb0ELb1ELb0ELb0EEENS1_19SingleTileSchedulerILb0ELb0ELb1ELi128EEEEEEEEEvNT_6ParamsE:
[----:B------:R-:W-:Y:S02]  /*0000*/  MOV R1, c[0x0][0x28] ;  /* 0x00000a0000017a02 */ /* 0x000fe40000000f00 */
[----:B------:R-:W1:Y:S02]  /*0010*/  S2UR UR6, SR_CTAID.Z ;  /* 0x00000000000679c3 */ /* 0x000e640000002700 */
        /* <DEDUP_REMOVED lines=17> */
[----:B------:R-:W-:Y:S01]  /*0130*/  UMOV UR13, 0x1 ;  /* 0x00000001000d7882 */ /* 0x000fe20000000000 */
[----:B------:R-:W3:Y:S01]  /*0140*/  S2UR UR9, SR_CTAID.Y ;  /* 0x00000000000979c3 */ /* 0x000ee20000002600 */
[----:B------:R-:W4:Y:S01]  /*0150*/  S2R R83, SR_TID.X ;  /* 0x0000000000537919 */ /* 0x000f220000002100 */
[----:B------:R-:W-:-:S02]  /*0160*/  ULDC UR8, c[0x0][0x1d0] ;  /* 0x0000740000087ab9 */ /* 0x000fc40000000800 */
[----:B------:R-:W-:Y:S02]  /*0170*/  ULDC UR14, c[0x0][0x168] ;  /* 0x00005a00000e7ab9 */ /* 0x000fe40000000800 */
[----:B-1----:R-:W-:-:S04]  /*0180*/  USHF.L.U32 UR25, UR25, 0x7, URZ ;  /* 0x0000000719197899 */ /* 0x002fc8000800063f */
[----:B------:R-:W-:Y:S02]  /*0190*/  @UP2 UIADD3 UR10, UR25, 0x7f, URZ ;  /* 0x0000007f190a2890 */ /* 0x000fe4000fffe03f */
[----:B------:R-:W-:Y:S02]  /*01a0*/  UIADD3 UR7, UR25, 0x7f, URZ ;  /* 0x0000007f19077890 */ /* 0x000fe4000fffe03f */
[----:B------:R-:W-:Y:S02]  /*01b0*/  UIMAD.WIDE.U32 UR10, UR10, UR4, URZ ;  /* 0x000000040a0a72a5 */ /* 0x000fe4000f8e003f */
[----:B---3--:R-:W-:Y:S02]  /*01c0*/  USHF.R.S32.HI UR18, URZ, 0x1f, UR9 ;  /* 0x0000001f3f127899 */ /* 0x008fe40008011409 */
[----:B------:R-:W-:-:S03]  /*01d0*/  @UP2 USHF.R.U32.HI UR7, URZ, UR5, UR11 ;  /* 0x000000053f072299 */ /* 0x000fc6000801160b */
[----:B------:R-:W-:Y:S02]  /*01e0*/  ULDC.64 UR4, c[0x0][0x328] ;  /* 0x0000ca0000047ab9 */ /* 0x000fe40000000a00 */
[----:B------:R-:W-:Y:S02]  /*01f0*/  UISETP.LE.AND UP1, UPT, UR13, UR5, UPT ;  /* 0x000000050d00728c */ /* 0x000fe4000bf23270 */
[----:B------:R-:W-:Y:S02]  /*0200*/  UMOV UR10, URZ ;  /* 0x0000003f000a7c82 */ /* 0x000fe40008000000 */
[----:B------:R-:W-:Y:S02]  /*0210*/  ULDC UR11, c[0x0][0x2ac] ;  /* 0x0000ab00000b7ab9 */ /* 0x000fe40000000800 */
[----:B------:R-:W-:-:S04]  /*0220*/  UIMAD UR8, UR11, UR8, URZ ;  /* 0x000000080b0872a4 */ /* 0x000fc8000f8e023f */
[----:B------:R-:W-:-:S04]  /*0230*/  UIADD3 UR14, UR8, -UR14, UR13 ;  /* 0x8000000e080e7290 */ /* 0x000fc8000fffe00d */
[----:B------:R-:W-:-:S04]  /*0240*/  UIADD3 UR5, UR14, UR7, URZ ;  /* 0x000000070e057290 */ /* 0x000fc8000fffe03f */
        /* <DEDUP_REMOVED lines=16> */
.L_x_968:
[----:B------:R-:W-:Y:S02]  /*0350*/  ULDC UR4, c[0x0][0x32c] ;  /* 0x0000cb0000047ab9 */ /* 0x000fe40000000800 */
[----:B------:R-:W-:-:S03]  /*0360*/  UISETP.NE.AND UP0, UPT, UR13, UR4, UPT ;  /* 0x000000040d00728c */ /* 0x000fc6000bf05270 */
[----:B------:R-:W-:Y:S02]  /*0370*/  ULDC.64 UR4, c[0x0][0x330] ;  /* 0x0000cc0000047ab9 */ /* 0x000fe40000000a00 */
[----:B------:R-:W-:-:S07]  /*0380*/  UIMAD.WIDE.U32 UR20, UR14, UR4, URZ ;  /* 0x000000040e1472a5 */ /* 0x000fce000f8e003f */
[----:B------:R-:W-:Y:S02]  /*0390*/  @UP0 UMOV UR13, UR21 ;  /* 0x00000015000d0c82 */ /* 0x000fe40008000000 */
[----:B------:R-:W-:Y:S02]  /*03a0*/  @UP0 USHF.R.U32.HI UR14, URZ, UR5, UR13 ;  /* 0x000000053f0e0299 */ /* 0x000fe4000801160d */
.L_x_969:
[----:B------:R-:W-:Y:S02]  /*03b0*/  ULDC UR4, c[0x0][0x32c] ;  /* 0x0000cb0000047ab9 */ /* 0x000fe40000000800 */
[----:B------:R-:W-:-:S04]  /*03c0*/  UIMAD UR4, UR14, UR4, UR4 ;  /* 0x000000040e0472a4 */ /* 0x000fc8000f8e0204 */
[----:B------:R-:W-:-:S04]  /*03d0*/  UISETP.LT.AND UP0, UPT, UR7, UR4, UPT ;  /* 0x000000040700728c */ /* 0x000fc8000bf01270 */
[----:B------:R-:W-:Y:S02]  /*03e0*/  USEL UR7, UR7, UR4, UP0 ;  /* 0x0000000407077287 */ /* 0x000fe40008000000 */
.L_x_967:
[----:B----4-:R-:W-:Y:S01]  /*03f0*/  UIADD3 UR13, UR8, 0x3f, URZ ;  /* 0x0000003f080d7890 */ /* 0x010fe2000fffe03f */
[----:B------:R-:W-:Y:S01]  /*0400*/  PLOP3.LUT P0, PT, PT, PT, UP1, 0x40, 0x0 ;  /* 0x000000000000781c */ /* 0x000fe20003f0e818 */
[----:B------:R-:W-:Y:S02]  /*0410*/  UIADD3 UR14, UR7, 0x3f, URZ ;  /* 0x0000003f070e7890 */ /* 0x000fe4000fffe03f */
[----:B------:R-:W-:Y:S02]  /*0420*/  ULDC.64 UR4, c[0x0][0x2c8] ;  /* 0x0000b20000047ab9 */ /* 0x000fe40000000a00 */
[----:B------:R-:W-:Y:S02]  /*0430*/  UIMAD.WIDE.U32 UR20, UR25, UR4, URZ ;  /* 0x00000004191472a5 */ /* 0x000fe4000f8e003f */
[----:B------:R-:W-:Y:S02]  /*0440*/  USHF.R.S32.HI UR15, URZ, 0x1f, UR13 ;  /* 0x0000001f3f0f7899 */ /* 0x000fe4000801140d */
[----:B------:R-:W-:-:S02]  /*0450*/  USHF.R.S32.HI UR7, URZ, 0x1f, UR14 ;  /* 0x0000001f3f077899 */ /* 0x000fc4000801140e */
[----:B------:R-:W-:Y:S02]  /*0460*/  UMOV UR4, UR25 ;  /* 0x0000001900047c82 */ /* 0x000fe40008000000 */
[----:B------:R-:W-:Y:S02]  /*0470*/  @UP2 USHF.R.U32.HI UR4, URZ, UR5, UR21 ;  /* 0x000000053f042299 */ /* 0x000fe40008011615 */
[----:B------:R-:W-:Y:S02]  /*0480*/  ULEA.HI UR5, UR15, UR13, URZ, 0x6 ;  /* 0x0000000d0f057291 */ /* 0x000fe4000f8f303f */
[----:B------:R-:W-:Y:S02]  /*0490*/  ULEA.HI UR21, UR7, UR14, URZ, 0x6 ;  /* 0x0000000e07157291 */ /* 0x000fe4000f8f303f */
[----:B------:R-:W-:Y:S02]  /*04a0*/  ULDC UR24, c[0x0][0x168] ;  /* 0x00005a0000187ab9 */ /* 0x000fe40000000800 */
[----:B------:R-:W-:-:S02]  /*04b0*/  USHF.R.S32.HI UR5, URZ, 0x6, UR5 ;  /* 0x000000063f057899 */ /* 0x000fc40008011405 */
[----:B------:R-:W-:Y:S02]  /*04c0*/  USHF.R.S32.HI UR21, URZ, 0x6, UR21 ;  /* 0x000000063f157899 */ /* 0x000fe40008011415 */
[----:B------:R-:W-:Y:S02]  /*04d0*/  UIADD3 UR24, UR8, -UR24, URZ ;  /* 0x8000001808187290 */ /* 0x000fe4000fffe03f */
[----:B------:R-:W-:Y:S02]  /*04e0*/  UISETP.LT.AND UP0, UPT, UR5, UR21, UPT ;  /* 0x000000150500728c */ /* 0x000fe4000bf01270 */
[----:B------:R-:W-:Y:S02]  /*04f0*/  UIADD3 UR4, UR24, UR4, URZ ;  /* 0x0000000418047290 */ /* 0x000fe4000fffe03f */
[----:B------:R-:W-:Y:S02]  /*0500*/  ULDC UR7, c[0x0][0x324] ;  /* 0x0000c90000077ab9 */ /* 0x000fe40000000800 */
        /* <DEDUP_REMOVED lines=15> */
.L_x_971:
[----:B------:R-:W-:Y:S02]  /*0600*/  ULDC UR4, c[0x0][0x32c] ;  /* 0x0000cb0000047ab9 */ /* 0x000fe40000000800 */
[----:B------:R-:W-:-:S03]  /*0610*/  UISETP.NE.AND UP0, UPT, UR4, 0x1, UPT ;  /* 0x000000010400788c */ /* 0x000fc6000bf05270 */
[----:B------:R-:W-:Y:S02]  /*0620*/  ULDC.64 UR4, c[0x0][0x330] ;  /* 0x0000cc0000047ab9 */ /* 0x000fe40000000a00 */
[----:B------:R-:W-:-:S06]  /*0630*/  UIMAD.WIDE.U32 UR14, UR13, UR4, URZ ;  /* 0x000000040d0e72a5 */ /* 0x000fcc000f8e003f */
[----:B------:R-:W-:Y:S02]  /*0640*/  @UP0 USHF.R.U32.HI UR13, URZ, UR5, UR15 ;  /* 0x000000053f0d0299 */ /* 0x000fe4000801160f */
.L_x_972:
[----:B------:R-:W-:Y:S02]  /*0650*/  ULDC UR4, c[0x0][0x32c] ;  /* 0x0000cb0000047ab9 */ /* 0x000fe40000000800 */
[----:B------:R-:W-:-:S04]  /*0660*/  UIMAD UR4, UR13, UR4, URZ ;  /* 0x000000040d0472a4 */ /* 0x000fc8000f8e023f */
[----:B------:R-:W-:-:S04]  /*0670*/  UISETP.LT.AND UP0, UPT, UR7, UR4, UPT ;  /* 0x000000040700728c */ /* 0x000fc8000bf01270 */
[----:B------:R-:W-:-:S04]  /*0680*/  USEL UR7, UR7, UR4, !UP0 ;  /* 0x0000000407077287 */ /* 0x000fc8000c000000 */
.L_x_970:
[----:B------:R-:W-:Y:S01]  /*0690*/  USHF.R.S32.HI UR4, URZ, 0x1f, UR7 ;  /* 0x0000001f3f047899 */ /* 0x000fe20008011407 */
[----:B------:R-:W-:Y:S01]  /*06a0*/  PLOP3.LUT P2, PT, PT, PT, PT, 0x80, 0x0 ;  /* 0x000000000000781c */ /* 0x000fe20003f4f070 */
[----:B------:R-:W-:Y:S01]  /*06b0*/  CS2R R4, SRZ ;  /* 0x0000000000047805 */ /* 0x000fe2000001ff00 */
[----:B------:R-:W-:Y:S01]  /*06c0*/  IMAD.MOV.U32 R130, RZ, RZ, RZ ;  /* 0x000000ffff827224 */ /* 0x000fe200078e00ff */
        /* <DEDUP_REMOVED lines=17> */
[----:B------:R-:W-:Y:S01]  /*07e0*/  CS2R R104, SRZ ;  /* 0x0000000000687805 */ /* 0x000fe2000001ff00 */
        /* <DEDUP_REMOVED lines=64> */
[----:B------:R-:W-:-:S03]  /*0bf0*/  ULDC.64 UR4, c[0x0][0x1b8] ;  /* 0x00006e0000047ab9 */ /* 0x000fc60000000a00 */
[----:B------:R-:W-:Y:S01]  /*0c00*/  LEA.HI R229, R85, R83, RZ, 0x3 ;  /* 0x0000005355e57211 */ /* 0x000fe200078f18ff */
[----:B------:R3:W4:Y:S01]  /*0c10*/  @P0 LDG.E R6, [R6.64] ;  /* 0x0000001006060981 */ /* 0x000722000c1e1900 */
[----:B------:R-:W-:Y:S01]  /*0c20*/  PLOP3.LUT P2, PT, PT, PT, UP2, 0x80, 0x0 ;  /* 0x000000000000781c */ /* 0x000fe20003f4f028 */
[----:B------:R-:W-:Y:S01]  /*0c30*/  UIMAD UR13, UR18, UR4, URZ ;  /* 0x00000004120d72a4 */ /* 0x000fe2000f8e023f */
[----:B------:R-:W-:Y:S01]  /*0c40*/  LOP3.LUT R0, R229, 0xfffffff8, RZ, 0xc0, !PT ;  /* 0xfffffff8e5007812 */ /* 0x000fe200078ec0ff */
[----:B------:R-:W-:Y:S01]  /*0c50*/  UIMAD.WIDE.U32 UR22, UR9, UR4, URZ ;  /* 0x00000004091672a5 */ /* 0x000fe2000f8e003f */
[----:B------:R-:W-:Y:S01]  /*0c60*/  SHF.R.S32.HI R229, RZ, 0x3, R229 ;  /* 0x00000003ffe57819 */ /* 0x000fe200000114e5 */
[----:B------:R-:W-:Y:S01]  /*0c70*/  UIMAD UR13, UR9, UR5, UR13 ;  /* 0x00000005090d72a4 */ /* 0x000fe2000f8e020d */
[----:B------:R-:W-:Y:S01]  /*0c80*/  PLOP3.LUT P1, PT, PT, PT, UP2, 0x80, 0x0 ;  /* 0x000000000000781c */ /* 0x000fe20003f2f028 */
[----:B------:R-:W-:Y:S01]  /*0c90*/  IMAD.IADD R0, R83, 0x1, -R0 ;  /* 0x0000000153007824 */ /* 0x000fe200078e0a00 */
[----:B------:R-:W-:Y:S01]  /*0ca0*/  USHF.R.S32.HI UR14, URZ, 0x1f, UR6 ;  /* 0x0000001f3f0e7899 */ /* 0x000fe20008011406 */
[----:B------:R-:W-:Y:S01]  /*0cb0*/  IMAD.SHL.U32 R233, R229, 0x40, RZ ;  /* 0x00000040e5e97824 */ /* 0x000fe200078e00ff */
[----:B------:R-:W-:Y:S01]  /*0cc0*/  ULDC.64 UR4, c[0x0][0x1c0] ;  /* 0x0000700000047ab9 */ /* 0x000fe20000000a00 */
[C---:B------:R-:W-:Y:S01]  /*0cd0*/  IMAD R234, R0.reuse, 0x20, R229 ;  /* 0x0000002000ea7824 */ /* 0x040fe200078e02e5 */
[----:B------:R-:W-:Y:S01]  /*0ce0*/  UIADD3 UR23, UR23, UR13, URZ ;  /* 0x0000000d17177290 */ /* 0x000fe2000fffe03f */
[----:B------:R-:W-:Y:S01]  /*0cf0*/  IMAD.SHL.U32 R235, R0, 0x8, RZ ;  /* 0x0000000800eb7824 */ /* 0x000fe200078e00ff */
[----:B------:R-:W-:Y:S01]  /*0d00*/  UIMAD UR14, UR14, UR4, URZ ;  /* 0x000000040e0e72a4 */ /* 0x000fe2000f8e023f */
[----:B------:R-:W-:Y:S01]  /*0d10*/  LOP3.LUT R233, R233, 0x1c0, RZ, 0xc0, !PT ;  /* 0x000001c0e9e97812 */ /* 0x000fe200078ec0ff */
[----:B------:R-:W-:Y:S01]  /*0d20*/  UIMAD.WIDE.U32 UR22, UR6, UR4, UR22 ;  /* 0x00000004061672a5 */ /* 0x000fe2000f8e0016 */
[----:B------:R-:W-:Y:S01]  /*0d30*/  IADD3 R4, R234, UR25, RZ ;  /* 0x00000019ea047c10 */ /* 0x000fe2000fffe0ff */
[----:B------:R-:W-:Y:S01]  /*0d40*/  UIMAD UR5, UR6, UR5, UR14 ;  /* 0x00000005060572a4 */ /* 0x000fe2000f8e020e */
[----:B------:R-:W-:Y:S01]  /*0d50*/  IADD3 R16, R235, 0x40, RZ ;  /* 0x00000040eb107810 */ /* 0x000fe20007ffe0ff */
[----:B------:R-:W-:Y:S01]  /*0d60*/  ULDC UR4, c[0x0][0x168] ;  /* 0x00005a0000047ab9 */ /* 0x000fe20000000800 */
[----:B------:R-:W-:Y:S01]  /*0d70*/  IMAD.MOV.U32 R231, RZ, RZ, RZ ;  /* 0x000000ffffe77224 */ /* 0x000fe200078e00ff */
[----:B------:R-:W-:Y:S01]  /*0d80*/  UIADD3 UR5, UR23, UR5, URZ ;  /* 0x0000000517057290 */ /* 0x000fe2000fffe03f */
[----:B-1----:R-:W-:Y:S01]  /*0d90*/  @P2 IMAD.HI.U32 R2, R4, c[0x0][0x2c8], RZ ;  /* 0x0000b20004022a27 */ /* 0x002fe200078e00ff */
[----:B------:R-:W-:Y:S01]  /*0da0*/  UIMAD UR12, UR12, UR4, URZ ;  /* 0x000000040c0c72a4 */ /* 0x000fe2000f8e023f */
[----:B------:R-:W-:Y:S01]  /*0db0*/  SHF.R.S32.HI R202, RZ, 0x1f, R16 ;  /* 0x0000001fffca7819 */ /* 0x000fe20000011410 */
[----:B------:R-:W-:Y:S01]  /*0dc0*/  UIADD3 UR26, UR21, -0x1, URZ ;  /* 0xffffffff151a7890 */ /* 0x000fe2000fffe03f */
[----:B------:R-:W-:Y:S01]  /*0dd0*/  IMAD.MOV.U32 R3, RZ, RZ, R4 ;  /* 0x000000ffff037224 */ /* 0x000fe200078e0004 */
[----:B------:R-:W-:Y:S01]  /*0de0*/  @P1 SHF.R.U32.HI R3, RZ, c[0x0][0x2cc], R2 ;  /* 0x0000b300ff031a19 */ /* 0x000fe20000011602 */
[----:B------:R-:W-:Y:S01]  /*0df0*/  IMAD.U32 R9, RZ, RZ, UR23 ;  /* 0x00000017ff097e24 */ /* 0x000fe2000f8e00ff */
[----:B------:R-:W-:Y:S01]  /*0e00*/  LEA.HI R202, R202, R16, RZ, 0x3 ;  /* 0x00000010caca7211 */ /* 0x000fe200078f18ff */
[----:B------:R-:W-:Y:S01]  /*0e10*/  IMAD.U32 R8, RZ, RZ, UR22 ;  /* 0x00000016ff087e24 */ /* 0x000fe2000f8e00ff */
[--C-:B------:R-:W-:Y:S01]  /*0e20*/  SHF.R.S32.HI R2, RZ, 0x1f, R3.reuse ;  /* 0x0000001fff027819 */ /* 0x100fe20000011403 */
[----:B------:R-:W-:Y:S01]  /*0e30*/  IMAD.MOV R10, RZ, RZ, -R3 ;  /* 0x000000ffff0a7224 */ /* 0x000fe200078e0a03 */
[----:B------:R-:W-:Y:S01]  /*0e40*/  ISETP.GE.AND P5, PT, R16, c[0x0][0x198], PT ;  /* 0x0000660010007a0c */ /* 0x000fe20003fa6270 */
[----:B------:R-:W-:Y:S01]  /*0e50*/  IMAD.U32 R9, RZ, RZ, UR5 ;  /* 0x00000005ff097e24 */ /* 0x000fe2000f8e00ff */
[----:B------:R-:W-:Y:S01]  /*0e60*/  LOP3.LUT R202, R202, 0xfffffff8, RZ, 0xc0, !PT ;  /* 0xfffffff8caca7812 */ /* 0x000fe200078ec0ff */
[----:B------:R-:W-:Y:S01]  /*0e70*/  IMAD R2, R2, c[0x0][0x1b0], RZ ;  /* 0x00006c0002027a24 */ /* 0x000fe200078e02ff */
[----:B------:R-:W-:Y:S01]  /*0e80*/  USHF.L.U32 UR20, UR26, 0x6, URZ ;  /* 0x000000061a147899 */ /* 0x000fe2000800063f */
[----:B------:R-:W-:Y:S01]  /*0e90*/  IMAD R10, R10, c[0x0][0x2c4], R4 ;  /* 0x0000b1000a0a7a24 */ /* 0x000fe200078e0204 */
[----:B------:R-:W-:Y:S01]  /*0ea0*/  ULDC.64 UR4, c[0x0][0x2b0] ;  /* 0x0000ac0000047ab9 */ /* 0x000fe20000000a00 */
[----:B------:R-:W-:-:S03]  /*0eb0*/  IMAD.WIDE.U32 R8, R3, c[0x0][0x1b0], R8 ;  /* 0x00006c0003087a25 */ /* 0x000fc600078e0008 */
[----:B------:R-:W-:Y:S01]  /*0ec0*/  IADD3 R232, R234, UR20, RZ ;  /* 0x00000014eae87c10 */ /* 0x000fe2000fffe0ff */
[----:B------:R-:W-:Y:S01]  /*0ed0*/  IMAD R2, R3, c[0x0][0x1b4], R2 ;  /* 0x00006d0003027a24 */ /* 0x000fe200078e0202 */
[----:B------:R-:W-:-:S03]  /*0ee0*/  SHF.R.S32.HI R3, RZ, 0x1f, R10 ;  /* 0x0000001fff037819 */ /* 0x000fc6000001140a */
[----:B------:R-:W-:Y:S01]  /*0ef0*/  IMAD.IADD R9, R9, 0x1, R2 ;  /* 0x0000000109097824 */ /* 0x000fe200078e0202 */
[----:B------:R-:W-:Y:S01]  /*0f00*/  SHF.R.U32.HI R2, RZ, 0x3, R233 ;  /* 0x00000003ff027819 */ /* 0x000fe200000116e9 */
[----:B------:R-:W-:Y:S01]  /*0f10*/  IMAD R3, R3, c[0x0][0x1a8], RZ ;  /* 0x00006a0003037a24 */ /* 0x000fe200078e02ff */
[----:B------:R-:W-:-:S03]  /*0f20*/  LOP3.LUT R233, R233, 0x38, R235, 0xf8, !PT ;  /* 0x00000038e9e97812 */ /* 0x000fc600078ef8eb */
[C---:B------:R-:W-:Y:S01]  /*0f30*/  IMAD R3, R10.reuse, c[0x0][0x1ac], R3 ;  /* 0x00006b000a037a24 */ /* 0x040fe200078e0203 */
[----:B------:R-:W-:Y:S01]  /*0f40*/  LOP3.LUT R233, R233, R2, RZ, 0x3c, !PT ;  /* 0x00000002e9e97212 */ /* 0x000fe200078e3cff */
[----:B------:R-:W-:Y:S01]  /*0f50*/  IMAD.WIDE.U32 R10, R10, c[0x0][0x1a8], R8 ;  /* 0x00006a000a0a7a25 */ /* 0x000fe200078e0008 */
[----:B------:R-:W-:Y:S02]  /*0f60*/  IADD3 R2, R229, UR25, RZ ;  /* 0x00000019e5027c10 */ /* 0x000fe4000fffe0ff */
[----:B------:R-:W-:Y:S01]  /*0f70*/  LEA.HI R8, R85, R83, RZ, 0x6 ;  /* 0x0000005355087211 */ /* 0x000fe200078f30ff */
[----:B------:R-:W-:Y:S01]  /*0f80*/  IMAD.IADD R3, R11, 0x1, R3 ;  /* 0x000000010b037824 */ /* 0x000fe200078e0203 */
[----:B------:R-:W-:Y:S02]  /*0f90*/  LEA R4, P1, R10, c[0x0][0x160], 0x1 ;  /* 0x000058000a047a11 */ /* 0x000fe400078208ff */
[C---:B------:R-:W-:Y:S01]  /*0fa0*/  IADD3 R11, R235.reuse, 0x80, RZ ;  /* 0x00000080eb0b7810 */ /* 0x040fe20007ffe0ff */
[----:B------:R-:W-:Y:S01]  /*0fb0*/  IMAD.SHL.U32 R8, R8, 0x8, RZ ;  /* 0x0000000808087824 */ /* 0x000fe200078e00ff */
[----:B------:R-:W-:Y:S01]  /*0fc0*/  LEA.HI.X R3, R10, c[0x0][0x164], R3, 0x1, P1 ;  /* 0x000059000a037a11 */ /* 0x000fe200008f0c03 */
[----:B------:R-:W-:Y:S01]  /*0fd0*/  SHFL.IDX PT, R14, R4, RZ, 0x181f ;  /* 0x00181fff040e7589 */ /* 0x000fe200000e0000 */
[----:B------:R-:W-:-:S02]  /*0fe0*/  IADD3 R10, R235, 0xc0, RZ ;  /* 0x000000c0eb0a7810 */ /* 0x000fc40007ffe0ff */
[----:B------:R-:W-:Y:S01]  /*0ff0*/  ISETP.GE.AND P3, PT, R2, UR12, PT ;  /* 0x0000000c02007c0c */ /* 0x000fe2000bf66270 */
[----:B------:R-:W1:Y:S01]  /*1000*/  SHFL.IDX PT, R15, R3, RZ, 0x181f ;  /* 0x00181fff030f7589 */ /* 0x000e6200000e0000 */
[----:B------:R-:W-:Y:S02]  /*1010*/  SHF.R.S32.HI R201, RZ, 0x1f, R11 ;  /* 0x0000001fffc97819 */ /* 0x000fe4000001140b */
[----:B------:R-:W-:Y:S01]  /*1020*/  SHF.R.S32.HI R200, RZ, 0x1f, R10 ;  /* 0x0000001fffc87819 */ /* 0x000fe2000001140a */
[----:B------:R-:W-:Y:S01]  /*1030*/  SHFL.IDX PT, R12, R4, 0x1, 0x181f ;  /* 0x00381f00040c7f89 */ /* 0x000fe200000e0000 */
[----:B------:R-:W-:Y:S02]  /*1040*/  LEA.HI R201, R201, R11, RZ, 0x3 ;  /* 0x0000000bc9c97211 */ /* 0x000fe400078f18ff */
[----:B------:R-:W-:Y:S01]  /*1050*/  ISETP.GE.AND P4, PT, R11, c[0x0][0x198], PT ;  /* 0x000066000b007a0c */ /* 0x000fe20003f86270 */
[----:B------:R-:W5:Y:S01]  /*1060*/  SHFL.IDX PT, R13, R3, 0x1, 0x181f ;  /* 0x00381f00030d7f89 */ /* 0x000f6200000e0000 */
[----:B------:R-:W-:-:S02]  /*1070*/  LEA.HI R200, R200, R10, RZ, 0x3 ;  /* 0x0000000ac8c87211 */ /* 0x000fc400078f18ff */
[----:B------:R-:W-:Y:S01]  /*1080*/  LOP3.LUT R233, R233, 0xfffffe00, R8, 0xf8, !PT ;  /* 0xfffffe00e9e97812 */ /* 0x000fe200078ef808 */
[----:B------:R-:W-:Y:S01]  /*1090*/  SHFL.IDX PT, R9, R3, 0x2, 0x181f ;  /* 0x00581f0003097f89 */ /* 0x000fe200000e0000 */
[----:B------:R-:W-:Y:S02]  /*10a0*/  ISETP.GE.AND P2, PT, R10, c[0x0][0x198], PT ;  /* 0x000066000a007a0c */ /* 0x000fe40003f46270 */
[----:B---3--:R-:W-:Y:S01]  /*10b0*/  IADD3 R7, R2, 0x20, RZ ;  /* 0x0000002002077810 */ /* 0x008fe20007ffe0ff */
[----:B------:R-:W-:Y:S01]  /*10c0*/  IMAD.SHL.U32 R233, R233, 0x2, RZ ;  /* 0x00000002e9e97824 */ /* 0x000fe200078e00ff */
[----:B------:R-:W-:Y:S01]  /*10d0*/  LOP3.LUT R201, R201, 0xfffffff8, RZ, 0xc0, !PT ;  /* 0xfffffff8c9c97812 */ /* 0x000fe200078ec0ff */
[----:B------:R-:W3:Y:S01]  /*10e0*/  SHFL.IDX PT, R8, R4, 0x2, 0x181f ;  /* 0x00581f0004087f89 */ /* 0x000ee200000e0000 */
[----:B------:R-:W-:Y:S02]  /*10f0*/  LOP3.LUT R200, R200, 0xfffffff8, RZ, 0xc0, !PT ;  /* 0xfffffff8c8c87812 */ /* 0x000fe400078ec0ff */
[----:B------:R-:W-:Y:S01]  /*1100*/  ISETP.GE.AND P1, PT, R7, UR12, PT ;  /* 0x0000000c07007c0c */ /* 0x000fe2000bf26270 */
[----:B------:R-:W-:Y:S01]  /*1110*/  SHFL.IDX PT, R3, R3, 0x3, 0x181f ;  /* 0x00781f0003037f89 */ /* 0x000fe200000e0000 */
[----:B-1----:R-:W-:-:S04]  /*1120*/  @!P3 IMAD.WIDE R22, R235, 0x2, R14 ;  /* 0x00000002eb16b825 */ /* 0x002fc800078e020e */
[----:B------:R-:W-:-:S04]  /*1130*/  @!P3 IMAD.WIDE R20, R202, 0x2, R14 ;  /* 0x00000002ca14b825 */ /* 0x000fc800078e020e */
[----:B------:R-:W-:-:S04]  /*1140*/  @!P3 IMAD.WIDE R18, R201, 0x2, R14 ;  /* 0x00000002c912b825 */ /* 0x000fc800078e020e */
[----:B------:R-:W-:Y:S01]  /*1150*/  @!P3 IMAD.WIDE R14, R200, 0x2, R14 ;  /* 0x00000002c80eb825 */ /* 0x000fe200078e020e */
[----:B----4-:R1:W4:Y:S01]  /*1160*/  @P0 R2UR UR14, R6 ;  /* 0x00000000060e03c2 */ /* 0x01032200000e0000 */
[----:B------:R-:W-:Y:S01]  /*1170*/  ISETP.GE.AND P0, PT, R235, c[0x0][0x198], PT ;  /* 0x00006600eb007a0c */ /* 0x000fe20003f06270 */
[----:B----4-:R-:W-:Y:S02]  /*1180*/  @!UP0 UMOV UR14, UR6 ;  /* 0x00000006000e8c82 */ /* 0x010fe40008000000 */
[----:B------:R-:W-:-:S04]  /*1190*/  USHF.R.S32.HI UR6, URZ, 0x1f, UR14 ;  /* 0x0000001f3f067899 */ /* 0x000fc8000801140e */
[----:B------:R-:W-:-:S04]  /*11a0*/  UIMAD UR6, UR6, UR4, URZ ;  /* 0x00000004060672a4 */ /* 0x000fc8000f8e023f */
[----:B------:R-:W-:Y:S02]  /*11b0*/  UIMAD UR6, UR14, UR5, UR6 ;  /* 0x000000050e0672a4 */ /* 0x000fe4000f8e0206 */
[----:B------:R4:W-:Y:S04]  /*11c0*/  @!P3 LDGSTS.E.BYPASS.LTC128B.128 [R233+0x10100], [R22.64], !P0 ;  /* 0x1010000016e9bfae */ /* 0x0009e8000c101d50 */
[----:B------:R5:W-:Y:S04]  /*11d0*/  @!P3 LDGSTS.E.BYPASS.LTC128B.128 [R233+0x14100], [R20.64], !P5 ;  /* 0x1410000014e9bfae */ /* 0x000be8000e901d50 */
[----:B------:R2:W-:Y:S01]  /*11e0*/  @!P3 LDGSTS.E.BYPASS.LTC128B.128 [R233+0x18100], [R18.64], !P4 ;  /* 0x1810000012e9bfae */ /* 0x0005e2000e101d50 */
[----:B-1----:R-:W-:-:S03]  /*11f0*/  IADD3 R6, R2, 0x40, RZ ;  /* 0x0000004002067810 */ /* 0x002fc60007ffe0ff */
[----:B------:R1:W-:Y:S01]  /*1200*/  @!P3 LDGSTS.E.BYPASS.LTC128B.128 [R233+0x1c100], [R14.64], !P2 ;  /* 0x1c1000000ee9bfae */ /* 0x0003e2000d101d50 */
[----:B------:R-:W-:Y:S01]  /*1210*/  ISETP.GE.AND P6, PT, R6, UR12, PT ;  /* 0x0000000c06007c0c */ /* 0x000fe2000bfc6270 */
[----:B------:R-:W-:-:S05]  /*1220*/  IMAD.MOV.U32 R6, RZ, RZ, c[0x0][0x2b8] ;  /* 0x0000ae00ff067624 */ /* 0x000fca00078e00ff */
[----:B------:R-:W-:Y:S02]  /*1230*/  ISETP.NE.AND P3, PT, R6, 0x1, PT ;  /* 0x000000010600780c */ /* 0x000fe40003f65270 */
[----:B------:R-:W-:Y:S02]  /*1240*/  IADD3 R6, R2, 0x60, RZ ;  /* 0x0000006002067810 */ /* 0x000fe40007ffe0ff */
[----:B------:R3:W3:Y:S01]  /*1250*/  SHFL.IDX PT, R2, R4, 0x3, 0x181f ;  /* 0x00781f0004027f89 */ /* 0x0006e200000e0000 */
[----:B-----5:R-:W-:-:S04]  /*1260*/  @!P1 IMAD.WIDE R20, R235, 0x2, R12 ;  /* 0x00000002eb149825 */ /* 0x020fc800078e020c */
[--C-:B--2---:R-:W-:Y:S01]  /*1270*/  @!P1 IMAD.WIDE R18, R202, 0x2, R12.reuse ;  /* 0x00000002ca129825 */ /* 0x104fe200078e020c */
[----:B------:R2:W-:Y:S03]  /*1280*/  @!P1 LDGSTS.E.BYPASS.LTC128B.128 [R233+0x11100], [R20.64], !P0 ;  /* 0x1110000014e99fae */ /* 0x0005e6000c101d50 */
[--C-:B-1----:R-:W-:Y:S01]  /*1290*/  @!P1 IMAD.WIDE R14, R201, 0x2, R12.reuse ;  /* 0x00000002c90e9825 */ /* 0x102fe200078e020c */
[----:B------:R3:W-:Y:S03]  /*12a0*/  @!P1 LDGSTS.E.BYPASS.LTC128B.128 [R233+0x15100], [R18.64], !P5 ;  /* 0x1510000012e99fae */ /* 0x0007e6000e901d50 */
[----:B------:R-:W-:Y:S01]  /*12b0*/  @!P1 IMAD.WIDE R12, R200, 0x2, R12 ;  /* 0x00000002c80c9825 */ /* 0x000fe200078e020c */
[----:B------:R1:W-:Y:S04]  /*12c0*/  @!P1 LDGSTS.E.BYPASS.LTC128B.128 [R233+0x19100], [R14.64], !P4 ;  /* 0x191000000ee99fae */ /* 0x0003e8000e101d50 */
[----:B------:R5:W-:Y:S01]  /*12d0*/  @!P1 LDGSTS.E.BYPASS.LTC128B.128 [R233+0x1d100], [R12.64], !P2 ;  /* 0x1d1000000ce99fae */ /* 0x000be2000d101d50 */
[----:B------:R-:W-:Y:S01]  /*12e0*/  ISETP.GE.AND P1, PT, R6, UR12, PT ;  /* 0x0000000c06007c0c */ /* 0x000fe2000bf26270 */
[----:B------:R-:W-:-:S03]  /*12f0*/  UIMAD.WIDE.U32 UR12, UR14, UR4, URZ ;  /* 0x000000040e0c72a5 */ /* 0x000fc6000f8e003f */
[----:B------:R-:W-:Y:S02]  /*1300*/  ULDC.64 UR4, c[0x0][0x210] ;  /* 0x0000840000047ab9 */ /* 0x000fe40000000a00 */
[----:B------:R-:W-:Y:S01]  /*1310*/  UIADD3 UR6, UR13, UR6, URZ ;  /* 0x000000060d067290 */ /* 0x000fe2000fffe03f */
[----:B---3--:R-:W-:-:S04]  /*1320*/  @!P6 IMAD.WIDE R18, R235, 0x2, R8 ;  /* 0x00000002eb12e825 */ /* 0x008fc800078e0208 */
[--C-:B-1----:R-:W-:Y:S01]  /*1330*/  @!P6 IMAD.WIDE R14, R202, 0x2, R8.reuse ;  /* 0x00000002ca0ee825 */ /* 0x102fe200078e0208 */
[----:B------:R1:W-:Y:S03]  /*1340*/  @!P6 LDGSTS.E.BYPASS.LTC128B.128 [R233+0x12100], [R18.64], !P0 ;  /* 0x1210000012e9efae */ /* 0x0003e6000c101d50 */
[--C-:B-----5:R-:W-:Y:S01]  /*1350*/  @!P6 IMAD.WIDE R12, R201, 0x2, R8.reuse ;  /* 0x00000002c90ce825 */ /* 0x120fe200078e0208 */
[----:B------:R3:W-:Y:S03]  /*1360*/  @!P6 LDGSTS.E.BYPASS.LTC128B.128 [R233+0x16100], [R14.64], !P5 ;  /* 0x161000000ee9efae */ /* 0x0007e6000e901d50 */
[----:B------:R-:W-:Y:S01]  /*1370*/  @!P6 IMAD.WIDE R8, R200, 0x2, R8 ;  /* 0x00000002c808e825 */ /* 0x000fe200078e0208 */
[----:B------:R5:W-:Y:S04]  /*1380*/  @!P6 LDGSTS.E.BYPASS.LTC128B.128 [R233+0x1a100], [R12.64], !P4 ;  /* 0x1a1000000ce9efae */ /* 0x000be8000e101d50 */
[----:B------:R1:W-:Y:S01]  /*1390*/  @!P6 LDGSTS.E.BYPASS.LTC128B.128 [R233+0x1e100], [R8.64], !P2 ;  /* 0x1e10000008e9efae */ /* 0x0003e2000d101d50 */
[----:B------:R-:W-:-:S02]  /*13a0*/  ISETP.GE.AND P6, PT, R232, UR8, PT ;  /* 0x00000008e8007c0c */ /* 0x000fc4000bfc6270 */
[----:B------:R-:W-:Y:S02]  /*13b0*/  IADD3 R232, R232, UR10, RZ ;  /* 0x0000000ae8e87c10 */ /* 0x000fe4000fffe0ff */
[----:B------:R-:W-:-:S03]  /*13c0*/  ISETP.GT.OR P6, PT, R234, 0x3f, P6 ;  /* 0x0000003fea00780c */ /* 0x000fc600037c4670 */
[----:B------:R-:W-:-:S04]  /*13d0*/  @P3 IMAD.HI.U32 R6, R232, c[0x0][0x2bc], RZ ;  /* 0x0000af00e8063a27 */ /* 0x000fc800078e00ff */
[----:B------:R-:W-:Y:S01]  /*13e0*/  IMAD.MOV.U32 R4, RZ, RZ, R232 ;  /* 0x000000ffff047224 */ /* 0x000fe200078e00e8 */
[----:B------:R-:W-:Y:S01]  /*13f0*/  @P3 SHF.R.U32.HI R4, RZ, c[0x0][0x2c0], R6 ;  /* 0x0000b000ff043a19 */ /* 0x000fe20000011606 */
[----:B---3--:R-:W-:-:S04]  /*1400*/  @!P1 IMAD.WIDE R14, R202, 0x2, R2 ;  /* 0x00000002ca0e9825 */ /* 0x008fc800078e0202 */
[----:B-----5:R-:W-:-:S04]  /*1410*/  @!P1 IMAD.WIDE R12, R201, 0x2, R2 ;  /* 0x00000002c90c9825 */ /* 0x020fc800078e0202 */
[----:B-1----:R-:W-:-:S04]  /*1420*/  @!P1 IMAD.WIDE R8, R235, 0x2, R2 ;  /* 0x00000002eb089825 */ /* 0x002fc800078e0202 */
[----:B------:R-:W-:Y:S01]  /*1430*/  @!P1 IMAD.WIDE R2, R200, 0x2, R2 ;  /* 0x00000002c8029825 */ /* 0x000fe200078e0202 */
[----:B------:R1:W-:Y:S01]  /*1440*/  @!P1 LDGSTS.E.BYPASS.LTC128B.128 [R233+0x13100], [R8.64], !P0 ;  /* 0x1310000008e99fae */ /* 0x0003e2000c101d50 */
[----:B------:R-:W-:-:S03]  /*1450*/  @!P6 IADD3 R7, P0, R4, UR12, RZ ;  /* 0x0000000c0407ec10 */ /* 0x000fc6000ff1e0ff */
[----:B------:R3:W-:Y:S01]  /*1460*/  @!P1 LDGSTS.E.BYPASS.LTC128B.128 [R233+0x17100], [R14.64], !P5 ;  /* 0x171000000ee99fae */ /* 0x0007e2000e901d50 */
[----:B------:R-:W-:-:S03]  /*1470*/  @!P6 LEA.HI.X.SX32 R6, R4, UR6, 0x1, P0 ;  /* 0x000000060406ec11 */ /* 0x000fc600080f0eff */
[----:B------:R5:W-:Y:S04]  /*1480*/  @!P1 LDGSTS.E.BYPASS.LTC128B.128 [R233+0x1b100], [R12.64], !P4 ;  /* 0x1b1000000ce99fae */ /* 0x000be8000e101d50 */
[----:B------:R2:W-:Y:S04]  /*1490*/  @!P1 LDGSTS.E.BYPASS.LTC128B.128 [R233+0x1f100], [R2.64], !P2 ;  /* 0x1f10000002e99fae */ /* 0x0005e8000d101d50 */
[----:B------:R-:W0:Y:S01]  /*14a0*/  LDGDEPBAR ;  /* 0x00000000000079af */ /* 0x000e220000000000 */
[----:B-1----:R-:W-:-:S04]  /*14b0*/  @!P6 LEA R8, P0, R7, c[0x0][0x2a0], 0x2 ;  /* 0x0000a8000708ea11 */ /* 0x002fc800078010ff */
[----:B------:R-:W-:Y:S01]  /*14c0*/  @!P6 LEA.HI.X R9, R7, c[0x0][0x2a4], R6, 0x2, P0 ;  /* 0x0000a9000709ea11 */ /* 0x000fe200000f1406 */
[----:B------:R-:W-:Y:S06]  /*14d0*/  BAR.SYNC.DEFER_BLOCKING 0x0 ;  /* 0x0000000000007b1d */ /* 0x000fec0000010000 */
[----:B------:R1:W3:Y:S01]  /*14e0*/  @!P6 LDG.E R231, [R8.64] ;  /* 0x0000001008e7e981 */ /* 0x0002e2000c1e1900 */
[----:B--2---:R-:W-:Y:S01]  /*14f0*/  IMAD.MOV R2, RZ, RZ, -R4 ;  /* 0x000000ffff027224 */ /* 0x004fe200078e0a04 */
[----:B------:R-:W-:Y:S01]  /*1500*/  UIMAD UR19, UR18, UR4, URZ ;  /* 0x00000004121372a4 */ /* 0x000fe2000f8e023f */
[C---:B------:R-:W-:Y:S01]  /*1510*/  IMAD.WIDE R20, R235.reuse, 0x2, RZ ;  /* 0x00000002eb147825 */ /* 0x040fe200078e02ff */
[----:B------:R-:W-:Y:S01]  /*1520*/  UIMAD.WIDE.U32 UR14, UR9, UR4, URZ ;  /* 0x00000004090e72a5 */ /* 0x000fe2000f8e003f */
[----:B------:R-:W-:Y:S01]  /*1530*/  ISETP.GE.AND P6, PT, R16, c[0x0][0x1d4], PT ;  /* 0x0000750010007a0c */ /* 0x000fe20003fc6270 */
[----:B------:R-:W-:Y:S01]  /*1540*/  UIMAD UR19, UR9, UR5, UR19 ;  /* 0x00000005091372a4 */ /* 0x000fe2000f8e0213 */
[----:B------:R-:W-:Y:S01]  /*1550*/  IMAD R232, R2, c[0x0][0x2b8], R232 ;  /* 0x0000ae0002e87a24 */ /* 0x000fe200078e02e8 */
[----:B------:R-:W-:Y:S01]  /*1560*/  ISETP.GE.AND P4, PT, R235, c[0x0][0x1d4], PT ;  /* 0x00007500eb007a0c */ /* 0x000fe20003f86270 */
[----:B------:R-:W-:Y:S01]  /*1570*/  ULDC.64 UR4, c[0x0][0x1e8] ;  /* 0x00007a0000047ab9 */ /* 0x000fe20000000a00 */
[----:B------:R-:W-:Y:S01]  /*1580*/  IMAD.U32 R80, RZ, RZ, UR20 ;  /* 0x00000014ff507e24 */ /* 0x000fe2000f8e00ff */
[----:B------:R-:W-:Y:S01]  /*1590*/  UIMAD.WIDE.U32 UR22, UR9, UR4, URZ ;  /* 0x00000004091672a5 */ /* 0x000fe2000f8e003f */
[----:B------:R-:W-:Y:S01]  /*15a0*/  SHF.R.S32.HI R2, RZ, 0x1f, R232 ;  /* 0x0000001fff027819 */ /* 0x000fe200000114e8 */
[C---:B------:R-:W-:Y:S01]  /*15b0*/  IMAD.WIDE.U32 R6, R232.reuse, c[0x0][0x208], RZ ;  /* 0x00008200e8067a25 */ /* 0x040fe200078e00ff */
[----:B------:R-:W-:Y:S01]  /*15c0*/  UIADD3 UR19, UR15, UR19, URZ ;  /* 0x000000130f137290 */ /* 0x000fe2000fffe03f */
[----:B------:R-:W-:Y:S01]  /*15d0*/  ISETP.GE.AND P5, PT, R11, c[0x0][0x1d4], PT ;  /* 0x000075000b007a0c */ /* 0x000fe20003fa6270 */
[----:B------:R-:W-:Y:S01]  /*15e0*/  UIMAD UR18, UR18, UR4, URZ ;  /* 0x00000004121272a4 */ /* 0x000fe2000f8e023f */
[----:B-----5:R-:W-:Y:S01]  /*15f0*/  IMAD.WIDE.U32 R12, R232, c[0x0][0x1e0], RZ ;  /* 0x00007800e80c7a25 */ /* 0x020fe200078e00ff */
[----:B------:R-:W-:Y:S01]  /*1600*/  ISETP.GE.AND P4, PT, R10, c[0x0][0x1d4], PT ;  /* 0x000075000a007a0c */ /* 0x000fe20003f86270 */
[----:B------:R-:W-:Y:S01]  /*1610*/  UISETP.GT.AND UP0, UPT, UR26, UR7, UPT ;  /* 0x000000071a00728c */ /* 0x000fe2000bf04270 */
[CC--:B------:R-:W-:Y:S01]  /*1620*/  LEA.HI R81, R85.reuse, R83.reuse, RZ, 0x4 ;  /* 0x0000005355517211 */ /* 0x0c0fe200078f20ff */
[----:B------:R-:W-:Y:S01]  /*1630*/  UIMAD UR18, UR9, UR5, UR18 ;  /* 0x00000005091272a4 */ /* 0x000fe2000f8e0212 */
[----:B------:R-:W-:Y:S01]  /*1640*/  IMAD.WIDE R18, R202, 0x2, RZ ;  /* 0x00000002ca127825 */ /* 0x000fe200078e02ff */
[----:B------:R-:W-:-:S02]  /*1650*/  LEA.HI R84, R85, R83, RZ, 0x5 ;  /* 0x0000005355547211 */ /* 0x000fc400078f28ff */
[----:B------:R-:W-:Y:S01]  /*1660*/  UIADD3 UR18, UR23, UR18, URZ ;  /* 0x0000001217127290 */ /* 0x000fe2000fffe03f */
[C---:B-1----:R-:W-:Y:S01]  /*1670*/  IMAD R8, R2.reuse, c[0x0][0x1e0], RZ ;  /* 0x0000780002087a24 */ /* 0x042fe200078e02ff */
[----:B------:R-:W-:Y:S01]  /*1680*/  LOP3.LUT R5, R81, 0xfffffff0, RZ, 0xc0, !PT ;  /* 0xfffffff051057812 */ /* 0x000fe200078ec0ff */
[----:B------:R-:W-:Y:S01]  /*1690*/  IMAD R2, R2, c[0x0][0x208], RZ ;  /* 0x0000820002027a24 */ /* 0x000fe200078e02ff */
[----:B------:R-:W-:Y:S01]  /*16a0*/  SHF.R.S32.HI R86, RZ, 0x5, R84 ;  /* 0x00000005ff567819 */ /* 0x000fe20000011454 */
[C---:B------:R-:W-:Y:S01]  /*16b0*/  IMAD R8, R232.reuse, c[0x0][0x1e4], R8 ;  /* 0x00007900e8087a24 */ /* 0x040fe200078e0208 */
[----:B------:R-:W-:Y:S01]  /*16c0*/  SEL R243, RZ, 0x10, P4 ;  /* 0x00000010fff37807 */ /* 0x000fe20002000000 */
[----:B------:R-:W-:Y:S01]  /*16d0*/  IMAD R2, R232, c[0x0][0x20c], R2 ;  /* 0x00008300e8027a24 */ /* 0x000fe200078e0202 */
[----:B------:R-:W-:Y:S01]  /*16e0*/  SHF.R.S32.HI R242, RZ, 0x1f, R202 ;  /* 0x0000001ffff27819 */ /* 0x000fe200000114ca */
[----:B------:R-:W-:Y:S01]  /*16f0*/  IMAD.IADD R9, R13, 0x1, R8 ;  /* 0x000000010d097824 */ /* 0x000fe200078e0208 */
[----:B------:R-:W-:Y:S01]  /*1700*/  SHF.R.S32.HI R241, RZ, 0x1f, R201 ;  /* 0x0000001ffff17819 */ /* 0x000fe200000114c9 */
[----:B------:R-:W-:Y:S01]  /*1710*/  IMAD.IADD R7, R7, 0x1, R2 ;  /* 0x0000000107077824 */ /* 0x000fe200078e0202 */
[----:B------:R-:W-:Y:S01]  /*1720*/  SHF.R.S32.HI R203, RZ, 0x1f, R200 ;  /* 0x0000001fffcb7819 */ /* 0x000fe200000114c8 */
[----:B------:R-:W-:Y:S01]  /*1730*/  IMAD.MOV.U32 R8, RZ, RZ, R12 ;  /* 0x000000ffff087224 */ /* 0x000fe200078e000c */
[----:B------:R-:W-:Y:S01]  /*1740*/  IADD3 R238, R233, 0x100, RZ ;  /* 0x00000100e9ee7810 */ /* 0x000fe20007ffe0ff */
[----:B------:R-:W-:-:S05]  /*1750*/  IMAD.IADD R5, R83, 0x1, -R5 ;  /* 0x0000000153057824 */ /* 0x000fca00078e0a05 */
[----:B------:R-:W-:-:S04]  /*1760*/  SHF.R.S32.HI R82, RZ, 0x1f, R5 ;  /* 0x0000001fff527819 */ /* 0x000fc80000011405 */
[----:B------:R-:W-:Y:S02]  /*1770*/  LEA.HI R82, R82, R5, RZ, 0x3 ;  /* 0x0000000552527211 */ /* 0x000fe400078f18ff */
[----:B---3--:R-:W-:Y:S01]  /*1780*/  SHF.R.S32.HI R4, RZ, 0x1f, R231 ;  /* 0x0000001fff047819 */ /* 0x008fe200000114e7 */
[----:B------:R-:W-:-:S04]  /*1790*/  IMAD.WIDE.U32 R6, R231, c[0x0][0x218], R6 ;  /* 0x00008600e7067a25 */ /* 0x000fc800078e0006 */
[----:B------:R-:W-:Y:S01]  /*17a0*/  IMAD R3, R4, c[0x0][0x218], RZ ;  /* 0x0000860004037a24 */ /* 0x000fe200078e02ff */
[----:B------:R-:W-:Y:S01]  /*17b0*/  IADD3 R6, P0, R6, UR14, RZ ;  /* 0x0000000e06067c10 */ /* 0x000fe2000ff1e0ff */
[----:B------:R-:W-:-:S04]  /*17c0*/  IMAD.WIDE.U32 R8, R231, c[0x0][0x1f0], R8 ;  /* 0x00007c00e7087a25 */ /* 0x000fc800078e0008 */
[----:B------:R-:W-:Y:S01]  /*17d0*/  IMAD R3, R231, c[0x0][0x21c], R3 ;  /* 0x00008700e7037a24 */ /* 0x000fe200078e0203 */
[----:B------:R-:W-:Y:S01]  /*17e0*/  IADD3 R2, P1, R8, UR22, RZ ;  /* 0x0000001608027c10 */ /* 0x000fe2000ff3e0ff */
[----:B------:R-:W-:-:S03]  /*17f0*/  IMAD R4, R4, c[0x0][0x1f0], RZ ;  /* 0x00007c0004047a24 */ /* 0x000fc600078e02ff */
[----:B------:R-:W-:Y:S01]  /*1800*/  IADD3.X R3, R7, UR19, R3, P0, !PT ;  /* 0x0000001307037c10 */ /* 0x000fe200087fe403 */
[----:B------:R-:W-:Y:S01]  /*1810*/  IMAD R4, R231, c[0x0][0x1f4], R4 ;  /* 0x00007d00e7047a24 */ /* 0x000fe200078e0204 */
[----:B------:R-:W-:-:S04]  /*1820*/  LEA R8, P0, R6, c[0x0][0x1f8], 0x1 ;  /* 0x00007e0006087a11 */ /* 0x000fc800078008ff */
[----:B------:R-:W-:Y:S01]  /*1830*/  LEA.HI.X R3, R6, c[0x0][0x1fc], R3, 0x1, P0 ;  /* 0x00007f0006037a11 */ /* 0x000fe200000f0c03 */
[----:B------:R-:W1:Y:S01]  /*1840*/  SHFL.IDX PT, R54, R8, RZ, 0x181f ;  /* 0x00181fff08367589 */ /* 0x000e6200000e0000 */
[----:B------:R-:W-:Y:S01]  /*1850*/  IADD3.X R4, R9, UR18, R4, P1, !PT ;  /* 0x0000001209047c10 */ /* 0x000fe20008ffe404 */
[----:B------:R-:W-:Y:S01]  /*1860*/  IMAD.SHL.U32 R6, R0, 0x40, RZ ;  /* 0x0000004000067824 */ /* 0x000fe200078e00ff */
[C---:B------:R-:W-:Y:S01]  /*1870*/  LEA R12, P1, R2.reuse, c[0x0][0x1c8], 0x1 ;  /* 0x00007200020c7a11 */ /* 0x040fe200078208ff */
[----:B------:R-:W2:Y:S01]  /*1880*/  SHFL.IDX PT, R7, R3, RZ, 0x181f ;  /* 0x00181fff03077589 */ /* 0x000ea200000e0000 */
[----:B------:R-:W-:Y:S02]  /*1890*/  SHF.R.S32.HI R9, RZ, 0x4, R81 ;  /* 0x00000004ff097819 */ /* 0x000fe40000011451 */
[----:B------:R-:W-:Y:S01]  /*18a0*/  LEA.HI.X R4, R2, c[0x0][0x1cc], R4, 0x1, P1 ;  /* 0x0000730002047a11 */ /* 0x000fe200008f0c04 */
[----:B------:R-:W3:Y:S01]  /*18b0*/  SHFL.IDX PT, R8, R8, 0x1, 0x181f ;  /* 0x00381f0008087f89 */ /* 0x000ee200000e0000 */
[C---:B------:R-:W-:Y:S01]  /*18c0*/  IADD3 R2, -R229.reuse, UR8, -R80 ;  /* 0x00000008e5027c10 */ /* 0x040fe2000fffe950 */
[----:B------:R-:W-:Y:S01]  /*18d0*/  IMAD.SHL.U32 R229, R229, 0x8, RZ ;  /* 0x00000008e5e57824 */ /* 0x000fe200078e00ff */
[----:B------:R-:W-:Y:S01]  /*18e0*/  LOP3.LUT R6, R6, 0x1c0, RZ, 0xc0, !PT ;  /* 0x000001c006067812 */ /* 0x000fe200078ec0ff */
[----:B------:R-:W5:Y:S01]  /*18f0*/  SHFL.IDX PT, R3, R3, 0x1, 0x181f ;  /* 0x00381f0003037f89 */ /* 0x000f6200000e0000 */
[----:B------:R-:W-:-:S02]  /*1900*/  ISETP.GE.AND P1, PT, R2, 0x1, PT ;  /* 0x000000010200780c */ /* 0x000fc40003f26270 */
[----:B------:R-:W-:Y:S01]  /*1910*/  LEA.HI R81, R81, R9, RZ, 0x1 ;  /* 0x0000000951517211 */ /* 0x000fe200078f08ff */
[----:B------:R-:W-:Y:S01]  /*1920*/  SHFL.IDX PT, R14, R12, RZ, 0x181f ;  /* 0x00181fff0c0e7589 */ /* 0x000fe200000e0000 */
[----:B------:R-:W-:Y:S02]  /*1930*/  LOP3.LUT R229, R6, 0x8, R229, 0xf8, !PT ;  /* 0x0000000806e57812 */ /* 0x000fe400078ef8e5 */
[----:B------:R-:W-:Y:S01]  /*1940*/  LOP3.LUT R81, R81, 0xfffffffe, RZ, 0xc0, !PT ;  /* 0xfffffffe51517812 */ /* 0x000fe200078ec0ff */
[----:B------:R-:W4:Y:S01]  /*1950*/  SHFL.IDX PT, R15, R4, RZ, 0x181f ;  /* 0x00181fff040f7589 */ /* 0x000f2200000e0000 */
[----:B------:R-:W-:Y:S02]  /*1960*/  SHF.R.U32.HI R6, RZ, 0x3, R6 ;  /* 0x00000003ff067819 */ /* 0x000fe40000011606 */
[----:B-1----:R-:W-:Y:S01]  /*1970*/  IADD3 R52, P2, R54, R20, RZ ;  /* 0x0000001436347210 */ /* 0x002fe20007f5e0ff */
[----:B------:R-:W-:Y:S01]  /*1980*/  SHFL.IDX PT, R12, R12, 0x1, 0x181f ;  /* 0x00381f000c0c7f89 */ /* 0x000fe200000e0000 */
[----:B------:R-:W-:Y:S01]  /*1990*/  LOP3.LUT R229, R229, R6, RZ, 0x3c, !PT ;  /* 0x00000006e5e57212 */ /* 0x000fe200078e3cff */
[----:B------:R-:W-:-:S02]  /*19a0*/  IMAD.IADD R81, R9, 0x1, -R81 ;  /* 0x0000000109517824 */ /* 0x000fc400078e0a51 */
[----:B--2---:R-:W-:Y:S01]  /*19b0*/  IMAD.X R53, R7, 0x1, R21, P2 ;  /* 0x0000000107357824 */ /* 0x004fe200010e0615 */
[----:B------:R-:W-:Y:S01]  /*19c0*/  IADD3 R46, P2, R54, R18, RZ ;  /* 0x00000012362e7210 */ /* 0x000fe20007f5e0ff */
[----:B------:R1:W2:Y:S01]  /*19d0*/  SHFL.IDX PT, R13, R4, 0x1, 0x181f ;  /* 0x00381f00040d7f89 */ /* 0x0002a200000e0000 */
[-C--:B---3--:R-:W-:Y:S01]  /*19e0*/  IADD3 R34, P0, R20, R8.reuse, RZ ;  /* 0x0000000814227210 */ /* 0x088fe20007f1e0ff */
[----:B------:R-:W-:Y:S02]  /*19f0*/  IMAD R229, R81, 0x200, R229 ;  /* 0x0000020051e57824 */ /* 0x000fe400078e02e5 */
[----:B------:R-:W-:Y:S01]  /*1a00*/  IMAD.X R47, R7, 0x1, R19, P2 ;  /* 0x00000001072f7824 */ /* 0x000fe200010e0613 */
[----:B------:R-:W-:Y:S01]  /*1a10*/  ISETP.GE.AND P2, PT, R235, c[0x0][0x1d4], PT ;  /* 0x00007500eb007a0c */ /* 0x000fe20003f46270 */
[----:B-----5:R-:W-:Y:S01]  /*1a20*/  IMAD.X R35, R21, 0x1, R3, P0 ;  /* 0x0000000115237824 */ /* 0x020fe200000e0603 */
[----:B------:R-:W-:Y:S01]  /*1a30*/  IADD3 R32, P0, R18, R8, RZ ;  /* 0x0000000812207210 */ /* 0x000fe20007f1e0ff */
[----:B------:R-:W-:-:S02]  /*1a40*/  IMAD.SHL.U32 R81, R81, 0x8, RZ ;  /* 0x0000000851517824 */ /* 0x000fc400078e00ff */
[----:B------:R-:W-:Y:S02]  /*1a50*/  IMAD.SHL.U32 R229, R229, 0x2, RZ ;  /* 0x00000002e5e57824 */ /* 0x000fe400078e00ff */
[----:B------:R-:W-:Y:S02]  /*1a60*/  IMAD.X R33, R19, 0x1, R3, P0 ;  /* 0x0000000113217824 */ /* 0x000fe400000e0603 */
[----:B----4-:R-:W-:Y:S01]  /*1a70*/  @P1 IMAD.WIDE R20, R235, 0x2, R14 ;  /* 0x00000002eb141825 */ /* 0x010fe200078e020e */
[----:B------:R-:W-:-:S03]  /*1a80*/  IADD3 R228, R229, 0x8120, RZ ;  /* 0x00008120e5e47810 */ /* 0x000fc60007ffe0ff */
[----:B------:R-:W-:Y:S01]  /*1a90*/  @P1 IMAD.WIDE R18, R201, 0x2, R14 ;  /* 0x00000002c9121825 */ /* 0x000fe200078e020e */
[----:B------:R3:W-:Y:S01]  /*1aa0*/  @P1 LDGSTS.E.BYPASS.LTC128B.128 [R233+0x8100], [R20.64], !P2 ;  /* 0x0810000014e91fae */ /* 0x0007e2000d101d50 */
[C---:B-1----:R-:W-:Y:S02]  /*1ab0*/  LOP3.LUT R4, R82.reuse, 0xfffffff8, RZ, 0xc0, !PT ;  /* 0xfffffff852047812 */ /* 0x042fe400078ec0ff */
[----:B------:R-:W-:-:S03]  /*1ac0*/  IMAD.SHL.U32 R82, R82, 0x40, RZ ;  /* 0x0000004052527824 */ /* 0x000fc600078e00ff */
[----:B------:R-:W-:Y:S02]  /*1ad0*/  IMAD.IADD R4, R5, 0x1, -R4 ;  /* 0x0000000105047824 */ /* 0x000fe400078e0a04 */
[----:B------:R-:W-:Y:S02]  /*1ae0*/  LOP3.LUT R82, R82, 0xfffffe00, RZ, 0xc0, !PT ;  /* 0xfffffe0052527812 */ /* 0x000fe400078ec0ff */
[----:B------:R-:W-:Y:S01]  /*1af0*/  IADD3 R5, R229, 0x8100, RZ ;  /* 0x00008100e5057810 */ /* 0x000fe20007ffe0ff */
[----:B------:R-:W-:Y:S02]  /*1b00*/  IMAD.SHL.U32 R6, R4, 0x40, RZ ;  /* 0x0000004004067824 */ /* 0x000fe400078e00ff */
[----:B------:R-:W-:-:S03]  /*1b10*/  IMAD R230, R86, 0x400, R82 ;  /* 0x0000040056e67824 */ /* 0x000fc600078e0252 */
[----:B------:R-:W-:-:S04]  /*1b20*/  LOP3.LUT R6, R6, 0x1c0, RZ, 0xc0, !PT ;  /* 0x000001c006067812 */ /* 0x000fc800078ec0ff */
[----:B------:R-:W-:Y:S02]  /*1b30*/  LOP3.LUT R81, R6, 0x8, R81, 0xf8, !PT ;  /* 0x0000000806517812 */ /* 0x000fe400078ef851 */
[----:B------:R-:W-:Y:S01]  /*1b40*/  SHF.R.U32.HI R6, RZ, 0x3, R6 ;  /* 0x00000003ff067819 */ /* 0x000fe20000011606 */
[----:B---3--:R-:W-:-:S03]  /*1b50*/  @P1 IMAD.WIDE R20, R202, 0x2, R14 ;  /* 0x00000002ca141825 */ /* 0x008fc600078e020e */
[----:B------:R-:W-:Y:S01]  /*1b60*/  LOP3.LUT R81, R81, R6, RZ, 0x3c, !PT ;  /* 0x0000000651517212 */ /* 0x000fe200078e3cff */
[----:B------:R-:W-:Y:S01]  /*1b70*/  @P1 IMAD.WIDE R14, R200, 0x2, R14 ;  /* 0x00000002c80e1825 */ /* 0x000fe200078e020e */
[----:B------:R1:W-:Y:S03]  /*1b80*/  @P1 LDGSTS.E.BYPASS.LTC128B.128 [R233+0xa100], [R20.64], !P6 ;  /* 0x0a10000014e91fae */ /* 0x0003e6000f101d50 */
[----:B------:R-:W-:Y:S01]  /*1b90*/  IMAD.IADD R230, R81, 0x1, R230 ;  /* 0x0000000151e67824 */ /* 0x000fe200078e02e6 */
[----:B------:R3:W-:Y:S03]  /*1ba0*/  @P1 LDGSTS.E.BYPASS.LTC128B.128 [R233+0xc100], [R18.64], !P5 ;  /* 0x0c10000012e91fae */ /* 0x0007e6000e901d50 */
[----:B------:R-:W-:Y:S01]  /*1bb0*/  IMAD.SHL.U32 R230, R230, 0x2, RZ ;  /* 0x00000002e6e67824 */ /* 0x000fe200078e00ff */
[----:B------:R4:W-:Y:S01]  /*1bc0*/  @P1 LDGSTS.E.BYPASS.LTC128B.128 [R233+0xe100], [R14.64], !P4 ;  /* 0x0e1000000ee91fae */ /* 0x0009e2000e101d50 */
[----:B------:R-:W-:-:S13]  /*1bd0*/  ISETP.GT.AND P1, PT, R2, 0x20, PT ;  /* 0x000000200200780c */ /* 0x000fda0003f24270 */
[----:B--2---:R-:W-:-:S04]  /*1be0*/  @P1 IMAD.WIDE R24, R235, 0x2, R12 ;  /* 0x00000002eb181825 */ /* 0x004fc800078e020c */
[--C-:B------:R-:W-:Y:S01]  /*1bf0*/  @P1 IMAD.WIDE R22, R202, 0x2, R12.reuse ;  /* 0x00000002ca161825 */ /* 0x100fe200078e020c */
[----:B------:R2:W-:Y:S03]  /*1c00*/  @P1 LDGSTS.E.BYPASS.LTC128B.128 [R233+0x9100], [R24.64], !P2 ;  /* 0x0910000018e91fae */ /* 0x0005e6000d101d50 */
[C-C-:B-1----:R-:W-:Y:S01]  /*1c10*/  @P1 IMAD.WIDE R20, R201.reuse, 0x2, R12.reuse ;  /* 0x00000002c9141825 */ /* 0x142fe200078e020c */
[----:B------:R1:W-:Y:S03]  /*1c20*/  @P1 LDGSTS.E.BYPASS.LTC128B.128 [R233+0xb100], [R22.64], !P6 ;  /* 0x0b10000016e91fae */ /* 0x0003e6000f101d50 */
[----:B------:R-:W-:Y:S01]  /*1c30*/  @P1 IMAD.WIDE R12, R200, 0x2, R12 ;  /* 0x00000002c80c1825 */ /* 0x000fe200078e020c */
[----:B------:R1:W-:Y:S03]  /*1c40*/  @P1 LDGSTS.E.BYPASS.LTC128B.128 [R233+0xd100], [R20.64], !P5 ;  /* 0x0d10000014e91fae */ /* 0x0003e6000e901d50 */
[----:B----4-:R-:W-:Y:S01]  /*1c50*/  IMAD.WIDE R14, R201, 0x2, RZ ;  /* 0x00000002c90e7825 */ /* 0x010fe200078e02ff */
[----:B------:R4:W-:Y:S01]  /*1c60*/  @P1 LDGSTS.E.BYPASS.LTC128B.128 [R233+0xf100], [R12.64], !P4 ;  /* 0x0f1000000ce91fae */ /* 0x0009e2000e101d50 */
[----:B------:R-:W-:-:S03]  /*1c70*/  LOP3.LUT P1, RZ, R0, 0x2, RZ, 0xc0, !PT ;  /* 0x0000000200ff7812 */ /* 0x000fc6000782c0ff */
[----:B------:R-:W0:Y:S01]  /*1c80*/  LDGDEPBAR ;  /* 0x00000000000079af */ /* 0x000e220000000000 */
[----:B------:R-:W-:-:S05]  /*1c90*/  IADD3 R44, P0, R54, R14, RZ ;  /* 0x0000000e362c7210 */ /* 0x000fca0007f1e0ff */
[----:B------:R-:W-:Y:S01]  /*1ca0*/  IMAD.X R45, R7, 0x1, R15, P0 ;  /* 0x00000001072d7824 */ /* 0x000fe200000e060f */
[----:B---3--:R-:W-:-:S03]  /*1cb0*/  IADD3 R18, P0, R14, R8, RZ ;  /* 0x000000080e127210 */ /* 0x008fc60007f1e0ff */
[----:B------:R-:W-:Y:S02]  /*1cc0*/  @P1 IADD3 R228, R5, -0x20, RZ ;  /* 0xffffffe005e41810 */ /* 0x000fe40007ffe0ff */
[----:B------:R-:W-:Y:S02]  /*1cd0*/  IMAD.X R19, R15, 0x1, R3, P0 ;  /* 0x000000010f137824 */ /* 0x000fe400000e0603 */
[C---:B------:R-:W-:Y:S02]  /*1ce0*/  IADD3 R219, R228.reuse, 0x800, RZ ;  /* 0x00000800e4db7810 */ /* 0x040fe40007ffe0ff */
[C---:B------:R-:W-:Y:S02]  /*1cf0*/  IADD3 R218, R228.reuse, 0x1000, RZ ;  /* 0x00001000e4da7810 */ /* 0x040fe40007ffe0ff */
[C---:B------:R-:W-:Y:S02]  /*1d00*/  IADD3 R217, R228.reuse, 0x1800, RZ ;  /* 0x00001800e4d97810 */ /* 0x040fe40007ffe0ff */
[----:B------:R-:W-:-:S02]  /*1d10*/  IADD3 R215, R228, 0x2000, RZ ;  /* 0x00002000e4d77810 */ /* 0x000fc40007ffe0ff */
[----:B------:R-:W-:Y:S01]  /*1d20*/  IADD3 R214, R228, 0x2800, RZ ;  /* 0x00002800e4d67810 */ /* 0x000fe20007ffe0ff */
[----:B----4-:R-:W-:Y:S01]  /*1d30*/  IMAD.WIDE R12, R200, 0x2, RZ ;  /* 0x00000002c80c7825 */ /* 0x010fe200078e02ff */
[----:B------:R-:W-:-:S04]  /*1d40*/  DEPBAR.LE SB0, 0x1 ;  /* 0x000080400000791a */ /* 0x000fc80000000000 */
[----:B------:R-:W-:Y:S01]  /*1d50*/  IADD3 R54, P0, R54, R12, RZ ;  /* 0x0000000c36367210 */ /* 0x000fe20007f1e0ff */
[----:B------:R-:W-:-:S04]  /*1d60*/  DEPBAR.LE SB0, 0x0 ;  /* 0x000080000000791a */ /* 0x000fc80000000000 */
[----:B------:R-:W-:Y:S01]  /*1d70*/  BAR.SYNC.DEFER_BLOCKING 0x0 ;  /* 0x0000000000007b1d */ /* 0x000fe20000010000 */
[----:B------:R-:W-:Y:S01]  /*1d80*/  IMAD.X R55, R7, 0x1, R13, P0 ;  /* 0x0000000107377824 */ /* 0x000fe200000e060d */
[----:B------:R-:W-:Y:S02]  /*1d90*/  IADD3 R8, P0, R12, R8, RZ ;  /* 0x000000080c087210 */ /* 0x000fe40007f1e0ff */
[----:B------:R-:W-:Y:S02]  /*1da0*/  IADD3 R213, R228, 0x3000, RZ ;  /* 0x00003000e4d57810 */ /* 0x000fe40007ffe0ff */
[----:B------:R-:W-:Y:S01]  /*1db0*/  R2P PR, R4, 0x6 ;  /* 0x0000000604007804 */ /* 0x000fe20000000000 */
[----:B------:R-:W-:Y:S01]  /*1dc0*/  IMAD.X R9, R13, 0x1, R3, P0 ;  /* 0x000000010d097824 */ /* 0x000fe200000e0603 */
[----:B------:R-:W-:Y:S01]  /*1dd0*/  ISETP.GE.AND P0, PT, R235, c[0x0][0x1d4], PT ;  /* 0x00007500eb007a0c */ /* 0x000fe20003f06270 */
[----:B------:R-:W-:Y:S01]  /*1de0*/  IMAD.MOV.U32 R3, RZ, RZ, 0x10 ;  /* 0x00000010ff037424 */ /* 0x000fe200078e00ff */
[----:B------:R-:W-:-:S02]  /*1df0*/  IADD3 R212, R228, 0x3800, RZ ;  /* 0x00003800e4d47810 */ /* 0x000fc40007ffe0ff */
[----:B------:R-:W-:Y:S02]  /*1e00*/  ISETP.LT.OR P0, PT, R2, 0x1, P0 ;  /* 0x000000010200780c */ /* 0x000fe40000701670 */
[----:B------:R-:W-:Y:S02]  /*1e10*/  SEL R3, R3, 0xfffffff0, !P1 ;  /* 0xfffffff003037807 */ /* 0x000fe40004800000 */
[----:B------:R-:W-:Y:S02]  /*1e20*/  ISETP.GE.AND P1, PT, R16, c[0x0][0x1d4], PT ;  /* 0x0000750010007a0c */ /* 0x000fe40003f26270 */
[C---:B------:R-:W-:Y:S01]  /*1e30*/  IADD3 R211, R228.reuse, 0x4000, RZ ;  /* 0x00004000e4d37810 */ /* 0x040fe20007ffe0ff */
[----:B------:R-:W-:Y:S01]  /*1e40*/  IMAD R226, R3, 0x2, R230 ;  /* 0x0000000203e27824 */ /* 0x000fe200078e02e6 */
[C---:B------:R-:W-:Y:S02]  /*1e50*/  IADD3 R210, R228.reuse, 0x4800, RZ ;  /* 0x00004800e4d27810 */ /* 0x040fe40007ffe0ff */
[C---:B------:R-:W-:Y:S01]  /*1e60*/  IADD3 R209, R228.reuse, 0x5000, RZ ;  /* 0x00005000e4d17810 */ /* 0x040fe20007ffe0ff */
[----:B------:R-:W-:Y:S01]  /*1e70*/  LDSM.16.M88.4 R40, [R230+0x10100] ;  /* 0x01010000e628783b */ /* 0x000fe20000000200 */
[----:B------:R-:W-:-:S02]  /*1e80*/  IADD3 R208, R228, 0x5800, RZ ;  /* 0x00005800e4d07810 */ /* 0x000fc40007ffe0ff */
[C---:B------:R-:W-:Y:S01]  /*1e90*/  IADD3 R207, R228.reuse, 0x6000, RZ ;  /* 0x00006000e4cf7810 */ /* 0x040fe20007ffe0ff */
[----:B------:R-:W-:Y:S01]  /*1ea0*/  LDSM.16.M88.4 R4, [R226+0x10100] ;  /* 0x01010000e204783b */ /* 0x000fe20000000200 */
[C---:B------:R-:W-:Y:S02]  /*1eb0*/  IADD3 R206, R228.reuse, 0x6800, RZ ;  /* 0x00006800e4ce7810 */ /* 0x040fe40007ffe0ff */
[C---:B------:R-:W-:Y:S01]  /*1ec0*/  IADD3 R205, R228.reuse, 0x7000, RZ ;  /* 0x00007000e4cd7810 */ /* 0x040fe20007ffe0ff */
[----:B------:R-:W-:Y:S01]  /*1ed0*/  LDSM.16.M88.4 R12, [R229+0x8100] ;  /* 0x00810000e50c783b */ /* 0x000fe20000000200 */
[----:B------:R-:W-:-:S03]  /*1ee0*/  IADD3 R204, R228, 0x7800, RZ ;  /* 0x00007800e4cc7810 */ /* 0x000fc60007ffe0ff */
[----:B------:R-:W3:Y:S04]  /*1ef0*/  LDSM.16.M88.4 R56, [R229+0x8900] ;  /* 0x00890000e538783b */ /* 0x000ee80000000200 */
[----:B------:R-:W-:Y:S04]  /*1f00*/  LDSM.16.M88.4 R48, [R229+0x9100] ;  /* 0x00910000e530783b */ /* 0x000fe80000000200 */
[----:B-1----:R-:W-:Y:S04]  /*1f10*/  LDSM.16.M88.4 R20, [R229+0x9900] ;  /* 0x00990000e514783b */ /* 0x002fe80000000200 */
[----:B------:R-:W-:Y:S04]  /*1f20*/  LDSM.16.M88.4 R64, [R228] ;  /* 0x00000000e440783b */ /* 0x000fe80000000200 */
[----:B------:R-:W1:Y:S04]  /*1f30*/  LDSM.16.M88.4 R36, [R228+0x800] ;  /* 0x00080000e424783b */ /* 0x000e680000000200 */
[----:B------:R-:W-:Y:S04]  /*1f40*/  LDSM.16.M88.4 R28, [R228+0x1000] ;  /* 0x00100000e41c783b */ /* 0x000fe80000000200 */
[----:B--2---:R-:W2:Y:S04]  /*1f50*/  LDSM.16.M88.4 R24, [R228+0x1800] ;  /* 0x00180000e418783b */ /* 0x004ea80000000200 */
[----:B------:R-:W-:Y:S01]  /*1f60*/  @!PT LDS RZ, [RZ] ;  /* 0x00000000fffff984 */ /* 0x000fe20000000800 */
[----:B------:R-:W-:Y:S01]  /*1f70*/  @!PT LDS RZ, [RZ] ;  /* 0x00000000fffff984 */ /* 0x000fe20000000800 */
[----:B------:R-:W-:Y:S01]  /*1f80*/  @!PT LDS RZ, [RZ] ;  /* 0x00000000fffff984 */ /* 0x000fe20000000800 */
[----:B------:R4:W-:Y:S01]  /*1f90*/  LDGSTS.E.BYPASS.LTC128B.128 [R233+0x100], [R52.64], !P0 ;  /* 0x0010000034e97fae */ /* 0x0009e2000c101d50 */
[----:B------:R-:W-:-:S02]  /*1fa0*/  ISETP.LT.OR P0, PT, R2, 0x1, P1 ;  /* 0x000000010200780c */ /* 0x000fc40000f01670 */
[----:B------:R-:W-:Y:S01]  /*1fb0*/  ISETP.GE.AND P1, PT, R11, c[0x0][0x1d4], PT ;  /* 0x000075000b007a0c */ /* 0x000fe20003f26270 */
[----:B---3--:R-:W-:Y:S10]  /*1fc0*/  HMMA.16816.F32.BF16 R60, R40, R56, RZ ;  /* 0x00000038283c723c */ /* 0x008ff400000418ff */
[----:B------:R3:W-:Y:S01]  /*1fd0*/  LDGSTS.E.BYPASS.LTC128B.128 [R233+0x2100], [R46.64], !P0 ;  /* 0x021000002ee97fae */ /* 0x0007e2000c101d50 */
[----:B------:R-:W-:-:S02]  /*1fe0*/  ISETP.LT.OR P0, PT, R2, 0x1, P1 ;  /* 0x000000010200780c */ /* 0x000fc40000f01670 */
[----:B------:R-:W-:Y:S01]  /*1ff0*/  ISETP.GE.AND P1, PT, R10, c[0x0][0x1d4], PT ;  /* 0x000075000a007a0c */ /* 0x000fe20003f26270 */
[----:B------:R-:W-:Y:S01]  /*2000*/  IMAD.MOV.U32 R10, RZ, RZ, 0x20 ;  /* 0x00000020ff0a7424 */ /* 0x000fe200078e00ff */
[----:B------:R-:W-:Y:S09]  /*2010*/  HMMA.16816.F32.BF16 R56, R40, R58, RZ ;  /* 0x0000003a2838723c */ /* 0x000ff200000418ff */
[----:B------:R3:W-:Y:S01]  /*2020*/  LDGSTS.E.BYPASS.LTC128B.128 [R233+0x4100], [R44.64], !P0 ;  /* 0x041000002ce97fae */ /* 0x0007e2000c101d50 */
[----:B------:R-:W-:-:S02]  /*2030*/  ISETP.LT.OR P0, PT, R2, 0x1, P1 ;  /* 0x000000010200780c */ /* 0x000fc40000f01670 */
[C---:B------:R-:W-:Y:S01]  /*2040*/  ISETP.LT.OR P1, PT, R2.reuse, 0x21, P1 ;  /* 0x000000210200780c */ /* 0x040fe20000f21670 */
[C---:B-1----:R-:W-:Y:S10]  /*2050*/  HMMA.16816.F32.BF16 R60, R4.reuse, R36, R60 ;  /* 0x00000024043c723c */ /* 0x042ff4000004183c */
[----:B------:R4:W-:Y:S01]  /*2060*/  LDGSTS.E.BYPASS.LTC128B.128 [R233+0x6100], [R54.64], !P0 ;  /* 0x0610000036e97fae */ /* 0x0009e2000c101d50 */
[----:B------:R-:W-:Y:S01]  /*2070*/  ISETP.GE.AND P0, PT, R235, c[0x0][0x1d4], PT ;  /* 0x00007500eb007a0c */ /* 0x000fe20003f06270 */
[----:B------:R-:W-:Y:S03]  /*2080*/  HMMA.16816.F32.BF16 R56, R4, R38, R56 ;  /* 0x000000260438723c */ /* 0x000fe60000041838 */
[----:B------:R-:W-:-:S05]  /*2090*/  ISETP.LT.OR P0, PT, R2, 0x21, P0 ;  /* 0x000000210200780c */ /* 0x000fca0000701670 */
[----:B---3--:R-:W-:Y:S08]  /*20a0*/  HMMA.16816.F32.BF16 R44, R40, R20, RZ ;  /* 0x00000014282c723c */ /* 0x008ff000000418ff */
[----:B------:R1:W-:Y:S01]  /*20b0*/  LDGSTS.E.BYPASS.LTC128B.128 [R233+0x1100], [R34.64], !P0 ;  /* 0x0110000022e97fae */ /* 0x0003e2000c101d50 */
[----:B------:R-:W-:-:S04]  /*20c0*/  ISETP.GE.AND P0, PT, R16, c[0x0][0x1d4], PT ;  /* 0x0000750010007a0c */ /* 0x000fc80003f06270 */
[----:B------:R-:W-:Y:S01]  /*20d0*/  ISETP.LT.OR P0, PT, R2, 0x21, P0 ;  /* 0x000000210200780c */ /* 0x000fe20000701670 */
[C---:B----4-:R-:W-:Y:S08]  /*20e0*/  HMMA.16816.F32.BF16 R52, R40.reuse, R48, RZ ;  /* 0x000000302834723c */ /* 0x050ff000000418ff */
[----:B------:R-:W-:Y:S04]  /*20f0*/  HMMA.16816.F32.BF16 R48, R40, R50, RZ ;  /* 0x000000322830723c */ /* 0x000fe800000418ff */
[----:B------:R1:W-:Y:S01]  /*2100*/  LDGSTS.E.BYPASS.LTC128B.128 [R233+0x3100], [R32.64], !P0 ;  /* 0x0310000020e97fae */ /* 0x0003e2000c101d50 */
[----:B------:R-:W-:-:S04]  /*2110*/  ISETP.GE.AND P0, PT, R11, c[0x0][0x1d4], PT ;  /* 0x000075000b007a0c */ /* 0x000fc80003f06270 */
[----:B------:R-:W-:Y:S02]  /*2120*/  ISETP.LT.OR P0, PT, R2, 0x21, P0 ;  /* 0x000000210200780c */ /* 0x000fe40000701670 */
[----:B------:R-:W-:Y:S01]  /*2130*/  SEL R2, R10, 0xffffffe0, !P2 ;  /* 0xffffffe00a027807 */ /* 0x000fe20005000000 */
[C---:B--2---:R-:W-:Y:S04]  /*2140*/  HMMA.16816.F32.BF16 R44, R4.reuse, R24, R44 ;  /* 0x00000018042c723c */ /* 0x044fe8000004182c */
[C---:B------:R-:W-:Y:S02]  /*2150*/  IMAD R225, R2.reuse, 0x2, R230 ;  /* 0x0000000202e17824 */ /* 0x040fe400078e02e6 */
[----:B------:R-:W-:Y:S02]  /*2160*/  IMAD R223, R2, 0x2, R226 ;  /* 0x0000000202df7824 */ /* 0x000fe400078e02e2 */
[----:B------:R-:W-:Y:S02]  /*2170*/  HMMA.16816.F32.BF16 R52, R4, R28, R52 ;  /* 0x0000001c0434723c */ /* 0x000fe40000041834 */
[----:B------:R2:W-:Y:S01]  /*2180*/  LDGSTS.E.BYPASS.LTC128B.128 [R233+0x5100], [R18.64], !P0 ;  /* 0x0510000012e97fae */ /* 0x0005e2000c101d50 */
[----:B------:R-:W-:Y:S01]  /*2190*/  LOP3.LUT P0, RZ, R0, 0x4, RZ, 0xc0, !PT ;  /* 0x0000000400ff7812 */ /* 0x000fe2000780c0ff */
[----:B------:R-:W-:-:S02]  /*21a0*/  IMAD.MOV.U32 R0, RZ, RZ, 0x40 ;  /* 0x00000040ff007424 */ /* 0x000fc400078e00ff */
[----:B------:R3:W-:Y:S01]  /*21b0*/  LDGSTS.E.BYPASS.LTC128B.128 [R233+0x7100], [R8.64], !P1 ;  /* 0x0710000008e97fae */ /* 0x0007e2000c901d50 */
[----:B------:R-:W-:Y:S01]  /*21c0*/  ISETP.GT.AND P1, PT, R234, 0x3f, PT ;  /* 0x0000003fea00780c */ /* 0x000fe20003f24270 */
[----:B------:R-:W-:Y:S01]  /*21d0*/  HMMA.16816.F32.BF16 R48, R4, R30, R48 ;  /* 0x0000001e0430723c */ /* 0x000fe20000041830 */
[----:B------:R-:W-:Y:S01]  /*21e0*/  SEL R0, R0, 0xffffffc0, !P0 ;  /* 0xffffffc000007807 */ /* 0x000fe20004000000 */
[----:B------:R-:W-:Y:S01]  /*21f0*/  LDSM.16.M88.4 R76, [R230+0x1c100] ;  /* 0x01c10000e64c783b */ /* 0x000fe20000000200 */
[----:B------:R-:W-:-:S03]  /*2200*/  PLOP3.LUT P0, PT, PT, PT, UP0, 0x40, 0x0 ;  /* 0x000000000000781c */ /* 0x000fc60003f0e808 */
[----:B------:R-:W-:Y:S01]  /*2210*/  IMAD.IADD R224, R229, 0x1, R0 ;  /* 0x00000001e5e07824 */ /* 0x000fe200078e0200 */
[----:B-1----:R-:W-:Y:S01]  /*2220*/  LDSM.16.M88.4 R32, [R225+0x10100] ;  /* 0x01010000e120783b */ /* 0x002fe20000000200 */
[----:B------:R-:W-:-:S03]  /*2230*/  IMAD.IADD R216, R0, 0x1, R228 ;  /* 0x0000000100d87824 */ /* 0x000fc600078e02e4 */
[----:B------:R-:W-:Y:S04]  /*2240*/  LDSM.16.M88.4 R68, [R224+0x9900] ;  /* 0x00990000e044783b */ /* 0x000fe80000000200 */
[----:B------:R-:W-:Y:S04]  /*2250*/  LDSM.16.M88.4 R28, [R216] ;  /* 0x00000000d81c783b */ /* 0x000fe80000000200 */
[----:B------:R-:W-:Y:S01]  /*2260*/  LDSM.16.M88.4 R36, [R216+0x800] ;  /* 0x00080000d824783b */ /* 0x000fe20000000200 */
[C---:B--2---:R-:W-:Y:S03]  /*2270*/  HMMA.16816.F32.BF16 R16, R40.reuse, R12, RZ ;  /* 0x0000000c2810723c */ /* 0x044fe600000418ff */
[----:B------:R-:W-:Y:S04]  /*2280*/  LDSM.16.M88.4 R72, [R224+0xc900] ;  /* 0x00c90000e048783b */ /* 0x000fe80000000200 */
[----:B---3--:R-:W1:Y:S01]  /*2290*/  LDSM.16.M88.4 R8, [R224+0x8100] ;  /* 0x00810000e008783b */ /* 0x008e620000000200 */
[C---:B------:R-:W-:Y:S03]  /*22a0*/  HMMA.16816.F32.BF16 R12, R40.reuse, R14, RZ ;  /* 0x0000000e280c723c */ /* 0x040fe600000418ff */
[----:B------:R-:W0:Y:S05]  /*22b0*/  LDGDEPBAR ;  /* 0x00000000000079af */ /* 0x000e2a0000000000 */
[----:B------:R-:W-:Y:S01]  /*22c0*/  HMMA.16816.F32.BF16 R40, R40, R22, RZ ;  /* 0x000000162828723c */ /* 0x000fe200000418ff */
[----:B------:R-:W2:Y:S07]  /*22d0*/  LDSM.16.M88.4 R20, [R224+0x8900] ;  /* 0x00890000e014783b */ /* 0x000eae0000000200 */
[C---:B------:R-:W-:Y:S08]  /*22e0*/  HMMA.16816.F32.BF16 R16, R4.reuse, R64, R16 ;  /* 0x000000400410723c */ /* 0x040ff00000041810 */
[C---:B------:R-:W-:Y:S01]  /*22f0*/  HMMA.16816.F32.BF16 R12, R4.reuse, R66, R12 ;  /* 0x00000042040c723c */ /* 0x040fe2000004180c */
[----:B------:R-:W-:Y:S07]  /*2300*/  LDSM.16.M88.4 R64, [R216+0x1000] ;  /* 0x00100000d840783b */ /* 0x000fee0000000200 */
        /* <DEDUP_REMOVED lines=13> */
[----:B------:R-:W-:Y:S01]  /*23e0*/  HMMA.16816.F32.BF16 R40, R32, R70, R40 ;  /* 0x000000462028723c */ /* 0x000fe20000041828 */
[----:B------:R-:W4:Y:S04]  /*23f0*/  LDSM.16.M88.4 R32, [R229+0xa900] ;  /* 0x00a90000e520783b */ /* 0x000f280000000200 */
[----:B------:R-:W-:Y:S03]  /*2400*/  LDSM.16.M88.4 R68, [R224+0xb900] ;  /* 0x00b90000e044783b */ /* 0x000fe60000000200 */
        /* <DEDUP_REMOVED lines=10> */
[----:B------:R-:W-:Y:S01]  /*24b0*/  HMMA.16816.F32.BF16 R12, R24, R6, R12 ;  /* 0x00000006180c723c */ /* 0x000fe2000004180c */
[----:B------:R-:W2:Y:S07]  /*24c0*/  LDSM.16.M88.4 R4, [R228+0x2000] ;  /* 0x00200000e404783b */ /* 0x000eae0000000200 */
[C---:B------:R-:W-:Y:S08]  /*24d0*/  HMMA.16816.F32.BF16 R52, R8.reuse, R64, R52 ;  /* 0x000000400834723c */ /* 0x040ff00000041834 */
[----:B------:R-:W-:Y:S01]  /*24e0*/  HMMA.16816.F32.BF16 R48, R8, R66, R48 ;  /* 0x000000420830723c */ /* 0x000fe20000041830 */
[----:B------:R-:W3:Y:S04]  /*24f0*/  LDSM.16.M88.4 R8, [R228+0x2800] ;  /* 0x00280000e408783b */ /* 0x000ee80000000200 */
[----:B------:R-:W-:Y:S03]  /*2500*/  LDSM.16.M88.4 R64, [R230+0x18100] ;  /* 0x01810000e640783b */ /* 0x000fe60000000200 */
[C---:B----4-:R-:W-:Y:S08]  /*2510*/  HMMA.16816.F32.BF16 R60, R24.reuse, R32, R60 ;  /* 0x00000020183c723c */ /* 0x050ff0000004183c */
[C---:B------:R-:W-:Y:S01]  /*2520*/  HMMA.16816.F32.BF16 R56, R24.reuse, R34, R56 ;  /* 0x000000221838723c */ /* 0x040fe20000041838 */
[----:B------:R-:W4:Y:S07]  /*2530*/  LDSM.16.M88.4 R32, [R228+0x3000] ;  /* 0x00300000e420783b */ /* 0x000f2e0000000200 */
[C---:B-1----:R-:W-:Y:S08]  /*2540*/  HMMA.16816.F32.BF16 R52, R24.reuse, R28, R52 ;  /* 0x0000001c1834723c */ /* 0x042ff00000041834 */
[C---:B------:R-:W-:Y:S01]  /*2550*/  HMMA.16816.F32.BF16 R48, R24.reuse, R30, R48 ;  /* 0x0000001e1830723c */ /* 0x040fe20000041830 */
[----:B------:R-:W1:Y:S07]  /*2560*/  LDSM.16.M88.4 R28, [R228+0x3800] ;  /* 0x00380000e41c783b */ /* 0x000e6e0000000200 */
[C---:B-----5:R-:W-:Y:S08]  /*2570*/  HMMA.16816.F32.BF16 R44, R24.reuse, R36, R44 ;  /* 0x00000024182c723c */ /* 0x060ff0000004182c */
[----:B------:R-:W-:Y:S01]  /*2580*/  HMMA.16816.F32.BF16 R40, R24, R38, R40 ;  /* 0x000000261828723c */ /* 0x000fe20000041828 */
[----:B------:R-:W-:Y:S04]  /*2590*/  LDSM.16.M88.4 R36, [R225+0x14100] ;  /* 0x01410000e124783b */ /* 0x000fe80000000200 */
[----:B------:R-:W-:Y:S03]  /*25a0*/  LDSM.16.M88.4 R24, [R224+0xa100] ;  /* 0x00a10000e018783b */ /* 0x000fe60000000200 */
        /* <DEDUP_REMOVED lines=22> */
[C---:B------:R-:W-:Y:S08]  /*2710*/  HMMA.16816.F32.BF16 R44, R36.reuse, R68, R44 ;  /* 0x00000044242c723c */ /* 0x040ff0000004182c */
[----:B------:R-:W-:Y:S01]  /*2720*/  HMMA.16816.F32.BF16 R40, R36, R70, R40 ;  /* 0x000000462428723c */ /* 0x000fe20000041828 */
[----:B------:R-:W5:Y:S04]  /*2730*/  LDSM.16.M88.4 R68, [R229+0xd900] ;  /* 0x00d90000e544783b */ /* 0x000f680000000200 */
[----:B------:R-:W3:Y:S03]  /*2740*/  LDSM.16.M88.4 R36, [R229+0xc900] ;  /* 0x00c90000e524783b */ /* 0x000ee60000000200 */
[C---:B-1----:R-:W-:Y:S08]  /*2750*/  HMMA.16816.F32.BF16 R16, R20.reuse, R32, R16 ;  /* 0x000000201410723c */ /* 0x042ff00000041810 */
[C---:B------:R-:W-:Y:S01]  /*2760*/  HMMA.16816.F32.BF16 R12, R20.reuse, R34, R12 ;  /* 0x00000022140c723c */ /* 0x040fe2000004180c */
[----:B------:R-:W-:Y:S07]  /*2770*/  LDSM.16.M88.4 R32, [R228+0x4000] ;  /* 0x00400000e420783b */ /* 0x000fee0000000200 */
[C---:B--2---:R-:W-:Y:S08]  /*2780*/  HMMA.16816.F32.BF16 R52, R20.reuse, R4, R52 ;  /* 0x000000041434723c */ /* 0x044ff00000041834 */
[C---:B------:R-:W-:Y:S01]  /*2790*/  HMMA.16816.F32.BF16 R48, R20.reuse, R6, R48 ;  /* 0x000000061430723c */ /* 0x040fe20000041830 */
[----:B------:R-:W1:Y:S07]  /*27a0*/  LDSM.16.M88.4 R4, [R229+0xd100] ;  /* 0x00d10000e504783b */ /* 0x000e6e0000000200 */
[C---:B----4-:R-:W-:Y:S08]  /*27b0*/  HMMA.16816.F32.BF16 R44, R20.reuse, R24, R44 ;  /* 0x00000018142c723c */ /* 0x050ff0000004182c */
[C---:B------:R-:W-:Y:S08]  /*27c0*/  HMMA.16816.F32.BF16 R60, R20.reuse, R28, R60 ;  /* 0x0000001c143c723c */ /* 0x040ff0000004183c */
[C---:B------:R-:W-:Y:S01]  /*27d0*/  HMMA.16816.F32.BF16 R56, R20.reuse, R30, R56 ;  /* 0x0000001e1438723c */ /* 0x040fe20000041838 */
[----:B------:R-:W-:Y:S07]  /*27e0*/  LDSM.16.M88.4 R28, [R228+0x4800] ;  /* 0x00480000e41c783b */ /* 0x000fee0000000200 */
[----:B------:R-:W-:Y:S01]  /*27f0*/  HMMA.16816.F32.BF16 R40, R20, R26, R40 ;  /* 0x0000001a1428723c */ /* 0x000fe20000041828 */
[----:B------:R-:W-:Y:S04]  /*2800*/  LDSM.16.M88.4 R20, [R226+0x18100] ;  /* 0x01810000e214783b */ /* 0x000fe80000000200 */
[----:B------:R-:W2:Y:S03]  /*2810*/  LDSM.16.M88.4 R24, [R228+0x5800] ;  /* 0x00580000e418783b */ /* 0x000ea60000000200 */
[C---:B---3--:R-:W-:Y:S08]  /*2820*/  HMMA.16816.F32.BF16 R16, R64.reuse, R8, R16 ;  /* 0x000000084010723c */ /* 0x048ff00000041810 */
[C---:B------:R-:W-:Y:S01]  /*2830*/  HMMA.16816.F32.BF16 R12, R64.reuse, R10, R12 ;  /* 0x0000000a400c723c */ /* 0x040fe2000004180c */
[----:B------:R-:W3:Y:S07]  /*2840*/  LDSM.16.M88.4 R8, [R228+0x5000] ;  /* 0x00500000e408783b */ /* 0x000eee0000000200 */
[C---:B-----5:R-:W-:Y:S08]  /*2850*/  HMMA.16816.F32.BF16 R44, R64.reuse, R68, R44 ;  /* 0x00000044402c723c */ /* 0x060ff0000004182c */
[C---:B------:R-:W-:Y:S08]  /*2860*/  HMMA.16816.F32.BF16 R60, R64.reuse, R36, R60 ;  /* 0x00000024403c723c */ /* 0x040ff0000004183c */
[C---:B------:R-:W-:Y:S01]  /*2870*/  HMMA.16816.F32.BF16 R56, R64.reuse, R38, R56 ;  /* 0x000000264038723c */ /* 0x040fe20000041838 */
[----:B------:R-:W-:Y:S07]  /*2880*/  LDSM.16.M88.4 R36, [R225+0x18100] ;  /* 0x01810000e124783b */ /* 0x000fee0000000200 */
[C---:B------:R-:W-:Y:S01]  /*2890*/  HMMA.16816.F32.BF16 R40, R64.reuse, R70, R40 ;  /* 0x000000464028723c */ /* 0x040fe20000041828 */
[----:B------:R-:W-:Y:S07]  /*28a0*/  LDSM.16.M88.4 R68, [R224+0xd100] ;  /* 0x00d10000e044783b */ /* 0x000fee0000000200 */
[C---:B-1----:R-:W-:Y:S08]  /*28b0*/  HMMA.16816.F32.BF16 R52, R64.reuse, R4, R52 ;  /* 0x000000044034723c */ /* 0x042ff00000041834 */
[----:B------:R-:W-:Y:S01]  /*28c0*/  HMMA.16816.F32.BF16 R48, R64, R6, R48 ;  /* 0x000000064030723c */ /* 0x000fe20000041830 */
[----:B------:R-:W1:Y:S04]  /*28d0*/  LDSM.16.M88.4 R64, [R224+0xd900] ;  /* 0x00d90000e040783b */ /* 0x000e680000000200 */
[----:B------:R-:W4:Y:S03]  /*28e0*/  LDSM.16.M88.4 R4, [R224+0xc100] ;  /* 0x00c10000e004783b */ /* 0x000f260000000200 */
[C---:B--2---:R-:W-:Y:S08]  /*28f0*/  HMMA.16816.F32.BF16 R44, R20.reuse, R24, R44 ;  /* 0x00000018142c723c */ /* 0x044ff0000004182c */
[C---:B------:R-:W-:Y:S08]  /*2900*/  HMMA.16816.F32.BF16 R16, R20.reuse, R32, R16 ;  /* 0x000000201410723c */ /* 0x040ff00000041810 */
[C---:B------:R-:W-:Y:S01]  /*2910*/  HMMA.16816.F32.BF16 R12, R20.reuse, R34, R12 ;  /* 0x00000022140c723c */ /* 0x040fe2000004180c */
[----:B------:R-:W-:Y:S07]  /*2920*/  LDSM.16.M88.4 R32, [R216+0x4000] ;  /* 0x00400000d820783b */ /* 0x000fee0000000200 */
[C---:B------:R-:W-:Y:S08]  /*2930*/  HMMA.16816.F32.BF16 R60, R20.reuse, R28, R60 ;  /* 0x0000001c143c723c */ /* 0x040ff0000004183c */
[C---:B------:R-:W-:Y:S01]  /*2940*/  HMMA.16816.F32.BF16 R56, R20.reuse, R30, R56 ;  /* 0x0000001e1438723c */ /* 0x040fe20000041838 */
[----:B------:R-:W-:Y:S07]  /*2950*/  LDSM.16.M88.4 R28, [R216+0x4800] ;  /* 0x00480000d81c783b */ /* 0x000fee0000000200 */
[C---:B------:R-:W-:Y:S01]  /*2960*/  HMMA.16816.F32.BF16 R40, R20.reuse, R26, R40 ;  /* 0x0000001a1428723c */ /* 0x040fe20000041828 */
[----:B------:R-:W-:Y:S07]  /*2970*/  LDSM.16.M88.4 R24, [R216+0x5000] ;  /* 0x00500000d818783b */ /* 0x000fee0000000200 */
[C---:B---3--:R-:W-:Y:S08]  /*2980*/  HMMA.16816.F32.BF16 R52, R20.reuse, R8, R52 ;  /* 0x000000081434723c */ /* 0x048ff00000041834 */
[----:B------:R-:W-:Y:S01]  /*2990*/  HMMA.16816.F32.BF16 R48, R20, R10, R48 ;  /* 0x0000000a1430723c */ /* 0x000fe20000041830 */
[----:B------:R-:W-:Y:S04]  /*29a0*/  LDSM.16.M88.4 R8, [R223+0x18100] ;  /* 0x01810000df08783b */ /* 0x000fe80000000200 */
[----:B------:R-:W2:Y:S03]  /*29b0*/  LDSM.16.M88.4 R20, [R216+0x5800] ;  /* 0x00580000d814783b */ /* 0x000ea60000000200 */
[C---:B-1----:R-:W-:Y:S08]  /*29c0*/  HMMA.16816.F32.BF16 R44, R36.reuse, R64, R44 ;  /* 0x00000040242c723c */ /* 0x042ff0000004182c */
[C---:B----4-:R-:W-:Y:S08]  /*29d0*/  HMMA.16816.F32.BF16 R16, R36.reuse, R4, R16 ;  /* 0x000000042410723c */ /* 0x050ff00000041810 */
[C---:B------:R-:W-:Y:S01]  /*29e0*/  HMMA.16816.F32.BF16 R12, R36.reuse, R6, R12 ;  /* 0x00000006240c723c */ /* 0x040fe2000004180c */
[----:B------:R-:W-:Y:S07]  /*29f0*/  LDSM.16.M88.4 R4, [R229+0xe100] ;  /* 0x00e10000e504783b */ /* 0x000fee0000000200 */
[C---:B------:R-:W-:Y:S08]  /*2a00*/  HMMA.16816.F32.BF16 R60, R36.reuse, R72, R60 ;  /* 0x00000048243c723c */ /* 0x040ff0000004183c */
[C---:B------:R-:W-:Y:S01]  /*2a10*/  HMMA.16816.F32.BF16 R56, R36.reuse, R74, R56 ;  /* 0x0000004a2438723c */ /* 0x040fe20000041838 */
[----:B------:R-:W-:Y:S07]  /*2a20*/  LDSM.16.M88.4 R72, [R229+0xe900] ;  /* 0x00e90000e548783b */ /* 0x000fee0000000200 */
[C---:B------:R-:W-:Y:S01]  /*2a30*/  HMMA.16816.F32.BF16 R40, R36.reuse, R66, R40 ;  /* 0x000000422428723c */ /* 0x040fe20000041828 */
[----:B------:R-:W1:Y:S07]  /*2a40*/  LDSM.16.M88.4 R64, [R229+0xf900] ;  /* 0x00f90000e540783b */ /* 0x000e6e0000000200 */
[C---:B------:R-:W-:Y:S08]  /*2a50*/  HMMA.16816.F32.BF16 R52, R36.reuse, R68, R52 ;  /* 0x000000442434723c */ /* 0x040ff00000041834 */
[----:B------:R-:W-:Y:S01]  /*2a60*/  HMMA.16816.F32.BF16 R48, R36, R70, R48 ;  /* 0x000000462430723c */ /* 0x000fe20000041830 */
[----:B------:R-:W3:Y:S04]  /*2a70*/  LDSM.16.M88.4 R68, [R229+0xf100] ;  /* 0x00f10000e544783b */ /* 0x000ee80000000200 */
[----:B------:R-:W-:Y:S03]  /*2a80*/  LDSM.16.M88.4 R36, [R226+0x1c100] ;  /* 0x01c10000e224783b */ /* 0x000fe60000000200 */
[C---:B--2---:R-:W-:Y:S08]  /*2a90*/  HMMA.16816.F32.BF16 R44, R8.reuse, R20, R44 ;  /* 0x00000014082c723c */ /* 0x044ff0000004182c */
[C---:B------:R-:W-:Y:S08]  /*2aa0*/  HMMA.16816.F32.BF16 R16, R8.reuse, R32, R16 ;  /* 0x000000200810723c */ /* 0x040ff00000041810 */
[C---:B------:R-:W-:Y:S01]  /*2ab0*/  HMMA.16816.F32.BF16 R12, R8.reuse, R34, R12 ;  /* 0x00000022080c723c */ /* 0x040fe2000004180c */
[----:B------:R-:W2:Y:S07]  /*2ac0*/  LDSM.16.M88.4 R32, [R228+0x6000] ;  /* 0x00600000e420783b */ /* 0x000eae0000000200 */
[C---:B------:R-:W-:Y:S08]  /*2ad0*/  HMMA.16816.F32.BF16 R60, R8.reuse, R28, R60 ;  /* 0x0000001c083c723c */ /* 0x040ff0000004183c */
[C---:B------:R-:W-:Y:S01]  /*2ae0*/  HMMA.16816.F32.BF16 R56, R8.reuse, R30, R56 ;  /* 0x0000001e0838723c */ /* 0x040fe20000041838 */
[----:B------:R-:W4:Y:S07]  /*2af0*/  LDSM.16.M88.4 R28, [R228+0x6800] ;  /* 0x00680000e41c783b */ /* 0x000f2e0000000200 */
[C---:B------:R-:W-:Y:S01]  /*2b00*/  HMMA.16816.F32.BF16 R40, R8.reuse, R22, R40 ;  /* 0x000000160828723c */ /* 0x040fe20000041828 */
[----:B------:R-:W5:Y:S07]  /*2b10*/  LDSM.16.M88.4 R20, [R228+0x7800] ;  /* 0x00780000e414783b */ /* 0x000f6e0000000200 */
[C---:B------:R-:W-:Y:S08]  /*2b20*/  HMMA.16816.F32.BF16 R52, R8.reuse, R24, R52 ;  /* 0x000000180834723c */ /* 0x040ff00000041834 */
[----:B------:R-:W-:Y:S01]  /*2b30*/  HMMA.16816.F32.BF16 R48, R8, R26, R48 ;  /* 0x0000001a0830723c */ /* 0x000fe20000041830 */
[----:B------:R-:W2:Y:S04]  /*2b40*/  LDSM.16.M88.4 R24, [R228+0x7000] ;  /* 0x00700000e418783b */ /* 0x000ea80000000200 */
[----:B------:R-:W-:Y:S03]  /*2b50*/  LDSM.16.M88.4 R8, [R225+0x1c100] ;  /* 0x01c10000e108783b */ /* 0x000fe60000000200 */
[C---:B-1----:R-:W-:Y:S08]  /*2b60*/  HMMA.16816.F32.BF16 R44, R76.reuse, R64, R44 ;  /* 0x000000404c2c723c */ /* 0x042ff0000004182c */
[C---:B------:R-:W-:Y:S08]  /*2b70*/  HMMA.16816.F32.BF16 R16, R76.reuse, R4, R16 ;  /* 0x000000044c10723c */ /* 0x040ff00000041810 */
[C---:B------:R-:W-:Y:S01]  /*2b80*/  HMMA.16816.F32.BF16 R12, R76.reuse, R6, R12 ;  /* 0x000000064c0c723c */ /* 0x040fe2000004180c */
[----:B------:R-:W1:Y:S07]  /*2b90*/  LDSM.16.M88.4 R4, [R224+0xe100] ;  /* 0x00e10000e004783b */ /* 0x000e6e0000000200 */
[C---:B------:R-:W-:Y:S08]  /*2ba0*/  HMMA.16816.F32.BF16 R60, R76.reuse, R72, R60 ;  /* 0x000000484c3c723c */ /* 0x040ff0000004183c */
[C---:B------:R-:W-:Y:S08]  /*2bb0*/  HMMA.16816.F32.BF16 R56, R76.reuse, R74, R56 ;  /* 0x0000004a4c38723c */ /* 0x040ff00000041838 */
[C---:B------:R-:W-:Y:S01]  /*2bc0*/  HMMA.16816.F32.BF16 R64, R76.reuse, R66, R40 ;  /* 0x000000424c40723c */ /* 0x040fe20000041828 */
[----:B------:R-:W1:Y:S07]  /*2bd0*/  LDSM.16.M88.4 R40, [R224+0xe900] ;  /* 0x00e90000e028783b */ /* 0x000e6e0000000200 */
[C---:B---3--:R-:W-:Y:S08]  /*2be0*/  HMMA.16816.F32.BF16 R52, R76.reuse, R68, R52 ;  /* 0x000000444c34723c */ /* 0x048ff00000041834 */
[----:B------:R-:W-:Y:S08]  /*2bf0*/  HMMA.16816.F32.BF16 R48, R76, R70, R48 ;  /* 0x000000464c30723c */ /* 0x000ff00000041830 */
        /* <DEDUP_REMOVED lines=8> */
[----:B------:R-:W3:Y:S07]  /*2c80*/  LDSM.16.M88.4 R20, [R224+0xf900] ;  /* 0x00f90000e014783b */ /* 0x000eee0000000200 */
[C---:B------:R-:W-:Y:S08]  /*2c90*/  HMMA.16816.F32.BF16 R52, R36.reuse, R24, R52 ;  /* 0x000000182434723c */ /* 0x040ff00000041834 */
[----:B------:R-:W-:Y:S01]  /*2ca0*/  HMMA.16816.F32.BF16 R48, R36, R26, R48 ;  /* 0x0000001a2430723c */ /* 0x000fe20000041830 */
[----:B------:R-:W4:Y:S04]  /*2cb0*/  LDSM.16.M88.4 R24, [R216+0x6000] ;  /* 0x00600000d818783b */ /* 0x000f280000000200 */
[----:B------:R-:W-:Y:S03]  /*2cc0*/  LDSM.16.M88.4 R36, [R216+0x7000] ;  /* 0x00700000d824783b */ /* 0x000fe60000000200 */
[C---:B-1----:R-:W-:Y:S08]  /*2cd0*/  HMMA.16816.F32.BF16 R16, R8.reuse, R4, R16 ;  /* 0x000000040810723c */ /* 0x042ff00000041810 */
[C---:B------:R-:W-:Y:S01]  /*2ce0*/  HMMA.16816.F32.BF16 R12, R8.reuse, R6, R12 ;  /* 0x00000006080c723c */ /* 0x040fe2000004180c */
[----:B------:R-:W1:Y:S07]  /*2cf0*/  LDSM.16.M88.4 R4, [R216+0x6800] ;  /* 0x00680000d804783b */ /* 0x000e6e0000000200 */
[C---:B------:R-:W-:Y:S08]  /*2d00*/  HMMA.16816.F32.BF16 R60, R8.reuse, R40, R60 ;  /* 0x00000028083c723c */ /* 0x040ff0000004183c */
[----:B------:R-:W-:Y:S01]  /*2d10*/  HMMA.16816.F32.BF16 R56, R8, R42, R56 ;  /* 0x0000002a0838723c */ /* 0x000fe20000041838 */
[----:B------:R-:W5:Y:S01]  /*2d20*/  LDSM.16.M88.4 R40, [R216+0x7800] ;  /* 0x00780000d828783b */ /* 0x000f620000000200 */
[----:B------:R-:W-:-:S06]  /*2d30*/  DEPBAR.LE SB0, 0x0 ;  /* 0x000080000000791a */ /* 0x000fcc0000000000 */
[C---:B--2---:R-:W-:Y:S08]  /*2d40*/  HMMA.16816.F32.BF16 R52, R8.reuse, R32, R52 ;  /* 0x000000200834723c */ /* 0x044ff00000041834 */
[C---:B------:R-:W-:Y:S08]  /*2d50*/  HMMA.16816.F32.BF16 R48, R8.reuse, R34, R48 ;  /* 0x000000220830723c */ /* 0x040ff00000041830 */
[C---:B---3--:R-:W-:Y:S08]  /*2d60*/  HMMA.16816.F32.BF16 R44, R8.reuse, R20, R44 ;  /* 0x00000014082c723c */ /* 0x048ff0000004182c */
[----:B------:R-:W-:Y:S08]  /*2d70*/  HMMA.16816.F32.BF16 R64, R8, R22, R64 ;  /* 0x000000160840723c */ /* 0x000ff00000041840 */
[C---:B----4-:R-:W-:Y:S08]  /*2d80*/  HMMA.16816.F32.BF16 R16, R28.reuse, R24, R16 ;  /* 0x000000181c10723c */ /* 0x050ff00000041810 */
[C---:B------:R-:W-:Y:S07]  /*2d90*/  HMMA.16816.F32.BF16 R24, R28.reuse, R26, R12 ;  /* 0x0000001a1c18723c */ /* 0x040fee000004180c */
[----:B------:R-:W-:Y:S01]  /*2da0*/  SHF.R.S32.HI R13, RZ, 0x1f, R235 ;  /* 0x0000001fff0d7819 */ /* 0x000fe200000114eb */
[C---:B-1----:R-:W-:Y:S08]  /*2db0*/  HMMA.16816.F32.BF16 R60, R28.reuse, R4, R60 ;  /* 0x000000041c3c723c */ /* 0x042ff0000004183c */
[C---:B------:R-:W-:Y:S08]  /*2dc0*/  HMMA.16816.F32.BF16 R56, R28.reuse, R6, R56 ;  /* 0x000000061c38723c */ /* 0x040ff00000041838 */
[C---:B------:R-:W-:Y:S08]  /*2dd0*/  HMMA.16816.F32.BF16 R52, R28.reuse, R36, R52 ;  /* 0x000000241c34723c */ /* 0x040ff00000041834 */
[C---:B------:R-:W-:Y:S08]  /*2de0*/  HMMA.16816.F32.BF16 R48, R28.reuse, R38, R48 ;  /* 0x000000261c30723c */ /* 0x040ff00000041830 */
[C---:B-----5:R-:W-:Y:S08]  /*2df0*/  HMMA.16816.F32.BF16 R44, R28.reuse, R40, R44 ;  /* 0x000000281c2c723c */ /* 0x060ff0000004182c */
[----:B------:R-:W-:Y:S01]  /*2e00*/  HMMA.16816.F32.BF16 R64, R28, R42, R64 ;  /* 0x0000002a1c40723c */ /* 0x000fe20000041840 */
[----:B------:R-:W-:Y:S06]  /*2e10*/  BAR.SYNC.DEFER_BLOCKING 0x0 ;  /* 0x0000000000007b1d */ /* 0x000fec0000010000 */
[----:B------:R-:W-:Y:S05]  /*2e20*/  @P0 BRA `(.L_x_974) ;  /* 0x000004f000000947 */ /* 0x000fea0003800000 */
[----:B------:R-:W-:Y:S01]  /*2e30*/  IADD3 R232, R234, UR10, R80 ;  /* 0x0000000aeae87c10 */ /* 0x000fe2000fffe050 */
[----:B------:R-:W-:-:S03]  /*2e40*/  IMAD.MOV.U32 R231, RZ, RZ, RZ ;  /* 0x000000ffffe77224 */ /* 0x000fc600078e00ff */
        /* <DEDUP_REMOVED lines=10> */
[----:B------:R-:W-:Y:S01]  /*2ef0*/  ISETP.GE.AND P2, PT, R235, c[0x0][0x1d4], PT ;  /* 0x00007500eb007a0c */ /* 0x000fe20003f46270 */
[----:B------:R-:W-:Y:S01]  /*2f00*/  IMAD.SHL.U32 R8, R202, 0x2, RZ ;  /* 0x00000002ca087824 */ /* 0x000fe200078e00ff */
[----:B------:R-:W-:Y:S01]  /*2f10*/  SEL R22, RZ, 0x10, P6 ;  /* 0x00000010ff167807 */ /* 0x000fe20003000000 */
[----:B------:R-:W-:Y:S01]  /*2f20*/  IMAD R232, R0, c[0x0][0x2b8], R232 ;  /* 0x0000ae0000e87a24 */ /* 0x000fe200078e02e8 */
[----:B------:R-:W-:Y:S01]  /*2f30*/  SEL R23, RZ, 0x10, P2 ;  /* 0x00000010ff177807 */ /* 0x000fe20001000000 */
[----:B------:R-:W-:Y:S01]  /*2f40*/  IMAD.SHL.U32 R10, R201, 0x2, RZ ;  /* 0x00000002c90a7824 */ /* 0x000fe200078e00ff */
[----:B------:R-:W-:Y:S01]  /*2f50*/  IADD3 R30, -R22, 0x10, RZ ;  /* 0x00000010161e7810 */ /* 0x000fe20007ffe1ff */
[----:B------:R-:W-:Y:S01]  /*2f60*/  IMAD.WIDE.U32 R6, R232, c[0x0][0x1e0], RZ ;  /* 0x00007800e8067a25 */ /* 0x000fe200078e00ff */
[----:B------:R-:W-:-:S02]  /*2f70*/  SHF.R.S32.HI R0, RZ, 0x1f, R232 ;  /* 0x0000001fff007819 */ /* 0x000fc400000114e8 */
[----:B------:R-:W-:Y:S01]  /*2f80*/  IADD3 R32, -R23, 0x10, RZ ;  /* 0x0000001017207810 */ /* 0x000fe20007ffe1ff */
[----:B------:R-:W-:Y:S01]  /*2f90*/  IMAD.SHL.U32 R12, R200, 0x2, RZ ;  /* 0x00000002c80c7824 */ /* 0x000fe200078e00ff */
[----:B------:R-:W-:Y:S01]  /*2fa0*/  SEL R21, RZ, 0x10, P5 ;  /* 0x00000010ff157807 */ /* 0x000fe20002800000 */
[----:B------:R-:W-:Y:S01]  /*2fb0*/  IMAD R0, R0, c[0x0][0x1e0], RZ ;  /* 0x0000780000007a24 */ /* 0x000fe200078e02ff */
[----:B------:R-:W-:Y:S02]  /*2fc0*/  LOP3.LUT R32, R32, 0xf, RZ, 0xc0, !PT ;  /* 0x0000000f20207812 */ /* 0x000fe400078ec0ff */
[----:B------:R-:W-:Y:S01]  /*2fd0*/  LOP3.LUT R30, R30, 0xf, RZ, 0xc0, !PT ;  /* 0x0000000f1e1e7812 */ /* 0x000fe200078ec0ff */
[----:B------:R-:W-:Y:S01]  /*2fe0*/  IMAD R0, R232, c[0x0][0x1e4], R0 ;  /* 0x00007900e8007a24 */ /* 0x000fe200078e0200 */
[----:B------:R-:W-:Y:S02]  /*2ff0*/  IADD3 R28, -R21, 0x10, RZ ;  /* 0x00000010151c7810 */ /* 0x000fe40007ffe1ff */
[----:B------:R-:W-:Y:S01]  /*3000*/  IADD3 R14, -R243, 0x10, RZ ;  /* 0x00000010f30e7810 */ /* 0x000fe20007ffe1ff */
[----:B------:R-:W-:Y:S01]  /*3010*/  IMAD.IADD R7, R7, 0x1, R0 ;  /* 0x0000000107077824 */ /* 0x000fe200078e0200 */
[----:B------:R-:W-:-:S02]  /*3020*/  LOP3.LUT R28, R28, 0xf, RZ, 0xc0, !PT ;  /* 0x0000000f1c1c7812 */ /* 0x000fc400078ec0ff */
[----:B-1----:R-:W-:Y:S02]  /*3030*/  SHF.L.U64.HI R5, R235, 0x1, R13 ;  /* 0x00000001eb057819 */ /* 0x002fe4000001020d */
[----:B------:R-:W-:Y:S02]  /*3040*/  SHF.L.U64.HI R9, R201, 0x1, R241 ;  /* 0x00000001c9097819 */ /* 0x000fe400000102f1 */
[----:B------:R-:W-:Y:S02]  /*3050*/  LOP3.LUT R14, R14, 0xf, RZ, 0xc0, !PT ;  /* 0x0000000f0e0e7812 */ /* 0x000fe400078ec0ff */
[----:B------:R-:W-:Y:S02]  /*3060*/  SHF.L.U64.HI R11, R200, 0x1, R203 ;  /* 0x00000001c80b7819 */ /* 0x000fe400000102cb */
[----:B--2---:R-:W-:Y:S01]  /*3070*/  SHF.R.S32.HI R4, RZ, 0x1f, R231 ;  /* 0x0000001fff047819 */ /* 0x004fe200000114e7 */
[----:B------:R-:W-:-:S04]  /*3080*/  IMAD.WIDE.U32 R6, R231, c[0x0][0x1f0], R6 ;  /* 0x00007c00e7067a25 */ /* 0x000fc800078e0006 */
[----:B------:R-:W-:Y:S01]  /*3090*/  IMAD R4, R4, c[0x0][0x1f0], RZ ;  /* 0x00007c0004047a24 */ /* 0x000fe200078e02ff */
[----:B------:R-:W-:-:S03]  /*30a0*/  IADD3 R0, P0, R6, UR22, RZ ;  /* 0x0000001606007c10 */ /* 0x000fc6000ff1e0ff */
[----:B------:R-:W-:-:S05]  /*30b0*/  IMAD R4, R231, c[0x0][0x1f4], R4 ;  /* 0x00007d00e7047a24 */ /* 0x000fca00078e0204 */
[----:B------:R-:W-:Y:S02]  /*30c0*/  IADD3.X R6, R7, UR18, R4, P0, !PT ;  /* 0x0000001207067c10 */ /* 0x000fe400087fe404 */
[----:B------:R-:W-:Y:S02]  /*30d0*/  LEA R4, P0, R0, c[0x0][0x1c8], 0x1 ;  /* 0x0000720000047a11 */ /* 0x000fe400078008ff */
[----:B------:R-:W-:Y:S02]  /*30e0*/  SHF.L.U64.HI R7, R202, 0x1, R242 ;  /* 0x00000001ca077819 */ /* 0x000fe400000102f2 */
[----:B------:R-:W-:Y:S01]  /*30f0*/  LEA.HI.X R0, R0, c[0x0][0x1cc], R6, 0x1, P0 ;  /* 0x0000730000007a11 */ /* 0x000fe200000f0c06 */
[----:B------:R-:W1:Y:S01]  /*3100*/  SHFL.IDX PT, R15, R4, 0x1, 0x181f ;  /* 0x00381f00040f7f89 */ /* 0x000e6200000e0000 */
[----:B------:R-:W-:-:S03]  /*3110*/  IMAD.SHL.U32 R6, R235, 0x2, RZ ;  /* 0x00000002eb067824 */ /* 0x000fc600078e00ff */
[----:B------:R-:W2:Y:S04]  /*3120*/  SHFL.IDX PT, R20, R0, 0x1, 0x181f ;  /* 0x00381f0000147f89 */ /* 0x000ea800000e0000 */
[----:B------:R-:W3:Y:S04]  /*3130*/  SHFL.IDX PT, R4, R4, RZ, 0x181f ;  /* 0x00181fff04047589 */ /* 0x000ee800000e0000 */
[----:B------:R-:W4:Y:S01]  /*3140*/  SHFL.IDX PT, R0, R0, RZ, 0x181f ;  /* 0x00181fff00007589 */ /* 0x000f2200000e0000 */
        /* <DEDUP_REMOVED lines=8> */
[----:B---3--:R-:W-:Y:S02]  /*31d0*/  IADD3 R34, P0, R4, R6, RZ ;  /* 0x0000000604227210 */ /* 0x008fe40007f1e0ff */
[----:B------:R-:W-:-:S03]  /*31e0*/  ISETP.GE.AND P2, PT, R235, c[0x0][0x1d4], PT ;  /* 0x00007500eb007a0c */ /* 0x000fc60003f46270 */
[----:B----4-:R-:W-:Y:S01]  /*31f0*/  IMAD.X R35, R0, 0x1, R5, P0 ;  /* 0x0000000100237824 */ /* 0x010fe200000e0605 */
[----:B------:R-:W-:-:S05]  /*3200*/  IADD3 R6, P0, R4, R8, RZ ;  /* 0x0000000804067210 */ /* 0x000fca0007f1e0ff */
[----:B------:R-:W-:Y:S01]  /*3210*/  IMAD.X R7, R0, 0x1, R7, P0 ;  /* 0x0000000100077824 */ /* 0x000fe200000e0607 */
[----:B------:R-:W-:-:S03]  /*3220*/  IADD3 R8, P0, R4, R10, RZ ;  /* 0x0000000a04087210 */ /* 0x000fc60007f1e0ff */
[----:B------:R1:W-:Y:S02]  /*3230*/  LDGSTS.E.BYPASS.LTC128B.128 [R233+0x8100], [R34.64], !P2 ;  /* 0x0810000022e97fae */ /* 0x0003e4000d101d50 */
[----:B------:R-:W-:Y:S01]  /*3240*/  IMAD.X R9, R0, 0x1, R9, P0 ;  /* 0x0000000100097824 */ /* 0x000fe200000e0609 */
[----:B------:R-:W-:Y:S01]  /*3250*/  IADD3 R4, P0, R4, R12, RZ ;  /* 0x0000000c04047210 */ /* 0x000fe20007f1e0ff */
[----:B------:R1:W-:Y:S04]  /*3260*/  LDGSTS.E.BYPASS.LTC128B.128 [R233+0xa100], [R6.64], !P6 ;  /* 0x0a10000006e97fae */ /* 0x0003e8000f101d50 */
[----:B------:R-:W-:Y:S01]  /*3270*/  IMAD.X R5, R0, 0x1, R11, P0 ;  /* 0x0000000100057824 */ /* 0x000fe200000e060b */
[----:B------:R-:W-:Y:S01]  /*3280*/  ISETP.NE.U32.AND P0, PT, R23, RZ, PT ;  /* 0x000000ff1700720c */ /* 0x000fe20003f05070 */
[----:B------:R1:W-:Y:S04]  /*3290*/  LDGSTS.E.BYPASS.LTC128B.128 [R233+0xc100], [R8.64], !P5 ;  /* 0x0c10000008e97fae */ /* 0x0003e8000e901d50 */
[----:B------:R1:W-:Y:S08]  /*32a0*/  LDGSTS.E.BYPASS.LTC128B.128 [R233+0xe100], [R4.64], !P4 ;  /* 0x0e10000004e97fae */ /* 0x0003f0000e101d50 */
[----:B------:R1:W-:Y:S01]  /*32b0*/  LDGSTS.E.BYPASS.LTC128B.128.ZFILL [R233+0x9100], [R32.64], P0 ;  /* 0x0910000020e97fae */ /* 0x0003e20008141d50 */
[----:B------:R-:W-:-:S13]  /*32c0*/  ISETP.NE.U32.AND P0, PT, R22, RZ, PT ;  /* 0x000000ff1600720c */ /* 0x000fda0003f05070 */
[----:B------:R1:W-:Y:S01]  /*32d0*/  LDGSTS.E.BYPASS.LTC128B.128.ZFILL [R233+0xb100], [R30.64], P0 ;  /* 0x0b1000001ee97fae */ /* 0x0003e20008141d50 */
[----:B------:R-:W-:-:S13]  /*32e0*/  ISETP.NE.U32.AND P0, PT, R21, RZ, PT ;  /* 0x000000ff1500720c */ /* 0x000fda0003f05070 */
[----:B------:R1:W-:Y:S01]  /*32f0*/  LDGSTS.E.BYPASS.LTC128B.128.ZFILL [R233+0xd100], [R28.64], P0 ;  /* 0x0d1000001ce97fae */ /* 0x0003e20008141d50 */
[----:B------:R-:W-:-:S13]  /*3300*/  ISETP.NE.U32.AND P0, PT, R243, RZ, PT ;  /* 0x000000fff300720c */ /* 0x000fda0003f05070 */
[----:B------:R1:W-:Y:S02]  /*3310*/  LDGSTS.E.BYPASS.LTC128B.128.ZFILL [R233+0xf100], [R14.64], P0 ;  /* 0x0f1000000ee97fae */ /* 0x0003e40008141d50 */
.L_x_974:
[----:B------:R-:W-:Y:S01]  /*3320*/  LOP3.LUT R0, R84, 0xffffffe0, RZ, 0xc0, !PT ;  /* 0xffffffe054007812 */ /* 0x000fe200078ec0ff */
[----:B------:R-:W-:Y:S01]  /*3330*/  UIADD3 UR4, UR8, 0x1, -UR20 ;  /* 0x0000000108047890 */ /* 0x000fe2000fffe814 */
[----:B-1----:R-:W-:Y:S01]  /*3340*/  LEA.HI R5, R85, R83, RZ, 0x2 ;  /* 0x0000005355057211 */ /* 0x002fe200078f10ff */
[----:B------:R-:W-:Y:S01]  /*3350*/  ULDC UR5, c[0x0][0x324] ;  /* 0x0000c90000057ab9 */ /* 0x000fe20000000800 */
[----:B------:R-:W-:Y:S01]  /*3360*/  SHF.R.S32.HI R6, RZ, 0x1f, R86 ;  /* 0x0000001fff067819 */ /* 0x000fe20000011456 */
[----:B------:R-:W-:Y:S01]  /*3370*/  IMAD.IADD R0, R83, 0x1, -R0 ;  /* 0x0000000153007824 */ /* 0x000fe200078e0a00 */
[----:B------:R-:W-:Y:S01]  /*3380*/  LOP3.LUT R5, R5, 0xfffffffc, RZ, 0xc0, !PT ;  /* 0xfffffffc05057812 */ /* 0x000fe200078ec0ff */
[----:B------:R-:W-:Y:S01]  /*3390*/  IMAD.U32 R8, RZ, RZ, UR4 ;  /* 0x00000004ff087e24 */ /* 0x000fe2000f8e00ff */
[----:B------:R-:W-:Y:S01]  /*33a0*/  LEA.HI R6, R6, R86, RZ, 0x3 ;  /* 0x0000005606067211 */ /* 0x000fe200078f18ff */
[----:B------:R-:W-:Y:S01]  /*33b0*/  ULDC UR4, c[0x0][0x1d0] ;  /* 0x0000740000047ab9 */ /* 0x000fe20000000800 */
[----:B------:R-:W-:Y:S01]  /*33c0*/  SHF.R.S32.HI R4, RZ, 0x1f, R0 ;  /* 0x0000001fff047819 */ /* 0x000fe20000011400 */
[----:B------:R-:W-:Y:S01]  /*33d0*/  IMAD.IADD R83, R83, 0x1, -R5 ;  /* 0x0000000153537824 */ /* 0x000fe200078e0a05 */
[----:B------:R-:W-:Y:S01]  /*33e0*/  LOP3.LUT R6, R6, 0xffffff8, RZ, 0xc0, !PT ;  /* 0x0ffffff806067812 */ /* 0x000fe200078ec0ff */
[----:B------:R-:W-:Y:S01]  /*33f0*/  UIMAD UR4, UR11, UR4, -UR20 ;  /* 0x000000040b0472a4 */ /* 0x000fe2000f8e0a14 */
[----:B------:R-:W-:Y:S01]  /*3400*/  LEA.HI R4, R4, R0, RZ, 0x2 ;  /* 0x0000000004047211 */ /* 0x000fe200078f10ff */
[----:B------:R-:W-:Y:S01]  /*3410*/  ULOP3.LUT UR20, URZ, UR5, URZ, 0x33, !UPT ;  /* 0x000000053f147292 */ /* 0x000fe2000f8e333f */
[----:B------:R-:W-:Y:S01]  /*3420*/  LEA.HI R5, R83, R83, RZ, 0x1 ;  /* 0x0000005353057211 */ /* 0x000fe200078f08ff */
[----:B------:R-:W-:Y:S01]  /*3430*/  IMAD.IADD R86, R86, 0x1, -R6 ;  /* 0x0000000156567824 */ /* 0x000fe200078e0a06 */
[----:B------:R-:W-:Y:S01]  /*3440*/  PLOP3.LUT P0, PT, PT, PT, UP2, 0x80, 0x0 ;  /* 0x000000000000781c */ /* 0x000fe20003f0f028 */
[----:B------:R-:W0:Y:S01]  /*3450*/  LDGDEPBAR ;  /* 0x00000000000079af */ /* 0x000e220000000000 */
[----:B------:R-:W-:-:S02]  /*3460*/  LEA.HI.SX32 R6, R4, UR25, 0x1e ;  /* 0x0000001904067c11 */ /* 0x000fc4000f8ff2ff */
[----:B------:R-:W-:Y:S02]  /*3470*/  LOP3.LUT R5, R5, 0x1ffffffe, RZ, 0xc0, !PT ;  /* 0x1ffffffe05057812 */ /* 0x000fe400078ec0ff */
[----:B------:R-:W-:Y:S01]  /*3480*/  LOP3.LUT R237, R4, 0x7ffffffc, RZ, 0xc0, !PT ;  /* 0x7ffffffc04ed7812 */ /* 0x000fe200078ec0ff */
[----:B------:R-:W-:Y:S02]  /*3490*/  IMAD R6, R86, 0x10, R6 ;  /* 0x0000001056067824 */ /* 0x000fe400078e0206 */
[----:B------:R-:W-:Y:S02]  /*34a0*/  IMAD.IADD R5, R83, 0x1, -R5 ;  /* 0x0000000153057824 */ /* 0x000fe400078e0a05 */
[----:B------:R-:W-:Y:S02]  /*34b0*/  IMAD.IADD R237, R0, 0x1, -R237 ;  /* 0x0000000100ed7824 */ /* 0x000fe400078e0aed */
[----:B------:R-:W-:Y:S02]  /*34c0*/  IMAD R236, R5, 0x8, R6 ;  /* 0x0000000805ec7824 */ /* 0x000fe400078e0206 */
[----:B------:R-:W-:-:S02]  /*34d0*/  IMAD.SHL.U32 R237, R237, 0x2, RZ ;  /* 0x00000002eded7824 */ /* 0x000fc400078e00ff */
[----:B------:R-:W-:Y:S01]  /*34e0*/  @P0 IMAD.HI.U32 R5, R236, c[0x0][0x2c8], RZ ;  /* 0x0000b200ec050a27 */ /* 0x000fe200078e00ff */
[----:B------:R-:W-:Y:S02]  /*34f0*/  PLOP3.LUT P0, PT, PT, PT, UP2, 0x80, 0x0 ;  /* 0x000000000000781c */ /* 0x000fe40003f0f028 */
[----:B------:R-:W-:Y:S01]  /*3500*/  IADD3 R8, R8, -c[0x0][0x168], -R237 ;  /* 0x80005a0008087a10 */ /* 0x000fe20007ffe8ed */
[----:B------:R-:W-:Y:S01]  /*3510*/  IMAD.MOV.U32 R11, RZ, RZ, R236 ;  /* 0x000000ffff0b7224 */ /* 0x000fe200078e00ec */
[----:B------:R-:W-:Y:S01]  /*3520*/  IADD3 R0, -R237, UR4, RZ ;  /* 0x00000004ed007c10 */ /* 0x000fe2000fffe1ff */
[----:B------:R-:W-:Y:S01]  /*3530*/  IMAD.IADD R4, R82, 0x1, R81 ;  /* 0x0000000152047824 */ /* 0x000fe200078e0251 */
[C---:B------:R-:W-:Y:S02]  /*3540*/  IADD3 R10, R8.reuse, c[0x0][0x328], RZ ;  /* 0x0000ca00080a7a10 */ /* 0x040fe40007ffe0ff */
[----:B------:R-:W-:-:S05]  /*3550*/  IADD3 R8, R8, UR20, RZ ;  /* 0x0000001408087c10 */ /* 0x000fca000fffe0ff */
[----:B------:R-:W-:Y:S02]  /*3560*/  @P0 SHF.R.U32.HI R11, RZ, c[0x0][0x2cc], R5 ;  /* 0x0000b300ff0b0a19 */ /* 0x000fe40000011605 */
[----:B------:R-:W-:-:S03]  /*3570*/  PLOP3.LUT P0, PT, PT, PT, UP1, 0x40, 0x0 ;  /* 0x000000000000781c */ /* 0x000fc60003f0e818 */
[----:B------:R-:W1:Y:S02]  /*3580*/  SHFL.IDX PT, R5, R11, RZ, 0x1c1f ;  /* 0x001c1fff0b057589 */ /* 0x000e6400000e0000 */
[--C-:B-1----:R-:W-:Y:S02]  /*3590*/  IMAD.IADD R15, R10, 0x1, R5.reuse ;  /* 0x000000010a0f7824 */ /* 0x102fe400078e0205 */
[----:B------:R-:W-:-:S03]  /*35a0*/  IMAD.IADD R14, R8, 0x1, R5 ;  /* 0x00000001080e7824 */ /* 0x000fc600078e0205 */
[----:B------:R-:W-:-:S03]  /*35b0*/  IMNMX R15, R15, R0, PT ;  /* 0x000000000f0f7217 */ /* 0x000fc60003800200 */
        /* <DEDUP_REMOVED lines=13> */
.L_x_977:
[----:B------:R-:W-:-:S04]  /*3690*/  MOV R5, c[0x0][0x32c] ;  /* 0x0000cb0000057a02 */ /* 0x000fc80000000f00 */
[----:B------:R-:W-:-:S13]  /*36a0*/  ISETP.NE.AND P0, PT, R5, 0x1, PT ;  /* 0x000000010500780c */ /* 0x000fda0003f05270 */
[----:B------:R-:W-:-:S05]  /*36b0*/  @P0 IMAD.HI.U32 R5, R6, c[0x0][0x330], RZ ;  /* 0x0000cc0006050a27 */ /* 0x000fca00078e00ff */
[----:B------:R-:W-:Y:S02]  /*36c0*/  @P0 SHF.R.U32.HI R6, RZ, c[0x0][0x334], R5 ;  /* 0x0000cd00ff060a19 */ /* 0x000fe40000011605 */
.L_x_978:
[----:B------:R-:W-:Y:S05]  /*36d0*/  BSYNC B0 ;  /* 0x0000000000007941 */ /* 0x000fea0003800000 */
.L_x_976:
[----:B------:R-:W-:-:S04]  /*36e0*/  IMAD R6, R6, c[0x0][0x32c], -R80 ;  /* 0x0000cb0006067a24 */ /* 0x000fc800078e0a50 */
[----:B------:R-:W-:-:S05]  /*36f0*/  IMAD.IADD R6, R6, 0x1, -R237 ;  /* 0x0000000106067824 */ /* 0x000fca00078e0aed */
[----:B------:R-:W-:Y:S02]  /*3700*/  IADD3 R5, R6, c[0x0][0x32c], RZ ;  /* 0x0000cb0006057a10 */ /* 0x000fe40007ffe0ff */
[----:B------:R-:W-:Y:S02]  /*3710*/  IMNMX R14, R14, R6, !PT ;  /* 0x000000060e0e7217 */ /* 0x000fe40007800200 */
[----:B------:R-:W-:Y:S02]  /*3720*/  IMNMX R15, R15, R5, PT ;  /* 0x000000050f0f7217 */ /* 0x000fe40003800200 */
.L_x_975:
[----:B------:R-:W-:Y:S01]  /*3730*/  ISETP.LT.AND P2, PT, RZ, UR21, PT ;  /* 0x00000015ff007c0c */ /* 0x000fe2000bf41270 */
[----:B------:R-:W1:Y:S03]  /*3740*/  SHFL.IDX PT, R11, R11, 0x1, 0x1c1f ;  /* 0x003c1f000b0b7f89 */ /* 0x000e6600000e0000 */
[----:B------:R-:W-:-:S04]  /*3750*/  ISETP.GT.AND P0, PT, R14, RZ, P2 ;  /* 0x000000ff0e00720c */ /* 0x000fc80001704270 */
[----:B------:R-:W-:-:S04]  /*3760*/  ISETP.LT.OR P0, PT, R15, 0x1, P0 ;  /* 0x000000010f00780c */ /* 0x000fc80000701670 */
[----:B------:R-:W-:Y:S02]  /*3770*/  FSEL R12, R16, -INF , !P0 ;  /* 0xff800000100c7808 */ /* 0x000fe40004000000 */
[----:B------:R-:W-:-:S04]  /*3780*/  ISETP.GT.AND P0, PT, R14, 0x1, P2 ;  /* 0x000000010e00780c */ /* 0x000fc80001704270 */
[----:B------:R-:W-:-:S04]  /*3790*/  ISETP.LT.OR P0, PT, R15, 0x2, P0 ;  /* 0x000000020f00780c */ /* 0x000fc80000701670 */
[----:B------:R-:W-:Y:S02]  /*37a0*/  FSEL R17, R17, -INF , !P0 ;  /* 0xff80000011117808 */ /* 0x000fe40004000000 */
[----:B------:R-:W-:Y:S01]  /*37b0*/  ISETP.GT.AND P0, PT, R14, 0x8, P2 ;  /* 0x000000080e00780c */ /* 0x000fe20001704270 */
[----:B-1----:R-:W-:-:S03]  /*37c0*/  IMAD.IADD R10, R10, 0x1, R11 ;  /* 0x000000010a0a7824 */ /* 0x002fc600078e020b */
[----:B------:R-:W-:Y:S02]  /*37d0*/  ISETP.LT.OR P0, PT, R15, 0x9, P0 ;  /* 0x000000090f00780c */ /* 0x000fe40000701670 */
[----:B------:R-:W-:Y:S02]  /*37e0*/  IMNMX R0, R10, R0, PT ;  /* 0x000000000a007217 */ /* 0x000fe40003800200 */
        /* <DEDUP_REMOVED lines=38> */
[----:B------:R-:W-:-:S03]  /*3a50*/  IMAD.IADD R14, R8, 0x1, R11 ;  /* 0x00000001080e7824 */ /* 0x000fc600078e020b */
[----:B------:R-:W-:-:S04]  /*3a60*/  ISETP.LT.OR P0, PT, R15, 0x3a, P0 ;  /* 0x0000003a0f00780c */ /* 0x000fc80000701670 */
[----:B------:R-:W-:Y:S02]  /*3a70*/  FSEL R165, R65, -INF , !P0 ;  /* 0xff80000041a57808 */ /* 0x000fe40004000000 */
[----:B------:R-:W-:-:S13]  /*3a80*/  PLOP3.LUT P0, PT, PT, PT, UP1, 0x40, 0x0 ;  /* 0x000000000000781c */ /* 0x000fda0003f0e818 */
        /* <DEDUP_REMOVED lines=13> */
.L_x_981:
[----:B------:R-:W-:-:S04]  /*3b60*/  MOV R8, c[0x0][0x32c] ;  /* 0x0000cb0000087a02 */ /* 0x000fc80000000f00 */
[----:B------:R-:W-:-:S13]  /*3b70*/  ISETP.NE.AND P0, PT, R8, 0x1, PT ;  /* 0x000000010800780c */ /* 0x000fda0003f05270 */
[----:B------:R-:W-:-:S05]  /*3b80*/  @P0 IMAD.HI.U32 R8, R11, c[0x0][0x330], RZ ;  /* 0x0000cc000b080a27 */ /* 0x000fca00078e00ff */
[----:B------:R-:W-:Y:S02]  /*3b90*/  @P0 SHF.R.U32.HI R11, RZ, c[0x0][0x334], R8 ;  /* 0x0000cd00ff0b0a19 */ /* 0x000fe40000011608 */
.L_x_982:
[----:B------:R-:W-:Y:S05]  /*3ba0*/  BSYNC B0 ;  /* 0x0000000000007941 */ /* 0x000fea0003800000 */
.L_x_980:
[----:B------:R-:W-:-:S04]  /*3bb0*/  IMAD R10, R11, c[0x0][0x32c], -R80 ;  /* 0x0000cb000b0a7a24 */ /* 0x000fc800078e0a50 */
[----:B------:R-:W-:-:S05]  /*3bc0*/  IMAD.IADD R10, R10, 0x1, -R237 ;  /* 0x000000010a0a7824 */ /* 0x000fca00078e0aed */
[----:B------:R-:W-:Y:S02]  /*3bd0*/  IADD3 R8, R10, c[0x0][0x32c], RZ ;  /* 0x0000cb000a087a10 */ /* 0x000fe40007ffe0ff */
[----:B------:R-:W-:Y:S02]  /*3be0*/  IMNMX R14, R14, R10, !PT ;  /* 0x0000000a0e0e7217 */ /* 0x000fe40007800200 */
[----:B------:R-:W-:Y:S02]  /*3bf0*/  IMNMX R0, R0, R8, PT ;  /* 0x0000000800007217 */ /* 0x000fe40003800200 */
.L_x_979:
[----:B------:R-:W-:Y:S01]  /*3c00*/  ISETP.GT.AND P0, PT, R14, 0x8, P2 ;  /* 0x000000080e00780c */ /* 0x000fe20001704270 */
[----:B------:R-:W-:Y:S01]  /*3c10*/  IMAD.SHL.U32 R227, R4, 0x2, RZ ;  /* 0x0000000204e37824 */ /* 0x000fe200078e00ff */
[----:B------:R-:W-:Y:S01]  /*3c20*/  FMNMX.FTZ R20, R12, R17, !PT ;  /* 0x000000110c147209 */ /* 0x000fe20007810000 */
[----:B------:R-:W-:Y:S01]  /*3c30*/  ULDC.64 UR4, c[0x0][0x2c8] ;  /* 0x0000b20000047ab9 */ /* 0x000fe20000000a00 */
[----:B------:R-:W-:Y:S01]  /*3c40*/  ISETP.LT.OR P0, PT, R0, 0x9, P0 ;  /* 0x000000090000780c */ /* 0x000fe20000701670 */
[--C-:B------:R-:W-:Y:S01]  /*3c50*/  IMAD R222, R3, 0x2, R227.reuse ;  /* 0x0000000203de7824 */ /* 0x100fe200078e02e3 */
[----:B------:R-:W-:Y:S01]  /*3c60*/  FMNMX.FTZ R20, R24, R20, !PT ;  /* 0x0000001418147209 */ /* 0x000fe20007810000 */
[----:B------:R-:W-:Y:S01]  /*3c70*/  IMAD R221, R2, 0x2, R227 ;  /* 0x0000000202dd7824 */ /* 0x000fe200078e02e3 */
[----:B------:R-:W-:Y:S01]  /*3c80*/  FSEL R26, R26, -INF , !P0 ;  /* 0xff8000001a1a7808 */ /* 0x000fe20004000000 */
[----:B------:R-:W-:Y:S01]  /*3c90*/  IMAD R220, R2, 0x2, R222 ;  /* 0x0000000202dc7824 */ /* 0x000fe200078e02de */
[----:B------:R-:W-:Y:S01]  /*3ca0*/  ISETP.GT.AND P0, PT, R14, 0x9, P2 ;  /* 0x000000090e00780c */ /* 0x000fe20001704270 */
[----:B------:R-:W-:Y:S01]  /*3cb0*/  LDSM.16.MT88.4 R136, [R222+0x100] ;  /* 0x00010000de88783b */ /* 0x000fe20000004200 */
[----:B------:R-:W-:Y:S01]  /*3cc0*/  FMNMX.FTZ R20, R25, R20, !PT ;  /* 0x0000001419147209 */ /* 0x000fe20007810000 */
[----:B------:R-:W-:Y:S01]  /*3cd0*/  UIMAD.WIDE.U32 UR26, UR25, UR4, URZ ;  /* 0x00000004191a72a5 */ /* 0x000fe2000f8e003f */
[----:B------:R-:W-:Y:S01]  /*3ce0*/  ISETP.LT.OR P0, PT, R0, 0xa, P0 ;  /* 0x0000000a0000780c */ /* 0x000fe20000701670 */
[----:B------:R-:W-:Y:S01]  /*3cf0*/  LDSM.16.MT88.4 R156, [R227+0x100] ;  /* 0x00010000e39c783b */ /* 0x000fe20000004200 */
[----:B------:R-:W-:Y:S01]  /*3d00*/  FMNMX.FTZ R20, R7, R20, !PT ;  /* 0x0000001407147209 */ /* 0x000fe20007810000 */
[----:B------:R-:W-:Y:S01]  /*3d10*/  @UP2 USHF.R.U32.HI UR25, URZ, UR5, UR27 ;  /* 0x000000053f192299 */ /* 0x000fe2000801161b */
[----:B------:R-:W-:Y:S01]  /*3d20*/  FSEL R27, R27, -INF , !P0 ;  /* 0xff8000001b1b7808 */ /* 0x000fe20004000000 */
[----:B------:R-:W-:Y:S01]  /*3d30*/  LDSM.16.MT88.4 R144, [R221+0x100] ;  /* 0x00010000dd90783b */ /* 0x000fe20000004200 */
[----:B------:R-:W-:Y:S01]  /*3d40*/  ISETP.GT.AND P0, PT, R14, 0x10, P2 ;  /* 0x000000100e00780c */ /* 0x000fe20001704270 */
[----:B------:R-:W-:Y:S01]  /*3d50*/  UIADD3 UR4, UR24, UR25, URZ ;  /* 0x0000001918047290 */ /* 0x000fe2000fffe03f */
[----:B------:R-:W-:Y:S01]  /*3d60*/  FMNMX.FTZ R20, R6, R20, !PT ;  /* 0x0000001406147209 */ /* 0x000fe20007810000 */
[----:B------:R-:W-:Y:S01]  /*3d70*/  LDSM.16.MT88.4 R152, [R220+0x100] ;  /* 0x00010000dc98783b */ /* 0x000fe20000004200 */
[----:B------:R-:W-:Y:S01]  /*3d80*/  ISETP.LT.OR P0, PT, R0, 0x11, P0 ;  /* 0x000000110000780c */ /* 0x000fe20000701670 */
[----:B------:R-:W-:Y:S01]  /*3d90*/  ULDC UR25, c[0x0][0x328] ;  /* 0x0000ca0000197ab9 */ /* 0x000fe20000000800 */
[----:B------:R-:W-:Y:S01]  /*3da0*/  FMNMX.FTZ R20, R5, R20, !PT ;  /* 0x0000001405147209 */ /* 0x000fe20007810000 */
[----:B------:R-:W-:Y:S01]  /*3db0*/  LDSM.16.MT88.4 R40, [R227+0x2100] ;  /* 0x00210000e328783b */ /* 0x000fe20000004200 */
[----:B------:R-:W-:Y:S01]  /*3dc0*/  FSEL R11, R62, -INF , !P0 ;  /* 0xff8000003e0b7808 */ /* 0x000fe20004000000 */
[----:B------:R-:W-:Y:S01]  /*3dd0*/  UIADD3 UR21, UR21, -0x2, URZ ;  /* 0xfffffffe15157890 */ /* 0x000fe2000fffe03f */
[----:B------:R-:W-:Y:S01]  /*3de0*/  ISETP.GT.AND P0, PT, R14, 0x11, P2 ;  /* 0x000000110e00780c */ /* 0x000fe20001704270 */
[----:B------:R-:W-:Y:S01]  /*3df0*/  LDSM.16.MT88.4 R72, [R227+0x4100] ;  /* 0x00410000e348783b */ /* 0x000fe20000004200 */
[----:B------:R-:W-:Y:S01]  /*3e00*/  FMNMX.FTZ R20, R9, R20, !PT ;  /* 0x0000001409147209 */ /* 0x000fe20007810000 */
[----:B------:R-:W-:Y:S01]  /*3e10*/  UIADD3 UR25, UR4, UR25, URZ ;  /* 0x0000001904197290 */ /* 0x000fe2000fffe03f */
[----:B------:R-:W-:Y:S01]  /*3e20*/  ISETP.LT.OR P0, PT, R0, 0x12, P0 ;  /* 0x000000120000780c */ /* 0x000fe20000701670 */
[----:B------:R-:W-:Y:S01]  /*3e30*/  LDSM.16.MT88.4 R80, [R222+0x4100] ;  /* 0x00410000de50783b */ /* 0x000fe20000004200 */
[----:B------:R-:W-:-:S02]  /*3e40*/  FMNMX.FTZ R20, R180, R20, !PT ;  /* 0x00000014b4147209 */ /* 0x000fc40007810000 */
[----:B------:R-:W-:Y:S01]  /*3e50*/  FSEL R10, R63, -INF , !P0 ;  /* 0xff8000003f0a7808 */ /* 0x000fe20004000000 */
[----:B------:R-:W-:Y:S01]  /*3e60*/  LDSM.16.MT88.4 R88, [R221+0x4100] ;  /* 0x00410000dd58783b */ /* 0x000fe20000004200 */
[----:B------:R-:W-:Y:S02]  /*3e70*/  ISETP.GT.AND P0, PT, R14, 0x18, P2 ;  /* 0x000000180e00780c */ /* 0x000fe40001704270 */
[----:B------:R-:W-:Y:S01]  /*3e80*/  FMNMX.FTZ R20, R181, R20, !PT ;  /* 0x00000014b5147209 */ /* 0x000fe20007810000 */
[----:B------:R-:W-:Y:S01]  /*3e90*/  LDSM.16.MT88.4 R96, [R220+0x4100] ;  /* 0x00410000dc60783b */ /* 0x000fe20000004200 */
[----:B------:R-:W-:Y:S02]  /*3ea0*/  ISETP.LT.OR P0, PT, R0, 0x19, P0 ;  /* 0x000000190000780c */ /* 0x000fe40000701670 */
[----:B------:R-:W-:Y:S01]  /*3eb0*/  FMNMX.FTZ R20, R182, R20, !PT ;  /* 0x00000014b6147209 */ /* 0x000fe20007810000 */
[----:B------:R-:W-:Y:S01]  /*3ec0*/  LDSM.16.MT88.4 R104, [R227+0x6100] ;  /* 0x00610000e368783b */ /* 0x000fe20000004200 */
[----:B------:R-:W-:-:S02]  /*3ed0*/  FSEL R8, R58, -INF , !P0 ;  /* 0xff8000003a087808 */ /* 0x000fc40004000000 */
[----:B------:R-:W-:Y:S01]  /*3ee0*/  ISETP.GT.AND P0, PT, R14, 0x19, P2 ;  /* 0x000000190e00780c */ /* 0x000fe20001704270 */
[----:B------:R-:W-:Y:S01]  /*3ef0*/  LDSM.16.MT88.4 R112, [R222+0x6100] ;  /* 0x00610000de70783b */ /* 0x000fe20000004200 */
[----:B------:R-:W-:Y:S02]  /*3f00*/  FMNMX.FTZ R20, R183, R20, !PT ;  /* 0x00000014b7147209 */ /* 0x000fe40007810000 */
[----:B------:R-:W-:Y:S01]  /*3f10*/  ISETP.LT.OR P0, PT, R0, 0x1a, P0 ;  /* 0x0000001a0000780c */ /* 0x000fe20000701670 */
[----:B------:R-:W-:Y:S01]  /*3f20*/  LDSM.16.MT88.4 R120, [R221+0x6100] ;  /* 0x00610000dd78783b */ /* 0x000fe20000004200 */
[----:B------:R-:W-:Y:S02]  /*3f30*/  FMNMX.FTZ R20, R193, R20, !PT ;  /* 0x00000014c1147209 */ /* 0x000fe40007810000 */
        /* <DEDUP_REMOVED lines=9> */
[----:B------:R-:W-:Y:S02]  /*3fd0*/  ISETP.GT.AND P0, PT, R14, 0x21, P2 ;  /* 0x000000210e00780c */ /* 0x000fe40001704270 */
[----:B------:R-:W-:-:S02]  /*3fe0*/  FMNMX.FTZ R20, R165, R20, !PT ;  /* 0x00000014a5147209 */ /* 0x000fc40007810000 */
[----:B------:R-:W-:-:S03]  /*3ff0*/  ISETP.LT.OR P0, PT, R0, 0x22, P0 ;  /* 0x000000220000780c */ /* 0x000fc60000701670 */
[----:B------:R-:W1:Y:S01]  /*4000*/  SHFL.BFLY PT, R15, R20, 0x2, 0x1f ;  /* 0x0c401f00140f7f89 */ /* 0x000e6200000e0000 */
        /* <DEDUP_REMOVED lines=8> */
[----:B------:R-:W-:Y:S01]  /*4090*/  LDSM.16.MT88.4 R48, [R222+0x2100] ;  /* 0x00210000de30783b */ /* 0x000fe20000004200 */
[----:B-1----:R-:W-:Y:S02]  /*40a0*/  FMNMX.FTZ R20, R20, R15, !PT ;  /* 0x0000000f14147209 */ /* 0x002fe40007810000 */
        /* <DEDUP_REMOVED lines=8> */
[----:B------:R-:W-:-:S04]  /*4130*/  ISETP.GT.AND P0, PT, R14, RZ, P2 ;  /* 0x000000ff0e00720c */ /* 0x000fc80001704270 */
[----:B------:R-:W-:-:S04]  /*4140*/  ISETP.LT.OR P0, PT, R0, 0x1, P0 ;  /* 0x000000010000780c */ /* 0x000fc80000701670 */
[----:B------:R-:W-:Y:S02]  /*4150*/  FSEL R18, R18, -INF , !P0 ;  /* 0xff80000012127808 */ /* 0x000fe40004000000 */
[----:B------:R-:W-:Y:S02]  /*4160*/  ISETP.GT.AND P0, PT, R14, 0x38, P2 ;  /* 0x000000380e00780c */ /* 0x000fe40001704270 */
[----:B------:R-:W-:Y:S02]  /*4170*/  FMNMX.FTZ R21, R18, R19, !PT ;  /* 0x0000001312157209 */ /* 0x000fe40007810000 */
[----:B------:R-:W-:Y:S02]  /*4180*/  ISETP.LT.OR P0, PT, R0, 0x39, P0 ;  /* 0x000000390000780c */ /* 0x000fe40000701670 */
[----:B------:R-:W-:Y:S02]  /*4190*/  FMNMX.FTZ R21, R26, R21, !PT ;  /* 0x000000151a157209 */ /* 0x000fe40007810000 */
[----:B------:R-:W-:-:S02]  /*41a0*/  FSEL R186, R66, -INF , !P0 ;  /* 0xff80000042ba7808 */ /* 0x000fc40004000000 */
[----:B------:R-:W-:Y:S02]  /*41b0*/  FMNMX.FTZ R21, R27, R21, !PT ;  /* 0x000000151b157209 */ /* 0x000fe40007810000 */
[----:B------:R-:W-:Y:S02]  /*41c0*/  ISETP.GT.AND P0, PT, R14, 0x39, P2 ;  /* 0x000000390e00780c */ /* 0x000fe40001704270 */
[----:B------:R-:W-:Y:S01]  /*41d0*/  FMNMX.FTZ R21, R11, R21, !PT ;  /* 0x000000150b157209 */ /* 0x000fe20007810000 */
[----:B------:R-:W-:Y:S01]  /*41e0*/  SHFL.BFLY PT, R14, R20, 0x1, 0x1f ;  /* 0x0c201f00140e7f89 */ /* 0x000fe200000e0000 */
[----:B------:R-:W-:Y:S02]  /*41f0*/  ISETP.LT.OR P0, PT, R0, 0x3a, P0 ;  /* 0x0000003a0000780c */ /* 0x000fe40000701670 */
[----:B------:R-:W-:Y:S02]  /*4200*/  FMNMX.FTZ R21, R10, R21, !PT ;  /* 0x000000150a157209 */ /* 0x000fe40007810000 */
[----:B------:R-:W-:-:S02]  /*4210*/  FSEL R185, R67, -INF , !P0 ;  /* 0xff80000043b97808 */ /* 0x000fc40004000000 */
[----:B------:R-:W-:Y:S01]  /*4220*/  FMNMX.FTZ R21, R8, R21, !PT ;  /* 0x0000001508157209 */ /* 0x000fe20007810000 */
[----:B------:R-:W-:Y:S03]  /*4230*/  LDSM.16.MT88.4 R64, [R220+0x2100] ;  /* 0x00210000dc40783b */ /* 0x000fe60000004200 */
[----:B------:R-:W-:-:S04]  /*4240*/  FMNMX.FTZ R21, R16, R21, !PT ;  /* 0x0000001510157209 */ /* 0x000fc80007810000 */
[----:B------:R-:W-:-:S04]  /*4250*/  FMNMX.FTZ R21, R187, R21, !PT ;  /* 0x00000015bb157209 */ /* 0x000fc80007810000 */
[----:B------:R-:W-:-:S04]  /*4260*/  FMNMX.FTZ R21, R189, R21, !PT ;  /* 0x00000015bd157209 */ /* 0x000fc80007810000 */
[----:B------:R-:W-:-:S04]  /*4270*/  FMNMX.FTZ R21, R190, R21, !PT ;  /* 0x00000015be157209 */ /* 0x000fc80007810000 */
[----:B------:R-:W-:-:S04]  /*4280*/  FMNMX.FTZ R21, R191, R21, !PT ;  /* 0x00000015bf157209 */ /* 0x000fc80007810000 */
[----:B------:R-:W-:-:S04]  /*4290*/  FMNMX.FTZ R21, R164, R21, !PT ;  /* 0x00000015a4157209 */ /* 0x000fc80007810000 */
[----:B------:R-:W-:-:S04]  /*42a0*/  FMNMX.FTZ R0, R188, R21, !PT ;  /* 0x00000015bc007209 */ /* 0x000fc80007810000 */
[----:B------:R-:W-:-:S04]  /*42b0*/  FMNMX.FTZ R0, R186, R0, !PT ;  /* 0x00000000ba007209 */ /* 0x000fc80007810000 */
[----:B------:R-:W-:-:S05]  /*42c0*/  FMNMX.FTZ R0, R185, R0, !PT ;  /* 0x00000000b9007209 */ /* 0x000fca0007810000 */
[----:B------:R-:W1:Y:S02]  /*42d0*/  SHFL.BFLY PT, R15, R0, 0x2, 0x1f ;  /* 0x0c401f00000f7f89 */ /* 0x000e6400000e0000 */
[----:B-1----:R-:W-:Y:S02]  /*42e0*/  FMNMX.FTZ R15, R0, R15, !PT ;  /* 0x0000000f000f7209 */ /* 0x002fe40007810000 */
[----:B------:R-:W-:Y:S02]  /*42f0*/  FMNMX.FTZ R0, R20, R14, !PT ;  /* 0x0000000e14007209 */ /* 0x000fe40007810000 */
[----:B------:R-:W-:Y:S02]  /*4300*/  LDSM.16.MT88.4 R20, [R220+0x900] ;  /* 0x00090000dc14783b */ /* 0x000fe40000004200 */
[C---:B------:R-:W-:Y:S01]  /*4310*/  FSETP.NEU.FTZ.AND P0, PT, R0.reuse, -INF , PT ;  /* 0xff8000000000780b */ /* 0x040fe20003f1d000 */
[----:B------:R-:W-:Y:S01]  /*4320*/  FMUL.FTZ R166, R0, c[0x0][0x2d0] ;  /* 0x0000b40000a67a20 */ /* 0x000fe20000410000 */
[----:B------:R-:W1:Y:S04]  /*4330*/  SHFL.BFLY PT, R14, R15, 0x1, 0x1f ;  /* 0x0c201f000f0e7f89 */ /* 0x000e6800000e0000 */
        /* <DEDUP_REMOVED lines=9> */
[----:B------:R-:W2:Y:S01]  /*43d0*/  LDSM.16.MT88.4 R4, [R220+0x6100] ;  /* 0x00610000dc04783b */ /* 0x000ea20000004200 */
[----:B-1----:R-:W-:Y:S01]  /*43e0*/  FMNMX.FTZ R12, R15, R14, !PT ;  /* 0x0000000e0f0c7209 */ /* 0x002fe20007810000 */
[----:B------:R-:W1:Y:S01]  /*43f0*/  MUFU.EX2 R178, R178 ;  /* 0x000000b200b27308 */ /* 0x000e620000000800 */
[--C-:B------:R-:W-:Y:S02]  /*4400*/  FFMA.FTZ R15, R9, c[0x0][0x2d0], -R166.reuse ;  /* 0x0000b400090f7a23 */ /* 0x100fe400000108a6 */
[C---:B------:R-:W-:Y:S01]  /*4410*/  FSETP.NEU.FTZ.AND P0, PT, R12.reuse, -INF , PT ;  /* 0xff8000000c00780b */ /* 0x040fe20003f1d000 */
[----:B------:R-:W-:Y:S02]  /*4420*/  FMUL.FTZ R184, R12, c[0x0][0x2d0] ;  /* 0x0000b4000cb87a20 */ /* 0x000fe40000410000 */
[----:B------:R-:W-:-:S02]  /*4430*/  FFMA.FTZ R180, R180, c[0x0][0x2d0], -R166 ;  /* 0x0000b400b4b47a23 */ /* 0x000fc400000108a6 */
[----:B------:R-:W-:Y:S01]  /*4440*/  MUFU.EX2 R177, R177 ;  /* 0x000000b100b17308 */ /* 0x000fe20000000800 */
[----:B------:R-:W-:Y:S01]  /*4450*/  FSEL R184, R184, RZ, P0 ;  /* 0x000000ffb8b87208 */ /* 0x000fe20000000000 */
[--C-:B------:R-:W-:Y:S01]  /*4460*/  FFMA.FTZ R181, R181, c[0x0][0x2d0], -R166.reuse ;  /* 0x0000b400b5b57a23 */ /* 0x100fe200000108a6 */
[----:B------:R-:W-:Y:S01]  /*4470*/  PLOP3.LUT P0, PT, PT, PT, UP1, 0x40, 0x0 ;  /* 0x000000000000781c */ /* 0x000fe20003f0e818 */
[----:B------:R-:W-:Y:S02]  /*4480*/  FFMA.FTZ R182, R182, c[0x0][0x2d0], -R166 ;  /* 0x0000b400b6b67a23 */ /* 0x000fe400000108a6 */
[--C-:B------:R-:W-:Y:S02]  /*4490*/  FFMA.FTZ R172, R18, c[0x0][0x2d0], -R184.reuse ;  /* 0x0000b40012ac7a23 */ /* 0x100fe400000108b8 */
[--C-:B------:R-:W-:Y:S01]  /*44a0*/  FFMA.FTZ R174, R19, c[0x0][0x2d0], -R184.reuse ;  /* 0x0000b40013ae7a23 */ /* 0x100fe200000108b8 */
[----:B------:R-:W3:Y:S01]  /*44b0*/  MUFU.EX2 R173, R173 ;  /* 0x000000ad00ad7308 */ /* 0x000ee20000000800 */
[--C-:B------:R-:W-:Y:S01]  /*44c0*/  FFMA.FTZ R175, R26, c[0x0][0x2d0], -R184.reuse ;  /* 0x0000b4001aaf7a23 */ /* 0x100fe200000108b8 */
[----:B-1----:R-:W-:Y:S01]  /*44d0*/  F2FP.BF16.PACK_AB R128, R178, R179 ;  /* 0x000000b3b280723e */ /* 0x002fe200000010ff */
[----:B------:R-:W-:-:S02]  /*44e0*/  FFMA.FTZ R169, R27, c[0x0][0x2d0], -R184 ;  /* 0x0000b4001ba97a23 */ /* 0x000fc400000108b8 */
[--C-:B------:R-:W-:Y:S01]  /*44f0*/  FFMA.FTZ R168, R11, c[0x0][0x2d0], -R184.reuse ;  /* 0x0000b4000ba87a23 */ /* 0x100fe200000108b8 */
[----:B------:R-:W-:Y:S01]  /*4500*/  LDSM.16.MT88.4 R24, [R227+0x2900] ;  /* 0x00290000e318783b */ /* 0x000fe20000004200 */
[--C-:B------:R-:W-:Y:S01]  /*4510*/  FFMA.FTZ R14, R10, c[0x0][0x2d0], -R184.reuse ;  /* 0x0000b4000a0e7a23 */ /* 0x100fe200000108b8 */
[----:B------:R-:W-:Y:S01]  /*4520*/  MUFU.EX2 R172, R172 ;  /* 0x000000ac00ac7308 */ /* 0x000fe20000000800 */
[--C-:B------:R-:W-:Y:S02]  /*4530*/  FFMA.FTZ R3, R8, c[0x0][0x2d0], -R184.reuse ;  /* 0x0000b40008037a23 */ /* 0x100fe400000108b8 */
[----:B------:R-:W1:Y:S01]  /*4540*/  LDSM.16.MT88.4 R8, [R222+0x900] ;  /* 0x00090000de08783b */ /* 0x000e620000004200 */
[----:B------:R-:W-:Y:S02]  /*4550*/  FFMA.FTZ R2, R16, c[0x0][0x2d0], -R184 ;  /* 0x0000b40010027a23 */ /* 0x000fe400000108b8 */
[----:B------:R-:W-:Y:S01]  /*4560*/  FFMA.FTZ R183, R183, c[0x0][0x2d0], -R166 ;  /* 0x0000b400b7b77a23 */ /* 0x000fe200000108a6 */
[----:B------:R-:W4:Y:S01]  /*4570*/  LDSM.16.MT88.4 R16, [R222+0x2900] ;  /* 0x00290000de10783b */ /* 0x000f220000004200 */
[----:B------:R-:W5:Y:S01]  /*4580*/  MUFU.EX2 R174, R174 ;  /* 0x000000ae00ae7308 */ /* 0x000f620000000800 */
[----:B---3--:R-:W-:Y:S01]  /*4590*/  F2FP.BF16.PACK_AB R130, R173, R177 ;  /* 0x000000b1ad82723e */ /* 0x008fe200000010ff */
[----:B------:R-:W-:-:S02]  /*45a0*/  FFMA.FTZ R187, R187, c[0x0][0x2d0], -R184 ;  /* 0x0000b400bbbb7a23 */ /* 0x000fc400000108b8 */
[--C-:B------:R-:W-:Y:S02]  /*45b0*/  FFMA.FTZ R189, R189, c[0x0][0x2d0], -R184.reuse ;  /* 0x0000b400bdbd7a23 */ /* 0x100fe400000108b8 */
[--C-:B------:R-:W-:Y:S02]  /*45c0*/  FFMA.FTZ R190, R190, c[0x0][0x2d0], -R184.reuse ;  /* 0x0000b400bebe7a23 */ /* 0x100fe400000108b8 */
[----:B------:R-:W-:Y:S01]  /*45d0*/  MUFU.EX2 R175, R175 ;  /* 0x000000af00af7308 */ /* 0x000fe20000000800 */
[----:B------:R-:W-:Y:S02]  /*45e0*/  FFMA.FTZ R191, R191, c[0x0][0x2d0], -R184 ;  /* 0x0000b400bfbf7a23 */ /* 0x000fe400000108b8 */
[--C-:B------:R-:W-:Y:S02]  /*45f0*/  FFMA.FTZ R193, R193, c[0x0][0x2d0], -R166.reuse ;  /* 0x0000b400c1c17a23 */ /* 0x100fe400000108a6 */
[--C-:B------:R-:W-:Y:S02]  /*4600*/  FFMA.FTZ R192, R192, c[0x0][0x2d0], -R166.reuse ;  /* 0x0000b400c0c07a23 */ /* 0x100fe400000108a6 */
[--C-:B------:R-:W-:Y:S01]  /*4610*/  FFMA.FTZ R194, R167, c[0x0][0x2d0], -R166.reuse ;  /* 0x0000b400a7c27a23 */ /* 0x100fe200000108a6 */
[----:B------:R-:W3:Y:S01]  /*4620*/  MUFU.EX2 R169, R169 ;  /* 0x000000a900a97308 */ /* 0x000ee20000000800 */
[----:B-----5:R-:W-:Y:S01]  /*4630*/  F2FP.BF16.PACK_AB R129, R174, R172 ;  /* 0x000000acae81723e */ /* 0x020fe200000010ff */
[----:B------:R-:W-:-:S02]  /*4640*/  FFMA.FTZ R240, R165, c[0x0][0x2d0], -R166 ;  /* 0x0000b400a5f07a23 */ /* 0x000fc400000108a6 */
[--C-:B------:R-:W-:Y:S02]  /*4650*/  FFMA.FTZ R195, R164, c[0x0][0x2d0], -R184.reuse ;  /* 0x0000b400a4c37a23 */ /* 0x100fe400000108b8 */
[--C-:B------:R-:W-:Y:S01]  /*4660*/  FFMA.FTZ R188, R188, c[0x0][0x2d0], -R184.reuse ;  /* 0x0000b400bcbc7a23 */ /* 0x100fe200000108b8 */
[----:B------:R-:W-:Y:S01]  /*4670*/  LDSM.16.MT88.4 R164, [R227+0x1900] ;  /* 0x00190000e3a4783b */ /* 0x000fe20000004200 */
[----:B------:R-:W-:Y:S01]  /*4680*/  MUFU.EX2 R176, R176 ;  /* 0x000000b000b07308 */ /* 0x000fe20000000800 */
[--C-:B------:R-:W-:Y:S02]  /*4690*/  FFMA.FTZ R186, R186, c[0x0][0x2d0], -R184.reuse ;  /* 0x0000b400baba7a23 */ /* 0x100fe400000108b8 */
[----:B------:R-:W-:Y:S02]  /*46a0*/  FFMA.FTZ R239, R185, c[0x0][0x2d0], -R184 ;  /* 0x0000b400b9ef7a23 */ /* 0x000fe400000108b8 */
[----:B------:R-:W-:Y:S02]  /*46b0*/  FADD.FTZ R178, R179, R178 ;  /* 0x000000b2b3b27221 */ /* 0x000fe40000010000 */
[----:B------:R-:W-:Y:S01]  /*46c0*/  FADD.FTZ R172, R172, R174 ;  /* 0x000000aeacac7221 */ /* 0x000fe20000010000 */
[----:B---3--:R-:W-:Y:S01]  /*46d0*/  F2FP.BF16.PACK_AB R131, R169, R175 ;  /* 0x000000afa983723e */ /* 0x008fe200000010ff */
[----:B------:R-:W3:Y:S01]  /*46e0*/  MUFU.EX2 R171, R171 ;  /* 0x000000ab00ab7308 */ /* 0x000ee20000000800 */
[----:B------:R-:W-:-:S02]  /*46f0*/  FADD.FTZ R177, R177, R178 ;  /* 0x000000b2b1b17221 */ /* 0x000fc40000010000 */
[----:B------:R-:W-:Y:S02]  /*4700*/  FADD.FTZ R175, R175, R172 ;  /* 0x000000acafaf7221 */ /* 0x000fe40000010000 */
[----:B------:R-:W-:Y:S01]  /*4710*/  FADD.FTZ R177, R173, R177 ;  /* 0x000000b1adb17221 */ /* 0x000fe20000010000 */
[C---:B------:R-:W-:Y:S01]  /*4720*/  HMMA.16816.F32.BF16 R132, R128.reuse, R136, RZ ;  /* 0x000000888084723c */ /* 0x040fe200000418ff */
[----:B------:R-:W-:Y:S01]  /*4730*/  FADD.FTZ R175, R169, R175 ;  /* 0x000000afa9af7221 */ /* 0x000fe20000010000 */
        /* <DEDUP_REMOVED lines=36> */
[----:B------:R-:W1:Y:S06]  /*4980*/  MUFU.EX2 R195, R195 ;  /* 0x000000c300c37308 */ /* 0x000e6c0000000800 */
        /* <DEDUP_REMOVED lines=27> */
[----:B------:R-:W-:Y:S01]  /*4b40*/  HMMA.16816.F32.BF16 R132, R4, R8, R132 ;  /* 0x000000080484723c */ /* 0x000fe20000041884 */
[----:B------:R-:W-:-:S07]  /*4b50*/  FADD.FTZ R3, R2, R3 ;  /* 0x0000000302037221 */ /* 0x000fce0000010000 */
[C---:B------:R-:W-:Y:S01]  /*4b60*/  HMMA.16816.F32.BF16 R136, R4.reuse, R10, R136 ;  /* 0x0000000a0488723c */ /* 0x040fe20000041888 */
[----:B------:R-:W1:Y:S07]  /*4b70*/  LDSM.16.MT88.4 R8, [R221+0x2900] ;  /* 0x00290000dd08783b */ /* 0x000e6e0000004200 */
[C---:B----4-:R-:W-:Y:S08]  /*4b80*/  HMMA.16816.F32.BF16 R44, R4.reuse, R16, R44 ;  /* 0x00000010042c723c */ /* 0x050ff0000004182c */
[C---:B------:R-:W-:Y:S01]  /*4b90*/  HMMA.16816.F32.BF16 R48, R4.reuse, R18, R48 ;  /* 0x000000120430723c */ /* 0x040fe20000041830 */
[----:B------:R-:W2:Y:S07]  /*4ba0*/  LDSM.16.MT88.4 R16, [R221+0x4900] ;  /* 0x00490000dd10783b */ /* 0x000eae0000004200 */
[C---:B------:R-:W-:Y:S08]  /*4bb0*/  HMMA.16816.F32.BF16 R148, R4.reuse, R20, R148 ;  /* 0x000000140494723c */ /* 0x040ff00000041894 */
[C---:B------:R-:W-:Y:S01]  /*4bc0*/  HMMA.16816.F32.BF16 R152, R4.reuse, R22, R152 ;  /* 0x000000160498723c */ /* 0x040fe20000041898 */
[----:B------:R-:W-:Y:S07]  /*4bd0*/  LDSM.16.MT88.4 R20, [R227+0x4900] ;  /* 0x00490000e314783b */ /* 0x000fee0000004200 */
[C---:B------:R-:W-:Y:S08]  /*4be0*/  HMMA.16816.F32.BF16 R160, R4.reuse, R32, R160 ;  /* 0x0000002004a0723c */ /* 0x040ff000000418a0 */
[C---:B-1----:R-:W-:Y:S08]  /*4bf0*/  HMMA.16816.F32.BF16 R52, R4.reuse, R8, R52 ;  /* 0x000000080434723c */ /* 0x042ff00000041834 */
[C---:B------:R-:W-:Y:S01]  /*4c00*/  HMMA.16816.F32.BF16 R56, R4.reuse, R10, R56 ;  /* 0x0000000a0438723c */ /* 0x040fe20000041838 */
[----:B------:R-:W1:Y:S07]  /*4c10*/  LDSM.16.MT88.4 R8, [R220+0x4900] ;  /* 0x00490000dc08783b */ /* 0x000e6e0000004200 */
[C---:B--2---:R-:W-:Y:S08]  /*4c20*/  HMMA.16816.F32.BF16 R84, R4.reuse, R16, R84 ;  /* 0x000000100454723c */ /* 0x044ff00000041854 */
[C---:B------:R-:W-:Y:S01]  /*4c30*/  HMMA.16816.F32.BF16 R88, R4.reuse, R18, R88 ;  /* 0x000000120458723c */ /* 0x040fe20000041858 */
[----:B------:R-:W2:Y:S07]  /*4c40*/  LDSM.16.MT88.4 R16, [R221+0x6900] ;  /* 0x00690000dd10783b */ /* 0x000eae0000004200 */
[C---:B------:R-:W-:Y:S01]  /*4c50*/  HMMA.16816.F32.BF16 R156, R4.reuse, R34, R156 ;  /* 0x00000022049c723c */ /* 0x040fe2000004189c */
[----:B------:R-:W-:Y:S07]  /*4c60*/  LDSM.16.MT88.4 R32, [R220+0x2900] ;  /* 0x00290000dc20783b */ /* 0x000fee0000004200 */
        /* <DEDUP_REMOVED lines=9> */
[C---:B------:R-:W-:Y:S08]  /*4d00*/  HMMA.16816.F32.BF16 R68, R4.reuse, R20, R68 ;  /* 0x000000140444723c */ /* 0x040ff00000041844 */
        /* <DEDUP_REMOVED lines=14> */
[C---:B---3--:R-:W-:Y:S08]  /*4df0*/  HMMA.16816.F32.BF16 R100, R4.reuse, R24, R100 ;  /* 0x000000180464723c */ /* 0x048ff00000041864 */
[C---:B------:R-:W-:Y:S01]  /*4e00*/  HMMA.16816.F32.BF16 R104, R4.reuse, R26, R104 ;  /* 0x0000001a0468723c */ /* 0x040fe20000041868 */
[----:B------:R-:W3:Y:S07]  /*4e10*/  LDSM.16.MT88.4 R24, [R227+0x1100] ;  /* 0x00110000e318783b */ /* 0x000eee0000004200 */
[C---:B----4-:R-:W-:Y:S08]  /*4e20*/  HMMA.16816.F32.BF16 R108, R4.reuse, R20, R108 ;  /* 0x00000014046c723c */ /* 0x050ff0000004186c */
[----:B------:R-:W-:Y:S01]  /*4e30*/  HMMA.16816.F32.BF16 R112, R4, R22, R112 ;  /* 0x000000160470723c */ /* 0x000fe20000041870 */
[----:B------:R-:W4:Y:S06]  /*4e40*/  LDSM.16.MT88.4 R20, [R222+0x1100] ;  /* 0x00110000de14783b */ /* 0x000f2c0000004200 */
        /* <DEDUP_REMOVED lines=13> */
[----:B------:R-:W-:Y:S01]  /*4f20*/  HMMA.16816.F32.BF16 R40, R4, R18, R40 ;  /* 0x000000120428723c */ /* 0x000fe20000041828 */
[----:B------:R-:W2:Y:S01]  /*4f30*/  LDSM.16.MT88.4 R16, [R221+0x5100] ;  /* 0x00510000dd10783b */ /* 0x000ea20000004200 */
[----:B------:R-:W-:-:S04]  /*4f40*/  FADD.FTZ R190, R195, R190 ;  /* 0x000000bec3be7221 */ /* 0x000fc80000010000 */
[----:B------:R-:W-:Y:S02]  /*4f50*/  FADD.FTZ R190, R188, R190 ;  /* 0x000000bebcbe7221 */ /* 0x000fe40000010000 */
        /* <DEDUP_REMOVED lines=17> */
[----:B------:R-:W5:Y:S07]  /*5070*/  LDSM.16.MT88.4 R32, [R227+0x5100] ;  /* 0x00510000e320783b */ /* 0x000f6e0000004200 */
[C---:B------:R-:W-:Y:S08]  /*5080*/  HMMA.16816.F32.BF16 R148, R4.reuse, R28, R148 ;  /* 0x0000001c0494723c */ /* 0x040ff00000041894 */
        /* <DEDUP_REMOVED lines=14> */
[C---:B-----5:R-:W-:Y:S08]  /*5170*/  HMMA.16816.F32.BF16 R68, R4.reuse, R32, R68 ;  /* 0x000000200444723c */ /* 0x060ff00000041844 */
        /* <DEDUP_REMOVED lines=16> */
[C---:B------:R-:W-:Y:S01]  /*5280*/  F2FP.BF16.PACK_AB R7, R239.reuse, R186 ;  /* 0x000000baef07723e */ /* 0x040fe200000010ff */
[----:B------:R-:W-:Y:S02]  /*5290*/  FADD.FTZ R186, R186, R190 ;  /* 0x000000bebaba7221 */ /* 0x000fe40000010000 */
[----:B------:R-:W-:Y:S02]  /*52a0*/  FADD.FTZ R193, R194, R193 ;  /* 0x000000c1c2c17221 */ /* 0x000fe40000010000 */
[----:B------:R-:W-:Y:S02]  /*52b0*/  FADD.FTZ R239, R239, R186 ;  /* 0x000000baefef7221 */ /* 0x000fe40000010000 */
[----:B--2---:R-:W-:Y:S01]  /*52c0*/  HMMA.16816.F32.BF16 R36, R4, R16, R36 ;  /* 0x000000100424723c */ /* 0x004fe20000041824 */
[----:B------:R-:W-:-:S07]  /*52d0*/  FADD.FTZ R240, R240, R193 ;  /* 0x000000c1f0f07221 */ /* 0x000fce0000010000 */
[C---:B------:R-:W-:Y:S01]  /*52e0*/  HMMA.16816.F32.BF16 R40, R4.reuse, R18, R40 ;  /* 0x000000120428723c */ /* 0x040fe20000041828 */
[----:B------:R-:W2:Y:S07]  /*52f0*/  LDSM.16.MT88.4 R16, [R227+0x5900] ;  /* 0x00590000e310783b */ /* 0x000eae0000004200 */
[C---:B-1----:R-:W-:Y:S08]  /*5300*/  HMMA.16816.F32.BF16 R52, R4.reuse, R8, R52 ;  /* 0x000000080434723c */ /* 0x042ff00000041834 */
[C---:B------:R-:W-:Y:S01]  /*5310*/  HMMA.16816.F32.BF16 R56, R4.reuse, R10, R56 ;  /* 0x0000000a0438723c */ /* 0x040fe20000041838 */
[----:B------:R-:W1:Y:S07]  /*5320*/  LDSM.16.MT88.4 R8, [R227+0x7900] ;  /* 0x00790000e308783b */ /* 0x000e6e0000004200 */
[C---:B------:R-:W-:Y:S08]  /*5330*/  HMMA.16816.F32.BF16 R160, R4.reuse, R164, R160 ;  /* 0x000000a404a0723c */ /* 0x040ff000000418a0 */
        /* <DEDUP_REMOVED lines=21> */
[C---:B------:R-:W-:Y:S08]  /*5490*/  HMMA.16816.F32.BF16 R64, R4.reuse, R166, R64 ;  /* 0x000000a60440723c */ /* 0x040ff00000041840 */
[C---:B-----5:R-:W-:Y:S08]  /*54a0*/  HMMA.16816.F32.BF16 R76, R4.reuse, R32, R76 ;  /* 0x00000020044c723c */ /* 0x060ff0000004184c */
[C---:B------:R-:W-:Y:S08]  /*54b0*/  HMMA.16816.F32.BF16 R80, R4.reuse, R34, R80 ;  /* 0x000000220450723c */ /* 0x040ff00000041850 */
[C---:B------:R-:W-:Y:S08]  /*54c0*/  HMMA.16816.F32.BF16 R84, R4.reuse, R28, R84 ;  /* 0x0000001c0454723c */ /* 0x040ff00000041854 */
[C---:B------:R-:W-:Y:S08]  /*54d0*/  HMMA.16816.F32.BF16 R88, R4.reuse, R30, R88 ;  /* 0x0000001e0458723c */ /* 0x040ff00000041858 */
[C---:B---3--:R-:W-:Y:S08]  /*54e0*/  HMMA.16816.F32.BF16 R92, R4.reuse, R24, R92 ;  /* 0x00000018045c723c */ /* 0x048ff0000004185c */
[C---:B------:R-:W-:Y:S08]  /*54f0*/  HMMA.16816.F32.BF16 R96, R4.reuse, R26, R96 ;  /* 0x0000001a0460723c */ /* 0x040ff00000041860 */
[C---:B----4-:R-:W-:Y:S08]  /*5500*/  HMMA.16816.F32.BF16 R108, R4.reuse, R20, R108 ;  /* 0x00000014046c723c */ /* 0x050ff0000004186c */
[C---:B------:R-:W-:Y:S08]  /*5510*/  HMMA.16816.F32.BF16 R112, R4.reuse, R22, R112 ;  /* 0x000000160470723c */ /* 0x040ff00000041870 */
[C---:B--2---:R-:W-:Y:S08]  /*5520*/  HMMA.16816.F32.BF16 R116, R4.reuse, R16, R116 ;  /* 0x000000100474723c */ /* 0x044ff00000041874 */
[C---:B------:R-:W-:Y:S08]  /*5530*/  HMMA.16816.F32.BF16 R120, R4.reuse, R18, R120 ;  /* 0x000000120478723c */ /* 0x040ff00000041878 */
[C---:B-1----:R-:W-:Y:S08]  /*5540*/  HMMA.16816.F32.BF16 R124, R4.reuse, R8, R124 ;  /* 0x00000008047c723c */ /* 0x042ff0000004187c */
[----:B------:R-:W-:Y:S01]  /*5550*/  HMMA.16816.F32.BF16 R128, R4, R10, R128 ;  /* 0x0000000a0480723c */ /* 0x000fe20000041880 */
[----:B------:R-:W-:Y:S07]  /*5560*/  @P0 BRA `(.L_x_983) ;  /* 0x0000015000000947 */ /* 0x000fee0003800000 */
[----:B------:R-:W-:Y:S01]  /*5570*/  ISETP.LT.AND P0, PT, RZ, UR4, PT ;  /* 0x00000004ff007c0c */ /* 0x000fe2000bf01270 */
[----:B------:R-:W-:-:S02]  /*5580*/  UIADD3 UR26, UR4, -0x1, URZ ;  /* 0xffffffff041a7890 */ /* 0x000fc4000fffe03f */
[----:B------:R-:W-:-:S10]  /*5590*/  ULDC UR24, c[0x0][0x32c] ;  /* 0x0000cb0000187ab9 */ /* 0x000fd40000000800 */
[----:B------:R-:W-:Y:S05]  /*55a0*/  @P0 BRA `(.L_x_984) ;  /* 0x0000008000000947 */ /* 0x000fea0003800000 */
[----:B------:R-:W-:Y:S02]  /*55b0*/  UISETP.NE.AND UP0, UPT, UR24, 0x1, UPT ;  /* 0x000000011800788c */ /* 0x000fe4000bf05270 */
[----:B------:R-:W-:-:S03]  /*55c0*/  UIADD3 UR26, -UR4, URZ, URZ ;  /* 0x0000003f041a7290 */ /* 0x000fc6000fffe13f */
[----:B------:R-:W-:Y:S02]  /*55d0*/  ULDC.64 UR4, c[0x0][0x330] ;  /* 0x0000cc0000047ab9 */ /* 0x000fe40000000a00 */
[----:B------:R-:W-:-:S07]  /*55e0*/  UIMAD.WIDE.U32 UR28, UR26, UR4, URZ ;  /* 0x000000041a1c72a5 */ /* 0x000fce000f8e003f */
[----:B------:R-:W-:Y:S02]  /*55f0*/  @UP0 UMOV UR27, UR29 ;  /* 0x0000001d001b0c82 */ /* 0x000fe40008000000 */
[----:B------:R-:W-:-:S04]  /*5600*/  @UP0 USHF.R.U32.HI UR26, URZ, UR5, UR27 ;  /* 0x000000053f1a0299 */ /* 0x000fc8000801161b */
[----:B------:R-:W-:Y:S01]  /*5610*/  ULOP3.LUT UR26, URZ, UR26, URZ, 0x33, !UPT ;  /* 0x0000001a3f1a7292 */ /* 0x000fe2000f8e333f */
[----:B------:R-:W-:Y:S05]  /*5620*/  BRA `(.L_x_985) ;  /* 0x0000005000007947 */ /* 0x000fea0003800000 */
.L_x_984:
[----:B------:R-:W-:Y:S02]  /*5630*/  UISETP.NE.AND UP0, UPT, UR24, 0x1, UPT ;  /* 0x000000011800788c */ /* 0x000fe4000bf05270 */
[----:B------:R-:W-:Y:S02]  /*5640*/  ULDC.64 UR4, c[0x0][0x330] ;  /* 0x0000cc0000047ab9 */ /* 0x000fe40000000a00 */
[----:B------:R-:W-:-:S07]  /*5650*/  UIMAD.WIDE.U32 UR28, UR26, UR4, URZ ;  /* 0x000000041a1c72a5 */ /* 0x000fce000f8e003f */
[----:B------:R-:W-:Y:S02]  /*5660*/  @UP0 UMOV UR27, UR29 ;  /* 0x0000001d001b0c82 */ /* 0x000fe40008000000 */
[----:B------:R-:W-:Y:S02]  /*5670*/  @UP0 USHF.R.U32.HI UR26, URZ, UR5, UR27 ;  /* 0x000000053f1a0299 */ /* 0x000fe4000801161b */
.L_x_985:
[----:B------:R-:W-:Y:S02]  /*5680*/  ULDC UR4, c[0x0][0x32c] ;  /* 0x0000cb0000047ab9 */ /* 0x000fe40000000800 */
[----:B------:R-:W-:-:S04]  /*5690*/  UIMAD UR4, UR26, UR24, UR4 ;  /* 0x000000181a0472a4 */ /* 0x000fc8000f8e0204 */
[----:B------:R-:W-:-:S04]  /*56a0*/  UISETP.LT.AND UP0, UPT, UR25, UR4, UPT ;  /* 0x000000041900728c */ /* 0x000fc8000bf01270 */
[----:B------:R-:W-:-:S04]  /*56b0*/  USEL UR25, UR25, UR4, UP0 ;  /* 0x0000000419197287 */ /* 0x000fc80008000000 */
.L_x_983:
        /* <DEDUP_REMOVED lines=8> */
[C---:B------:R-:W-:Y:S01]  /*5740*/  SHF.L.U64.HI R251, R235.reuse, 0x1, R13 ;  /* 0x00000001ebfb7819 */ /* 0x040fe2000001020d */
[----:B------:R-:W-:Y:S01]  /*5750*/  IMAD.MOV.U32 R2, RZ, RZ, R12 ;  /* 0x000000ffff027224 */ /* 0x000fe200078e000c */
[C---:B------:R-:W-:Y:S01]  /*5760*/  SHF.L.U64.HI R249, R202.reuse, 0x1, R242 ;  /* 0x00000001caf97819 */ /* 0x040fe200000102f2 */
[----:B------:R-:W-:Y:S01]  /*5770*/  IMAD.MOV.U32 R3, RZ, RZ, R0 ;  /* 0x000000ffff037224 */ /* 0x000fe200078e0000 */
[----:B------:R-:W-:Y:S01]  /*5780*/  SEL R247, RZ, 0x10, P6 ;  /* 0x00000010fff77807 */ /* 0x000fe20003000000 */
[----:B------:R-:W-:Y:S01]  /*5790*/  IMAD.SHL.U32 R250, R235, 0x2, RZ ;  /* 0x00000002ebfa7824 */ /* 0x000fe200078e00ff */
[C---:B------:R-:W-:Y:S01]  /*57a0*/  SHF.L.U64.HI R246, R201.reuse, 0x1, R241 ;  /* 0x00000001c9f67819 */ /* 0x040fe200000102f1 */
[----:B------:R-:W-:Y:S01]  /*57b0*/  IMAD.SHL.U32 R248, R202, 0x2, RZ ;  /* 0x00000002caf87824 */ /* 0x000fe200078e00ff */
[----:B------:R-:W-:Y:S01]  /*57c0*/  SEL R244, RZ, 0x10, P5 ;  /* 0x00000010fff47807 */ /* 0x000fe20002800000 */
[----:B------:R-:W-:Y:S02]  /*57d0*/  IMAD.SHL.U32 R245, R201, 0x2, RZ ;  /* 0x00000002c9f57824 */ /* 0x000fe400078e00ff */
.L_x_997:
[----:B------:R-:W-:Y:S04]  /*57e0*/  DEPBAR.LE SB0, 0x0 ;  /* 0x000080000000791a */ /* 0x000fe80000000000 */
[----:B------:R-:W-:Y:S01]  /*57f0*/  BAR.SYNC.DEFER_BLOCKING 0x0 ;  /* 0x0000000000007b1d */ /* 0x000fe20000010000 */
[----:B------:R-:W-:Y:S06]  /*5800*/  UISETP.GT.AND UP0, UPT, UR7, UR21, UPT ;  /* 0x000000150700728c */ /* 0x000fec000bf04270 */
[----:B------:R-:W-:Y:S01]  /*5810*/  PLOP3.LUT P0, PT, PT, PT, UP0, 0x80, 0x0 ;  /* 0x000000000000781c */ /* 0x000fe20003f0f008 */
[----:B------:R1:W2:Y:S04]  /*5820*/  LDSM.16.M88.4 R32, [R230+0x10100] ;  /* 0x01010000e620783b */ /* 0x0002a80000000200 */
[----:B------:R1:W3:Y:S04]  /*5830*/  LDSM.16.M88.4 R8, [R229+0x8100] ;  /* 0x00810000e508783b */ /* 0x0002e80000000200 */
[----:B------:R1:W4:Y:S04]  /*5840*/  LDSM.16.M88.4 R16, [R229+0x8900] ;  /* 0x00890000e510783b */ /* 0x0003280000000200 */
[----:B------:R1:W1:Y:S04]  /*5850*/  LDSM.16.M88.4 R24, [R229+0x9100] ;  /* 0x00910000e518783b */ /* 0x0002680000000200 */
[----:B------:R1:W1:Y:S04]  /*5860*/  LDSM.16.M88.4 R164, [R229+0x9900] ;  /* 0x00990000e5a4783b */ /* 0x0002680000000200 */
[----:B------:R1:W1:Y:S04]  /*5870*/  LDSM.16.M88.4 R168, [R226+0x10100] ;  /* 0x01010000e2a8783b */ /* 0x0002680000000200 */
[----:B------:R1:W1:Y:S04]  /*5880*/  LDSM.16.M88.4 R172, [R228] ;  /* 0x00000000e4ac783b */ /* 0x0002680000000200 */
[----:B------:R1:W1:Y:S04]  /*5890*/  LDSM.16.M88.4 R176, [R219] ;  /* 0x00000000dbb0783b */ /* 0x0002680000000200 */
[----:B------:R1:W1:Y:S04]  /*58a0*/  LDSM.16.M88.4 R180, [R218] ;  /* 0x00000000dab4783b */ /* 0x0002680000000200 */
[----:B------:R1:W1:Y:S01]  /*58b0*/  LDSM.16.M88.4 R184, [R217] ;  /* 0x00000000d9b8783b */ /* 0x0002620000000200 */
[----:B------:R-:W-:-:S05]  /*58c0*/  @P0 BRA `(.L_x_987) ;  /* 0x0000037000000947 */ /* 0x000fca0003800000 */
[----:B------:R-:W-:Y:S01]  /*58d0*/  SHF.R.S32.HI R6, RZ, 0x1f, R232 ;  /* 0x0000001fff067819 */ /* 0x000fe200000114e8 */
[----:B------:R-:W-:Y:S01]  /*58e0*/  IMAD.WIDE.U32 R4, R232, c[0x0][0x208], RZ ;  /* 0x00008200e8047a25 */ /* 0x000fe200078e00ff */
[----:B------:R-:W-:Y:S02]  /*58f0*/  SHF.R.S32.HI R0, RZ, 0x1f, R231 ;  /* 0x0000001fff007819 */ /* 0x000fe400000114e7 */
[----:B------:R-:W-:Y:S01]  /*5900*/  IADD3 R20, -R247, 0x10, RZ ;  /* 0x00000010f7147810 */ /* 0x000fe20007ffe1ff */
[----:B------:R-:W-:Y:S01]  /*5910*/  IMAD R6, R6, c[0x0][0x208], RZ ;  /* 0x0000820006067a24 */ /* 0x000fe200078e02ff */
[----:B------:R-:W-:Y:S01]  /*5920*/  IADD3 R14, -R244, 0x10, RZ ;  /* 0x00000010f40e7810 */ /* 0x000fe20007ffe1ff */
[----:B------:R-:W-:Y:S01]  /*5930*/  IMAD R0, R0, c[0x0][0x218], RZ ;  /* 0x0000860000007a24 */ /* 0x000fe200078e02ff */
[----:B------:R-:W-:Y:S01]  /*5940*/  LOP3.LUT R20, R20, 0xf, RZ, 0xc0, !PT ;  /* 0x0000000f14147812 */ /* 0x000fe200078ec0ff */
[----:B------:R-:W-:Y:S01]  /*5950*/  IMAD R6, R232, c[0x0][0x20c], R6 ;  /* 0x00008300e8067a24 */ /* 0x000fe200078e0206 */
[----:B------:R-:W-:Y:S01]  /*5960*/  LOP3.LUT R14, R14, 0xf, RZ, 0xc0, !PT ;  /* 0x0000000f0e0e7812 */ /* 0x000fe200078ec0ff */
[----:B------:R-:W-:Y:S02]  /*5970*/  IMAD R0, R231, c[0x0][0x21c], R0 ;  /* 0x00008700e7007a24 */ /* 0x000fe400078e0200 */
[----:B------:R-:W-:Y:S04]  /*5980*/  IMAD.IADD R5, R5, 0x1, R6 ;  /* 0x0000000105057824 */ /* 0x000fe800078e0206 */
[----:B------:R-:W-:Y:S05]  /*5990*/  IMAD.WIDE.U32 R4, R231, c[0x0][0x218], R4 ;  /* 0x00008600e7047a25 */ /* 0x000fea00078e0004 */
[----:B------:R-:W-:Y:S01]  /*59a0*/  IADD3 R6, P0, R4, UR14, RZ ;  /* 0x0000000e04067c10 */ /* 0x000fe2000ff1e0ff */
[----:B------:R-:W-:Y:S03]  /*59b0*/  IMAD.SHL.U32 R4, R200, 0x2, RZ ;  /* 0x00000002c8047824 */ /* 0x000fe600078e00ff */
[----:B------:R-:W-:Y:S02]  /*59c0*/  IADD3.X R0, R5, UR19, R0, P0, !PT ;  /* 0x0000001305007c10 */ /* 0x000fe400087fe400 */
[----:B------:R-:W-:Y:S02]  /*59d0*/  LEA R7, P0, R6, c[0x0][0x1f8], 0x1 ;  /* 0x00007e0006077a11 */ /* 0x000fe400078008ff */
[----:B------:R-:W-:Y:S02]  /*59e0*/  SHF.L.U64.HI R5, R200, 0x1, R203 ;  /* 0x00000001c8057819 */ /* 0x000fe400000102cb */
[----:B------:R-:W-:Y:S01]  /*59f0*/  LEA.HI.X R6, R6, c[0x0][0x1fc], R0, 0x1, P0 ;  /* 0x00007f0006067a11 */ /* 0x000fe200000f0c00 */
[----:B------:R-:W5:Y:S01]  /*5a00*/  SHFL.IDX PT, R12, R7, 0x1, 0x181f ;  /* 0x00381f00070c7f89 */ /* 0x000f6200000e0000 */
[----:B------:R-:W-:Y:S03]  /*5a10*/  IADD3 R0, -R243, 0x10, RZ ;  /* 0x00000010f3007810 */ /* 0x000fe60007ffe1ff */
[----:B------:R-:W4:Y:S01]  /*5a20*/  SHFL.IDX PT, R13, R6, 0x1, 0x181f ;  /* 0x00381f00060d7f89 */ /* 0x000f2200000e0000 */
[----:B------:R-:W-:Y:S03]  /*5a30*/  LOP3.LUT R0, R0, 0xf, RZ, 0xc0, !PT ;  /* 0x0000000f00007812 */ /* 0x000fe600078ec0ff */
[----:B------:R-:W3:Y:S04]  /*5a40*/  SHFL.IDX PT, R7, R7, RZ, 0x181f ;  /* 0x00181fff07077589 */ /* 0x000ee800000e0000 */
[----:B------:R-:W2:Y:S01]  /*5a50*/  SHFL.IDX PT, R6, R6, RZ, 0x181f ;  /* 0x00181fff06067589 */ /* 0x000ea200000e0000 */
[-C--:B-----5:R-:W-:Y:S04]  /*5a60*/  IADD3 R20, P2, P0, R20, R12.reuse, R248 ;  /* 0x0000000c14147210 */ /* 0x0a0fe8000785e0f8 */
[-C--:B----4-:R-:W-:Y:S02]  /*5a70*/  IADD3.X R21, RZ, R13.reuse, R249, P2, P0 ;  /* 0x0000000dff157210 */ /* 0x090fe400017e04f9 */
[-C--:B------:R-:W-:Y:S04]  /*5a80*/  IADD3 R14, P2, P0, R14, R12.reuse, R245 ;  /* 0x0000000c0e0e7210 */ /* 0x080fe8000785e0f5 */
[-C--:B------:R-:W-:Y:S02]  /*5a90*/  IADD3.X R15, RZ, R13.reuse, R246, P2, P0 ;  /* 0x0000000dff0f7210 */ /* 0x080fe400017e04f6 */
[----:B------:R-:W-:Y:S04]  /*5aa0*/  IADD3 R22, P2, P0, R0, R12, R4 ;  /* 0x0000000c00167210 */ /* 0x000fe8000785e004 */
[--C-:B------:R-:W-:Y:S02]  /*5ab0*/  IADD3.X R23, RZ, R13, R5.reuse, P2, P0 ;  /* 0x0000000dff177210 */ /* 0x100fe400017e0405 */
[----:B---3--:R-:W-:Y:S02]  /*5ac0*/  IADD3 R4, P0, R7, R4, RZ ;  /* 0x0000000407047210 */ /* 0x008fe40007f1e0ff */
[----:B------:R-:W-:Y:S03]  /*5ad0*/  ISETP.GE.AND P2, PT, R235, c[0x0][0x1d4], PT ;  /* 0x00007500eb007a0c */ /* 0x000fe60003f46270 */
[C---:B--2---:R-:W-:Y:S01]  /*5ae0*/  IMAD.X R5, R6.reuse, 0x1, R5, P0 ;  /* 0x0000000106057824 */ /* 0x044fe200000e0605 */
[C---:B------:R-:W-:Y:S05]  /*5af0*/  IADD3 R30, P0, R7.reuse, R250, RZ ;  /* 0x000000fa071e7210 */ /* 0x040fea0007f1e0ff */
[C---:B------:R-:W-:Y:S01]  /*5b00*/  IMAD.X R31, R6.reuse, 0x1, R251, P0 ;  /* 0x00000001061f7824 */ /* 0x040fe200000e06fb */
[C---:B------:R-:W-:Y:S04]  /*5b10*/  IADD3 R28, P0, R7.reuse, R248, RZ ;  /* 0x000000f8071c7210 */ /* 0x040fe80007f1e0ff */
[----:B------:R2:W-:Y:S01]  /*5b20*/  LDGSTS.E.BYPASS.LTC128B.128 [R238], [R30.64], !P2 ;  /* 0x000000001eee7fae */ /* 0x0005e2000d101d50 */
[C---:B------:R-:W-:Y:S01]  /*5b30*/  IMAD.X R29, R6.reuse, 0x1, R249, P0 ;  /* 0x00000001061d7824 */ /* 0x040fe200000e06f9 */
[----:B------:R-:W-:Y:S04]  /*5b40*/  IADD3 R188, P0, R7, R245, RZ ;  /* 0x000000f507bc7210 */ /* 0x000fe80007f1e0ff */
[----:B------:R2:W-:Y:S01]  /*5b50*/  LDGSTS.E.BYPASS.LTC128B.128 [R238+0x2000], [R28.64], !P6 ;  /* 0x020000001cee7fae */ /* 0x0005e2000f101d50 */
[----:B------:R-:W-:Y:S01]  /*5b60*/  IMAD.X R189, R6, 0x1, R246, P0 ;  /* 0x0000000106bd7824 */ /* 0x000fe200000e06f6 */
[----:B------:R-:W-:Y:S04]  /*5b70*/  IADD3 R12, P0, R12, R250, RZ ;  /* 0x000000fa0c0c7210 */ /* 0x000fe80007f1e0ff */
[----:B------:R2:W-:Y:S01]  /*5b80*/  LDGSTS.E.BYPASS.LTC128B.128 [R238+0x4000], [R188.64], !P5 ;  /* 0x04000000bcee7fae */ /* 0x0005e2000e901d50 */
[----:B------:R-:W-:Y:S01]  /*5b90*/  IMAD.X R13, R13, 0x1, R251, P0 ;  /* 0x000000010d0d7824 */ /* 0x000fe200000e06fb */
[----:B------:R-:W-:Y:S02]  /*5ba0*/  ISETP.NE.U32.AND P0, PT, R247, RZ, PT ;  /* 0x000000fff700720c */ /* 0x000fe40003f05070 */
[----:B------:R2:W-:Y:S04]  /*5bb0*/  LDGSTS.E.BYPASS.LTC128B.128 [R238+0x6000], [R4.64], !P4 ;  /* 0x0600000004ee7fae */ /* 0x0005e8000e101d50 */
[----:B------:R2:W-:Y:S07]  /*5bc0*/  LDGSTS.E.BYPASS.LTC128B.128 [R238+0x1000], [R12.64], !P2 ;  /* 0x010000000cee7fae */ /* 0x0005ee000d101d50 */
[----:B------:R2:W-:Y:S01]  /*5bd0*/  LDGSTS.E.BYPASS.LTC128B.128.ZFILL [R238+0x3000], [R20.64], P0 ;  /* 0x0300000014ee7fae */ /* 0x0005e20008141d50 */
[----:B------:R-:W-:Y:S11]  /*5be0*/  ISETP.NE.U32.AND P0, PT, R244, RZ, PT ;  /* 0x000000fff400720c */ /* 0x000ff60003f05070 */
[----:B------:R-:W-:Y:S02]  /*5bf0*/  @!UPT UIADD3 URZ, URZ, URZ, URZ ;  /* 0x0000003f3f3ff290 */ /* 0x000fe4000fffe03f */
[----:B------:R2:W-:Y:S01]  /*5c00*/  LDGSTS.E.BYPASS.LTC128B.128.ZFILL [R238+0x5000], [R14.64], P0 ;  /* 0x050000000eee7fae */ /* 0x0005e20008141d50 */
[----:B------:R-:W-:Y:S11]  /*5c10*/  ISETP.NE.U32.AND P0, PT, R243, RZ, PT ;  /* 0x000000fff300720c */ /* 0x000ff60003f05070 */
[----:B------:R-:W-:Y:S02]  /*5c20*/  @!UPT UIADD3 URZ, URZ, URZ, URZ ;  /* 0x0000003f3f3ff290 */ /* 0x000fe4000fffe03f */
[----:B------:R2:W-:Y:S02]  /*5c30*/  LDGSTS.E.BYPASS.LTC128B.128.ZFILL [R238+0x7000], [R22.64], P0 ;  /* 0x0700000016ee7fae */ /* 0x0005e40008141d50 */
.L_x_987:
[C---:B--23--:R-:W-:Y:S01]  /*5c40*/  HMMA.16816.F32.BF16 R4, R32.reuse, R8, RZ ;  /* 0x000000082004723c */ /* 0x04cfe200000418ff */
[----:B------:R-:W-:Y:S01]  /*5c50*/  LDSM.16.M88.4 R188, [R224+0x8100] ;  /* 0x00810000e0bc783b */ /* 0x000fe20000000200 */
[----:B------:R-:W-:Y:S05]  /*5c60*/  UISETP.GT.AND UP0, UPT, UR21, UR7, UPT ;  /* 0x000000071500728c */ /* 0x000fea000bf04270 */
[----:B------:R-:W0:Y:S01]  /*5c70*/  LDGDEPBAR ;  /* 0x00000000000079af */ /* 0x000e220000000000 */
[C---:B------:R-:W-:Y:S01]  /*5c80*/  HMMA.16816.F32.BF16 R8, R32.reuse, R10, RZ ;  /* 0x0000000a2008723c */ /* 0x040fe200000418ff */
[----:B------:R-:W-:Y:S04]  /*5c90*/  PLOP3.LUT P0, PT, PT, PT, UP0, 0x40, 0x0 ;  /* 0x000000000000781c */ /* 0x000fe80003f0e808 */
[----:B------:R-:W-:Y:S03]  /*5ca0*/  LDSM.16.M88.4 R192, [R224+0x8900] ;  /* 0x00890000e0c0783b */ /* 0x000fe60000000200 */
[C---:B----4-:R-:W-:Y:S03]  /*5cb0*/  HMMA.16816.F32.BF16 R12, R32.reuse, R16, RZ ;  /* 0x00000010200c723c */ /* 0x050fe600000418ff */
[----:B------:R-:W-:Y:S05]  /*5cc0*/  LDSM.16.M88.4 R196, [R224+0x9900] ;  /* 0x00990000e0c4783b */ /* 0x000fea0000000200 */
[C---:B------:R-:W-:Y:S08]  /*5cd0*/  HMMA.16816.F32.BF16 R16, R32.reuse, R18, RZ ;  /* 0x000000122010723c */ /* 0x040ff000000418ff */
[C---:B-1----:R-:W-:Y:S08]  /*5ce0*/  HMMA.16816.F32.BF16 R20, R32.reuse, R24, RZ ;  /* 0x000000182014723c */ /* 0x042ff000000418ff */
[C---:B------:R-:W-:Y:S08]  /*5cf0*/  HMMA.16816.F32.BF16 R24, R32.reuse, R26, RZ ;  /* 0x0000001a2018723c */ /* 0x040ff000000418ff */
[C---:B------:R-:W-:Y:S08]  /*5d00*/  HMMA.16816.F32.BF16 R28, R32.reuse, R164, RZ ;  /* 0x000000a4201c723c */ /* 0x040ff000000418ff */
[----:B------:R-:W-:Y:S01]  /*5d10*/  HMMA.16816.F32.BF16 R32, R32, R166, RZ ;  /* 0x000000a62020723c */ /* 0x000fe200000418ff */
[----:B------:R-:W1:Y:S07]  /*5d20*/  LDSM.16.M88.4 R164, [R225+0x10100] ;  /* 0x01010000e1a4783b */ /* 0x000e6e0000000200 */
        /* <DEDUP_REMOVED lines=8> */
[----:B------:R-:W3:Y:S07]  /*5db0*/  LDSM.16.M88.4 R180, [R216] ;  /* 0x00000000d8b4783b */ /* 0x000eee0000000200 */
[C---:B------:R-:W-:Y:S08]  /*5dc0*/  HMMA.16816.F32.BF16 R28, R168.reuse, R184, R28 ;  /* 0x000000b8a81c723c */ /* 0x040ff0000004181c */
[----:B------:R-:W-:Y:S01]  /*5dd0*/  HMMA.16816.F32.BF16 R32, R168, R186, R32 ;  /* 0x000000baa820723c */ /* 0x000fe20000041820 */
[----:B------:R-:W4:Y:S06]  /*5de0*/  LDSM.16.M88.4 R168, [R216+0x800] ;  /* 0x00080000d8a8783b */ /* 0x000f2c0000000200 */
[----:B------:R-:W-:Y:S01]  /*5df0*/  LDSM.16.M88.4 R184, [R230+0x14100] ;  /* 0x01410000e6b8783b */ /* 0x000fe20000000200 */
[C---:B-1----:R-:W-:Y:S08]  /*5e00*/  HMMA.16816.F32.BF16 R4, R164.reuse, R188, R4 ;  /* 0x000000bca404723c */ /* 0x042ff00000041804 */
        /* <DEDUP_REMOVED lines=10> */
[----:B------:R-:W2:Y:S06]  /*5eb0*/  LDSM.16.M88.4 R164, [R216+0x1800] ;  /* 0x00180000d8a4783b */ /* 0x000eac0000000200 */
[----:B------:R-:W-:Y:S01]  /*5ec0*/  LDSM.16.M88.4 R196, [R229+0xb900] ;  /* 0x00b90000e5c4783b */ /* 0x000fe20000000200 */
[C---:B---3--:R-:W-:Y:S08]  /*5ed0*/  HMMA.16816.F32.BF16 R4, R176.reuse, R180, R4 ;  /* 0x000000b4b004723c */ /* 0x048ff00000041804 */
[C---:B------:R-:W-:Y:S01]  /*5ee0*/  HMMA.16816.F32.BF16 R8, R176.reuse, R182, R8 ;  /* 0x000000b6b008723c */ /* 0x040fe20000041808 */
[----:B------:R-:W3:Y:S07]  /*5ef0*/  LDSM.16.M88.4 R180, [R229+0xb100] ;  /* 0x00b10000e5b4783b */ /* 0x000eee0000000200 */
[C---:B----4-:R-:W-:Y:S08]  /*5f00*/  HMMA.16816.F32.BF16 R12, R176.reuse, R168, R12 ;  /* 0x000000a8b00c723c */ /* 0x050ff0000004180c */
[C---:B------:R-:W-:Y:S01]  /*5f10*/  HMMA.16816.F32.BF16 R16, R176.reuse, R170, R16 ;  /* 0x000000aab010723c */ /* 0x040fe20000041810 */
[----:B------:R-:W-:Y:S07]  /*5f20*/  LDSM.16.M88.4 R168, [R215] ;  /* 0x00000000d7a8783b */ /* 0x000fee0000000200 */
[C---:B-1----:R-:W-:Y:S08]  /*5f30*/  HMMA.16816.F32.BF16 R20, R176.reuse, R172, R20 ;  /* 0x000000acb014723c */ /* 0x042ff00000041814 */
[C---:B------:R-:W-:Y:S01]  /*5f40*/  HMMA.16816.F32.BF16 R24, R176.reuse, R174, R24 ;  /* 0x000000aeb018723c */ /* 0x040fe20000041818 */
[----:B------:R-:W-:Y:S07]  /*5f50*/  LDSM.16.M88.4 R172, [R214] ;  /* 0x00000000d6ac783b */ /* 0x000fee0000000200 */
[C---:B--2---:R-:W-:Y:S08]  /*5f60*/  HMMA.16816.F32.BF16 R28, R176.reuse, R164, R28 ;  /* 0x000000a4b01c723c */ /* 0x044ff0000004181c */
[----:B------:R-:W-:Y:S01]  /*5f70*/  HMMA.16816.F32.BF16 R32, R176, R166, R32 ;  /* 0x000000a6b020723c */ /* 0x000fe20000041820 */
[----:B------:R-:W1:Y:S06]  /*5f80*/  LDSM.16.M88.4 R164, [R226+0x14100] ;  /* 0x01410000e2a4783b */ /* 0x000e6c0000000200 */
[----:B------:R-:W2:Y:S01]  /*5f90*/  LDSM.16.M88.4 R176, [R213] ;  /* 0x00000000d5b0783b */ /* 0x000ea20000000200 */
        /* <DEDUP_REMOVED lines=15> */
[----:B------:R-:W1:Y:S07]  /*6090*/  LDSM.16.M88.4 R168, [R224+0xb100] ;  /* 0x00b10000e0a8783b */ /* 0x000e6e0000000200 */
[C---:B------:R-:W-:Y:S08]  /*60a0*/  HMMA.16816.F32.BF16 R12, R164.reuse, R172, R12 ;  /* 0x000000aca40c723c */ /* 0x040ff0000004180c */
[C---:B------:R-:W-:Y:S01]  /*60b0*/  HMMA.16816.F32.BF16 R16, R164.reuse, R174, R16 ;  /* 0x000000aea410723c */ /* 0x040fe20000041810 */
[----:B------:R-:W-:Y:S07]  /*60c0*/  LDSM.16.M88.4 R172, [R216+0x2000] ;  /* 0x00200000d8ac783b */ /* 0x000fee0000000200 */
[C---:B--2---:R-:W-:Y:S08]  /*60d0*/  HMMA.16816.F32.BF16 R20, R164.reuse, R176, R20 ;  /* 0x000000b0a414723c */ /* 0x044ff00000041814 */
[C---:B------:R-:W-:Y:S01]  /*60e0*/  HMMA.16816.F32.BF16 R24, R164.reuse, R178, R24 ;  /* 0x000000b2a418723c */ /* 0x040fe20000041818 */
[----:B------:R-:W-:Y:S07]  /*60f0*/  LDSM.16.M88.4 R176, [R216+0x2800] ;  /* 0x00280000d8b0783b */ /* 0x000fee0000000200 */
[C---:B---3--:R-:W-:Y:S08]  /*6100*/  HMMA.16816.F32.BF16 R28, R164.reuse, R180, R28 ;  /* 0x000000b4a41c723c */ /* 0x048ff0000004181c */
[----:B------:R-:W-:Y:S01]  /*6110*/  HMMA.16816.F32.BF16 R32, R164, R182, R32 ;  /* 0x000000b6a420723c */ /* 0x000fe20000041820 */
[----:B------:R-:W2:Y:S06]  /*6120*/  LDSM.16.M88.4 R164, [R223+0x14100] ;  /* 0x01410000dfa4783b */ /* 0x000eac0000000200 */
[----:B------:R-:W3:Y:S01]  /*6130*/  LDSM.16.M88.4 R180, [R216+0x3000] ;  /* 0x00300000d8b4783b */ /* 0x000ee20000000200 */
[C---:B------:R-:W-:Y:S08]  /*6140*/  HMMA.16816.F32.BF16 R4, R188.reuse, R192, R4 ;  /* 0x000000c0bc04723c */ /* 0x040ff00000041804 */
[C---:B------:R-:W-:Y:S01]  /*6150*/  HMMA.16816.F32.BF16 R8, R188.reuse, R194, R8 ;  /* 0x000000c2bc08723c */ /* 0x040fe20000041808 */
[----:B------:R-:W5:Y:S07]  /*6160*/  LDSM.16.M88.4 R192, [R216+0x3800] ;  /* 0x00380000d8c0783b */ /* 0x000f6e0000000200 */
[C---:B----4-:R-:W-:Y:S08]  /*6170*/  HMMA.16816.F32.BF16 R12, R188.reuse, R184, R12 ;  /* 0x000000b8bc0c723c */ /* 0x050ff0000004180c */
[C---:B------:R-:W-:Y:S01]  /*6180*/  HMMA.16816.F32.BF16 R16, R188.reuse, R186, R16 ;  /* 0x000000babc10723c */ /* 0x040fe20000041810 */
[----:B------:R-:W-:Y:S07]  /*6190*/  LDSM.16.M88.4 R184, [R229+0xc100] ;  /* 0x00c10000e5b8783b */ /* 0x000fee0000000200 */
[C---:B-1----:R-:W-:Y:S08]  /*61a0*/  HMMA.16816.F32.BF16 R20, R188.reuse, R168, R20 ;  /* 0x000000a8bc14723c */ /* 0x042ff00000041814 */
[C---:B------:R-:W-:Y:S01]  /*61b0*/  HMMA.16816.F32.BF16 R24, R188.reuse, R170, R24 ;  /* 0x000000aabc18723c */ /* 0x040fe20000041818 */
[----:B------:R-:W1:Y:S07]  /*61c0*/  LDSM.16.M88.4 R168, [R230+0x18100] ;  /* 0x01810000e6a8783b */ /* 0x000e6e0000000200 */
[C---:B------:R-:W-:Y:S08]  /*61d0*/  HMMA.16816.F32.BF16 R28, R188.reuse, R196, R28 ;  /* 0x000000c4bc1c723c */ /* 0x040ff0000004181c */
[----:B------:R-:W-:Y:S01]  /*61e0*/  HMMA.16816.F32.BF16 R32, R188, R198, R32 ;  /* 0x000000c6bc20723c */ /* 0x000fe20000041820 */
[----:B------:R-:W-:Y:S06]  /*61f0*/  LDSM.16.M88.4 R188, [R211] ;  /* 0x00000000d3bc783b */ /* 0x000fec0000000200 */
[----:B------:R-:W-:Y:S01]  /*6200*/  LDSM.16.M88.4 R196, [R208] ;  /* 0x00000000d0c4783b */ /* 0x000fe20000000200 */
        /* <DEDUP_REMOVED lines=8> */
[----:B------:R-:W-:Y:S07]  /*6290*/  LDSM.16.M88.4 R180, [R226+0x18100] ;  /* 0x01810000e2b4783b */ /* 0x000fee0000000200 */
[C---:B-----5:R-:W-:Y:S08]  /*62a0*/  HMMA.16816.F32.BF16 R28, R164.reuse, R192, R28 ;  /* 0x000000c0a41c723c */ /* 0x060ff0000004181c */
[----:B------:R-:W-:Y:S01]  /*62b0*/  HMMA.16816.F32.BF16 R32, R164, R194, R32 ;  /* 0x000000c2a420723c */ /* 0x000fe20000041820 */
[----:B------:R-:W3:Y:S06]  /*62c0*/  LDSM.16.M88.4 R164, [R229+0xd900] ;  /* 0x00d90000e5a4783b */ /* 0x000eec0000000200 */
[----:B------:R-:W5:Y:S01]  /*62d0*/  LDSM.16.M88.4 R192, [R210] ;  /* 0x00000000d2c0783b */ /* 0x000f620000000200 */
[C---:B-1----:R-:W-:Y:S08]  /*62e0*/  HMMA.16816.F32.BF16 R4, R168.reuse, R184, R4 ;  /* 0x000000b8a804723c */ /* 0x042ff00000041804 */
[C---:B------:R-:W-:Y:S01]  /*62f0*/  HMMA.16816.F32.BF16 R8, R168.reuse, R186, R8 ;  /* 0x000000baa808723c */ /* 0x040fe20000041808 */
[----:B------:R-:W1:Y:S07]  /*6300*/  LDSM.16.M88.4 R184, [R209] ;  /* 0x00000000d1b8783b */ /* 0x000e6e0000000200 */
[C---:B--2---:R-:W-:Y:S08]  /*6310*/  HMMA.16816.F32.BF16 R12, R168.reuse, R172, R12 ;  /* 0x000000aca80c723c */ /* 0x044ff0000004180c */
[C---:B------:R-:W-:Y:S01]  /*6320*/  HMMA.16816.F32.BF16 R16, R168.reuse, R174, R16 ;  /* 0x000000aea810723c */ /* 0x040fe20000041810 */
[----:B------:R-:W-:Y:S07]  /*6330*/  LDSM.16.M88.4 R172, [R224+0xc900] ;  /* 0x00c90000e0ac783b */ /* 0x000fee0000000200 */
[C---:B----4-:R-:W-:Y:S08]  /*6340*/  HMMA.16816.F32.BF16 R20, R168.reuse, R176, R20 ;  /* 0x000000b0a814723c */ /* 0x050ff00000041814 */
[C---:B------:R-:W-:Y:S01]  /*6350*/  HMMA.16816.F32.BF16 R24, R168.reuse, R178, R24 ;  /* 0x000000b2a818723c */ /* 0x040fe20000041818 */
[----:B------:R-:W-:Y:S07]  /*6360*/  LDSM.16.M88.4 R176, [R224+0xd100] ;  /* 0x00d10000e0b0783b */ /* 0x000fee0000000200 */
[C---:B---3--:R-:W-:Y:S08]  /*6370*/  HMMA.16816.F32.BF16 R28, R168.reuse, R164, R28 ;  /* 0x000000a4a81c723c */ /* 0x048ff0000004181c */
[----:B------:R-:W-:Y:S01]  /*6380*/  HMMA.16816.F32.BF16 R32, R168, R166, R32 ;  /* 0x000000a6a820723c */ /* 0x000fe20000041820 */
[----:B------:R-:W-:Y:S06]  /*6390*/  LDSM.16.M88.4 R164, [R225+0x18100] ;  /* 0x01810000e1a4783b */ /* 0x000fec0000000200 */
[----:B------:R-:W2:Y:S01]  /*63a0*/  LDSM.16.M88.4 R168, [R224+0xc100] ;  /* 0x00c10000e0a8783b */ /* 0x000ea20000000200 */
[C---:B------:R-:W-:Y:S08]  /*63b0*/  HMMA.16816.F32.BF16 R4, R180.reuse, R188, R4 ;  /* 0x000000bcb404723c */ /* 0x040ff00000041804 */
[C---:B------:R-:W-:Y:S01]  /*63c0*/  HMMA.16816.F32.BF16 R8, R180.reuse, R190, R8 ;  /* 0x000000beb408723c */ /* 0x040fe20000041808 */
[----:B------:R-:W3:Y:S07]  /*63d0*/  LDSM.16.M88.4 R188, [R224+0xd900] ;  /* 0x00d90000e0bc783b */ /* 0x000eee0000000200 */
[C---:B-----5:R-:W-:Y:S08]  /*63e0*/  HMMA.16816.F32.BF16 R12, R180.reuse, R192, R12 ;  /* 0x000000c0b40c723c */ /* 0x060ff0000004180c */
[C---:B------:R-:W-:Y:S01]  /*63f0*/  HMMA.16816.F32.BF16 R16, R180.reuse, R194, R16 ;  /* 0x000000c2b410723c */ /* 0x040fe20000041810 */
[----:B------:R-:W-:Y:S07]  /*6400*/  LDSM.16.M88.4 R192, [R216+0x4000] ;  /* 0x00400000d8c0783b */ /* 0x000fee0000000200 */
[C---:B-1----:R-:W-:Y:S08]  /*6410*/  HMMA.16816.F32.BF16 R20, R180.reuse, R184, R20 ;  /* 0x000000b8b414723c */ /* 0x042ff00000041814 */
[C---:B------:R-:W-:Y:S01]  /*6420*/  HMMA.16816.F32.BF16 R24, R180.reuse, R186, R24 ;  /* 0x000000bab418723c */ /* 0x040fe20000041818 */
[----:B------:R-:W1:Y:S07]  /*6430*/  LDSM.16.M88.4 R184, [R223+0x18100] ;  /* 0x01810000dfb8783b */ /* 0x000e6e0000000200 */
[C---:B------:R-:W-:Y:S08]  /*6440*/  HMMA.16816.F32.BF16 R28, R180.reuse, R196, R28 ;  /* 0x000000c4b41c723c */ /* 0x040ff0000004181c */
[----:B------:R-:W-:Y:S01]  /*6450*/  HMMA.16816.F32.BF16 R32, R180, R198, R32 ;  /* 0x000000c6b420723c */ /* 0x000fe20000041820 */
[----:B------:R-:W4:Y:S06]  /*6460*/  LDSM.16.M88.4 R180, [R216+0x4800] ;  /* 0x00480000d8b4783b */ /* 0x000f2c0000000200 */
[----:B------:R-:W-:Y:S01]  /*6470*/  LDSM.16.M88.4 R196, [R229+0xe100] ;  /* 0x00e10000e5c4783b */ /* 0x000fe20000000200 */
[C---:B--2---:R-:W-:Y:S08]  /*6480*/  HMMA.16816.F32.BF16 R4, R164.reuse, R168, R4 ;  /* 0x000000a8a404723c */ /* 0x044ff00000041804 */
[C---:B------:R-:W-:Y:S01]  /*6490*/  HMMA.16816.F32.BF16 R8, R164.reuse, R170, R8 ;  /* 0x000000aaa408723c */ /* 0x040fe20000041808 */
[----:B------:R-:W2:Y:S07]  /*64a0*/  LDSM.16.M88.4 R168, [R216+0x5000] ;  /* 0x00500000d8a8783b */ /* 0x000eae0000000200 */
[C---:B------:R-:W-:Y:S08]  /*64b0*/  HMMA.16816.F32.BF16 R12, R164.reuse, R172, R12 ;  /* 0x000000aca40c723c */ /* 0x040ff0000004180c */
[C---:B------:R-:W-:Y:S01]  /*64c0*/  HMMA.16816.F32.BF16 R16, R164.reuse, R174, R16 ;  /* 0x000000aea410723c */ /* 0x040fe20000041810 */
[----:B------:R-:W5:Y:S07]  /*64d0*/  LDSM.16.M88.4 R172, [R216+0x5800] ;  /* 0x00580000d8ac783b */ /* 0x000f6e0000000200 */
[C---:B------:R-:W-:Y:S08]  /*64e0*/  HMMA.16816.F32.BF16 R20, R164.reuse, R176, R20 ;  /* 0x000000b0a414723c */ /* 0x040ff00000041814 */
[C---:B------:R-:W-:Y:S01]  /*64f0*/  HMMA.16816.F32.BF16 R24, R164.reuse, R178, R24 ;  /* 0x000000b2a418723c */ /* 0x040fe20000041818 */
[----:B------:R-:W2:Y:S07]  /*6500*/  LDSM.16.M88.4 R176, [R230+0x1c100] ;  /* 0x01c10000e6b0783b */ /* 0x000eae0000000200 */
[C---:B---3--:R-:W-:Y:S08]  /*6510*/  HMMA.16816.F32.BF16 R28, R164.reuse, R188, R28 ;  /* 0x000000bca41c723c */ /* 0x048ff0000004181c */
[----:B------:R-:W-:Y:S01]  /*6520*/  HMMA.16816.F32.BF16 R32, R164, R190, R32 ;  /* 0x000000bea420723c */ /* 0x000fe20000041820 */
[----:B------:R-:W3:Y:S06]  /*6530*/  LDSM.16.M88.4 R164, [R229+0xe900] ;  /* 0x00e90000e5a4783b */ /* 0x000eec0000000200 */
[----:B------:R-:W3:Y:S01]  /*6540*/  LDSM.16.M88.4 R188, [R229+0xf100] ;  /* 0x00f10000e5bc783b */ /* 0x000ee20000000200 */
[C---:B-1----:R-:W-:Y:S08]  /*6550*/  HMMA.16816.F32.BF16 R4, R184.reuse, R192, R4 ;  /* 0x000000c0b804723c */ /* 0x042ff00000041804 */
[C---:B------:R-:W-:Y:S01]  /*6560*/  HMMA.16816.F32.BF16 R8, R184.reuse, R194, R8 ;  /* 0x000000c2b808723c */ /* 0x040fe20000041808 */
[----:B------:R-:W1:Y:S07]  /*6570*/  LDSM.16.M88.4 R192, [R229+0xf900] ;  /* 0x00f90000e5c0783b */ /* 0x000e6e0000000200 */
[C---:B----4-:R-:W-:Y:S08]  /*6580*/  HMMA.16816.F32.BF16 R12, R184.reuse, R180, R12 ;  /* 0x000000b4b80c723c */ /* 0x050ff0000004180c */
[C---:B------:R-:W-:Y:S01]  /*6590*/  HMMA.16816.F32.BF16 R16, R184.reuse, R182, R16 ;  /* 0x000000b6b810723c */ /* 0x040fe20000041810 */
[----:B------:R-:W-:Y:S07]  /*65a0*/  LDSM.16.M88.4 R180, [R206] ;  /* 0x00000000ceb4783b */ /* 0x000fee0000000200 */
[C---:B--2---:R-:W-:Y:S08]  /*65b0*/  HMMA.16816.F32.BF16 R20, R184.reuse, R168, R20 ;  /* 0x000000a8b814723c */ /* 0x044ff00000041814 */
[C---:B------:R-:W-:Y:S01]  /*65c0*/  HMMA.16816.F32.BF16 R24, R184.reuse, R170, R24 ;  /* 0x000000aab818723c */ /* 0x040fe20000041818 */
[----:B------:R-:W-:Y:S07]  /*65d0*/  LDSM.16.M88.4 R168, [R226+0x1c100] ;  /* 0x01c10000e2a8783b */ /* 0x000fee0000000200 */
[C---:B-----5:R-:W-:Y:S08]  /*65e0*/  HMMA.16816.F32.BF16 R28, R184.reuse, R172, R28 ;  /* 0x000000acb81c723c */ /* 0x060ff0000004181c */
[----:B------:R-:W-:Y:S01]  /*65f0*/  HMMA.16816.F32.BF16 R32, R184, R174, R32 ;  /* 0x000000aeb820723c */ /* 0x000fe20000041820 */
[----:B------:R-:W2:Y:S06]  /*6600*/  LDSM.16.M88.4 R172, [R207] ;  /* 0x00000000cfac783b */ /* 0x000eac0000000200 */
[----:B------:R-:W-:Y:S01]  /*6610*/  LDSM.16.M88.4 R184, [R204] ;  /* 0x00000000ccb8783b */ /* 0x000fe20000000200 */
[C---:B------:R-:W-:Y:S08]  /*6620*/  HMMA.16816.F32.BF16 R4, R176.reuse, R196, R4 ;  /* 0x000000c4b004723c */ /* 0x040ff00000041804 */
[C---:B------:R-:W-:Y:S01]  /*6630*/  HMMA.16816.F32.BF16 R8, R176.reuse, R198, R8 ;  /* 0x000000c6b008723c */ /* 0x040fe20000041808 */
[----:B------:R-:W-:Y:S07]  /*6640*/  LDSM.16.M88.4 R196, [R224+0xe100] ;  /* 0x00e10000e0c4783b */ /* 0x000fee0000000200 */
[C---:B---3--:R-:W-:Y:S08]  /*6650*/  HMMA.16816.F32.BF16 R12, R176.reuse, R164, R12 ;  /* 0x000000a4b00c723c */ /* 0x048ff0000004180c */
[C---:B------:R-:W-:Y:S01]  /*6660*/  HMMA.16816.F32.BF16 R16, R176.reuse, R166, R16 ;  /* 0x000000a6b010723c */ /* 0x040fe20000041810 */
[----:B------:R-:W3:Y:S07]  /*6670*/  LDSM.16.M88.4 R164, [R205] ;  /* 0x00000000cda4783b */ /* 0x000eee0000000200 */
[C---:B------:R-:W-:Y:S08]  /*6680*/  HMMA.16816.F32.BF16 R20, R176.reuse, R188, R20 ;  /* 0x000000bcb014723c */ /* 0x040ff00000041814 */
[C---:B------:R-:W-:Y:S01]  /*6690*/  HMMA.16816.F32.BF16 R24, R176.reuse, R190, R24 ;  /* 0x000000beb018723c */ /* 0x040fe20000041818 */
[----:B------:R-:W4:Y:S07]  /*66a0*/  LDSM.16.M88.4 R188, [R225+0x1c100] ;  /* 0x01c10000e1bc783b */ /* 0x000f2e0000000200 */
[C---:B-1----:R-:W-:Y:S08]  /*66b0*/  HMMA.16816.F32.BF16 R28, R176.reuse, R192, R28 ;  /* 0x000000c0b01c723c */ /* 0x042ff0000004181c */
[----:B------:R-:W-:Y:S01]  /*66c0*/  HMMA.16816.F32.BF16 R32, R176, R194, R32 ;  /* 0x000000c2b020723c */ /* 0x000fe20000041820 */
[----:B------:R-:W1:Y:S06]  /*66d0*/  LDSM.16.M88.4 R176, [R224+0xe900] ;  /* 0x00e90000e0b0783b */ /* 0x000e6c0000000200 */
[----:B------:R-:W-:Y:S01]  /*66e0*/  LDSM.16.M88.4 R192, [R224+0xf900] ;  /* 0x00f90000e0c0783b */ /* 0x000fe20000000200 */
        /* <DEDUP_REMOVED lines=9> */
[C---:B------:R-:W-:Y:S08]  /*6780*/  HMMA.16816.F32.BF16 R28, R168.reuse, R184, R28 ;  /* 0x000000b8a81c723c */ /* 0x040ff0000004181c */
[----:B------:R-:W-:Y:S01]  /*6790*/  HMMA.16816.F32.BF16 R32, R168, R186, R32 ;  /* 0x000000baa820723c */ /* 0x000fe20000041820 */
[----:B------:R-:W3:Y:S06]  /*67a0*/  LDSM.16.M88.4 R168, [R216+0x6000] ;  /* 0x00600000d8a8783b */ /* 0x000eec0000000200 */
[----:B------:R-:W5:Y:S01]  /*67b0*/  LDSM.16.M88.4 R184, [R216+0x7000] ;  /* 0x00700000d8b8783b */ /* 0x000f620000000200 */
[C---:B----4-:R-:W-:Y:S08]  /*67c0*/  HMMA.16816.F32.BF16 R4, R188.reuse, R196, R4 ;  /* 0x000000c4bc04723c */ /* 0x050ff00000041804 */
[C---:B------:R-:W-:Y:S01]  /*67d0*/  HMMA.16816.F32.BF16 R8, R188.reuse, R198, R8 ;  /* 0x000000c6bc08723c */ /* 0x040fe20000041808 */
[----:B------:R-:W4:Y:S01]  /*67e0*/  LDSM.16.M88.4 R196, [R216+0x7800] ;  /* 0x00780000d8c4783b */ /* 0x000f220000000200 */
[----:B------:R-:W-:Y:S05]  /*67f0*/  DEPBAR.LE SB0, 0x0 ;  /* 0x000080000000791a */ /* 0x000fea0000000000 */
[----:B------:R-:W-:Y:S01]  /*6800*/  BAR.SYNC.DEFER_BLOCKING 0x0 ;  /* 0x0000000000007b1d */ /* 0x000fe20000010000 */
[C---:B-1----:R-:W-:Y:S08]  /*6810*/  HMMA.16816.F32.BF16 R12, R188.reuse, R176, R12 ;  /* 0x000000b0bc0c723c */ /* 0x042ff0000004180c */
[C---:B------:R-:W-:Y:S08]  /*6820*/  HMMA.16816.F32.BF16 R16, R188.reuse, R178, R16 ;  /* 0x000000b2bc10723c */ /* 0x040ff00000041810 */
[C---:B--2---:R-:W-:Y:S08]  /*6830*/  HMMA.16816.F32.BF16 R20, R188.reuse, R172, R20 ;  /* 0x000000acbc14723c */ /* 0x044ff00000041814 */
[C---:B------:R-:W-:Y:S08]  /*6840*/  HMMA.16816.F32.BF16 R24, R188.reuse, R174, R24 ;  /* 0x000000aebc18723c */ /* 0x040ff00000041818 */
[C---:B------:R-:W-:Y:S08]  /*6850*/  HMMA.16816.F32.BF16 R28, R188.reuse, R192, R28 ;  /* 0x000000c0bc1c723c */ /* 0x040ff0000004181c */
[----:B------:R-:W-:Y:S08]  /*6860*/  HMMA.16816.F32.BF16 R32, R188, R194, R32 ;  /* 0x000000c2bc20723c */ /* 0x000ff00000041820 */
[C---:B---3--:R-:W-:Y:S08]  /*6870*/  HMMA.16816.F32.BF16 R4, R164.reuse, R168, R4 ;  /* 0x000000a8a404723c */ /* 0x048ff00000041804 */
[C---:B------:R-:W-:Y:S08]  /*6880*/  HMMA.16816.F32.BF16 R8, R164.reuse, R170, R8 ;  /* 0x000000aaa408723c */ /* 0x040ff00000041808 */
[C---:B------:R-:W-:Y:S08]  /*6890*/  HMMA.16816.F32.BF16 R12, R164.reuse, R180, R12 ;  /* 0x000000b4a40c723c */ /* 0x040ff0000004180c */
[C---:B------:R-:W-:Y:S08]  /*68a0*/  HMMA.16816.F32.BF16 R16, R164.reuse, R182, R16 ;  /* 0x000000b6a410723c */ /* 0x040ff00000041810 */
[C---:B-----5:R-:W-:Y:S08]  /*68b0*/  HMMA.16816.F32.BF16 R20, R164.reuse, R184, R20 ;  /* 0x000000b8a414723c */ /* 0x060ff00000041814 */
[C---:B------:R-:W-:Y:S08]  /*68c0*/  HMMA.16816.F32.BF16 R24, R164.reuse, R186, R24 ;  /* 0x000000baa418723c */ /* 0x040ff00000041818 */
[C---:B----4-:R-:W-:Y:S08]  /*68d0*/  HMMA.16816.F32.BF16 R28, R164.reuse, R196, R28 ;  /* 0x000000c4a41c723c */ /* 0x050ff0000004181c */
[----:B------:R-:W-:Y:S01]  /*68e0*/  HMMA.16816.F32.BF16 R32, R164, R198, R32 ;  /* 0x000000c6a420723c */ /* 0x000fe20000041820 */
[----:B------:R-:W-:-:S07]  /*68f0*/  @P0 BRA `(.L_x_988) ;  /* 0x0000045000000947 */ /* 0x000fce0003800000 */
[----:B------:R-:W-:Y:S01]  /*6900*/  IADD3 R172, -R247, 0x10, RZ ;  /* 0x00000010f7ac7810 */ /* 0x000fe20007ffe1ff */
[----:B------:R-:W-:Y:S01]  /*6910*/  ULEA UR5, UR21, UR10, 0x6 ;  /* 0x0000000a15057291 */ /* 0x000fe2000f8e303f */
[----:B------:R-:W-:Y:S01]  /*6920*/  IADD3 R170, -R244, 0x10, RZ ;  /* 0x00000010f4aa7810 */ /* 0x000fe20007ffe1ff */
[----:B------:R-:W-:Y:S01]  /*6930*/  IMAD.MOV.U32 R231, RZ, RZ, RZ ;  /* 0x000000ffffe77224 */ /* 0x000fe200078e00ff */
[----:B------:R-:W-:Y:S02]  /*6940*/  LOP3.LUT R172, R172, 0xf, RZ, 0xc0, !PT ;  /* 0x0000000facac7812 */ /* 0x000fe400078ec0ff */
[----:B------:R-:W-:Y:S01]  /*6950*/  LOP3.LUT R170, R170, 0xf, RZ, 0xc0, !PT ;  /* 0x0000000faaaa7812 */ /* 0x000fe200078ec0ff */
[----:B------:R-:W-:Y:S05]  /*6960*/  IMAD.U32 R232, RZ, RZ, UR5 ;  /* 0x00000005ffe87e24 */ /* 0x000fea000f8e00ff */
[----:B------:R-:W-:Y:S05]  /*6970*/  IADD3 R232, R232, -0x40, R234 ;  /* 0xffffffc0e8e87810 */ /* 0x000fea0007ffe0ea */
[----:B------:R-:W-:Y:S04]  /*6980*/  @P3 IMAD.HI.U32 R164, R232, c[0x0][0x2bc], RZ ;  /* 0x0000af00e8a43a27 */ /* 0x000fe800078e00ff */
[----:B------:R-:W-:Y:S01]  /*6990*/  IMAD.MOV.U32 R0, RZ, RZ, R232 ;  /* 0x000000ffff007224 */ /* 0x000fe200078e00e8 */
[----:B------:R-:W-:Y:S04]  /*69a0*/  @P3 SHF.R.U32.HI R0, RZ, c[0x0][0x2c0], R164 ;  /* 0x0000b000ff003a19 */ /* 0x000fe800000116a4 */
[C---:B------:R-:W-:Y:S04]  /*69b0*/  @!P1 IADD3 R166, P0, R0.reuse, UR12, RZ ;  /* 0x0000000c00a69c10 */ /* 0x040fe8000ff1e0ff */
[----:B------:R-:W-:Y:S01]  /*69c0*/  @!P1 LEA.HI.X.SX32 R165, R0, UR6, 0x1, P0 ;  /* 0x0000000600a59c11 */ /* 0x000fe200080f0eff */
[----:B------:R-:W-:Y:S01]  /*69d0*/  IMAD.MOV R0, RZ, RZ, -R0 ;  /* 0x000000ffff007224 */ /* 0x000fe200078e0a00 */
[----:B------:R-:W-:Y:S03]  /*69e0*/  @!P1 LEA R164, P0, R166, c[0x0][0x2a0], 0x2 ;  /* 0x0000a800a6a49a11 */ /* 0x000fe600078010ff */
        /* <DEDUP_REMOVED lines=11> */
[----:B------:R-:W-:Y:S01]  /*6aa0*/  IADD3 R0, P0, R164, UR22, RZ ;  /* 0x00000016a4007c10 */ /* 0x000fe2000ff1e0ff */
[----:B------:R-:W-:Y:S02]  /*6ab0*/  IMAD.SHL.U32 R164, R200, 0x2, RZ ;  /* 0x00000002c8a47824 */ /* 0x000fe400078e00ff */
[----:B------:R-:W-:Y:S05]  /*6ac0*/  IMAD R166, R231, c[0x0][0x1f4], R166 ;  /* 0x00007d00e7a67a24 */ /* 0x000fea00078e02a6 */
[----:B------:R-:W-:Y:S02]  /*6ad0*/  IADD3.X R166, R165, UR18, R166, P0, !PT ;  /* 0x00000012a5a67c10 */ /* 0x000fe400087fe4a6 */
[----:B------:R-:W-:Y:S02]  /*6ae0*/  LEA R167, P0, R0, c[0x0][0x1c8], 0x1 ;  /* 0x0000720000a77a11 */ /* 0x000fe400078008ff */
[----:B------:R-:W-:Y:S02]  /*6af0*/  SHF.L.U64.HI R165, R200, 0x1, R203 ;  /* 0x00000001c8a57819 */ /* 0x000fe400000102cb */
[----:B------:R-:W-:Y:S01]  /*6b00*/  LEA.HI.X R166, R0, c[0x0][0x1cc], R166, 0x1, P0 ;  /* 0x0000730000a67a11 */ /* 0x000fe200000f0ca6 */
[----:B------:R-:W1:Y:S01]  /*6b10*/  SHFL.IDX PT, R168, R167, 0x1, 0x181f ;  /* 0x00381f00a7a87f89 */ /* 0x000e6200000e0000 */
[----:B------:R-:W-:Y:S03]  /*6b20*/  IADD3 R0, -R243, 0x10, RZ ;  /* 0x00000010f3007810 */ /* 0x000fe60007ffe1ff */
[----:B------:R-:W2:Y:S01]  /*6b30*/  SHFL.IDX PT, R169, R166, 0x1, 0x181f ;  /* 0x00381f00a6a97f89 */ /* 0x000ea200000e0000 */
[----:B------:R-:W-:Y:S03]  /*6b40*/  LOP3.LUT R0, R0, 0xf, RZ, 0xc0, !PT ;  /* 0x0000000f00007812 */ /* 0x000fe600078ec0ff */
[----:B------:R-:W3:Y:S04]  /*6b50*/  SHFL.IDX PT, R167, R167, RZ, 0x181f ;  /* 0x00181fffa7a77589 */ /* 0x000ee800000e0000 */
[----:B------:R-:W4:Y:S01]  /*6b60*/  SHFL.IDX PT, R166, R166, RZ, 0x181f ;  /* 0x00181fffa6a67589 */ /* 0x000f2200000e0000 */
[-C--:B-1----:R-:W-:Y:S04]  /*6b70*/  IADD3 R172, P2, P0, R172, R168.reuse, R248 ;  /* 0x000000a8acac7210 */ /* 0x082fe8000785e0f8 */
[-C--:B--2---:R-:W-:Y:S02]  /*6b80*/  IADD3.X R173, RZ, R169.reuse, R249, P2, P0 ;  /* 0x000000a9ffad7210 */ /* 0x084fe400017e04f9 */
[-C--:B------:R-:W-:Y:S04]  /*6b90*/  IADD3 R170, P2, P0, R170, R168.reuse, R245 ;  /* 0x000000a8aaaa7210 */ /* 0x080fe8000785e0f5 */
[-C--:B------:R-:W-:Y:S02]  /*6ba0*/  IADD3.X R171, RZ, R169.reuse, R246, P2, P0 ;  /* 0x000000a9ffab7210 */ /* 0x080fe400017e04f6 */
[----:B------:R-:W-:Y:S04]  /*6bb0*/  IADD3 R174, P2, P0, R0, R168, R164 ;  /* 0x000000a800ae7210 */ /* 0x000fe8000785e0a4 */
[--C-:B------:R-:W-:Y:S02]  /*6bc0*/  IADD3.X R175, RZ, R169, R165.reuse, P2, P0 ;  /* 0x000000a9ffaf7210 */ /* 0x100fe400017e04a5 */
[----:B---3--:R-:W-:Y:S02]  /*6bd0*/  IADD3 R164, P0, R167, R164, RZ ;  /* 0x000000a4a7a47210 */ /* 0x008fe40007f1e0ff */
[----:B------:R-:W-:Y:S03]  /*6be0*/  ISETP.GE.AND P2, PT, R235, c[0x0][0x1d4], PT ;  /* 0x00007500eb007a0c */ /* 0x000fe60003f46270 */
[C---:B----4-:R-:W-:Y:S01]  /*6bf0*/  IMAD.X R165, R166.reuse, 0x1, R165, P0 ;  /* 0x00000001a6a57824 */ /* 0x050fe200000e06a5 */
[C---:B------:R-:W-:Y:S05]  /*6c00*/  IADD3 R178, P0, R167.reuse, R250, RZ ;  /* 0x000000faa7b27210 */ /* 0x040fea0007f1e0ff */
        /* <DEDUP_REMOVED lines=20> */
.L_x_988:
[----:B-1----:R-:W-:Y:S01]  /*6d50*/  IMAD.MOV.U32 R170, RZ, RZ, R236 ;  /* 0x000000ffffaa7224 */ /* 0x002fe200078e00ec */
[----:B------:R-:W-:Y:S01]  /*6d60*/  PLOP3.LUT P0, PT, PT, PT, UP2, 0x80, 0x0 ;  /* 0x000000000000781c */ /* 0x000fe20003f0f028 */
[----:B------:R-:W0:Y:S01]  /*6d70*/  LDGDEPBAR ;  /* 0x00000000000079af */ /* 0x000e220000000000 */
[----:B------:R-:W-:Y:S01]  /*6d80*/  USHF.L.U32 UR5, UR21, 0x6, URZ ;  /* 0x0000000615057899 */ /* 0x000fe2000800063f */
[----:B------:R-:W-:Y:S10]  /*6d90*/  IMAD.U32 R164, RZ, RZ, UR11 ;  /* 0x0000000bffa47e24 */ /* 0x000ff4000f8e00ff */
[----:B------:R-:W-:Y:S01]  /*6da0*/  @P0 IMAD.HI.U32 R0, R236, c[0x0][0x2c8], RZ ;  /* 0x0000b200ec000a27 */ /* 0x000fe200078e00ff */
[----:B------:R-:W-:Y:S11]  /*6db0*/  PLOP3.LUT P0, PT, PT, PT, UP2, 0x80, 0x0 ;  /* 0x000000000000781c */ /* 0x000ff60003f0f028 */
[----:B------:R-:W-:Y:S02]  /*6dc0*/  @!UPT UIADD3 URZ, URZ, URZ, URZ ;  /* 0x0000003f3f3ff290 */ /* 0x000fe4000fffe03f */
[----:B------:R-:W-:Y:S01]  /*6dd0*/  @P0 SHF.R.U32.HI R170, RZ, c[0x0][0x2cc], R0 ;  /* 0x0000b300ffaa0a19 */ /* 0x000fe20000011600 */
[----:B------:R-:W-:Y:S01]  /*6de0*/  IMAD.U32 R0, RZ, RZ, UR5 ;  /* 0x00000005ff007e24 */ /* 0x000fe2000f8e00ff */
[----:B------:R-:W-:Y:S03]  /*6df0*/  PLOP3.LUT P0, PT, PT, PT, UP1, 0x40, 0x0 ;  /* 0x000000000000781c */ /* 0x000fe60003f0e818 */
[----:B------:R-:W1:Y:S01]  /*6e00*/  SHFL.IDX PT, R167, R170, RZ, 0x1c1f ;  /* 0x001c1fffaaa77589 */ /* 0x000e6200000e0000 */
[----:B------:R-:W-:Y:S05]  /*6e10*/  IADD3 R165, -R237, 0x1, -R0 ;  /* 0x00000001eda57810 */ /* 0x000fea0007ffe900 */
[----:B------:R-:W-:Y:S05]  /*6e20*/  IMAD R165, R164, c[0x0][0x1d0], R165 ;  /* 0x00007400a4a57a24 */ /* 0x000fea00078e02a5 */
[----:B------:R-:W-:Y:S04]  /*6e30*/  IADD3 R164, R165, -c[0x0][0x168], RZ ;  /* 0x80005a00a5a47a10 */ /* 0x000fe80007ffe0ff */
[C---:B------:R-:W-:Y:S02]  /*6e40*/  IADD3 R165, R164.reuse, c[0x0][0x328], RZ ;  /* 0x0000ca00a4a57a10 */ /* 0x040fe40007ffe0ff */
[----:B------:R-:W-:Y:S03]  /*6e50*/  IADD3 R164, R164, UR20, RZ ;  /* 0x00000014a4a47c10 */ /* 0x000fe6000fffe0ff */
[--C-:B-1----:R-:W-:Y:S02]  /*6e60*/  IMAD.IADD R169, R165, 0x1, R167.reuse ;  /* 0x00000001a5a97824 */ /* 0x102fe400078e02a7 */
        /* <DEDUP_REMOVED lines=17> */
.L_x_991:
[----:B------:R-:W-:Y:S04]  /*6f80*/  MOV R166, c[0x0][0x32c] ;  /* 0x0000cb0000a67a02 */ /* 0x000fe80000000f00 */
[----:B------:R-:W-:Y:S11]  /*6f90*/  ISETP.NE.AND P0, PT, R166, 0x1, PT ;  /* 0x00000001a600780c */ /* 0x000ff60003f05270 */
[----:B------:R-:W-:Y:S02]  /*6fa0*/  @!UPT UIADD3 URZ, URZ, URZ, URZ ;  /* 0x0000003f3f3ff290 */ /* 0x000fe4000fffe03f */
[----:B------:R-:W-:Y:S05]  /*6fb0*/  @P0 IMAD.HI.U32 R166, R167, c[0x0][0x330], RZ ;  /* 0x0000cc00a7a60a27 */ /* 0x000fea00078e00ff */
[----:B------:R-:W-:Y:S02]  /*6fc0*/  @P0 SHF.R.U32.HI R167, RZ, c[0x0][0x334], R166 ;  /* 0x0000cd00ffa70a19 */ /* 0x000fe400000116a6 */
.L_x_992:
[----:B------:R-:W-:Y:S05]  /*6fd0*/  BSYNC B0 ;  /* 0x0000000000007941 */ /* 0x000fea0003800000 */
.L_x_990:
[----:B------:R-:W-:Y:S04]  /*6fe0*/  IMAD R167, R167, c[0x0][0x32c], -R0 ;  /* 0x0000cb00a7a77a24 */ /* 0x000fe800078e0a00 */
[----:B------:R-:W-:Y:S05]  /*6ff0*/  IMAD.IADD R167, R167, 0x1, -R237 ;  /* 0x00000001a7a77824 */ /* 0x000fea00078e0aed */
[----:B------:R-:W-:Y:S02]  /*7000*/  IADD3 R166, R167, c[0x0][0x32c], RZ ;  /* 0x0000cb00a7a67a10 */ /* 0x000fe40007ffe0ff */
[----:B------:R-:W-:Y:S02]  /*7010*/  IMNMX R168, R168, R167, !PT ;  /* 0x000000a7a8a87217 */ /* 0x000fe40007800200 */
[----:B------:R-:W-:Y:S02]  /*7020*/  IMNMX R169, R169, R166, PT ;  /* 0x000000a6a9a97217 */ /* 0x000fe40003800200 */
.L_x_989:
[----:B------:R-:W-:Y:S06]  /*7030*/  UISETP.GT.AND UP0, UPT, UR21, -0x1, UPT ;  /* 0xffffffff1500788c */ /* 0x000fec000bf04270 */
[----:B------:R-:W-:Y:S04]  /*7040*/  PLOP3.LUT P0, PT, PT, PT, UP0, 0x80, 0x0 ;  /* 0x000000000000781c */ /* 0x000fe80003f0f008 */
[----:B------:R-:W-:Y:S04]  /*7050*/  ISETP.GT.AND P0, PT, R168, RZ, P0 ;  /* 0x000000ffa800720c */ /* 0x000fe80000704270 */
        /* <DEDUP_REMOVED lines=83> */
.L_x_995:
[----:B------:R-:W-:Y:S04]  /*7590*/  MOV R4, c[0x0][0x32c] ;  /* 0x0000cb0000047a02 */ /* 0x000fe80000000f00 */
[----:B------:R-:W-:Y:S11]  /*75a0*/  ISETP.NE.AND P0, PT, R4, 0x1, PT ;  /* 0x000000010400780c */ /* 0x000ff60003f05270 */
[----:B------:R-:W-:Y:S02]  /*75b0*/  @!UPT UIADD3 URZ, URZ, URZ, URZ ;  /* 0x0000003f3f3ff290 */ /* 0x000fe4000fffe03f */
[----:B------:R-:W-:Y:S05]  /*75c0*/  @P0 IMAD.HI.U32 R4, R5, c[0x0][0x330], RZ ;  /* 0x0000cc0005040a27 */ /* 0x000fea00078e00ff */
[----:B------:R-:W-:Y:S02]  /*75d0*/  @P0 SHF.R.U32.HI R5, RZ, c[0x0][0x334], R4 ;  /* 0x0000cd00ff050a19 */ /* 0x000fe40000011604 */
.L_x_996:
[----:B------:R-:W-:Y:S05]  /*75e0*/  BSYNC B0 ;  /* 0x0000000000007941 */ /* 0x000fea0003800000 */
.L_x_994:
[----:B------:R-:W-:Y:S04]  /*75f0*/  IMAD R0, R5, c[0x0][0x32c], -R0 ;  /* 0x0000cb0005007a24 */ /* 0x000fe800078e0a00 */
[----:B------:R-:W-:Y:S05]  /*7600*/  IMAD.IADD R4, R0, 0x1, -R237 ;  /* 0x0000000100047824 */ /* 0x000fea00078e0aed */
[----:B------:R-:W-:Y:S02]  /*7610*/  IADD3 R0, R4, c[0x0][0x32c], RZ ;  /* 0x0000cb0004007a10 */ /* 0x000fe40007ffe0ff */
[----:B------:R-:W-:Y:S02]  /*7620*/  IMNMX R164, R164, R4, !PT ;  /* 0x00000004a4a47217 */ /* 0x000fe40007800200 */
[----:B------:R-:W-:Y:S02]  /*7630*/  IMNMX R165, R165, R0, PT ;  /* 0x00000000a5a57217 */ /* 0x000fe40003800200 */
.L_x_993:
[----:B------:R-:W-:Y:S02]  /*7640*/  PLOP3.LUT P0, PT, PT, PT, UP0, 0x80, 0x0 ;  /* 0x000000000000781c */ /* 0x000fe40003f0f008 */
[----:B------:R-:W-:Y:S02]  /*7650*/  FMNMX.FTZ R0, R167, R3, !PT ;  /* 0x00000003a7007209 */ /* 0x000fe40007810000 */
[----:B------:R-:W-:Y:S02]  /*7660*/  ISETP.GT.AND P0, PT, R164, RZ, P0 ;  /* 0x000000ffa400720c */ /* 0x000fe40000704270 */
[----:B------:R-:W-:Y:S02]  /*7670*/  FMNMX.FTZ R0, R166, R0, !PT ;  /* 0x00000000a6007209 */ /* 0x000fe40007810000 */
[----:B------:R-:W-:Y:S02]  /*7680*/  ISETP.LT.OR P0, PT, R165, 0x1, P0 ;  /* 0x00000001a500780c */ /* 0x000fe40000701670 */
[----:B------:R-:W-:Y:S02]  /*7690*/  FMNMX.FTZ R0, R8, R0, !PT ;  /* 0x0000000008007209 */ /* 0x000fe40007810000 */
[----:B------:R-:W-:Y:S02]  /*76a0*/  FSEL R6, R6, -INF , !P0 ;  /* 0xff80000006067808 */ /* 0x000fe40004000000 */
[----:B------:R-:W-:Y:S02]  /*76b0*/  PLOP3.LUT P0, PT, PT, PT, UP0, 0x80, 0x0 ;  /* 0x000000000000781c */ /* 0x000fe40003f0f008 */
[----:B------:R-:W-:Y:S02]  /*76c0*/  FMNMX.FTZ R0, R9, R0, !PT ;  /* 0x0000000009007209 */ /* 0x000fe40007810000 */
[----:B------:R-:W-:Y:S02]  /*76d0*/  ISETP.GT.AND P0, PT, R164, 0x1, P0 ;  /* 0x00000001a400780c */ /* 0x000fe40000704270 */
        /* <DEDUP_REMOVED lines=46> */
[----:B------:R-:W-:Y:S02]  /*79c0*/  PLOP3.LUT P0, PT, PT, PT, UP0, 0x80, 0x0 ;  /* 0x000000000000781c */ /* 0x000fe40003f0f008 */
[----:B------:R-:W-:Y:S02]  /*79d0*/  FMNMX.FTZ R5, R194, R5, !PT ;  /* 0x00000005c2057209 */ /* 0x000fe40007810000 */
[----:B------:R-:W-:Y:S04]  /*79e0*/  ISETP.GT.AND P0, PT, R164, 0x20, P0 ;  /* 0x00000020a400780c */ /* 0x000fe80000704270 */
[C---:B------:R-:W-:Y:S04]  /*79f0*/  ISETP.LT.OR P0, PT, R165.reuse, 0x21, P0 ;  /* 0x00000021a500780c */ /* 0x040fe80000701670 */
[----:B------:R-:W-:Y:S02]  /*7a00*/  FSEL R252, R22, -INF , !P0 ;  /* 0xff80000016fc7808 */ /* 0x000fe40004000000 */
[----:B------:R-:W-:Y:S02]  /*7a10*/  PLOP3.LUT P0, PT, PT, PT, UP0, 0x80, 0x0 ;  /* 0x000000000000781c */ /* 0x000fe40003f0f008 */
[----:B------:R-:W-:Y:S02]  /*7a20*/  FMNMX.FTZ R5, R252, R5, !PT ;  /* 0x00000005fc057209 */ /* 0x000fe40007810000 */
[----:B------:R-:W-:Y:S02]  /*7a30*/  ISETP.GT.AND P0, PT, R164, 0x21, P0 ;  /* 0x00000021a400780c */ /* 0x000fe40000704270 */
[----:B-1----:R-:W-:Y:S02]  /*7a40*/  FMNMX.FTZ R0, R0, R4, !PT ;  /* 0x0000000400007209 */ /* 0x002fe40007810000 */
[----:B------:R-:W-:Y:S03]  /*7a50*/  ISETP.LT.OR P0, PT, R165, 0x22, P0 ;  /* 0x00000022a500780c */ /* 0x000fe60000701670 */
[----:B------:R-:W1:Y:S01]  /*7a60*/  SHFL.BFLY PT, R12, R0, 0x1, 0x1f ;  /* 0x0c201f00000c7f89 */ /* 0x000e6200000e0000 */
[----:B------:R-:W-:Y:S02]  /*7a70*/  FSEL R197, R23, -INF , !P0 ;  /* 0xff80000017c57808 */ /* 0x000fe40004000000 */
[----:B------:R-:W-:Y:S02]  /*7a80*/  PLOP3.LUT P0, PT, PT, PT, UP0, 0x80, 0x0 ;  /* 0x000000000000781c */ /* 0x000fe40003f0f008 */
[----:B------:R-:W-:Y:S02]  /*7a90*/  FMNMX.FTZ R5, R197, R5, !PT ;  /* 0x00000005c5057209 */ /* 0x000fe40007810000 */
[----:B------:R-:W-:Y:S01]  /*7aa0*/  ISETP.GT.AND P0, PT, R164, 0x28, P0 ;  /* 0x00000028a400780c */ /* 0x000fe20000704270 */
[----:B------:R-:W-:Y:S03]  /*7ab0*/  LDSM.16.MT88.4 R20, [R222+0x100] ;  /* 0x00010000de14783b */ /* 0x000fe60000004200 */
[C---:B------:R-:W-:Y:S04]  /*7ac0*/  ISETP.LT.OR P0, PT, R165.reuse, 0x29, P0 ;  /* 0x00000029a500780c */ /* 0x040fe80000701670 */
[----:B------:R-:W-:Y:S02]  /*7ad0*/  FSEL R196, R26, -INF , !P0 ;  /* 0xff8000001ac47808 */ /* 0x000fe40004000000 */
[----:B------:R-:W-:Y:S02]  /*7ae0*/  PLOP3.LUT P0, PT, PT, PT, UP0, 0x80, 0x0 ;  /* 0x000000000000781c */ /* 0x000fe40003f0f008 */
[----:B------:R-:W-:Y:S02]  /*7af0*/  FMNMX.FTZ R5, R196, R5, !PT ;  /* 0x00000005c4057209 */ /* 0x000fe40007810000 */
[----:B------:R-:W-:Y:S02]  /*7b00*/  ISETP.GT.AND P0, PT, R164, 0x29, P0 ;  /* 0x00000029a400780c */ /* 0x000fe40000704270 */
[----:B-1----:R-:W-:Y:S02]  /*7b10*/  FMNMX.FTZ R0, R0, R12, !PT ;  /* 0x0000000c00007209 */ /* 0x002fe40007810000 */
[----:B------:R-:W-:Y:S01]  /*7b20*/  ISETP.LT.OR P0, PT, R165, 0x2a, P0 ;  /* 0x0000002aa500780c */ /* 0x000fe20000701670 */
[----:B------:R-:W-:Y:S02]  /*7b30*/  LDSM.16.MT88.4 R12, [R227+0x100] ;  /* 0x00010000e30c783b */ /* 0x000fe40000004200 */
[----:B------:R-:W-:Y:S01]  /*7b40*/  FMUL.FTZ R186, R0, c[0x0][0x2d0] ;  /* 0x0000b40000ba7a20 */ /* 0x000fe20000410000 */
[----:B------:R-:W-:Y:S02]  /*7b50*/  FSEL R195, R27, -INF , !P0 ;  /* 0xff8000001bc37808 */ /* 0x000fe40004000000 */
[----:B------:R-:W-:Y:S02]  /*7b60*/  PLOP3.LUT P0, PT, PT, PT, UP0, 0x80, 0x0 ;  /* 0x000000000000781c */ /* 0x000fe40003f0f008 */
[----:B------:R-:W-:Y:S02]  /*7b70*/  FMNMX.FTZ R5, R195, R5, !PT ;  /* 0x00000005c3057209 */ /* 0x000fe40007810000 */
[----:B------:R-:W-:Y:S04]  /*7b80*/  ISETP.GT.AND P0, PT, R164, 0x30, P0 ;  /* 0x00000030a400780c */ /* 0x000fe80000704270 */
[----:B------:R-:W-:Y:S04]  /*7b90*/  ISETP.LT.OR P0, PT, R165, 0x31, P0 ;  /* 0x00000031a500780c */ /* 0x000fe80000701670 */
[----:B------:R-:W-:Y:S02]  /*7ba0*/  FSEL R177, R30, -INF , !P0 ;  /* 0xff8000001eb17808 */ /* 0x000fe40004000000 */
[----:B------:R-:W-:Y:S02]  /*7bb0*/  PLOP3.LUT P0, PT, PT, PT, UP0, 0x80, 0x0 ;  /* 0x000000000000781c */ /* 0x000fe40003f0f008 */
[----:B------:R-:W-:Y:S02]  /*7bc0*/  FMNMX.FTZ R5, R177, R5, !PT ;  /* 0x00000005b1057209 */ /* 0x000fe40007810000 */
[C---:B------:R-:W-:Y:S04]  /*7bd0*/  ISETP.GT.AND P0, PT, R164.reuse, 0x31, P0 ;  /* 0x00000031a400780c */ /* 0x040fe80000704270 */
[----:B------:R-:W-:Y:S04]  /*7be0*/  ISETP.LT.OR P0, PT, R165, 0x32, P0 ;  /* 0x00000032a500780c */ /* 0x000fe80000701670 */
[----:B------:R-:W-:Y:S02]  /*7bf0*/  FSEL R175, R31, -INF , !P0 ;  /* 0xff8000001faf7808 */ /* 0x000fe40004000000 */
[----:B------:R-:W-:Y:S01]  /*7c00*/  PLOP3.LUT P0, PT, PT, PT, UP0, 0x80, 0x0 ;  /* 0x000000000000781c */ /* 0x000fe20003f0f008 */
[----:B------:R-:W-:Y:S01]  /*7c10*/  LDSM.16.MT88.4 R28, [R221+0x100] ;  /* 0x00010000dd1c783b */ /* 0x000fe20000004200 */
[----:B------:R-:W-:Y:S02]  /*7c20*/  FMNMX.FTZ R5, R175, R5, !PT ;  /* 0x00000005af057209 */ /* 0x000fe40007810000 */
[----:B------:R-:W-:Y:S04]  /*7c30*/  ISETP.GT.AND P0, PT, R164, 0x38, P0 ;  /* 0x00000038a400780c */ /* 0x000fe80000704270 */
[----:B------:R-:W-:Y:S04]  /*7c40*/  ISETP.LT.OR P0, PT, R165, 0x39, P0 ;  /* 0x00000039a500780c */ /* 0x000fe80000701670 */
[----:B------:R-:W-:Y:S02]  /*7c50*/  FSEL R173, R34, -INF , !P0 ;  /* 0xff80000022ad7808 */ /* 0x000fe40004000000 */
[----:B------:R-:W-:Y:S01]  /*7c60*/  PLOP3.LUT P0, PT, PT, PT, UP0, 0x80, 0x0 ;  /* 0x000000000000781c */ /* 0x000fe20003f0f008 */
[----:B------:R-:W-:Y:S01]  /*7c70*/  UISETP.GT.AND UP0, UPT, UR21, UR4, UPT ;  /* 0x000000041500728c */ /* 0x000fe2000bf04270 */
[----:B------:R-:W-:Y:S01]  /*7c80*/  FMNMX.FTZ R5, R173, R5, !PT ;  /* 0x00000005ad057209 */ /* 0x000fe20007810000 */
[----:B------:R-:W-:Y:S01]  /*7c90*/  UIADD3 UR21, UR21, -0x1, URZ ;  /* 0xffffffff15157890 */ /* 0x000fe2000fffe03f */
[----:B------:R-:W-:Y:S04]  /*7ca0*/  ISETP.GT.AND P0, PT, R164, 0x39, P0 ;  /* 0x00000039a400780c */ /* 0x000fe80000704270 */
[----:B------:R-:W-:Y:S04]  /*7cb0*/  ISETP.LT.OR P0, PT, R165, 0x3a, P0 ;  /* 0x0000003aa500780c */ /* 0x000fe80000701670 */
[----:B------:R-:W-:Y:S02]  /*7cc0*/  FSEL R165, R35, -INF , !P0 ;  /* 0xff80000023a57808 */ /* 0x000fe40004000000 */
[----:B------:R-:W-:Y:S02]  /*7cd0*/  FSETP.NEU.FTZ.AND P0, PT, R0, -INF , PT ;  /* 0xff8000000000780b */ /* 0x000fe40003f1d000 */
[----:B------:R-:W-:Y:S02]  /*7ce0*/  FMNMX.FTZ R5, R165, R5, !PT ;  /* 0x00000005a5057209 */ /* 0x000fe40007810000 */
[----:B------:R-:W-:Y:S03]  /*7cf0*/  FSEL R186, R186, RZ, P0 ;  /* 0x000000ffbaba7208 */ /* 0x000fe60000000000 */
[----:B------:R-:W1:Y:S02]  /*7d00*/  SHFL.BFLY PT, R4, R5, 0x2, 0x1f ;  /* 0x0c401f0005047f89 */ /* 0x000e6400000e0000 */
        /* <DEDUP_REMOVED lines=12> */
[--C-:B------:R-:W-:Y:S01]  /*7dd0*/  FFMA.FTZ R190, R190, c[0x0][0x2d0], -R186.reuse ;  /* 0x0000b400bebe7a23 */ /* 0x100fe200000108ba */
[----:B-1----:R-:W-:Y:S01]  /*7de0*/  FMNMX.FTZ R4, R5, R4, !PT ;  /* 0x0000000405047209 */ /* 0x002fe20007810000 */
[--C-:B------:R-:W-:Y:S01]  /*7df0*/  FFMA.FTZ R199, R199, c[0x0][0x2d0], -R186.reuse ;  /* 0x0000b400c7c77a23 */ /* 0x100fe200000108ba */
[----:B------:R-:W-:Y:S01]  /*7e00*/  FSEL R5, R0, RZ, P0 ;  /* 0x000000ff00057208 */ /* 0x000fe20000000000 */
[----:B------:R-:W-:Y:S02]  /*7e10*/  FFMA.FTZ R198, R198, c[0x0][0x2d0], -R186 ;  /* 0x0000b400c6c67a23 */ /* 0x000fe400000108ba */
[----:B------:R-:W1:Y:S01]  /*7e20*/  SHFL.BFLY PT, R164, R4, 0x1, 0x1f ;  /* 0x0c201f0004a47f89 */ /* 0x000e6200000e0000 */
[----:B------:R-:W-:Y:S01]  /*7e30*/  MUFU.EX2 R166, R166 ;  /* 0x000000a600a67308 */ /* 0x000fe20000000800 */
[----:B------:R-:W-:Y:S04]  /*7e40*/  FADD.FTZ R3, -R5, R3 ;  /* 0x0000000305037221 */ /* 0x000fe80000010100 */
[----:B------:R-:W-:Y:S05]  /*7e50*/  FMUL.FTZ R3, R3, c[0x0][0x2d0] ;  /* 0x0000b40003037a20 */ /* 0x000fea0000410000 */
[----:B------:R-:W3:Y:S01]  /*7e60*/  MUFU.EX2 R180, R180 ;  /* 0x000000b400b47308 */ /* 0x000ee20000000800 */
[----:B--2---:R-:W-:Y:S09]  /*7e70*/  F2FP.BF16.PACK_AB R168, R167, R181 ;  /* 0x000000b5a7a8723e */ /* 0x004ff200000010ff */
[----:B------:R-:W2:Y:S01]  /*7e80*/  MUFU.EX2 R3, R3 ;  /* 0x0000000300037308 */ /* 0x000ea20000000800 */
[----:B-1----:R-:W-:Y:S04]  /*7e90*/  FMNMX.FTZ R164, R4, R164, !PT ;  /* 0x000000a404a47209 */ /* 0x002fe80007810000 */
[C---:B------:R-:W-:Y:S01]  /*7ea0*/  FSETP.NEU.FTZ.AND P0, PT, R164.reuse, -INF , PT ;  /* 0xff800000a400780b */ /* 0x040fe20003f1d000 */
[C---:B------:R-:W-:Y:S04]  /*7eb0*/  FMUL.FTZ R172, R164.reuse, c[0x0][0x2d0] ;  /* 0x0000b400a4ac7a20 */ /* 0x040fe80000410000 */
[----:B------:R-:W-:Y:S01]  /*7ec0*/  MUFU.EX2 R187, R187 ;  /* 0x000000bb00bb7308 */ /* 0x000fe20000000800 */
[----:B------:R-:W-:Y:S02]  /*7ed0*/  FSEL R4, R164, RZ, P0 ;  /* 0x000000ffa4047208 */ /* 0x000fe40000000000 */
[----:B------:R-:W-:Y:S02]  /*7ee0*/  FSEL R172, R172, RZ, P0 ;  /* 0x000000ffacac7208 */ /* 0x000fe40000000000 */
[----:B---3--:R-:W-:Y:S01]  /*7ef0*/  F2FP.BF16.PACK_AB R170, R180, R166 ;  /* 0x000000a6b4aa723e */ /* 0x008fe200000010ff */
[----:B------:R-:W-:Y:S01]  /*7f00*/  FADD.FTZ R2, -R4, R2 ;  /* 0x0000000204027221 */ /* 0x000fe20000010100 */
[----:B------:R-:W-:Y:S01]  /*7f10*/  PLOP3.LUT P0, PT, PT, PT, UP0, 0x80, 0x0 ;  /* 0x000000000000781c */ /* 0x000fe20003f0f008 */
[--C-:B------:R-:W-:Y:S02]  /*7f20*/  FFMA.FTZ R185, R6, c[0x0][0x2d0], -R172.reuse ;  /* 0x0000b40006b97a23 */ /* 0x100fe400000108ac */
[--C-:B------:R-:W-:Y:S01]  /*7f30*/  FFMA.FTZ R184, R7, c[0x0][0x2d0], -R172.reuse ;  /* 0x0000b40007b87a23 */ /* 0x100fe200000108ac */
[----:B------:R-:W-:Y:S01]  /*7f40*/  MUFU.EX2 R188, R188 ;  /* 0x000000bc00bc7308 */ /* 0x000fe20000000800 */
[--C-:B------:R-:W-:Y:S02]  /*7f50*/  FFMA.FTZ R183, R10, c[0x0][0x2d0], -R172.reuse ;  /* 0x0000b4000ab77a23 */ /* 0x100fe400000108ac */
[--C-:B------:R-:W-:Y:S02]  /*7f60*/  FFMA.FTZ R182, R11, c[0x0][0x2d0], -R172.reuse ;  /* 0x0000b4000bb67a23 */ /* 0x100fe400000108ac */
[----:B------:R-:W-:Y:S02]  /*7f70*/  FMUL.FTZ R2, R2, c[0x0][0x2d0] ;  /* 0x0000b40002027a20 */ /* 0x000fe40000410000 */
[C---:B--2---:R-:W-:Y:S01]  /*7f80*/  FMUL.FTZ R4, R3.reuse, R160 ;  /* 0x000000a003047220 */ /* 0x044fe20000410000 */
[----:B------:R-:W-:Y:S01]  /*7f90*/  MOV R160, R16 ;  /* 0x0000001000a07202 */ /* 0x000fe20000000f00 */
[C---:B------:R-:W-:Y:S01]  /*7fa0*/  FMUL.FTZ R5, R3.reuse, R161 ;  /* 0x000000a103057220 */ /* 0x040fe20000410000 */
[----:B------:R-:W-:Y:S01]  /*7fb0*/  MUFU.EX2 R185, R185 ;  /* 0x000000b900b97308 */ /* 0x000fe20000000800 */
[----:B------:R-:W-:Y:S01]  /*7fc0*/  MOV R161, R171 ;  /* 0x000000ab00a17202 */ /* 0x000fe20000000f00 */
[C---:B------:R-:W-:Y:S02]  /*7fd0*/  FMUL.FTZ R8, R3.reuse, R156 ;  /* 0x0000009c03087220 */ /* 0x040fe40000410000 */
[C---:B------:R-:W-:Y:S02]  /*7fe0*/  FMUL.FTZ R9, R3.reuse, R157 ;  /* 0x0000009d03097220 */ /* 0x040fe40000410000 */
[C---:B------:R-:W-:Y:S02]  /*7ff0*/  FMUL.FTZ R16, R3.reuse, R136 ;  /* 0x0000008803107220 */ /* 0x040fe40000410000 */
[C---:B------:R-:W-:Y:S02]  /*8000*/  FMUL.FTZ R17, R3.reuse, R137 ;  /* 0x0000008903117220 */ /* 0x040fe40000410000 */
[----:B------:R-:W1:Y:S01]  /*8010*/  MUFU.EX2 R2, R2 ;  /* 0x0000000200027308 */ /* 0x000e620000000800 */
[C---:B------:R-:W-:Y:S02]  /*8020*/  FMUL.FTZ R24, R3.reuse, R144 ;  /* 0x0000009003187220 */ /* 0x040fe40000410000 */
[C---:B------:R-:W-:Y:S02]  /*8030*/  FMUL.FTZ R25, R3.reuse, R145 ;  /* 0x0000009103197220 */ /* 0x040fe40000410000 */
[C---:B------:R-:W-:Y:S02]  /*8040*/  FMUL.FTZ R32, R3.reuse, R152 ;  /* 0x0000009803207220 */ /* 0x040fe40000410000 */
[----:B------:R-:W-:Y:S02]  /*8050*/  FMUL.FTZ R33, R3, R153 ;  /* 0x0000009903217220 */ /* 0x000fe40000410000 */
[--C-:B------:R-:W-:Y:S01]  /*8060*/  FFMA.FTZ R177, R177, c[0x0][0x2d0], -R172.reuse ;  /* 0x0000b400b1b17a23 */ /* 0x100fe200000108ac */
[----:B------:R-:W2:Y:S01]  /*8070*/  MUFU.EX2 R184, R184 ;  /* 0x000000b800b87308 */ /* 0x000ea20000000800 */
[--C-:B------:R-:W-:Y:S02]  /*8080*/  FFMA.FTZ R175, R175, c[0x0][0x2d0], -R172.reuse ;  /* 0x0000b400afaf7a23 */ /* 0x100fe400000108ac */
[--C-:B------:R-:W-:Y:S02]  /*8090*/  FFMA.FTZ R173, R173, c[0x0][0x2d0], -R172.reuse ;  /* 0x0000b400adad7a23 */ /* 0x100fe400000108ac */
        /* <DEDUP_REMOVED lines=8> */
[C---:B------:R-:W-:Y:S01]  /*8120*/  FMUL.FTZ R10, R2.reuse, R158 ;  /* 0x0000009e020a7220 */ /* 0x040fe20000410000 */
[----:B------:R-:W1:Y:S01]  /*8130*/  MUFU.EX2 R182, R182 ;  /* 0x000000b600b67308 */ /* 0x000e620000000800 */
[C---:B------:R-:W-:Y:S02]  /*8140*/  FMUL.FTZ R11, R2.reuse, R159 ;  /* 0x0000009f020b7220 */ /* 0x040fe40000410000 */
[----:B------:R-:W-:Y:S01]  /*8150*/  FMUL.FTZ R18, R2, R138 ;  /* 0x0000008a02127220 */ /* 0x000fe20000410000 */
[----:B--2---:R-:W-:Y:S01]  /*8160*/  F2FP.BF16.PACK_AB R169, R184, R185 ;  /* 0x000000b9b8a9723e */ /* 0x004fe200000010ff */
[C---:B------:R-:W-:Y:S01]  /*8170*/  FMUL.FTZ R19, R2.reuse, R139 ;  /* 0x0000008b02137220 */ /* 0x040fe20000410000 */
[----:B------:R-:W-:Y:S01]  /*8180*/  LDSM.16.MT88.4 R156, [R227+0x4900] ;  /* 0x00490000e39c783b */ /* 0x000fe20000004200 */
[C---:B------:R-:W-:Y:S02]  /*8190*/  FMUL.FTZ R26, R2.reuse, R146 ;  /* 0x00000092021a7220 */ /* 0x040fe40000410000 */
[C---:B------:R-:W-:Y:S01]  /*81a0*/  FMUL.FTZ R27, R2.reuse, R147 ;  /* 0x00000093021b7220 */ /* 0x040fe20000410000 */
[----:B------:R-:W-:Y:S01]  /*81b0*/  MUFU.EX2 R189, R189 ;  /* 0x000000bd00bd7308 */ /* 0x000fe20000000800 */
[C---:B------:R-:W-:Y:S02]  /*81c0*/  FMUL.FTZ R34, R2.reuse, R154 ;  /* 0x0000009a02227220 */ /* 0x040fe40000410000 */
[C---:B------:R-:W-:Y:S01]  /*81d0*/  FMUL.FTZ R35, R2.reuse, R155 ;  /* 0x0000009b02237220 */ /* 0x040fe20000410000 */
[----:B------:R-:W-:Y:S01]  /*81e0*/  LDSM.16.MT88.4 R136, [R227+0x2100] ;  /* 0x00210000e388783b */ /* 0x000fe20000004200 */
[C---:B------:R-:W-:Y:S02]  /*81f0*/  FMUL.FTZ R38, R2.reuse, R38 ;  /* 0x0000002602267220 */ /* 0x040fe40000410000 */
[C---:B------:R-:W-:Y:S02]  /*8200*/  FMUL.FTZ R39, R2.reuse, R39 ;  /* 0x0000002702277220 */ /* 0x040fe40000410000 */
[C---:B------:R-:W-:Y:S01]  /*8210*/  FMUL.FTZ R42, R2.reuse, R42 ;  /* 0x0000002a022a7220 */ /* 0x040fe20000410000 */
[----:B------:R-:W-:Y:S01]  /*8220*/  MUFU.EX2 R190, R190 ;  /* 0x000000be00be7308 */ /* 0x000fe20000000800 */
[----:B------:R-:W-:Y:S01]  /*8230*/  FMUL.FTZ R43, R2, R43 ;  /* 0x0000002b022b7220 */ /* 0x000fe20000410000 */
[----:B------:R-:W-:Y:S01]  /*8240*/  LDSM.16.MT88.4 R144, [R222+0x900] ;  /* 0x00090000de90783b */ /* 0x000fe20000004200 */
[C---:B------:R-:W-:Y:S01]  /*8250*/  FMUL.FTZ R45, R3.reuse, R45 ;  /* 0x0000002d032d7220 */ /* 0x040fe20000410000 */
[----:B-1----:R-:W-:Y:S01]  /*8260*/  F2FP.BF16.PACK_AB R171, R182, R183 ;  /* 0x000000b7b6ab723e */ /* 0x002fe200000010ff */
[C---:B------:R-:W-:Y:S02]  /*8270*/  FMUL.FTZ R46, R2.reuse, R46 ;  /* 0x0000002e022e7220 */ /* 0x040fe40000410000 */
[C---:B------:R-:W-:Y:S02]  /*8280*/  FMUL.FTZ R47, R2.reuse, R47 ;  /* 0x0000002f022f7220 */ /* 0x040fe40000410000 */
[C---:B------:R-:W-:Y:S01]  /*8290*/  FMUL.FTZ R48, R3.reuse, R48 ;  /* 0x0000003003307220 */ /* 0x040fe20000410000 */
[----:B------:R-:W-:Y:S01]  /*82a0*/  LDSM.16.MT88.4 R152, [R227+0x2900] ;  /* 0x00290000e398783b */ /* 0x000fe20000004200 */
[C---:B------:R-:W-:Y:S01]  /*82b0*/  HMMA.16816.F32.BF16 R4, R168.reuse, R12, R4 ;  /* 0x0000000ca804723c */ /* 0x040fe20000041804 */
[----:B------:R-:W-:Y:S04]  /*82c0*/  MUFU.EX2 R199, R199 ;  /* 0x000000c700c77308 */ /* 0x000fe80000000800 */
[C---:B------:R-:W-:Y:S02]  /*82d0*/  FMUL.FTZ R49, R3.reuse, R49 ;  /* 0x0000003103317220 */ /* 0x040fe40000410000 */
[C---:B------:R-:W-:Y:S01]  /*82e0*/  FMUL.FTZ R12, R3.reuse, R132 ;  /* 0x00000084030c7220 */ /* 0x040fe20000410000 */
[C---:B------:R-:W-:Y:S03]  /*82f0*/  HMMA.16816.F32.BF16 R8, R168.reuse, R14, R8 ;  /* 0x0000000ea808723c */ /* 0x040fe60000041808 */
[----:B------:R-:W-:Y:S01]  /*8300*/  MUFU.EX2 R198, R198 ;  /* 0x000000c600c67308 */ /* 0x000fe20000000800 */
[C---:B------:R-:W-:Y:S02]  /*8310*/  FMUL.FTZ R13, R3.reuse, R133 ;  /* 0x00000085030d7220 */ /* 0x040fe40000410000 */
[C---:B------:R-:W-:Y:S02]  /*8320*/  FMUL.FTZ R50, R2.reuse, R50 ;  /* 0x0000003202327220 */ /* 0x040fe40000410000 */
[C---:B------:R-:W-:Y:S04]  /*8330*/  FMUL.FTZ R14, R2.reuse, R134 ;  /* 0x00000086020e7220 */ /* 0x040fe80000410000 */
[C---:B------:R-:W-:Y:S02]  /*8340*/  FMUL.FTZ R15, R2.reuse, R135 ;  /* 0x00000087020f7220 */ /* 0x040fe40000410000 */
[----:B------:R-:W1:Y:S01]  /*8350*/  LDSM.16.MT88.4 R132, [R220+0x100] ;  /* 0x00010000dc84783b */ /* 0x000e620000004200 */
[C---:B------:R-:W-:Y:S02]  /*8360*/  FMUL.FTZ R51, R2.reuse, R51 ;  /* 0x0000003302337220 */ /* 0x040fe40000410000 */
[C---:B------:R-:W-:Y:S02]  /*8370*/  FMUL.FTZ R52, R3.reuse, R52 ;  /* 0x0000003403347220 */ /* 0x040fe40000410000 */
[C---:B------:R-:W-:Y:S03]  /*8380*/  HMMA.16816.F32.BF16 R12, R168.reuse, R20, R12 ;  /* 0x00000014a80c723c */ /* 0x040fe6000004180c */
[C---:B------:R-:W-:Y:S02]  /*8390*/  FMUL.FTZ R53, R3.reuse, R53 ;  /* 0x0000003503357220 */ /* 0x040fe40000410000 */
[C---:B------:R-:W-:Y:S02]  /*83a0*/  FMUL.FTZ R54, R2.reuse, R54 ;  /* 0x0000003602367220 */ /* 0x040fe40000410000 */
[C---:B------:R-:W-:Y:S01]  /*83b0*/  FMUL.FTZ R20, R3.reuse, R140 ;  /* 0x0000008c03147220 */ /* 0x040fe20000410000 */
[C---:B------:R-:W-:Y:S04]  /*83c0*/  HMMA.16816.F32.BF16 R16, R168.reuse, R22, R16 ;  /* 0x00000016a810723c */ /* 0x040fe80000041810 */
[C---:B------:R-:W-:Y:S02]  /*83d0*/  FMUL.FTZ R21, R3.reuse, R141 ;  /* 0x0000008d03157220 */ /* 0x040fe40000410000 */
[C---:B------:R-:W-:Y:S02]  /*83e0*/  FMUL.FTZ R55, R2.reuse, R55 ;  /* 0x0000003702377220 */ /* 0x040fe40000410000 */
[C---:B------:R-:W-:Y:S04]  /*83f0*/  FMUL.FTZ R22, R2.reuse, R142 ;  /* 0x0000008e02167220 */ /* 0x040fe80000410000 */
[C---:B------:R-:W-:Y:S02]  /*8400*/  FMUL.FTZ R23, R2.reuse, R143 ;  /* 0x0000008f02177220 */ /* 0x040fe40000410000 */
[----:B------:R-:W2:Y:S01]  /*8410*/  LDSM.16.MT88.4 R140, [R222+0x2100] ;  /* 0x00210000de8c783b */ /* 0x000ea20000004200 */
        /* <DEDUP_REMOVED lines=11> */
[----:B------:R-:W-:Y:S01]  /*84d0*/  LDSM.16.MT88.4 R148, [R220+0x900] ;  /* 0x00090000dc94783b */ /* 0x000fe20000004200 */
[C---:B------:R-:W-:Y:S02]  /*84e0*/  FMUL.FTZ R61, R3.reuse, R61 ;  /* 0x0000003d033d7220 */ /* 0x040fe40000410000 */
[C---:B------:R-:W-:Y:S02]  /*84f0*/  FMUL.FTZ R62, R2.reuse, R62 ;  /* 0x0000003e023e7220 */ /* 0x040fe40000410000 */
        /* <DEDUP_REMOVED lines=8> */
[C---:B------:R-:W-:Y:S04]  /*8580*/  HMMA.16816.F32.BF16 R36, R168.reuse, R136, R36 ;  /* 0x00000088a824723c */ /* 0x040fe80000041824 */
        /* <DEDUP_REMOVED lines=78> */
[----:B------:R-:W3:Y:S02]  /*8a70*/  LDSM.16.MT88.4 R136, [R227+0x900] ;  /* 0x00090000e388783b */ /* 0x000ee40000004200 */
[C---:B------:R-:W-:Y:S02]  /*8a80*/  FMUL.FTZ R118, R2.reuse, R118 ;  /* 0x0000007602767220 */ /* 0x040fe40000410000 */
[----:B------:R-:W-:Y:S02]  /*8a90*/  FMUL.FTZ R119, R2, R119 ;  /* 0x0000007702777220 */ /* 0x000fe40000410000 */
[--C-:B------:R-:W-:Y:S02]  /*8aa0*/  FFMA.FTZ R191, R191, c[0x0][0x2d0], -R172.reuse ;  /* 0x0000b400bfbf7a23 */ /* 0x100fe400000108ac */
[--C-:B------:R-:W-:Y:S03]  /*8ab0*/  FFMA.FTZ R192, R192, c[0x0][0x2d0], -R172.reuse ;  /* 0x0000b400c0c07a23 */ /* 0x100fe600000108ac */
[C---:B--2---:R-:W-:Y:S01]  /*8ac0*/  HMMA.16816.F32.BF16 R116, R168.reuse, R140, R116 ;  /* 0x0000008ca874723c */ /* 0x044fe20000041874 */
[----:B------:R-:W-:Y:S02]  /*8ad0*/  MUFU.EX2 R191, R191 ;  /* 0x000000bf00bf7308 */ /* 0x000fe40000000800 */
[--C-:B------:R-:W-:Y:S02]  /*8ae0*/  FFMA.FTZ R193, R193, c[0x0][0x2d0], -R172.reuse ;  /* 0x0000b400c1c17a23 */ /* 0x100fe400000108ac */
[C---:B------:R-:W-:Y:S02]  /*8af0*/  FMUL.FTZ R120, R3.reuse, R120 ;  /* 0x0000007803787220 */ /* 0x040fe40000410000 */
[----:B------:R-:W-:Y:S02]  /*8b00*/  FMUL.FTZ R121, R3, R121 ;  /* 0x0000007903797220 */ /* 0x000fe40000410000 */
[C---:B------:R-:W-:Y:S02]  /*8b10*/  FMUL.FTZ R122, R2.reuse, R122 ;  /* 0x0000007a027a7220 */ /* 0x040fe40000410000 */
[----:B------:R-:W2:Y:S01]  /*8b20*/  MUFU.EX2 R192, R192 ;  /* 0x000000c000c07308 */ /* 0x000ea20000000800 */
[----:B------:R-:W-:Y:S02]  /*8b30*/  FMUL.FTZ R123, R2, R123 ;  /* 0x0000007b027b7220 */ /* 0x000fe40000410000 */
[--C-:B------:R-:W-:Y:S02]  /*8b40*/  FFMA.FTZ R194, R194, c[0x0][0x2d0], -R172.reuse ;  /* 0x0000b400c2c27a23 */ /* 0x100fe400000108ac */
[--C-:B------:R-:W-:Y:S02]  /*8b50*/  FFMA.FTZ R252, R252, c[0x0][0x2d0], -R172.reuse ;  /* 0x0000b400fcfc7a23 */ /* 0x100fe400000108ac */
[--C-:B------:R-:W-:Y:S01]  /*8b60*/  FFMA.FTZ R197, R197, c[0x0][0x2d0], -R172.reuse ;  /* 0x0000b400c5c57a23 */ /* 0x100fe200000108ac */
[C---:B------:R-:W-:Y:S01]  /*8b70*/  HMMA.16816.F32.BF16 R120, R168.reuse, R142, R120 ;  /* 0x0000008ea878723c */ /* 0x040fe20000041878 */
[----:B------:R-:W4:Y:S01]  /*8b80*/  LDSM.16.MT88.4 R140, [R221+0x900] ;  /* 0x00090000dd8c783b */ /* 0x000f220000004200 */
[----:B------:R-:W-:Y:S01]  /*8b90*/  MUFU.EX2 R193, R193 ;  /* 0x000000c100c17308 */ /* 0x000fe20000000800 */
[C---:B------:R-:W-:Y:S02]  /*8ba0*/  FMUL.FTZ R124, R3.reuse, R124 ;  /* 0x0000007c037c7220 */ /* 0x040fe40000410000 */
[----:B------:R-:W-:Y:S02]  /*8bb0*/  FMUL.FTZ R125, R3, R125 ;  /* 0x0000007d037d7220 */ /* 0x000fe40000410000 */
[C---:B------:R-:W-:Y:S02]  /*8bc0*/  FMUL.FTZ R126, R2.reuse, R126 ;  /* 0x0000007e027e7220 */ /* 0x040fe40000410000 */
[----:B------:R-:W-:Y:S03]  /*8bd0*/  FMUL.FTZ R127, R2, R127 ;  /* 0x0000007f027f7220 */ /* 0x000fe60000410000 */
[----:B------:R-:W5:Y:S01]  /*8be0*/  MUFU.EX2 R194, R194 ;  /* 0x000000c200c27308 */ /* 0x000f620000000800 */
[--C-:B------:R-:W-:Y:S02]  /*8bf0*/  FFMA.FTZ R196, R196, c[0x0][0x2d0], -R172.reuse ;  /* 0x0000b400c4c47a23 */ /* 0x100fe400000108ac */
[--C-:B------:R-:W-:Y:S01]  /*8c00*/  FFMA.FTZ R195, R195, c[0x0][0x2d0], -R172.reuse ;  /* 0x0000b400c3c37a23 */ /* 0x100fe200000108ac */
[C---:B-1----:R-:W-:Y:S03]  /*8c10*/  HMMA.16816.F32.BF16 R124, R168.reuse, R132, R124 ;  /* 0x00000084a87c723c */ /* 0x042fe6000004187c */
[C---:B------:R-:W-:Y:S02]  /*8c20*/  FMUL.FTZ R128, R3.reuse, R128 ;  /* 0x0000008003807220 */ /* 0x040fe40000410000 */
[----:B------:R-:W-:Y:S01]  /*8c30*/  FMUL.FTZ R129, R3, R129 ;  /* 0x0000008103817220 */ /* 0x000fe20000410000 */
[----:B------:R-:W1:Y:S01]  /*8c40*/  MUFU.EX2 R252, R252 ;  /* 0x000000fc00fc7308 */ /* 0x000e620000000800 */
[----:B------:R-:W-:Y:S01]  /*8c50*/  FMUL.FTZ R130, R2, R130 ;  /* 0x0000008202827220 */ /* 0x000fe20000410000 */
[----:B------:R-:W-:Y:S01]  /*8c60*/  F2FP.BF16.PACK_AB R132, R188, R187 ;  /* 0x000000bbbc84723e */ /* 0x000fe200000010ff */
[----:B------:R-:W-:Y:S03]  /*8c70*/  FMUL.FTZ R131, R2, R131 ;  /* 0x0000008302837220 */ /* 0x000fe60000410000 */
[----:B------:R-:W-:Y:S01]  /*8c80*/  FFMA.FTZ R172, R165, c[0x0][0x2d0], -R172 ;  /* 0x0000b400a5ac7a23 */ /* 0x000fe200000108ac */
[----:B--2---:R-:W-:Y:S01]  /*8c90*/  F2FP.BF16.PACK_AB R133, R192, R191 ;  /* 0x000000bfc085723e */ /* 0x004fe200000010ff */
[----:B------:R-:W-:Y:S01]  /*8ca0*/  FFMA.FTZ R181, R3, R240, R181 ;  /* 0x000000f003b57223 */ /* 0x000fe200000100b5 */
[----:B------:R-:W-:Y:S01]  /*8cb0*/  MOV R3, R0 ;  /* 0x0000000000037202 */ /* 0x000fe20000000f00 */
[----:B------:R-:W-:Y:S01]  /*8cc0*/  HMMA.16816.F32.BF16 R128, R168, R134, R128 ;  /* 0x00000086a880723c */ /* 0x000fe20000041880 */
[----:B------:R-:W-:Y:S02]  /*8cd0*/  MUFU.EX2 R165, R172 ;  /* 0x000000ac00a57308 */ /* 0x000fe40000000800 */
[----:B------:R-:W-:Y:S02]  /*8ce0*/  FFMA.FTZ R185, R2, R239, R185 ;  /* 0x000000ef02b97223 */ /* 0x000fe400000100b9 */
[----:B------:R-:W-:Y:S02]  /*8cf0*/  FADD.FTZ R181, R167, R181 ;  /* 0x000000b5a7b57221 */ /* 0x000fe40000010000 */
[----:B------:R-:W-:Y:S01]  /*8d00*/  F2FP.BF16.PACK_AB R134, R190, R189 ;  /* 0x000000bdbe86723e */ /* 0x000fe200000010ff */
[----:B------:R-:W-:Y:S01]  /*8d10*/  FADD.FTZ R185, R184, R185 ;  /* 0x000000b9b8b97221 */ /* 0x000fe20000010000 */
[----:B-----5:R-:W-:Y:S02]  /*8d20*/  F2FP.BF16.PACK_AB R135, R194, R193 ;  /* 0x000000c1c287723e */ /* 0x020fe400000010ff */
[----:B------:R-:W-:Y:S01]  /*8d30*/  MUFU.EX2 R197, R197 ;  /* 0x000000c500c57308 */ /* 0x000fe20000000800 */
[----:B------:R-:W-:Y:S01]  /*8d40*/  MOV R171, R161 ;  /* 0x000000a100ab7202 */ /* 0x000fe20000000f00 */
[----:B------:R-:W-:Y:S01]  /*8d50*/  FADD.FTZ R166, R166, R181 ;  /* 0x000000b5a6a67221 */ /* 0x000fe20000010000 */
[----:B------:R-:W-:Y:S01]  /*8d60*/  MOV R170, R160 ;  /* 0x000000a000aa7202 */ /* 0x000fe20000000f00 */
[----:B------:R-:W-:Y:S01]  /*8d70*/  FADD.FTZ R185, R183, R185 ;  /* 0x000000b9b7b97221 */ /* 0x000fe20000010000 */
[C---:B---3--:R-:W-:Y:S01]  /*8d80*/  HMMA.16816.F32.BF16 R4, R132.reuse, R136, R4 ;  /* 0x000000888404723c */ /* 0x048fe20000041804 */
[----:B------:R-:W-:Y:S04]  /*8d90*/  LDSM.16.MT88.4 R160, [R222+0x4900] ;  /* 0x00490000dea0783b */ /* 0x000fe80000004200 */
[----:B------:R-:W-:Y:S01]  /*8da0*/  MUFU.EX2 R196, R196 ;  /* 0x000000c400c47308 */ /* 0x000fe20000000800 */
[----:B------:R-:W-:Y:S02]  /*8db0*/  FADD.FTZ R166, R180, R166 ;  /* 0x000000a6b4a67221 */ /* 0x000fe40000010000 */
[C---:B------:R-:W-:Y:S01]  /*8dc0*/  HMMA.16816.F32.BF16 R8, R132.reuse, R138, R8 ;  /* 0x0000008a8408723c */ /* 0x040fe20000041808 */
[----:B------:R-:W2:Y:S03]  /*8dd0*/  LDSM.16.MT88.4 R136, [R222+0x2900] ;  /* 0x00290000de88783b */ /* 0x000ea60000004200 */
[----:B------:R-:W-:Y:S02]  /*8de0*/  FADD.FTZ R182, R182, R185 ;  /* 0x000000b9b6b67221 */ /* 0x000fe40000010000 */
[----:B------:R-:W-:Y:S01]  /*8df0*/  FADD.FTZ R187, R187, R166 ;  /* 0x000000a6bbbb7221 */ /* 0x000fe20000010000 */
[----:B------:R-:W-:Y:S01]  /*8e00*/  MUFU.EX2 R195, R195 ;  /* 0x000000c300c37308 */ /* 0x000fe20000000800 */
[C---:B------:R-:W-:Y:S04]  /*8e10*/  HMMA.16816.F32.BF16 R12, R132.reuse, R144, R12 ;  /* 0x00000090840c723c */ /* 0x040fe8000004180c */
[----:B------:R-:W-:Y:S02]  /*8e20*/  FADD.FTZ R182, R191, R182 ;  /* 0x000000b6bfb67221 */ /* 0x000fe40000010000 */
[----:B------:R-:W-:Y:S02]  /*8e30*/  FADD.FTZ R187, R188, R187 ;  /* 0x000000bbbcbb7221 */ /* 0x000fe40000010000 */
[C---:B------:R-:W-:Y:S01]  /*8e40*/  HMMA.16816.F32.BF16 R16, R132.reuse, R146, R16 ;  /* 0x000000928410723c */ /* 0x040fe20000041810 */
[----:B------:R-:W-:Y:S03]  /*8e50*/  LDSM.16.MT88.4 R144, [R220+0x2900] ;  /* 0x00290000dc90783b */ /* 0x000fe60000004200 */
[----:B------:R-:W-:Y:S02]  /*8e60*/  FADD.FTZ R192, R192, R182 ;  /* 0x000000b6c0c07221 */ /* 0x000fe40000010000 */
[----:B------:R-:W-:Y:S02]  /*8e70*/  FADD.FTZ R189, R189, R187 ;  /* 0x000000bbbdbd7221 */ /* 0x000fe40000010000 */
[C---:B----4-:R-:W-:Y:S04]  /*8e80*/  HMMA.16816.F32.BF16 R20, R132.reuse, R140, R20 ;  /* 0x0000008c8414723c */ /* 0x050fe80000041814 */
[----:B------:R-:W-:Y:S02]  /*8e90*/  FADD.FTZ R192, R193, R192 ;  /* 0x000000c0c1c07221 */ /* 0x000fe40000010000 */
[----:B------:R-:W-:Y:S02]  /*8ea0*/  FADD.FTZ R2, R190, R189 ;  /* 0x000000bdbe027221 */ /* 0x000fe40000010000 */
[C---:B------:R-:W-:Y:S01]  /*8eb0*/  HMMA.16816.F32.BF16 R24, R132.reuse, R142, R24 ;  /* 0x0000008e8418723c */ /* 0x040fe20000041818 */
[----:B------:R-:W3:Y:S03]  /*8ec0*/  LDSM.16.MT88.4 R140, [R221+0x2900] ;  /* 0x00290000dd8c783b */ /* 0x000ee60000004200 */
[----:B------:R-:W-:Y:S04]  /*8ed0*/  FADD.FTZ R194, R194, R192 ;  /* 0x000000c0c2c27221 */ /* 0x000fe80000010000 */
[C---:B------:R-:W-:Y:S04]  /*8ee0*/  HMMA.16816.F32.BF16 R28, R132.reuse, R148, R28 ;  /* 0x00000094841c723c */ /* 0x040fe8000004181c */
[----:B-1----:R-:W-:Y:S04]  /*8ef0*/  FADD.FTZ R194, R252, R194 ;  /* 0x000000c2fcc27221 */ /* 0x002fe80000010000 */
[C---:B------:R-:W-:Y:S01]  /*8f00*/  HMMA.16816.F32.BF16 R32, R132.reuse, R150, R32 ;  /* 0x000000968420723c */ /* 0x040fe20000041820 */
[----:B------:R-:W1:Y:S07]  /*8f10*/  LDSM.16.MT88.4 R148, [R221+0x4900] ;  /* 0x00490000dd94783b */ /* 0x000e6e0000004200 */
[C---:B------:R-:W-:Y:S08]  /*8f20*/  HMMA.16816.F32.BF16 R36, R132.reuse, R152, R36 ;  /* 0x000000988424723c */ /* 0x040ff00000041824 */
[C---:B------:R-:W-:Y:S01]  /*8f30*/  HMMA.16816.F32.BF16 R40, R132.reuse, R154, R40 ;  /* 0x0000009a8428723c */ /* 0x040fe20000041828 */
[----:B------:R-:W-:Y:S07]  /*8f40*/  LDSM.16.MT88.4 R152, [R222+0x1100] ;  /* 0x00110000de98783b */ /* 0x000fee0000004200 */
[C---:B--2---:R-:W-:Y:S08]  /*8f50*/  HMMA.16816.F32.BF16 R44, R132.reuse, R136, R44 ;  /* 0x00000088842c723c */ /* 0x044ff0000004182c */
[C---:B------:R-:W-:Y:S01]  /*8f60*/  HMMA.16816.F32.BF16 R48, R132.reuse, R138, R48 ;  /* 0x0000008a8430723c */ /* 0x040fe20000041830 */
[----:B------:R-:W2:Y:S07]  /*8f70*/  LDSM.16.MT88.4 R136, [R220+0x4900] ;  /* 0x00490000dc88783b */ /* 0x000eae0000004200 */
[C---:B---3--:R-:W-:Y:S08]  /*8f80*/  HMMA.16816.F32.BF16 R52, R132.reuse, R140, R52 ;  /* 0x0000008c8434723c */ /* 0x048ff00000041834 */
[C---:B------:R-:W-:Y:S01]  /*8f90*/  HMMA.16816.F32.BF16 R56, R132.reuse, R142, R56 ;  /* 0x0000008e8438723c */ /* 0x040fe20000041838 */
[----:B------:R-:W3:Y:S07]  /*8fa0*/  LDSM.16.MT88.4 R140, [R227+0x6900] ;  /* 0x00690000e38c783b */ /* 0x000eee0000004200 */
[C---:B------:R-:W-:Y:S07]  /*8fb0*/  HMMA.16816.F32.BF16 R60, R132.reuse, R144, R60 ;  /* 0x00000090843c723c */ /* 0x040fee000004183c */
[--C-:B------:R-:W-:Y:S01]  /*8fc0*/  FFMA.FTZ R144, R170, c[0x0][0x2d0], -R186.reuse ;  /* 0x0000b400aa907a23 */ /* 0x100fe200000108ba */
[C---:B------:R-:W-:Y:S01]  /*8fd0*/  HMMA.16816.F32.BF16 R64, R132.reuse, R146, R64 ;  /* 0x000000928440723c */ /* 0x040fe20000041840 */
[----:B------:R-:W-:Y:S07]  /*8fe0*/  MUFU.EX2 R170, R178 ;  /* 0x000000b200aa7308 */ /* 0x000fee0000000800 */
[C---:B------:R-:W-:Y:S03]  /*8ff0*/  HMMA.16816.F32.BF16 R68, R132.reuse, R156, R68 ;  /* 0x0000009c8444723c */ /* 0x040fe60000041844 */
[----:B------:R4:W-:Y:S05]  /*9000*/  MUFU.EX2 R169, R144 ;  /* 0x0000009000a97308 */ /* 0x0009ea0000000800 */
[C---:B------:R-:W-:Y:S01]  /*9010*/  HMMA.16816.F32.BF16 R72, R132.reuse, R158, R72 ;  /* 0x0000009e8448723c */ /* 0x040fe20000041848 */
[----:B------:R-:W-:Y:S07]  /*9020*/  LDSM.16.MT88.4 R156, [R220+0x1100] ;  /* 0x00110000dc9c783b */ /* 0x000fee0000004200 */
[C---:B------:R-:W-:Y:S08]  /*9030*/  HMMA.16816.F32.BF16 R76, R132.reuse, R160, R76 ;  /* 0x000000a0844c723c */ /* 0x040ff0000004184c */
[C---:B------:R-:W-:Y:S01]  /*9040*/  HMMA.16816.F32.BF16 R80, R132.reuse, R162, R80 ;  /* 0x000000a28450723c */ /* 0x040fe20000041850 */
[----:B------:R-:W-:Y:S07]  /*9050*/  LDSM.16.MT88.4 R160, [R222+0x5100] ;  /* 0x00510000dea0783b */ /* 0x000fee0000004200 */
[C---:B-1----:R-:W-:Y:S01]  /*9060*/  HMMA.16816.F32.BF16 R84, R132.reuse, R148, R84 ;  /* 0x000000948454723c */ /* 0x042fe20000041854 */
[----:B----4-:R-:W1:Y:S06]  /*9070*/  LDSM.16.MT88.4 R144, [R222+0x6900] ;  /* 0x00690000de90783b */ /* 0x010e6c0000004200 */
[--C-:B------:R-:W-:Y:S01]  /*9080*/  FFMA.FTZ R148, R171, c[0x0][0x2d0], -R186.reuse ;  /* 0x0000b400ab947a23 */ /* 0x100fe200000108ba */
[C---:B------:R-:W-:Y:S01]  /*9090*/  HMMA.16816.F32.BF16 R88, R132.reuse, R150, R88 ;  /* 0x000000968458723c */ /* 0x040fe20000041858 */
[----:B------:R-:W-:Y:S03]  /*90a0*/  MUFU.EX2 R171, R175 ;  /* 0x000000af00ab7308 */ /* 0x000fe60000000800 */
[----:B------:R-:W-:Y:S04]  /*90b0*/  FFMA.FTZ R186, R174, c[0x0][0x2d0], -R186 ;  /* 0x0000b400aeba7a23 */ /* 0x000fe800000108ba */
[C---:B--2---:R-:W-:Y:S03]  /*90c0*/  HMMA.16816.F32.BF16 R92, R132.reuse, R136, R92 ;  /* 0x00000088845c723c */ /* 0x044fe6000004185c */
[----:B------:R2:W4:Y:S05]  /*90d0*/  MUFU.EX2 R168, R148 ;  /* 0x0000009400a87308 */ /* 0x00052a0000000800 */
[C---:B------:R-:W-:Y:S01]  /*90e0*/  HMMA.16816.F32.BF16 R96, R132.reuse, R138, R96 ;  /* 0x0000008a8460723c */ /* 0x040fe20000041860 */
[----:B------:R-:W-:Y:S04]  /*90f0*/  LDSM.16.MT88.4 R136, [R220+0x6900] ;  /* 0x00690000dc88783b */ /* 0x000fe80000004200 */
[----:B------:R-:W-:Y:S03]  /*9100*/  MUFU.EX2 R186, R186 ;  /* 0x000000ba00ba7308 */ /* 0x000fe60000000800 */
[C---:B---3--:R-:W-:Y:S08]  /*9110*/  HMMA.16816.F32.BF16 R100, R132.reuse, R140, R100 ;  /* 0x0000008c8464723c */ /* 0x048ff00000041864 */
[C---:B------:R-:W-:Y:S01]  /*9120*/  HMMA.16816.F32.BF16 R104, R132.reuse, R142, R104 ;  /* 0x0000008e8468723c */ /* 0x040fe20000041868 */
[----:B------:R-:W-:Y:S07]  /*9130*/  LDSM.16.MT88.4 R140, [R227+0x1100] ;  /* 0x00110000e38c783b */ /* 0x000fee0000004200 */
[C---:B-1----:R-:W-:Y:S01]  /*9140*/  HMMA.16816.F32.BF16 R108, R132.reuse, R144, R108 ;  /* 0x00000090846c723c */ /* 0x042fe2000004186c */
[----:B--2---:R-:W1:Y:S07]  /*9150*/  LDSM.16.MT88.4 R148, [R221+0x6900] ;  /* 0x00690000dd94783b */ /* 0x004e6e0000004200 */
[C---:B------:R-:W-:Y:S01]  /*9160*/  HMMA.16816.F32.BF16 R112, R132.reuse, R146, R112 ;  /* 0x000000928470723c */ /* 0x040fe20000041870 */
[----:B------:R-:W2:Y:S07]  /*9170*/  LDSM.16.MT88.4 R144, [R221+0x1100] ;  /* 0x00110000dd90783b */ /* 0x000eae0000004200 */
[C---:B-1----:R-:W-:Y:S08]  /*9180*/  HMMA.16816.F32.BF16 R116, R132.reuse, R148, R116 ;  /* 0x000000948474723c */ /* 0x042ff00000041874 */
[C---:B------:R-:W-:Y:S01]  /*9190*/  HMMA.16816.F32.BF16 R120, R132.reuse, R150, R120 ;  /* 0x000000968478723c */ /* 0x040fe20000041878 */
[----:B------:R-:W-:Y:S07]  /*91a0*/  LDSM.16.MT88.4 R148, [R221+0x3100] ;  /* 0x00310000dd94783b */ /* 0x000fee0000004200 */
[C---:B------:R-:W-:Y:S08]  /*91b0*/  HMMA.16816.F32.BF16 R124, R132.reuse, R136, R124 ;  /* 0x00000088847c723c */ /* 0x040ff0000004187c */
[----:B------:R-:W-:Y:S01]  /*91c0*/  HMMA.16816.F32.BF16 R128, R132, R138, R128 ;  /* 0x0000008a8480723c */ /* 0x000fe20000041880 */
[----:B------:R-:W1:Y:S06]  /*91d0*/  LDSM.16.MT88.4 R136, [R227+0x3100] ;  /* 0x00310000e388783b */ /* 0x000e6c0000004200 */
[----:B----4-:R-:W-:Y:S02]  /*91e0*/  F2FP.BF16.PACK_AB R132, R168, R169 ;  /* 0x000000a9a884723e */ /* 0x010fe400000010ff */
[----:B------:R-:W-:Y:S03]  /*91f0*/  F2FP.BF16.PACK_AB R134, R198, R199 ;  /* 0x000000c7c686723e */ /* 0x000fe600000010ff */
[C---:B------:R-:W-:Y:S01]  /*9200*/  F2FP.BF16.PACK_AB R133, R197.reuse, R252 ;  /* 0x000000fcc585723e */ /* 0x040fe200000010ff */
[----:B------:R-:W-:Y:S01]  /*9210*/  FADD.FTZ R197, R197, R194 ;  /* 0x000000c2c5c57221 */ /* 0x000fe20000010000 */
[C---:B------:R-:W-:Y:S03]  /*9220*/  F2FP.BF16.PACK_AB R135, R195.reuse, R196 ;  /* 0x000000c4c387723e */ /* 0x040fe600000010ff */
[----:B------:R-:W-:Y:S04]  /*9230*/  FADD.FTZ R197, R196, R197 ;  /* 0x000000c5c4c57221 */ /* 0x000fe80000010000 */
[C---:B------:R-:W-:Y:S03]  /*9240*/  HMMA.16816.F32.BF16 R4, R132.reuse, R140, R4 ;  /* 0x0000008c8404723c */ /* 0x040fe60000041804 */
[----:B------:R-:W-:Y:S05]  /*9250*/  FADD.FTZ R195, R195, R197 ;  /* 0x000000c5c3c37221 */ /* 0x000fea0000010000 */
        /* <DEDUP_REMOVED lines=8> */
[C---:B------:R-:W-:Y:S08]  /*92e0*/  HMMA.16816.F32.BF16 R28, R132.reuse, R156, R28 ;  /* 0x0000009c841c723c */ /* 0x040ff0000004181c */
[C---:B------:R-:W-:Y:S01]  /*92f0*/  HMMA.16816.F32.BF16 R32, R132.reuse, R158, R32 ;  /* 0x0000009e8420723c */ /* 0x040fe20000041820 */
[----:B------:R-:W5:Y:S07]  /*9300*/  LDSM.16.MT88.4 R156, [R221+0x5100] ;  /* 0x00510000dd9c783b */ /* 0x000f6e0000004200 */
[C---:B-1----:R-:W-:Y:S08]  /*9310*/  HMMA.16816.F32.BF16 R36, R132.reuse, R136, R36 ;  /* 0x000000888424723c */ /* 0x042ff00000041824 */
[C---:B------:R-:W-:Y:S01]  /*9320*/  HMMA.16816.F32.BF16 R40, R132.reuse, R138, R40 ;  /* 0x0000008a8428723c */ /* 0x040fe20000041828 */
[----:B------:R-:W1:Y:S07]  /*9330*/  LDSM.16.MT88.4 R136, [R220+0x5100] ;  /* 0x00510000dc88783b */ /* 0x000e6e0000004200 */
[C---:B---3--:R-:W-:Y:S08]  /*9340*/  HMMA.16816.F32.BF16 R44, R132.reuse, R140, R44 ;  /* 0x0000008c842c723c */ /* 0x048ff0000004182c */
[C---:B------:R-:W-:Y:S01]  /*9350*/  HMMA.16816.F32.BF16 R48, R132.reuse, R142, R48 ;  /* 0x0000008e8430723c */ /* 0x040fe20000041830 */
[----:B------:R-:W3:Y:S07]  /*9360*/  LDSM.16.MT88.4 R140, [R227+0x7100] ;  /* 0x00710000e38c783b */ /* 0x000eee0000004200 */
[C---:B------:R-:W-:Y:S08]  /*9370*/  HMMA.16816.F32.BF16 R52, R132.reuse, R148, R52 ;  /* 0x000000948434723c */ /* 0x040ff00000041834 */
[C---:B------:R-:W-:Y:S01]  /*9380*/  HMMA.16816.F32.BF16 R56, R132.reuse, R150, R56 ;  /* 0x000000968438723c */ /* 0x040fe20000041838 */
[----:B------:R-:W-:Y:S07]  /*9390*/  LDSM.16.MT88.4 R148, [R221+0x7100] ;  /* 0x00710000dd94783b */ /* 0x000fee0000004200 */
[C---:B----4-:R-:W-:Y:S07]  /*93a0*/  HMMA.16816.F32.BF16 R60, R132.reuse, R152, R60 ;  /* 0x00000098843c723c */ /* 0x050fee000004183c */
[----:B------:R-:W-:Y:S01]  /*93b0*/  MOV R153, R169 ;  /* 0x000000a900997202 */ /* 0x000fe20000000f00 */
[C---:B------:R-:W-:Y:S01]  /*93c0*/  HMMA.16816.F32.BF16 R64, R132.reuse, R154, R64 ;  /* 0x0000009a8440723c */ /* 0x040fe20000041840 */
[----:B------:R4:W-:Y:S03]  /*93d0*/  MUFU.EX2 R169, R173 ;  /* 0x000000ad00a97308 */ /* 0x0009e60000000800 */
[----:B------:R-:W-:Y:S04]  /*93e0*/  MOV R152, R168 ;  /* 0x000000a800987202 */ /* 0x000fe80000000f00 */
[C---:B--2---:R-:W-:Y:S03]  /*93f0*/  HMMA.16816.F32.BF16 R68, R132.reuse, R144, R68 ;  /* 0x000000908444723c */ /* 0x044fe60000041844 */
[----:B------:R-:W-:Y:S05]  /*9400*/  MUFU.EX2 R168, R176 ;  /* 0x000000b000a87308 */ /* 0x000fea0000000800 */
[C---:B------:R-:W-:Y:S01]  /*9410*/  HMMA.16816.F32.BF16 R72, R132.reuse, R146, R72 ;  /* 0x000000928448723c */ /* 0x040fe20000041848 */
[----:B------:R-:W2:Y:S07]  /*9420*/  LDSM.16.MT88.4 R144, [R222+0x7100] ;  /* 0x00710000de90783b */ /* 0x000eae0000004200 */
[C---:B------:R-:W-:Y:S01]  /*9430*/  HMMA.16816.F32.BF16 R76, R132.reuse, R160, R76 ;  /* 0x000000a0844c723c */ /* 0x040fe2000004184c */
[----:B----4-:R-:W-:Y:S01]  /*9440*/  LDSM.16.MT88.4 R172, [R227+0x3900] ;  /* 0x00390000e3ac783b */ /* 0x010fe20000004200 */
[----:B------:R-:W-:Y:S06]  /*9450*/  MUFU.EX2 R161, R179 ;  /* 0x000000b300a17308 */ /* 0x000fec0000000800 */
[C---:B------:R-:W-:Y:S04]  /*9460*/  HMMA.16816.F32.BF16 R80, R132.reuse, R162, R80 ;  /* 0x000000a28450723c */ /* 0x040fe80000041850 */
[----:B------:R4:W2:Y:S04]  /*9470*/  MUFU.EX2 R160, R177 ;  /* 0x000000b100a07308 */ /* 0x0008a80000000800 */
[C---:B-----5:R-:W-:Y:S08]  /*9480*/  HMMA.16816.F32.BF16 R84, R132.reuse, R156, R84 ;  /* 0x0000009c8454723c */ /* 0x060ff00000041854 */
[C---:B------:R-:W-:Y:S01]  /*9490*/  HMMA.16816.F32.BF16 R88, R132.reuse, R158, R88 ;  /* 0x0000009e8458723c */ /* 0x040fe20000041858 */
[----:B------:R-:W-:Y:S07]  /*94a0*/  LDSM.16.MT88.4 R156, [R227+0x1900] ;  /* 0x00190000e39c783b */ /* 0x000fee0000004200 */
[C---:B-1----:R-:W-:Y:S01]  /*94b0*/  HMMA.16816.F32.BF16 R92, R132.reuse, R136, R92 ;  /* 0x00000088845c723c */ /* 0x042fe2000004185c */
[----:B----4-:R-:W-:Y:S07]  /*94c0*/  LDSM.16.MT88.4 R176, [R222+0x3900] ;  /* 0x00390000deb0783b */ /* 0x010fee0000004200 */
        /* <DEDUP_REMOVED lines=8> */
[C---:B------:R-:W-:Y:S07]  /*9550*/  HMMA.16816.F32.BF16 R116, R132.reuse, R148, R116 ;  /* 0x000000948474723c */ /* 0x040fee0000041874 */
[----:B------:R-:W-:Y:S01]  /*9560*/  MOV R148, R152 ;  /* 0x0000009800947202 */ /* 0x000fe20000000f00 */
[C---:B------:R-:W-:Y:S04]  /*9570*/  HMMA.16816.F32.BF16 R120, R132.reuse, R150, R120 ;  /* 0x000000968478723c */ /* 0x040fe80000041878 */
[----:B------:R-:W-:Y:S02]  /*9580*/  MOV R149, R153 ;  /* 0x0000009900957202 */ /* 0x000fe40000000f00 */
[----:B------:R-:W4:Y:S01]  /*9590*/  LDSM.16.MT88.4 R152, [R220+0x1900] ;  /* 0x00190000dc98783b */ /* 0x000f220000004200 */
[----:B------:R-:W-:Y:S01]  /*95a0*/  MOV R150, R160 ;  /* 0x000000a000967202 */ /* 0x000fe20000000f00 */
[C---:B-1----:R-:W-:Y:S04]  /*95b0*/  HMMA.16816.F32.BF16 R124, R132.reuse, R136, R124 ;  /* 0x00000088847c723c */ /* 0x042fe8000004187c */
[----:B------:R-:W-:Y:S03]  /*95c0*/  MOV R151, R161 ;  /* 0x000000a100977202 */ /* 0x000fe60000000f00 */
[----:B------:R-:W-:Y:S01]  /*95d0*/  MOV R136, R171 ;  /* 0x000000ab00887202 */ /* 0x000fe20000000f00 */
[----:B------:R-:W-:Y:S04]  /*95e0*/  HMMA.16816.F32.BF16 R128, R132, R138, R128 ;  /* 0x0000008a8480723c */ /* 0x000fe80000041880 */
[----:B------:R-:W-:Y:S03]  /*95f0*/  MOV R137, R170 ;  /* 0x000000aa00897202 */ /* 0x000fe60000000f00 */
[----:B------:R-:W-:Y:S02]  /*9600*/  MOV R138, R169 ;  /* 0x000000a9008a7202 */ /* 0x000fe40000000f00 */
[----:B------:R-:W-:Y:S03]  /*9610*/  MOV R139, R168 ;  /* 0x000000a8008b7202 */ /* 0x000fe60000000f00 */
[----:B------:R-:W-:Y:S02]  /*9620*/  F2FP.BF16.PACK_AB R168, R137, R151 ;  /* 0x0000009789a8723e */ /* 0x000fe400000010ff */
[-C--:B------:R-:W-:Y:S02]  /*9630*/  F2FP.BF16.PACK_AB R170, R186, R139.reuse ;  /* 0x0000008bbaaa723e */ /* 0x080fe400000010ff */
[----:B------:R-:W-:Y:S02]  /*9640*/  F2FP.BF16.PACK_AB R169, R136, R150 ;  /* 0x0000009688a9723e */ /* 0x000fe400000010ff */
[-C--:B------:R-:W-:Y:S07]  /*9650*/  F2FP.BF16.PACK_AB R171, R165, R138.reuse ;  /* 0x0000008aa5ab723e */ /* 0x080fee00000010ff */
[C---:B------:R-:W-:Y:S01]  /*9660*/  HMMA.16816.F32.BF16 R160, R168.reuse, R156, R4 ;  /* 0x0000009ca8a0723c */ /* 0x040fe20000041804 */
[----:B------:R-:W1:Y:S07]  /*9670*/  LDSM.16.MT88.4 R4, [R221+0x3900] ;  /* 0x00390000dd04783b */ /* 0x000e6e0000004200 */
[C---:B------:R-:W-:Y:S07]  /*9680*/  HMMA.16816.F32.BF16 R156, R168.reuse, R158, R8 ;  /* 0x0000009ea89c723c */ /* 0x040fee0000041808 */
[----:B------:R-:W-:Y:S01]  /*9690*/  MOV R8, R138 ;  /* 0x0000008a00087202 */ /* 0x000fe20000000f00 */
[C---:B---3--:R-:W-:Y:S01]  /*96a0*/  HMMA.16816.F32.BF16 R132, R168.reuse, R140, R12 ;  /* 0x0000008ca884723c */ /* 0x048fe2000004180c */
[----:B------:R-:W-:Y:S03]  /*96b0*/  LDSM.16.MT88.4 R12, [R227+0x5900] ;  /* 0x00590000e30c783b */ /* 0x000fe60000004200 */
[----:B------:R-:W-:Y:S02]  /*96c0*/  MOV R9, R139 ;  /* 0x0000008b00097202 */ /* 0x000fe40000000f00 */
[----:B------:R-:W-:Y:S02]  /*96d0*/  MOV R10, R136 ;  /* 0x00000088000a7202 */ /* 0x000fe40000000f00 */
[----:B------:R-:W-:Y:S02]  /*96e0*/  MOV R11, R137 ;  /* 0x00000089000b7202 */ /* 0x000fe40000000f00 */
[C---:B------:R-:W-:Y:S07]  /*96f0*/  HMMA.16816.F32.BF16 R136, R168.reuse, R142, R16 ;  /* 0x0000008ea888723c */ /* 0x040fee0000041810 */
[----:B------:R-:W-:Y:S01]  /*9700*/  MOV R18, R150 ;  /* 0x0000009600127202 */ /* 0x000fe20000000f00 */
[C---:B--2---:R-:W-:Y:S04]  /*9710*/  HMMA.16816.F32.BF16 R140, R168.reuse, R144, R20 ;  /* 0x00000090a88c723c */ /* 0x044fe80000041814 */
[----:B------:R-:W-:Y:S03]  /*9720*/  MOV R19, R151 ;  /* 0x0000009700137202 */ /* 0x000fe60000000f00 */
[----:B------:R-:W-:Y:S01]  /*9730*/  MOV R22, R148 ;  /* 0x0000009400167202 */ /* 0x000fe20000000f00 */
[C---:B------:R-:W-:Y:S01]  /*9740*/  HMMA.16816.F32.BF16 R144, R168.reuse, R146, R24 ;  /* 0x00000092a890723c */ /* 0x040fe20000041818 */
[----:B------:R-:W-:Y:S03]  /*9750*/  LDSM.16.MT88.4 R24, [R220+0x5900] ;  /* 0x00590000dc18783b */ /* 0x000fe60000004200 */
[----:B------:R-:W-:Y:S04]  /*9760*/  MOV R23, R149 ;  /* 0x0000009500177202 */ /* 0x000fe80000000f00 */
[C---:B----4-:R-:W-:Y:S01]  /*9770*/  HMMA.16816.F32.BF16 R148, R168.reuse, R152, R28 ;  /* 0x00000098a894723c */ /* 0x050fe2000004181c */
[----:B------:R-:W-:Y:S07]  /*9780*/  LDSM.16.MT88.4 R28, [R227+0x7900] ;  /* 0x00790000e31c783b */ /* 0x000fee0000004200 */
[C---:B------:R-:W-:Y:S07]  /*9790*/  HMMA.16816.F32.BF16 R152, R168.reuse, R154, R32 ;  /* 0x0000009aa898723c */ /* 0x040fee0000041820 */
[----:B------:R-:W-:Y:S01]  /*97a0*/  MOV R35, R8 ;  /* 0x0000000800237202 */ /* 0x000fe20000000f00 */
[C---:B------:R-:W-:Y:S04]  /*97b0*/  HMMA.16816.F32.BF16 R36, R168.reuse, R172, R36 ;  /* 0x000000aca824723c */ /* 0x040fe80000041824 */
[----:B------:R-:W-:Y:S02]  /*97c0*/  MOV R34, R9 ;  /* 0x0000000900227202 */ /* 0x000fe40000000f00 */
[----:B------:R-:W-:Y:S02]  /*97d0*/  MOV R33, R10 ;  /* 0x0000000a00217202 */ /* 0x000fe40000000f00 */
[C---:B------:R-:W-:Y:S04]  /*97e0*/  HMMA.16816.F32.BF16 R40, R168.reuse, R174, R40 ;  /* 0x000000aea828723c */ /* 0x040fe80000041828 */
[----:B------:R-:W-:Y:S02]  /*97f0*/  MOV R32, R11 ;  /* 0x0000000b00207202 */ /* 0x000fe40000000f00 */
[----:B------:R-:W2:Y:S01]  /*9800*/  LDSM.16.MT88.4 R8, [R220+0x3900] ;  /* 0x00390000dc08783b */ /* 0x000ea20000004200 */
[----:B------:R-:W-:Y:S01]  /*9810*/  MOV R173, R18 ;  /* 0x0000001200ad7202 */ /* 0x000fe20000000f00 */
[C---:B------:R-:W-:Y:S04]  /*9820*/  HMMA.16816.F32.BF16 R44, R168.reuse, R176, R44 ;  /* 0x000000b0a82c723c */ /* 0x040fe8000004182c */
[----:B------:R-:W-:Y:S01]  /*9830*/  MOV R172, R19 ;  /* 0x0000001300ac7202 */ /* 0x000fe20000000f00 */
[----:B------:R-:W-:Y:S01]  /*9840*/  FADD.FTZ R195, R173, R195 ;  /* 0x000000c3adc37221 */ /* 0x000fe20000010000 */
[----:B------:R-:W3:Y:S01]  /*9850*/  LDSM.16.MT88.4 R16, [R222+0x5900] ;  /* 0x00590000de10783b */ /* 0x000ee20000004200 */
[----:B------:R-:W-:Y:S01]  /*9860*/  MOV R175, R22 ;  /* 0x0000001600af7202 */ /* 0x000fe20000000f00 */
[C---:B------:R-:W-:Y:S04]  /*9870*/  HMMA.16816.F32.BF16 R48, R168.reuse, R178, R48 ;  /* 0x000000b2a830723c */ /* 0x040fe80000041830 */
[----:B------:R-:W-:Y:S01]  /*9880*/  MOV R174, R23 ;  /* 0x0000001700ae7202 */ /* 0x000fe20000000f00 */
[----:B------:R-:W-:Y:S01]  /*9890*/  FADD.FTZ R195, R33, R195 ;  /* 0x000000c321c37221 */ /* 0x000fe20000010000 */
[----:B------:R-:W4:Y:S02]  /*98a0*/  LDSM.16.MT88.4 R20, [R221+0x5900] ;  /* 0x00590000dd14783b */ /* 0x000f240000004200 */
[C---:B-1----:R-:W-:Y:S04]  /*98b0*/  HMMA.16816.F32.BF16 R52, R168.reuse, R4, R52 ;  /* 0x00000004a834723c */ /* 0x042fe80000041834 */
[----:B------:R-:W-:Y:S02]  /*98c0*/  FADD.FTZ R2, R174, R2 ;  /* 0x00000002ae027221 */ /* 0x000fe40000010000 */
[----:B------:R-:W-:Y:S02]  /*98d0*/  FADD.FTZ R195, R35, R195 ;  /* 0x000000c323c37221 */ /* 0x000fe40000010000 */
[C---:B------:R-:W-:Y:S01]  /*98e0*/  HMMA.16816.F32.BF16 R56, R168.reuse, R6, R56 ;  /* 0x00000006a838723c */ /* 0x040fe20000041838 */
[----:B------:R-:W1:Y:S03]  /*98f0*/  LDSM.16.MT88.4 R4, [R222+0x7900] ;  /* 0x00790000de04783b */ /* 0x000e660000004200 */
[----:B------:R-:W-:Y:S02]  /*9900*/  FADD.FTZ R2, R175, R2 ;  /* 0x00000002af027221 */ /* 0x000fe40000010000 */
[----:B------:R-:W-:Y:S02]  /*9910*/  FADD.FTZ R239, R165, R195 ;  /* 0x000000c3a5ef7221 */ /* 0x000fe40000010000 */
[----:B------:R-:W-:Y:S04]  /*9920*/  FADD.FTZ R199, R199, R2 ;  /* 0x00000002c7c77221 */ /* 0x000fe80000010000 */
[----:B------:R-:W-:Y:S01]  /*9930*/  FADD.FTZ R2, R198, R199 ;  /* 0x000000c7c6027221 */ /* 0x000fe20000010000 */
[C---:B--2---:R-:W-:Y:S03]  /*9940*/  HMMA.16816.F32.BF16 R60, R168.reuse, R8, R60 ;  /* 0x00000008a83c723c */ /* 0x044fe6000004183c */
[----:B------:R-:W-:Y:S04]  /*9950*/  FADD.FTZ R2, R172, R2 ;  /* 0x00000002ac027221 */ /* 0x000fe80000010000 */
[----:B------:R-:W-:Y:S01]  /*9960*/  FADD.FTZ R2, R32, R2 ;  /* 0x0000000220027221 */ /* 0x000fe20000010000 */
[C---:B------:R-:W-:Y:S01]  /*9970*/  HMMA.16816.F32.BF16 R64, R168.reuse, R10, R64 ;  /* 0x0000000aa840723c */ /* 0x040fe20000041840 */
[----:B------:R-:W2:Y:S03]  /*9980*/  LDSM.16.MT88.4 R8, [R221+0x7900] ;  /* 0x00790000dd08783b */ /* 0x000ea60000004200 */
[----:B------:R-:W-:Y:S04]  /*9990*/  FADD.FTZ R2, R34, R2 ;  /* 0x0000000222027221 */ /* 0x000fe80000010000 */
[C---:B------:R-:W-:Y:S04]  /*99a0*/  HMMA.16816.F32.BF16 R68, R168.reuse, R12, R68 ;  /* 0x0000000ca844723c */ /* 0x040fe80000041844 */
[----:B------:R-:W-:Y:S01]  /*99b0*/  FADD.FTZ R240, R186, R2 ;  /* 0x00000002baf07221 */ /* 0x000fe20000010000 */
[-C--:B------:R-:W-:Y:S03]  /*99c0*/  MOV R2, R164.reuse ;  /* 0x000000a400027202 */ /* 0x080fe60000000f00 */
[C---:B------:R-:W-:Y:S01]  /*99d0*/  HMMA.16816.F32.BF16 R72, R168.reuse, R14, R72 ;  /* 0x0000000ea848723c */ /* 0x040fe20000041848 */
[----:B------:R-:W5:Y:S07]  /*99e0*/  LDSM.16.MT88.4 R12, [R220+0x7900] ;  /* 0x00790000dc0c783b */ /* 0x000f6e0000004200 */
[C---:B---3--:R-:W-:Y:S08]  /*99f0*/  HMMA.16816.F32.BF16 R76, R168.reuse, R16, R76 ;  /* 0x00000010a84c723c */ /* 0x048ff0000004184c */
[C---:B------:R-:W-:Y:S08]  /*9a00*/  HMMA.16816.F32.BF16 R80, R168.reuse, R18, R80 ;  /* 0x00000012a850723c */ /* 0x040ff00000041850 */
[C---:B----4-:R-:W-:Y:S08]  /*9a10*/  HMMA.16816.F32.BF16 R84, R168.reuse, R20, R84 ;  /* 0x00000014a854723c */ /* 0x050ff00000041854 */
        /* <DEDUP_REMOVED lines=9> */
[C---:B-----5:R-:W-:Y:S07]  /*9ab0*/  HMMA.16816.F32.BF16 R124, R168.reuse, R12, R124 ;  /* 0x0000000ca87c723c */ /* 0x060fee000004187c */
[----:B------:R-:W-:Y:S01]  /*9ac0*/  MOV R12, R164 ;  /* 0x000000a4000c7202 */ /* 0x000fe20000000f00 */
[----:B------:R-:W-:Y:S01]  /*9ad0*/  HMMA.16816.F32.BF16 R128, R168, R14, R128 ;  /* 0x0000000ea880723c */ /* 0x000fe20000041880 */
[----:B------:R-:W-:-:S07]  /*9ae0*/  @P0 BRA `(.L_x_997) ;  /* 0xffffbcf000000947 */ /* 0x000fce000383ffff */
.L_x_986:
[----:B------:R-:W1:Y:S01]  /*9af0*/  S2UR UR24, SR_CTAID.X ;  /* 0x00000000001879c3 */ /* 0x000e620000002500 */
[----:B------:R-:W-:Y:S01]  /*9b00*/  ULDC UR25, c[0x0][0x168] ;  /* 0x00005a0000197ab9 */ /* 0x000fe20000000800 */
[----:B------:R-:W-:Y:S01]  /*9b10*/  PLOP3.LUT P0, PT, PT, PT, UP1, 0x40, 0x0 ;  /* 0x000000000000781c */ /* 0x000fe20003f0e818 */
[----:B------:R-:W-:-:S02]  /*9b20*/  ULDC.64 UR4, c[0x0][0x2c8] ;  /* 0x0000b20000047ab9 */ /* 0x000fc40000000a00 */
[----:B------:R-:W-:Y:S02]  /*9b30*/  UIADD3 UR25, -UR25, 0x1, URZ ;  /* 0x0000000119197890 */ /* 0x000fe4000fffe13f */
        /* <DEDUP_REMOVED lines=21> */
.L_x_999:
[----:B------:R-:W-:Y:S02]  /*9c90*/  ULDC UR4, c[0x0][0x32c] ;  /* 0x0000cb0000047ab9 */ /* 0x000fe40000000800 */
[----:B------:R-:W-:-:S03]  /*9ca0*/  UISETP.NE.AND UP0, UPT, UR4, 0x1, UPT ;  /* 0x000000010400788c */ /* 0x000fc6000bf05270 */
[----:B------:R-:W-:Y:S02]  /*9cb0*/  ULDC.64 UR4, c[0x0][0x330] ;  /* 0x0000cc0000047ab9 */ /* 0x000fe40000000a00 */
[----:B------:R-:W-:-:S07]  /*9cc0*/  UIMAD.WIDE.U32 UR26, UR24, UR4, URZ ;  /* 0x00000004181a72a5 */ /* 0x000fce000f8e003f */
[----:B------:R-:W-:Y:S02]  /*9cd0*/  @UP0 UMOV UR25, UR27 ;  /* 0x0000001b00190c82 */ /* 0x000fe40008000000 */
[----:B------:R-:W-:Y:S02]  /*9ce0*/  @UP0 USHF.R.U32.HI UR24, URZ, UR5, UR25 ;  /* 0x000000053f180299 */ /* 0x000fe40008011619 */
.L_x_1000:
[----:B------:R-:W-:Y:S02]  /*9cf0*/  ULDC UR4, c[0x0][0x32c] ;  /* 0x0000cb0000047ab9 */ /* 0x000fe40000000800 */
[----:B------:R-:W-:-:S04]  /*9d00*/  UIMAD UR4, UR24, UR4, URZ ;  /* 0x00000004180472a4 */ /* 0x000fc8000f8e023f */
[----:B------:R-:W-:-:S04]  /*9d10*/  UISETP.LT.AND UP0, UPT, UR11, UR4, UPT ;  /* 0x000000040b00728c */ /* 0x000fc8000bf01270 */
[----:B------:R-:W-:-:S04]  /*9d20*/  USEL UR11, UR11, UR4, !UP0 ;  /* 0x000000040b0b7287 */ /* 0x000fc8000c000000 */
.L_x_998:
        /* <DEDUP_REMOVED lines=9> */
[----:B------:R-:W-:Y:S01]  /*9dc0*/  SHF.R.S32.HI R251, RZ, 0x1f, R235 ;  /* 0x0000001ffffb7819 */ /* 0x000fe200000114eb */
        /* <DEDUP_REMOVED lines=8> */
[----:B------:R-:W-:Y:S01]  /*9e50*/  IMAD.SHL.U32 R245, R201, 0x2, RZ ;  /* 0x00000002c9f57824 */ /* 0x000fe200078e00ff */
[----:B------:R-:W-:-:S02]  /*9e60*/  SHF.L.U64.HI R251, R235, 0x1, R251 ;  /* 0x00000001ebfb7819 */ /* 0x000fc400000102fb */
.L_x_1004:
        /* <DEDUP_REMOVED lines=70> */
.L_x_1002:
        /* <DEDUP_REMOVED lines=273> */
.L_x_1003:
        /* <DEDUP_REMOVED lines=39> */
[----:B------:R-:W-:Y:S01]  /*b650*/  PLOP3.LUT P0, PT, PT, PT, UP0, 0x80, 0x0 ;  /* 0x000000000000781c */ /* 0x000fe20003f0f008 */
[----:B------:R-:W-:Y:S08]  /*b660*/  SHFL.BFLY PT, R164, R167, 0x2, 0x1f ;  /* 0x0c401f00a7a47f89 */ /* 0x000ff000000e0000 */
        /* <DEDUP_REMOVED lines=9> */
[--C-:B------:R-:W-:Y:S02]  /*b700*/  FFMA.FTZ R184, R6, c[0x0][0x2d0], -R189.reuse ;  /* 0x0000b40006b87a23 */ /* 0x100fe400000108bd */
[----:B------:R-:W-:Y:S02]  /*b710*/  FFMA.FTZ R186, R7, c[0x0][0x2d0], -R189 ;  /* 0x0000b40007ba7a23 */ /* 0x000fe400000108bd */
[C---:B------:R-:W-:Y:S02]  /*b720*/  FMUL.FTZ R190, R0.reuse, c[0x0][0x2d0] ;  /* 0x0000b40000be7a20 */ /* 0x040fe40000410000 */
[----:B------:R-:W-:Y:S01]  /*b730*/  FADD.FTZ R3, -R0, R3 ;  /* 0x0000000300037221 */ /* 0x000fe20000010100 */
        /* <DEDUP_REMOVED lines=8> */
[----:B------:R-:W-:Y:S02]  /*b7c0*/  FMUL.FTZ R3, R3, c[0x0][0x2d0] ;  /* 0x0000b40003037a20 */ /* 0x000fe40000410000 */
[----:B------:R-:W-:Y:S02]  /*b7d0*/  FMUL.FTZ R2, R2, c[0x0][0x2d0] ;  /* 0x0000b40002027a20 */ /* 0x000fe40000410000 */
[--C-:B------:R-:W-:Y:S02]  /*b7e0*/  FFMA.FTZ R191, R12, c[0x0][0x2d0], -R190.reuse ;  /* 0x0000b4000cbf7a23 */ /* 0x100fe400000108be */
[--C-:B------:R-:W-:Y:S01]  /*b7f0*/  FFMA.FTZ R192, R13, c[0x0][0x2d0], -R190.reuse ;  /* 0x0000b4000dc07a23 */ /* 0x100fe200000108be */
[----:B------:R-:W1:Y:S01]  /*b800*/  MUFU.EX2 R3, R3 ;  /* 0x0000000300037308 */ /* 0x000e620000000800 */
[--C-:B------:R-:W-:Y:S02]  /*b810*/  FFMA.FTZ R193, R14, c[0x0][0x2d0], -R189.reuse ;  /* 0x0000b4000ec17a23 */ /* 0x100fe400000108bd */
[--C-:B------:R-:W-:Y:S02]  /*b820*/  FFMA.FTZ R194, R15, c[0x0][0x2d0], -R189.reuse ;  /* 0x0000b4000fc27a23 */ /* 0x100fe400000108bd */
[----:B------:R-:W-:Y:S01]  /*b830*/  LDSM.16.MT88.4 R12, [R220+0x6100] ;  /* 0x00610000dc0c783b */ /* 0x000fe20000004200 */
[--C-:B------:R-:W-:Y:S02]  /*b840*/  FFMA.FTZ R195, R16, c[0x0][0x2d0], -R190.reuse ;  /* 0x0000b40010c37a23 */ /* 0x100fe400000108be */
[--C-:B------:R-:W-:Y:S02]  /*b850*/  FFMA.FTZ R196, R17, c[0x0][0x2d0], -R190.reuse ;  /* 0x0000b40011c47a23 */ /* 0x100fe400000108be */
[----:B------:R-:W2:Y:S01]  /*b860*/  MUFU.EX2 R2, R2 ;  /* 0x0000000200027308 */ /* 0x000ea20000000800 */
[--C-:B------:R-:W-:Y:S02]  /*b870*/  FFMA.FTZ R197, R18, c[0x0][0x2d0], -R189.reuse ;  /* 0x0000b40012c57a23 */ /* 0x100fe400000108bd */
[--C-:B------:R-:W-:Y:S02]  /*b880*/  FFMA.FTZ R198, R19, c[0x0][0x2d0], -R189.reuse ;  /* 0x0000b40013c67a23 */ /* 0x100fe400000108bd */
[----:B------:R-:W-:Y:S01]  /*b890*/  LDSM.16.MT88.4 R16, [R222+0x900] ;  /* 0x00090000de10783b */ /* 0x000fe20000004200 */
[----:B------:R-:W-:Y:S02]  /*b8a0*/  FFMA.FTZ R199, R32, c[0x0][0x2d0], -R190 ;  /* 0x0000b40020c77a23 */ /* 0x000fe400000108be */
[----:B------:R-:W-:Y:S02]  /*b8b0*/  FFMA.FTZ R252, R34, c[0x0][0x2d0], -R189 ;  /* 0x0000b40022fc7a23 */ /* 0x000fe400000108bd */
[----:B------:R-:W3:Y:S01]  /*b8c0*/  MUFU.EX2 R165, R165 ;  /* 0x000000a500a57308 */ /* 0x000ee20000000800 */
[C---:B-1----:R-:W-:Y:S02]  /*b8d0*/  FMUL.FTZ R4, R3.reuse, R160 ;  /* 0x000000a003047220 */ /* 0x042fe40000410000 */
[C---:B------:R-:W-:Y:S02]  /*b8e0*/  FMUL.FTZ R5, R3.reuse, R161 ;  /* 0x000000a103057220 */ /* 0x040fe40000410000 */
[C---:B------:R-:W-:Y:S05]  /*b8f0*/  FMUL.FTZ R8, R3.reuse, R156 ;  /* 0x0000009c03087220 */ /* 0x040fea0000410000 */
[----:B------:R-:W-:Y:S01]  /*b900*/  MUFU.EX2 R166, R166 ;  /* 0x000000a600a67308 */ /* 0x000fe20000000800 */
[C---:B------:R-:W-:Y:S02]  /*b910*/  FMUL.FTZ R9, R3.reuse, R157 ;  /* 0x0000009d03097220 */ /* 0x040fe40000410000 */
[----:B------:R-:W-:Y:S02]  /*b920*/  FMUL.FTZ R132, R3, R132 ;  /* 0x0000008403847220 */ /* 0x000fe40000410000 */
[C---:B--2---:R-:W-:Y:S02]  /*b930*/  FMUL.FTZ R6, R2.reuse, R162 ;  /* 0x000000a202067220 */ /* 0x044fe40000410000 */
[C---:B------:R-:W-:Y:S02]  /*b940*/  FMUL.FTZ R7, R2.reuse, R163 ;  /* 0x000000a302077220 */ /* 0x040fe40000410000 */
[C---:B------:R-:W-:Y:S01]  /*b950*/  FMUL.FTZ R10, R2.reuse, R158 ;  /* 0x0000009e020a7220 */ /* 0x040fe20000410000 */
[----:B------:R-:W1:Y:S01]  /*b960*/  MUFU.EX2 R167, R167 ;  /* 0x000000a700a77308 */ /* 0x000e620000000800 */
[C---:B------:R-:W-:Y:S02]  /*b970*/  FMUL.FTZ R11, R2.reuse, R159 ;  /* 0x0000009f020b7220 */ /* 0x040fe40000410000 */
[----:B------:R-:W2:Y:S01]  /*b980*/  LDSM.16.MT88.4 R156, [R220+0x100] ;  /* 0x00010000dc9c783b */ /* 0x000ea20000004200 */
        /* <DEDUP_REMOVED lines=17> */
[----:B------:R-:W1:Y:S01]  /*baa0*/  MUFU.EX2 R188, R188 ;  /* 0x000000bc00bc7308 */ /* 0x000e620000000800 */
        /* <DEDUP_REMOVED lines=13> */
[C---:B------:R-:W-:Y:S02]  /*bb80*/  FMUL.FTZ R36, R3.reuse, R36 ;  /* 0x0000002403247220 */ /* 0x040fe40000410000 */
[C---:B------:R-:W-:Y:S01]  /*bb90*/  FMUL.FTZ R37, R3.reuse, R37 ;  /* 0x0000002503257220 */ /* 0x040fe20000410000 */
[----:B-1----:R-:W-:Y:S01]  /*bba0*/  F2FP.BF16.PACK_AB R163, R188, R187 ;  /* 0x000000bbbca3723e */ /* 0x002fe200000010ff */
        /* <DEDUP_REMOVED lines=8> */
[----:B------:R-:W1:Y:S01]  /*bc30*/  LDSM.16.MT88.4 R168, [R227+0x2100] ;  /* 0x00210000e3a8783b */ /* 0x000e620000004200 */
[----:B------:R-:W4:Y:S02]  /*bc40*/  MUFU.EX2 R194, R194 ;  /* 0x000000c200c27308 */ /* 0x000f240000000800 */
[C---:B------:R-:W-:Y:S02]  /*bc50*/  FMUL.FTZ R43, R2.reuse, R43 ;  /* 0x0000002b022b7220 */ /* 0x040fe40000410000 */
[C---:B------:R-:W-:Y:S02]  /*bc60*/  FMUL.FTZ R44, R3.reuse, R44 ;  /* 0x0000002c032c7220 */ /* 0x040fe40000410000 */
[C---:B------:R-:W-:Y:S04]  /*bc70*/  HMMA.16816.F32.BF16 R132, R160.reuse, R172, R132 ;  /* 0x000000aca084723c */ /* 0x040fe80000041884 */
[C---:B------:R-:W-:Y:S01]  /*bc80*/  FMUL.FTZ R45, R3.reuse, R45 ;  /* 0x0000002d032d7220 */ /* 0x040fe20000410000 */
[----:B------:R-:W-:Y:S01]  /*bc90*/  MUFU.EX2 R195, R195 ;  /* 0x000000c300c37308 */ /* 0x000fe20000000800 */
[C---:B------:R-:W-:Y:S02]  /*bca0*/  FMUL.FTZ R46, R2.reuse, R46 ;  /* 0x0000002e022e7220 */ /* 0x040fe40000410000 */
[C---:B------:R-:W-:Y:S01]  /*bcb0*/  HMMA.16816.F32.BF16 R136, R160.reuse, R174, R136 ;  /* 0x000000aea088723c */ /* 0x040fe20000041888 */
[----:B------:R-:W5:Y:S03]  /*bcc0*/  LDSM.16.MT88.4 R172, [R222+0x2100] ;  /* 0x00210000deac783b */ /* 0x000f660000004200 */
[C---:B------:R-:W-:Y:S02]  /*bcd0*/  FMUL.FTZ R47, R2.reuse, R47 ;  /* 0x0000002f022f7220 */ /* 0x040fe40000410000 */
[C---:B------:R-:W-:Y:S01]  /*bce0*/  FMUL.FTZ R48, R3.reuse, R48 ;  /* 0x0000003003307220 */ /* 0x040fe20000410000 */
[----:B------:R-:W1:Y:S01]  /*bcf0*/  MUFU.EX2 R196, R196 ;  /* 0x000000c400c47308 */ /* 0x000e620000000800 */
[C---:B------:R-:W-:Y:S04]  /*bd00*/  HMMA.16816.F32.BF16 R140, R160.reuse, R176, R140 ;  /* 0x000000b0a08c723c */ /* 0x040fe8000004188c */
[C---:B------:R-:W-:Y:S02]  /*bd10*/  FMUL.FTZ R49, R3.reuse, R49 ;  /* 0x0000003103317220 */ /* 0x040fe40000410000 */
[C---:B------:R-:W-:Y:S02]  /*bd20*/  FMUL.FTZ R50, R2.reuse, R50 ;  /* 0x0000003202327220 */ /* 0x040fe40000410000 */
[C---:B------:R-:W-:Y:S01]  /*bd30*/  HMMA.16816.F32.BF16 R144, R160.reuse, R178, R144 ;  /* 0x000000b2a090723c */ /* 0x040fe20000041890 */
[----:B------:R-:W-:Y:S01]  /*bd40*/  LDSM.16.MT88.4 R176, [R222+0x2900] ;  /* 0x00290000deb0783b */ /* 0x000fe20000004200 */
[----:B------:R-:W-:Y:S02]  /*bd50*/  MUFU.EX2 R197, R197 ;  /* 0x000000c500c57308 */ /* 0x000fe40000000800 */
[C---:B------:R-:W-:Y:S02]  /*bd60*/  FMUL.FTZ R51, R2.reuse, R51 ;  /* 0x0000003302337220 */ /* 0x040fe40000410000 */
[C---:B------:R-:W-:Y:S02]  /*bd70*/  FMUL.FTZ R52, R3.reuse, R52 ;  /* 0x0000003403347220 */ /* 0x040fe40000410000 */
[C---:B--2---:R-:W-:Y:S04]  /*bd80*/  HMMA.16816.F32.BF16 R148, R160.reuse, R156, R148 ;  /* 0x0000009ca094723c */ /* 0x044fe80000041894 */
[C---:B------:R-:W-:Y:S01]  /*bd90*/  FMUL.FTZ R53, R3.reuse, R53 ;  /* 0x0000003503357220 */ /* 0x040fe20000410000 */
[----:B------:R-:W2:Y:S01]  /*bda0*/  MUFU.EX2 R198, R198 ;  /* 0x000000c600c67308 */ /* 0x000ea20000000800 */
[C---:B------:R-:W-:Y:S02]  /*bdb0*/  FMUL.FTZ R54, R2.reuse, R54 ;  /* 0x0000003602367220 */ /* 0x040fe40000410000 */
[C---:B------:R-:W-:Y:S01]  /*bdc0*/  HMMA.16816.F32.BF16 R152, R160.reuse, R158, R152 ;  /* 0x0000009ea098723c */ /* 0x040fe20000041898 */
[----:B------:R-:W2:Y:S03]  /*bdd0*/  LDSM.16.MT88.4 R156, [R221+0x2100] ;  /* 0x00210000dd9c783b */ /* 0x000ea60000004200 */
[C---:B------:R-:W-:Y:S02]  /*bde0*/  FMUL.FTZ R55, R2.reuse, R55 ;  /* 0x0000003702377220 */ /* 0x040fe40000410000 */
[C---:B------:R-:W-:Y:S01]  /*bdf0*/  FMUL.FTZ R56, R3.reuse, R56 ;  /* 0x0000003803387220 */ /* 0x040fe20000410000 */
[----:B------:R-:W-:Y:S01]  /*be00*/  MUFU.EX2 R199, R199 ;  /* 0x000000c700c77308 */ /* 0x000fe20000000800 */
[C---:B-1----:R-:W-:Y:S04]  /*be10*/  HMMA.16816.F32.BF16 R36, R160.reuse, R168, R36 ;  /* 0x000000a8a024723c */ /* 0x042fe80000041824 */
[C---:B------:R-:W-:Y:S02]  /*be20*/  FMUL.FTZ R57, R3.reuse, R57 ;  /* 0x0000003903397220 */ /* 0x040fe40000410000 */
[C---:B------:R-:W-:Y:S02]  /*be30*/  FMUL.FTZ R58, R2.reuse, R58 ;  /* 0x0000003a023a7220 */ /* 0x040fe40000410000 */
[C---:B------:R-:W-:Y:S01]  /*be40*/  HMMA.16816.F32.BF16 R40, R160.reuse, R170, R40 ;  /* 0x000000aaa028723c */ /* 0x040fe20000041828 */
[----:B------:R-:W1:Y:S01]  /*be50*/  LDSM.16.MT88.4 R168, [R220+0x2100] ;  /* 0x00210000dca8783b */ /* 0x000e620000004200 */
[----:B------:R-:W-:Y:S02]  /*be60*/  MUFU.EX2 R252, R252 ;  /* 0x000000fc00fc7308 */ /* 0x000fe40000000800 */
        /* <DEDUP_REMOVED lines=107> */
[----:B------:R-:W-:Y:S01]  /*c520*/  HMMA.16816.F32.BF16 R128, R160, R14, R128 ;  /* 0x0000000ea080723c */ /* 0x000fe20000041880 */
[----:B------:R-:W3:Y:S02]  /*c530*/  LDSM.16.MT88.4 R160, [R220+0x900] ;  /* 0x00090000dca0783b */ /* 0x000ee40000004200 */
[----:B------:R-:W-:Y:S01]  /*c540*/  MOV R3, R0 ;  /* 0x0000000000037202 */ /* 0x000fe20000000f00 */
[----:B------:R-:W-:Y:S01]  /*c550*/  FFMA.FTZ R184, R2, R239, R184 ;  /* 0x000000ef02b87223 */ /* 0x000fe200000100b8 */
[----:B------:R-:W-:Y:S01]  /*c560*/  MOV R2, R164 ;  /* 0x000000a400027202 */ /* 0x000fe20000000f00 */
[----:B------:R-:W-:Y:S01]  /*c570*/  FADD.FTZ R185, R165, R185 ;  /* 0x000000b9a5b97221 */ /* 0x000fe20000010000 */
[----:B------:R-:W-:Y:S01]  /*c580*/  F2FP.BF16.PACK_AB R14, R196, R195 ;  /* 0x000000c3c40e723e */ /* 0x000fe200000010ff */
[----:B------:R-:W-:Y:S01]  /*c590*/  FADD.FTZ R184, R186, R184 ;  /* 0x000000b8bab87221 */ /* 0x000fe20000010000 */
[----:B------:R-:W-:Y:S03]  /*c5a0*/  F2FP.BF16.PACK_AB R15, R198, R197 ;  /* 0x000000c5c60f723e */ /* 0x000fe600000010ff */
[----:B------:R-:W-:Y:S02]  /*c5b0*/  FADD.FTZ R166, R166, R185 ;  /* 0x000000b9a6a67221 */ /* 0x000fe40000010000 */
[----:B------:R-:W-:Y:S02]  /*c5c0*/  FADD.FTZ R184, R187, R184 ;  /* 0x000000b8bbb87221 */ /* 0x000fe40000010000 */
[C---:B--2---:R-:W-:Y:S05]  /*c5d0*/  HMMA.16816.F32.BF16 R4, R12.reuse, R156, R4 ;  /* 0x0000009c0c04723c */ /* 0x044fea0000041804 */
[----:B------:R-:W-:Y:S02]  /*c5e0*/  FADD.FTZ R166, R167, R166 ;  /* 0x000000a6a7a67221 */ /* 0x000fe40000010000 */
[----:B------:R-:W-:Y:S01]  /*c5f0*/  FADD.FTZ R188, R188, R184 ;  /* 0x000000b8bcbc7221 */ /* 0x000fe20000010000 */
[C---:B------:R-:W-:Y:S01]  /*c600*/  HMMA.16816.F32.BF16 R8, R12.reuse, R158, R8 ;  /* 0x0000009e0c08723c */ /* 0x040fe20000041808 */
[----:B------:R-:W2:Y:S03]  /*c610*/  LDSM.16.MT88.4 R156, [R221+0x2900] ;  /* 0x00290000dd9c783b */ /* 0x000ea60000004200 */
        /* <DEDUP_REMOVED lines=9> */
[C---:B-1----:R-:W-:Y:S04]  /*c6b0*/  HMMA.16816.F32.BF16 R140, R12.reuse, R168, R140 ;  /* 0x000000a80c8c723c */ /* 0x042fe8000004188c */
[----:B------:R-:W-:Y:S02]  /*c6c0*/  FADD.FTZ R195, R196, R195 ;  /* 0x000000c3c4c37221 */ /* 0x000fe40000010000 */
[----:B------:R-:W-:Y:S02]  /*c6d0*/  FADD.FTZ R198, R198, R194 ;  /* 0x000000c2c6c67221 */ /* 0x000fe40000010000 */
        /* <DEDUP_REMOVED lines=8> */
[C---:B------:R-:W-:Y:S07]  /*c760*/  HMMA.16816.F32.BF16 R44, R12.reuse, R176, R44 ;  /* 0x000000b00c2c723c */ /* 0x040fee000004182c */
[--C-:B------:R-:W-:Y:S01]  /*c770*/  FFMA.FTZ R176, R20, c[0x0][0x2d0], -R190.reuse ;  /* 0x0000b40014b07a23 */ /* 0x100fe200000108be */
[C---:B------:R-:W-:Y:S04]  /*c780*/  HMMA.16816.F32.BF16 R48, R12.reuse, R178, R48 ;  /* 0x000000b20c30723c */ /* 0x040fe80000041830 */
[----:B------:R-:W-:Y:S01]  /*c790*/  FFMA.FTZ R177, R21, c[0x0][0x2d0], -R190 ;  /* 0x0000b40015b17a23 */ /* 0x000fe200000108be */
[----:B------:R-:W-:Y:S02]  /*c7a0*/  MUFU.EX2 R176, R176 ;  /* 0x000000b000b07308 */ /* 0x000fe40000000800 */
[--C-:B------:R-:W-:Y:S01]  /*c7b0*/  FFMA.FTZ R178, R22, c[0x0][0x2d0], -R189.reuse ;  /* 0x0000b40016b27a23 */ /* 0x100fe200000108bd */
[C---:B--2---:R-:W-:Y:S04]  /*c7c0*/  HMMA.16816.F32.BF16 R52, R12.reuse, R156, R52 ;  /* 0x0000009c0c34723c */ /* 0x044fe80000041834 */
[--C-:B------:R-:W-:Y:S02]  /*c7d0*/  FFMA.FTZ R179, R23, c[0x0][0x2d0], -R189.reuse ;  /* 0x0000b40017b37a23 */ /* 0x100fe400000108bd */
[----:B------:R-:W-:Y:S01]  /*c7e0*/  LDSM.16.MT88.4 R20, [R221+0x6900] ;  /* 0x00690000dd14783b */ /* 0x000fe20000004200 */
[----:B------:R-:W-:Y:S01]  /*c7f0*/  MUFU.EX2 R177, R177 ;  /* 0x000000b100b17308 */ /* 0x000fe20000000800 */
[C---:B------:R-:W-:Y:S06]  /*c800*/  HMMA.16816.F32.BF16 R56, R12.reuse, R158, R56 ;  /* 0x0000009e0c38723c */ /* 0x040fec0000041838 */
[----:B------:R-:W2:Y:S02]  /*c810*/  LDSM.16.MT88.4 R156, [R220+0x4900] ;  /* 0x00490000dc9c783b */ /* 0x000ea40000004200 */
[C---:B----4-:R-:W-:Y:S01]  /*c820*/  HMMA.16816.F32.BF16 R60, R12.reuse, R16, R60 ;  /* 0x000000100c3c723c */ /* 0x050fe2000004183c */
[----:B------:R-:W4:Y:S07]  /*c830*/  MUFU.EX2 R178, R178 ;  /* 0x000000b200b27308 */ /* 0x000f2e0000000800 */
[C---:B------:R-:W-:Y:S01]  /*c840*/  HMMA.16816.F32.BF16 R64, R12.reuse, R18, R64 ;  /* 0x000000120c40723c */ /* 0x040fe20000041840 */
[----:B------:R-:W5:Y:S02]  /*c850*/  LDSM.16.MT88.4 R16, [R227+0x6900] ;  /* 0x00690000e310783b */ /* 0x000f640000004200 */
[----:B------:R-:W2:Y:S05]  /*c860*/  MUFU.EX2 R179, R179 ;  /* 0x000000b300b37308 */ /* 0x000eaa0000000800 */
[C---:B-1----:R-:W-:Y:S08]  /*c870*/  HMMA.16816.F32.BF16 R68, R12.reuse, R168, R68 ;  /* 0x000000a80c44723c */ /* 0x042ff00000041844 */
[C---:B------:R-:W-:Y:S01]  /*c880*/  HMMA.16816.F32.BF16 R72, R12.reuse, R170, R72 ;  /* 0x000000aa0c48723c */ /* 0x040fe20000041848 */
[----:B------:R-:W1:Y:S03]  /*c890*/  LDSM.16.MT88.4 R168, [R222+0x6900] ;  /* 0x00690000dea8783b */ /* 0x000e660000004200 */
[----:B----4-:R-:W-:Y:S04]  /*c8a0*/  FADD.FTZ R198, R178, R198 ;  /* 0x000000c6b2c67221 */ /* 0x010fe80000010000 */
[C---:B------:R-:W-:Y:S07]  /*c8b0*/  HMMA.16816.F32.BF16 R76, R12.reuse, R180, R76 ;  /* 0x000000b40c4c723c */ /* 0x040fee000004184c */
[--C-:B------:R-:W-:Y:S01]  /*c8c0*/  FFMA.FTZ R180, R24, c[0x0][0x2d0], -R190.reuse ;  /* 0x0000b40018b47a23 */ /* 0x100fe200000108be */
[C---:B------:R-:W-:Y:S04]  /*c8d0*/  HMMA.16816.F32.BF16 R80, R12.reuse, R182, R80 ;  /* 0x000000b60c50723c */ /* 0x040fe80000041850 */
[----:B------:R-:W-:Y:S01]  /*c8e0*/  FFMA.FTZ R181, R25, c[0x0][0x2d0], -R190 ;  /* 0x0000b40019b57a23 */ /* 0x000fe200000108be */
[----:B------:R-:W-:Y:S02]  /*c8f0*/  MUFU.EX2 R180, R180 ;  /* 0x000000b400b47308 */ /* 0x000fe40000000800 */
[--C-:B------:R-:W-:Y:S01]  /*c900*/  FFMA.FTZ R182, R26, c[0x0][0x2d0], -R189.reuse ;  /* 0x0000b4001ab67a23 */ /* 0x100fe200000108bd */
[C---:B---3--:R-:W-:Y:S04]  /*c910*/  HMMA.16816.F32.BF16 R84, R12.reuse, R160, R84 ;  /* 0x000000a00c54723c */ /* 0x048fe80000041854 */
[----:B------:R-:W-:Y:S02]  /*c920*/  FFMA.FTZ R183, R27, c[0x0][0x2d0], -R189 ;  /* 0x0000b4001bb77a23 */ /* 0x000fe400000108bd */
[----:B------:R-:W-:Y:S01]  /*c930*/  LDSM.16.MT88.4 R24, [R221+0x1100] ;  /* 0x00110000dd18783b */ /* 0x000fe20000004200 */
[----:B------:R-:W3:Y:S01]  /*c940*/  MUFU.EX2 R181, R181 ;  /* 0x000000b500b57308 */ /* 0x000ee20000000800 */
[C---:B------:R-:W-:Y:S06]  /*c950*/  HMMA.16816.F32.BF16 R88, R12.reuse, R162, R88 ;  /* 0x000000a20c58723c */ /* 0x040fec0000041858 */
[----:B------:R-:W-:Y:S02]  /*c960*/  LDSM.16.MT88.4 R160, [R222+0x1100] ;  /* 0x00110000dea0783b */ /* 0x000fe40000004200 */
[C---:B--2---:R-:W-:Y:S01]  /*c970*/  HMMA.16816.F32.BF16 R92, R12.reuse, R156, R92 ;  /* 0x0000009c0c5c723c */ /* 0x044fe2000004185c */
[----:B------:R-:W-:Y:S07]  /*c980*/  MUFU.EX2 R182, R182 ;  /* 0x000000b600b67308 */ /* 0x000fee0000000800 */
[C---:B------:R-:W-:Y:S01]  /*c990*/  HMMA.16816.F32.BF16 R96, R12.reuse, R158, R96 ;  /* 0x0000009e0c60723c */ /* 0x040fe20000041860 */
[----:B------:R-:W2:Y:S02]  /*c9a0*/  LDSM.16.MT88.4 R156, [R220+0x6900] ;  /* 0x00690000dc9c783b */ /* 0x000ea40000004200 */
[----:B------:R-:W4:Y:S05]  /*c9b0*/  MUFU.EX2 R183, R183 ;  /* 0x000000b700b77308 */ /* 0x000f2a0000000800 */
[C---:B-----5:R-:W-:Y:S08]  /*c9c0*/  HMMA.16816.F32.BF16 R100, R12.reuse, R16, R100 ;  /* 0x000000100c64723c */ /* 0x060ff00000041864 */
[C---:B------:R-:W-:Y:S01]  /*c9d0*/  HMMA.16816.F32.BF16 R104, R12.reuse, R18, R104 ;  /* 0x000000120c68723c */ /* 0x040fe20000041868 */
[----:B------:R-:W5:Y:S07]  /*c9e0*/  LDSM.16.MT88.4 R16, [R227+0x1100] ;  /* 0x00110000e310783b */ /* 0x000f6e0000004200 */
[C---:B-1----:R-:W-:Y:S08]  /*c9f0*/  HMMA.16816.F32.BF16 R108, R12.reuse, R168, R108 ;  /* 0x000000a80c6c723c */ /* 0x042ff0000004186c */
[C---:B------:R-:W-:Y:S01]  /*ca00*/  HMMA.16816.F32.BF16 R112, R12.reuse, R170, R112 ;  /* 0x000000aa0c70723c */ /* 0x040fe20000041870 */
[----:B------:R-:W1:Y:S07]  /*ca10*/  LDSM.16.MT88.4 R168, [R220+0x1100] ;  /* 0x00110000dca8783b */ /* 0x000e6e0000004200 */
[C---:B------:R-:W-:Y:S08]  /*ca20*/  HMMA.16816.F32.BF16 R116, R12.reuse, R20, R116 ;  /* 0x000000140c74723c */ /* 0x040ff00000041874 */
[C---:B------:R-:W-:Y:S01]  /*ca30*/  HMMA.16816.F32.BF16 R120, R12.reuse, R22, R120 ;  /* 0x000000160c78723c */ /* 0x040fe20000041878 */
[----:B------:R-:W1:Y:S07]  /*ca40*/  LDSM.16.MT88.4 R20, [R227+0x3100] ;  /* 0x00310000e314783b */ /* 0x000e6e0000004200 */
[C---:B--2---:R-:W-:Y:S08]  /*ca50*/  HMMA.16816.F32.BF16 R124, R12.reuse, R156, R124 ;  /* 0x0000009c0c7c723c */ /* 0x044ff0000004187c */
[----:B------:R-:W-:Y:S01]  /*ca60*/  HMMA.16816.F32.BF16 R128, R12, R158, R128 ;  /* 0x0000009e0c80723c */ /* 0x000fe20000041880 */
[----:B------:R-:W-:Y:S06]  /*ca70*/  LDSM.16.MT88.4 R156, [R221+0x3100] ;  /* 0x00310000dd9c783b */ /* 0x000fec0000004200 */
[----:B------:R-:W-:Y:S01]  /*ca80*/  F2FP.BF16.PACK_AB R12, R177, R176 ;  /* 0x000000b0b10c723e */ /* 0x000fe200000010ff */
[----:B------:R-:W-:Y:S01]  /*ca90*/  FADD.FTZ R176, R176, R195 ;  /* 0x000000c3b0b07221 */ /* 0x000fe20000010000 */
[----:B------:R-:W-:Y:S03]  /*caa0*/  F2FP.BF16.PACK_AB R13, R179, R178 ;  /* 0x000000b2b30d723e */ /* 0x000fe600000010ff */
[----:B---3--:R-:W-:Y:S01]  /*cab0*/  F2FP.BF16.PACK_AB R14, R181, R180 ;  /* 0x000000b4b50e723e */ /* 0x008fe200000010ff */
[----:B------:R-:W-:Y:S01]  /*cac0*/  FADD.FTZ R176, R177, R176 ;  /* 0x000000b0b1b07221 */ /* 0x000fe20000010000 */
[----:B----4-:R-:W-:Y:S01]  /*cad0*/  F2FP.BF16.PACK_AB R15, R183, R182 ;  /* 0x000000b6b70f723e */ /* 0x010fe200000010ff */
[----:B------:R-:W-:Y:S02]  /*cae0*/  FADD.FTZ R179, R179, R198 ;  /* 0x000000c6b3b37221 */ /* 0x000fe40000010000 */
[----:B------:R-:W-:Y:S02]  /*caf0*/  FADD.FTZ R180, R180, R176 ;  /* 0x000000b0b4b47221 */ /* 0x000fe40000010000 */
[----:B------:R-:W-:Y:S02]  /*cb00*/  FADD.FTZ R179, R182, R179 ;  /* 0x000000b3b6b37221 */ /* 0x000fe40000010000 */
[C---:B-----5:R-:W-:Y:S03]  /*cb10*/  HMMA.16816.F32.BF16 R4, R12.reuse, R16, R4 ;  /* 0x000000100c04723c */ /* 0x060fe60000041804 */
[----:B------:R-:W-:Y:S02]  /*cb20*/  FADD.FTZ R180, R181, R180 ;  /* 0x000000b4b5b47221 */ /* 0x000fe40000010000 */
[----:B------:R-:W-:Y:S03]  /*cb30*/  FADD.FTZ R183, R183, R179 ;  /* 0x000000b3b7b77221 */ /* 0x000fe60000010000 */
        /* <DEDUP_REMOVED lines=17> */
[C---:B------:R-:W-:Y:S08]  /*cc50*/  HMMA.16816.F32.BF16 R52, R12.reuse, R156, R52 ;  /* 0x0000009c0c34723c */ /* 0x040ff00000041834 */
[C---:B------:R-:W-:Y:S01]  /*cc60*/  HMMA.16816.F32.BF16 R56, R12.reuse, R158, R56 ;  /* 0x0000009e0c38723c */ /* 0x040fe20000041838 */
[----:B------:R-:W-:Y:S07]  /*cc70*/  LDSM.16.MT88.4 R156, [R221+0x7100] ;  /* 0x00710000dd9c783b */ /* 0x000fee0000004200 */
[C---:B---3--:R-:W-:Y:S08]  /*cc80*/  HMMA.16816.F32.BF16 R60, R12.reuse, R160, R60 ;  /* 0x000000a00c3c723c */ /* 0x048ff0000004183c */
[C---:B------:R-:W-:Y:S08]  /*cc90*/  HMMA.16816.F32.BF16 R64, R12.reuse, R162, R64 ;  /* 0x000000a20c40723c */ /* 0x040ff00000041840 */
[C---:B----4-:R-:W-:Y:S08]  /*cca0*/  HMMA.16816.F32.BF16 R68, R12.reuse, R24, R68 ;  /* 0x000000180c44723c */ /* 0x050ff00000041844 */
[C---:B------:R-:W-:Y:S01]  /*ccb0*/  HMMA.16816.F32.BF16 R72, R12.reuse, R26, R72 ;  /* 0x0000001a0c48723c */ /* 0x040fe20000041848 */
[----:B------:R-:W3:Y:S07]  /*ccc0*/  LDSM.16.MT88.4 R24, [R222+0x7100] ;  /* 0x00710000de18783b */ /* 0x000eee0000004200 */
[C---:B------:R-:W-:Y:S07]  /*ccd0*/  HMMA.16816.F32.BF16 R76, R12.reuse, R172, R76 ;  /* 0x000000ac0c4c723c */ /* 0x040fee000004184c */
[--C-:B------:R-:W-:Y:S01]  /*cce0*/  FFMA.FTZ R172, R28, c[0x0][0x2d0], -R190.reuse ;  /* 0x0000b4001cac7a23 */ /* 0x100fe200000108be */
[C---:B------:R-:W-:Y:S04]  /*ccf0*/  HMMA.16816.F32.BF16 R80, R12.reuse, R174, R80 ;  /* 0x000000ae0c50723c */ /* 0x040fe80000041850 */
[--C-:B------:R-:W-:Y:S01]  /*cd00*/  FFMA.FTZ R173, R29, c[0x0][0x2d0], -R190.reuse ;  /* 0x0000b4001dad7a23 */ /* 0x100fe200000108be */
[----:B------:R-:W-:Y:S01]  /*cd10*/  MUFU.EX2 R172, R172 ;  /* 0x000000ac00ac7308 */ /* 0x000fe20000000800 */
[----:B------:R-:W-:Y:S02]  /*cd20*/  FFMA.FTZ R190, R33, c[0x0][0x2d0], -R190 ;  /* 0x0000b40021be7a23 */ /* 0x000fe400000108be */
[C---:B-1----:R-:W-:Y:S04]  /*cd30*/  HMMA.16816.F32.BF16 R84, R12.reuse, R168, R84 ;  /* 0x000000a80c54723c */ /* 0x042fe80000041854 */
[--C-:B------:R-:W-:Y:S02]  /*cd40*/  FFMA.FTZ R174, R30, c[0x0][0x2d0], -R189.reuse ;  /* 0x0000b4001eae7a23 */ /* 0x100fe400000108bd */
[--C-:B------:R-:W-:Y:S01]  /*cd50*/  FFMA.FTZ R175, R31, c[0x0][0x2d0], -R189.reuse ;  /* 0x0000b4001faf7a23 */ /* 0x100fe200000108bd */
[----:B------:R-:W-:Y:S01]  /*cd60*/  MUFU.EX2 R173, R173 ;  /* 0x000000ad00ad7308 */ /* 0x000fe20000000800 */
[C---:B------:R-:W-:Y:S01]  /*cd70*/  HMMA.16816.F32.BF16 R88, R12.reuse, R170, R88 ;  /* 0x000000aa0c58723c */ /* 0x040fe20000041858 */
[----:B------:R-:W-:Y:S03]  /*cd80*/  LDSM.16.MT88.4 R28, [R222+0x1900] ;  /* 0x00190000de1c783b */ /* 0x000fe60000004200 */
[----:B------:R-:W-:Y:S04]  /*cd90*/  FFMA.FTZ R189, R35, c[0x0][0x2d0], -R189 ;  /* 0x0000b40023bd7a23 */ /* 0x000fe800000108bd */
[C---:B--2---:R-:W-:Y:S01]  /*cda0*/  HMMA.16816.F32.BF16 R92, R12.reuse, R16, R92 ;  /* 0x000000100c5c723c */ /* 0x044fe2000004185c */
[----:B------:R-:W-:Y:S01]  /*cdb0*/  LDSM.16.MT88.4 R32, [R220+0x1900] ;  /* 0x00190000dc20783b */ /* 0x000fe20000004200 */
[----:B------:R-:W1:Y:S06]  /*cdc0*/  MUFU.EX2 R174, R174 ;  /* 0x000000ae00ae7308 */ /* 0x000e6c0000000800 */
[C---:B------:R-:W-:Y:S01]  /*cdd0*/  HMMA.16816.F32.BF16 R96, R12.reuse, R18, R96 ;  /* 0x000000120c60723c */ /* 0x040fe20000041860 */
[----:B------:R-:W2:Y:S03]  /*cde0*/  LDSM.16.MT88.4 R16, [R220+0x7100] ;  /* 0x00710000dc10783b */ /* 0x000ea60000004200 */
[----:B------:R-:W4:Y:S04]  /*cdf0*/  MUFU.EX2 R175, R175 ;  /* 0x000000af00af7308 */ /* 0x000f280000000800 */
[C---:B------:R-:W-:Y:S01]  /*ce00*/  HMMA.16816.F32.BF16 R100, R12.reuse, R20, R100 ;  /* 0x000000140c64723c */ /* 0x040fe20000041864 */
[----:B------:R-:W-:Y:S05]  /*ce10*/  LDSM.16.MT88.4 R168, [R227+0x3900] ;  /* 0x00390000e3a8783b */ /* 0x000fea0000004200 */
[----:B------:R-:W-:Y:S02]  /*ce20*/  MUFU.EX2 R190, R190 ;  /* 0x000000be00be7308 */ /* 0x000fe40000000800 */
[C---:B------:R-:W-:Y:S01]  /*ce30*/  HMMA.16816.F32.BF16 R104, R12.reuse, R22, R104 ;  /* 0x000000160c68723c */ /* 0x040fe20000041868 */
[----:B------:R-:W5:Y:S03]  /*ce40*/  LDSM.16.MT88.4 R20, [R227+0x1900] ;  /* 0x00190000e314783b */ /* 0x000f660000004200 */
[----:B-1----:R-:W-:Y:S04]  /*ce50*/  FADD.FTZ R183, R174, R183 ;  /* 0x000000b7aeb77221 */ /* 0x002fe80000010000 */
[C---:B---3--:R-:W-:Y:S01]  /*ce60*/  HMMA.16816.F32.BF16 R108, R12.reuse, R24, R108 ;  /* 0x000000180c6c723c */ /* 0x048fe2000004186c */
[----:B------:R-:W1:Y:S03]  /*ce70*/  MUFU.EX2 R189, R189 ;  /* 0x000000bd00bd7308 */ /* 0x000e660000000800 */
[----:B----4-:R-:W-:Y:S04]  /*ce80*/  FADD.FTZ R183, R175, R183 ;  /* 0x000000b7afb77221 */ /* 0x010fe80000010000 */
[C---:B------:R-:W-:Y:S01]  /*ce90*/  HMMA.16816.F32.BF16 R112, R12.reuse, R26, R112 ;  /* 0x0000001a0c70723c */ /* 0x040fe20000041870 */
[----:B------:R-:W3:Y:S03]  /*cea0*/  LDSM.16.MT88.4 R24, [R221+0x1900] ;  /* 0x00190000dd18783b */ /* 0x000ee60000004200 */
[----:B------:R-:W-:Y:S04]  /*ceb0*/  FADD.FTZ R183, R252, R183 ;  /* 0x000000b7fcb77221 */ /* 0x000fe80000010000 */
[C---:B------:R-:W-:Y:S08]  /*cec0*/  HMMA.16816.F32.BF16 R116, R12.reuse, R156, R116 ;  /* 0x0000009c0c74723c */ /* 0x040ff00000041874 */
[C---:B------:R-:W-:Y:S04]  /*ced0*/  HMMA.16816.F32.BF16 R120, R12.reuse, R158, R120 ;  /* 0x0000009e0c78723c */ /* 0x040fe80000041878 */
[----:B-1----:R-:W-:Y:S04]  /*cee0*/  FADD.FTZ R239, R189, R183 ;  /* 0x000000b7bdef7221 */ /* 0x002fe80000010000 */
[C---:B--2---:R-:W-:Y:S08]  /*cef0*/  HMMA.16816.F32.BF16 R124, R12.reuse, R16, R124 ;  /* 0x000000100c7c723c */ /* 0x044ff0000004187c */
[----:B------:R-:W-:Y:S01]  /*cf00*/  HMMA.16816.F32.BF16 R128, R12, R18, R128 ;  /* 0x000000120c80723c */ /* 0x000fe20000041880 */
[----:B------:R-:W1:Y:S06]  /*cf10*/  LDSM.16.MT88.4 R16, [R222+0x3900] ;  /* 0x00390000de10783b */ /* 0x000e6c0000004200 */
[----:B------:R-:W-:Y:S01]  /*cf20*/  F2FP.BF16.PACK_AB R12, R173, R172 ;  /* 0x000000acad0c723e */ /* 0x000fe200000010ff */
[----:B------:R-:W-:Y:S01]  /*cf30*/  FADD.FTZ R172, R172, R180 ;  /* 0x000000b4acac7221 */ /* 0x000fe20000010000 */
[----:B------:R-:W-:Y:S03]  /*cf40*/  F2FP.BF16.PACK_AB R13, R175, R174 ;  /* 0x000000aeaf0d723e */ /* 0x000fe600000010ff */
[C---:B------:R-:W-:Y:S01]  /*cf50*/  F2FP.BF16.PACK_AB R14, R190.reuse, R199 ;  /* 0x000000c7be0e723e */ /* 0x040fe200000010ff */
[----:B------:R-:W-:Y:S01]  /*cf60*/  FADD.FTZ R172, R173, R172 ;  /* 0x000000acadac7221 */ /* 0x000fe20000010000 */
[----:B------:R-:W-:Y:S03]  /*cf70*/  F2FP.BF16.PACK_AB R15, R189, R252 ;  /* 0x000000fcbd0f723e */ /* 0x000fe600000010ff */
[----:B------:R-:W-:Y:S04]  /*cf80*/  FADD.FTZ R172, R199, R172 ;  /* 0x000000acc7ac7221 */ /* 0x000fe80000010000 */
[C---:B-----5:R-:W-:Y:S01]  /*cf90*/  HMMA.16816.F32.BF16 R160, R12.reuse, R20, R4 ;  /* 0x000000140ca0723c */ /* 0x060fe20000041804 */
[----:B------:R-:W2:Y:S02]  /*cfa0*/  LDSM.16.MT88.4 R4, [R221+0x3900] ;  /* 0x00390000dd04783b */ /* 0x000ea40000004200 */
[----:B------:R-:W-:Y:S05]  /*cfb0*/  FADD.FTZ R240, R190, R172 ;  /* 0x000000acbef07221 */ /* 0x000fea0000010000 */
[C---:B------:R-:W-:Y:S01]  /*cfc0*/  HMMA.16816.F32.BF16 R156, R12.reuse, R22, R8 ;  /* 0x000000160c9c723c */ /* 0x040fe20000041808 */
[----:B------:R-:W4:Y:S07]  /*cfd0*/  LDSM.16.MT88.4 R8, [R220+0x3900] ;  /* 0x00390000dc08783b */ /* 0x000f2e0000004200 */
[C---:B------:R-:W-:Y:S01]  /*cfe0*/  HMMA.16816.F32.BF16 R132, R12.reuse, R28, R132 ;  /* 0x0000001c0c84723c */ /* 0x040fe20000041884 */
[----:B------:R-:W5:Y:S07]  /*cff0*/  LDSM.16.MT88.4 R20, [R227+0x5900] ;  /* 0x00590000e314783b */ /* 0x000f6e0000004200 */
[C---:B------:R-:W-:Y:S01]  /*d000*/  HMMA.16816.F32.BF16 R136, R12.reuse, R30, R136 ;  /* 0x0000001e0c88723c */ /* 0x040fe20000041888 */
[----:B------:R-:W-:Y:S07]  /*d010*/  LDSM.16.MT88.4 R28, [R221+0x5900] ;  /* 0x00590000dd1c783b */ /* 0x000fee0000004200 */
[C---:B---3--:R-:W-:Y:S08]  /*d020*/  HMMA.16816.F32.BF16 R140, R12.reuse, R24, R140 ;  /* 0x000000180c8c723c */ /* 0x048ff0000004188c */
[C---:B------:R-:W-:Y:S01]  /*d030*/  HMMA.16816.F32.BF16 R144, R12.reuse, R26, R144 ;  /* 0x0000001a0c90723c */ /* 0x040fe20000041890 */
[----:B------:R-:W3:Y:S07]  /*d040*/  LDSM.16.MT88.4 R24, [R222+0x5900] ;  /* 0x00590000de18783b */ /* 0x000eee0000004200 */
[C---:B------:R-:W-:Y:S08]  /*d050*/  HMMA.16816.F32.BF16 R148, R12.reuse, R32, R148 ;  /* 0x000000200c94723c */ /* 0x040ff00000041894 */
[C---:B------:R-:W-:Y:S01]  /*d060*/  HMMA.16816.F32.BF16 R152, R12.reuse, R34, R152 ;  /* 0x000000220c98723c */ /* 0x040fe20000041898 */
[----:B------:R-:W3:Y:S07]  /*d070*/  LDSM.16.MT88.4 R32, [R220+0x5900] ;  /* 0x00590000dc20783b */ /* 0x000eee0000004200 */
[C---:B------:R-:W-:Y:S08]  /*d080*/  HMMA.16816.F32.BF16 R36, R12.reuse, R168, R36 ;  /* 0x000000a80c24723c */ /* 0x040ff00000041824 */
[C---:B------:R-:W-:Y:S08]  /*d090*/  HMMA.16816.F32.BF16 R40, R12.reuse, R170, R40 ;  /* 0x000000aa0c28723c */ /* 0x040ff00000041828 */
        /* <DEDUP_REMOVED lines=9> */
[C---:B-----5:R-:W-:Y:S08]  /*d130*/  HMMA.16816.F32.BF16 R68, R12.reuse, R20, R68 ;  /* 0x000000140c44723c */ /* 0x060ff00000041844 */
[C---:B------:R-:W-:Y:S08]  /*d140*/  HMMA.16816.F32.BF16 R72, R12.reuse, R22, R72 ;  /* 0x000000160c48723c */ /* 0x040ff00000041848 */
[C---:B---3--:R-:W-:Y:S08]  /*d150*/  HMMA.16816.F32.BF16 R76, R12.reuse, R24, R76 ;  /* 0x000000180c4c723c */ /* 0x048ff0000004184c */
[C---:B------:R-:W-:Y:S08]  /*d160*/  HMMA.16816.F32.BF16 R80, R12.reuse, R26, R80 ;  /* 0x0000001a0c50723c */ /* 0x040ff00000041850 */
[C---:B------:R-:W-:Y:S08]  /*d170*/  HMMA.16816.F32.BF16 R84, R12.reuse, R28, R84 ;  /* 0x0000001c0c54723c */ /* 0x040ff00000041854 */
[C---:B------:R-:W-:Y:S08]  /*d180*/  HMMA.16816.F32.BF16 R88, R12.reuse, R30, R88 ;  /* 0x0000001e0c58723c */ /* 0x040ff00000041858 */
[C---:B------:R-:W-:Y:S08]  /*d190*/  HMMA.16816.F32.BF16 R92, R12.reuse, R32, R92 ;  /* 0x000000200c5c723c */ /* 0x040ff0000004185c */
[C---:B------:R-:W-:Y:S08]  /*d1a0*/  HMMA.16816.F32.BF16 R96, R12.reuse, R34, R96 ;  /* 0x000000220c60723c */ /* 0x040ff00000041860 */
[C---:B-1----:R-:W-:Y:S08]  /*d1b0*/  HMMA.16816.F32.BF16 R100, R12.reuse, R16, R100 ;  /* 0x000000100c64723c */ /* 0x042ff00000041864 */
[C---:B------:R-:W-:Y:S01]  /*d1c0*/  HMMA.16816.F32.BF16 R104, R12.reuse, R18, R104 ;  /* 0x000000120c68723c */ /* 0x040fe20000041868 */
[----:B------:R-:W1:Y:S07]  /*d1d0*/  LDSM.16.MT88.4 R16, [R220+0x7900] ;  /* 0x00790000dc10783b */ /* 0x000e6e0000004200 */
[C---:B--2---:R-:W-:Y:S08]  /*d1e0*/  HMMA.16816.F32.BF16 R108, R12.reuse, R4, R108 ;  /* 0x000000040c6c723c */ /* 0x044ff0000004186c */
[C---:B------:R-:W-:Y:S08]  /*d1f0*/  HMMA.16816.F32.BF16 R112, R12.reuse, R6, R112 ;  /* 0x000000060c70723c */ /* 0x040ff00000041870 */
[C---:B----4-:R-:W-:Y:S08]  /*d200*/  HMMA.16816.F32.BF16 R116, R12.reuse, R8, R116 ;  /* 0x000000080c74723c */ /* 0x050ff00000041874 */
[C---:B------:R-:W-:Y:S08]  /*d210*/  HMMA.16816.F32.BF16 R120, R12.reuse, R10, R120 ;  /* 0x0000000a0c78723c */ /* 0x040ff00000041878 */
[C---:B-1----:R-:W-:Y:S08]  /*d220*/  HMMA.16816.F32.BF16 R124, R12.reuse, R16, R124 ;  /* 0x000000100c7c723c */ /* 0x042ff0000004187c */
[----:B------:R-:W-:Y:S07]  /*d230*/  HMMA.16816.F32.BF16 R128, R12, R18, R128 ;  /* 0x000000120c80723c */ /* 0x000fee0000041880 */
[----:B------:R-:W-:Y:S01]  /*d240*/  MOV R12, R164 ;  /* 0x000000a4000c7202 */ /* 0x000fe20000000f00 */
[----:B------:R-:W-:-:S05]  /*d250*/  @P0 BRA `(.L_x_1004) ;  /* 0xffffcc1000000947 */ /* 0x000fca000383ffff */
.L_x_1001:
[----:B------:R-:W-:-:S06]  /*d260*/  UISETP.GE.AND UP0, UPT, UR21, UR7, UPT ;  /* 0x000000071500728c */ /* 0x000fcc000bf06270 */
[----:B------:R-:W-:-:S13]  /*d270*/  PLOP3.LUT P0, PT, PT, PT, UP0, 0x40, 0x0 ;  /* 0x000000000000781c */ /* 0x000fda0003f0e808 */
[----:B------:R-:W-:Y:S05]  /*d280*/  @P0 BRA `(.L_x_1005) ;  /* 0x0000401000000947 */ /* 0x000fea0003800000 */
[----:B------:R-:W-:Y:S01]  /*d290*/  SHF.R.S32.HI R244, RZ, 0x1f, R235 ;  /* 0x0000001ffff47819 */ /* 0x000fe200000114eb */
[----:B------:R-:W-:Y:S01]  /*d2a0*/  IMAD.MOV.U32 R2, RZ, RZ, R12 ;  /* 0x000000ffff027224 */ /* 0x000fe200078e000c */
[C---:B------:R-:W-:Y:S01]  /*d2b0*/  SHF.L.U64.HI R242, R202.reuse, 0x1, R242 ;  /* 0x00000001caf27819 */ /* 0x040fe200000102f2 */
[----:B------:R-:W-:Y:S01]  /*d2c0*/  IMAD.MOV.U32 R3, RZ, RZ, R0 ;  /* 0x000000ffff037224 */ /* 0x000fe200078e0000 */
[C---:B------:R-:W-:Y:S01]  /*d2d0*/  SHF.L.U64.HI R244, R235.reuse, 0x1, R244 ;  /* 0x00000001ebf47819 */ /* 0x040fe200000102f4 */
[----:B------:R-:W-:Y:S01]  /*d2e0*/  IMAD.SHL.U32 R243, R235, 0x2, RZ ;  /* 0x00000002ebf37824 */ /* 0x000fe200078e00ff */
[----:B------:R-:W-:Y:S01]  /*d2f0*/  SHF.L.U32 R245, R202, 0x1, RZ ;  /* 0x00000001caf57819 */ /* 0x000fe200000006ff */
[C---:B------:R-:W-:Y:S01]  /*d300*/  IMAD.SHL.U32 R246, R201.reuse, 0x2, RZ ;  /* 0x00000002c9f67824 */ /* 0x040fe200078e00ff */
[----:B------:R-:W-:Y:S02]  /*d310*/  SHF.L.U64.HI R241, R201, 0x1, R241 ;  /* 0x00000001c9f17819 */ /* 0x000fe400000102f1 */
[----:B------:R-:W-:-:S02]  /*d320*/  SHF.L.U64.HI R247, R200, 0x1, R203 ;  /* 0x00000001c8f77819 */ /* 0x000fc400000102cb */
[----:B------:R-:W-:Y:S02]  /*d330*/  SHF.L.U32 R248, R200, 0x1, RZ ;  /* 0x00000001c8f87819 */ /* 0x000fe400000006ff */
.L_x_1015:
        /* <DEDUP_REMOVED lines=22> */
[----:B------:R-:W-:Y:S04]  /*d4a0*/  SHFL.IDX PT, R0, R0, 0x1, 0x181f ;  /* 0x00381f0000007f89 */ /* 0x000fe800000e0000 */
[----:B------:R-:W4:Y:S04]  /*d4b0*/  LDSM.16.M88.4 R24, [R229+0x9100] ;  /* 0x00910000e518783b */ /* 0x000f280000000200 */
[----:B------:R-:W5:Y:S04]  /*d4c0*/  SHFL.IDX PT, R28, R28, 0x1, 0x181f ;  /* 0x00381f001c1c7f89 */ /* 0x000f6800000e0000 */
[----:B------:R-:W4:Y:S04]  /*d4d0*/  LDSM.16.M88.4 R164, [R229+0x9900] ;  /* 0x00990000e5a4783b */ /* 0x000f280000000200 */
[----:B------:R-:W-:Y:S04]  /*d4e0*/  LDSM.16.M88.4 R168, [R226+0x10100] ;  /* 0x01010000e2a8783b */ /* 0x000fe80000000200 */
[----:B------:R-:W5:Y:S01]  /*d4f0*/  LDSM.16.M88.4 R172, [R228] ;  /* 0x00000000e4ac783b */ /* 0x000f620000000200 */
[C---:B-1----:R-:W-:Y:S03]  /*d500*/  HMMA.16816.F32.BF16 R4, R32.reuse, R8, RZ ;  /* 0x000000082004723c */ /* 0x042fe600000418ff */
[----:B------:R-:W1:Y:S01]  /*d510*/  LDSM.16.M88.4 R176, [R219] ;  /* 0x00000000dbb0783b */ /* 0x000e620000000200 */
[----:B--2---:R-:W-:Y:S03]  /*d520*/  IADD3 R188, P0, R190, R243, RZ ;  /* 0x000000f3bebc7210 */ /* 0x004fe60007f1e0ff */
[----:B------:R-:W2:Y:S01]  /*d530*/  LDSM.16.M88.4 R180, [R218] ;  /* 0x00000000dab4783b */ /* 0x000ea20000000200 */
[C---:B------:R-:W-:Y:S01]  /*d540*/  HMMA.16816.F32.BF16 R8, R32.reuse, R10, RZ ;  /* 0x0000000a2008723c */ /* 0x040fe200000418ff */
[----:B---3--:R-:W-:Y:S02]  /*d550*/  IMAD.X R189, R20, 0x1, R244, P0 ;  /* 0x0000000114bd7824 */ /* 0x008fe400000e06f4 */
[----:B------:R-:W3:Y:S01]  /*d560*/  LDSM.16.M88.4 R184, [R217] ;  /* 0x00000000d9b8783b */ /* 0x000ee20000000200 */
[----:B------:R-:W-:Y:S03]  /*d570*/  IADD3 R196, P0, R190, R245, RZ ;  /* 0x000000f5bec47210 */ /* 0x000fe60007f1e0ff */
[----:B------:R-:W-:Y:S01]  /*d580*/  @!PT LDS RZ, [RZ] ;  /* 0x00000000fffff984 */ /* 0x000fe20000000800 */
[----:B------:R-:W-:Y:S01]  /*d590*/  @!PT LDS RZ, [RZ] ;  /* 0x00000000fffff984 */ /* 0x000fe20000000800 */
[----:B------:R-:W-:Y:S01]  /*d5a0*/  @!PT LDS RZ, [RZ] ;  /* 0x00000000fffff984 */ /* 0x000fe20000000800 */
[----:B------:R1:W-:Y:S01]  /*d5b0*/  LDGSTS.E.BYPASS.LTC128B.128 [R238], [R188.64], !P2 ;  /* 0x00000000bcee7fae */ /* 0x0003e2000d101d50 */
[C---:B------:R-:W-:Y:S01]  /*d5c0*/  HMMA.16816.F32.BF16 R12, R32.reuse, R16, RZ ;  /* 0x00000010200c723c */ /* 0x040fe200000418ff */
[----:B------:R-:W-:Y:S03]  /*d5d0*/  IMAD.X R197, R20, 0x1, R242, P0 ;  /* 0x0000000114c57824 */ /* 0x000fe600000e06f2 */
[----:B------:R-:W-:Y:S02]  /*d5e0*/  IADD3 R192, P0, R190, R246, RZ ;  /* 0x000000f6bec07210 */ /* 0x000fe40007f1e0ff */
[----:B------:R2:W-:Y:S02]  /*d5f0*/  LDGSTS.E.BYPASS.LTC128B.128 [R238+0x2000], [R196.64], !P6 ;  /* 0x02000000c4ee7fae */ /* 0x0005e4000f101d50 */
[C---:B------:R-:W-:Y:S01]  /*d600*/  HMMA.16816.F32.BF16 R16, R32.reuse, R18, RZ ;  /* 0x000000122010723c */ /* 0x040fe200000418ff */
[----:B------:R-:W-:Y:S03]  /*d610*/  IMAD.X R193, R20, 0x1, R241, P0 ;  /* 0x0000000114c17824 */ /* 0x000fe600000e06f1 */
[----:B------:R-:W-:Y:S02]  /*d620*/  IADD3 R190, P0, R190, R248, RZ ;  /* 0x000000f8bebe7210 */ /* 0x000fe40007f1e0ff */
[----:B------:R2:W-:Y:S03]  /*d630*/  LDGSTS.E.BYPASS.LTC128B.128 [R238+0x4000], [R192.64], !P5 ;  /* 0x04000000c0ee7fae */ /* 0x0005e6000e901d50 */
[----:B------:R-:W-:Y:S02]  /*d640*/  IMAD.X R191, R20, 0x1, R247, P0 ;  /* 0x0000000114bf7824 */ /* 0x000fe400000e06f7 */
[C---:B----4-:R-:W-:Y:S01]  /*d650*/  HMMA.16816.F32.BF16 R20, R32.reuse, R24, RZ ;  /* 0x000000182014723c */ /* 0x050fe200000418ff */
[----:B------:R-:W-:Y:S02]  /*d660*/  IADD3 R30, P0, R0, R243, RZ ;  /* 0x000000f3001e7210 */ /* 0x000fe40007f1e0ff */
[----:B------:R4:W-:Y:S03]  /*d670*/  LDGSTS.E.BYPASS.LTC128B.128 [R238+0x6000], [R190.64], !P4 ;  /* 0x06000000beee7fae */ /* 0x0009e6000e101d50 */
[----:B-----5:R-:W-:Y:S01]  /*d680*/  IMAD.X R31, R28, 0x1, R244, P0 ;  /* 0x000000011c1f7824 */ /* 0x020fe200000e06f4 */
[----:B------:R-:W-:Y:S01]  /*d690*/  IADD3 R194, P0, R0, R245, RZ ;  /* 0x000000f500c27210 */ /* 0x000fe20007f1e0ff */
[C---:B------:R-:W-:Y:S03]  /*d6a0*/  HMMA.16816.F32.BF16 R24, R32.reuse, R26, RZ ;  /* 0x0000001a2018723c */ /* 0x040fe600000418ff */
[----:B------:R5:W-:Y:S01]  /*d6b0*/  LDGSTS.E.BYPASS.LTC128B.128 [R238+0x1000], [R30.64], !P2 ;  /* 0x010000001eee7fae */ /* 0x000be2000d101d50 */
[----:B------:R-:W-:Y:S01]  /*d6c0*/  IMAD.X R195, R28, 0x1, R242, P0 ;  /* 0x000000011cc37824 */ /* 0x000fe200000e06f2 */
[----:B-1----:R-:W-:Y:S04]  /*d6d0*/  IADD3 R188, P0, R0, R246, RZ ;  /* 0x000000f600bc7210 */ /* 0x002fe80007f1e0ff */
[----:B------:R1:W-:Y:S03]  /*d6e0*/  LDGSTS.E.BYPASS.LTC128B.128 [R238+0x3000], [R194.64], !P6 ;  /* 0x03000000c2ee7fae */ /* 0x0003e6000f101d50 */
[----:B------:R-:W-:Y:S01]  /*d6f0*/  IMAD.X R189, R28, 0x1, R241, P0 ;  /* 0x000000011cbd7824 */ /* 0x000fe200000e06f1 */
[----:B--2---:R-:W-:Y:S04]  /*d700*/  IADD3 R192, P0, R0, R248, RZ ;  /* 0x000000f800c07210 */ /* 0x004fe80007f1e0ff */
[----:B------:R4:W-:Y:S01]  /*d710*/  LDGSTS.E.BYPASS.LTC128B.128 [R238+0x5000], [R188.64], !P5 ;  /* 0x05000000bcee7fae */ /* 0x0009e2000e901d50 */
[----:B------:R-:W-:Y:S01]  /*d720*/  IMAD.X R193, R28, 0x1, R247, P0 ;  /* 0x000000011cc17824 */ /* 0x000fe200000e06f7 */
[----:B------:R-:W-:Y:S04]  /*d730*/  PLOP3.LUT P0, PT, PT, PT, UP0, 0x40, 0x0 ;  /* 0x000000000000781c */ /* 0x000fe80003f0e808 */
[----:B------:R1:W-:Y:S04]  /*d740*/  LDGSTS.E.BYPASS.LTC128B.128 [R238+0x7000], [R192.64], !P4 ;  /* 0x07000000c0ee7fae */ /* 0x0003e8000e101d50 */
[----:B------:R-:W-:Y:S01]  /*d750*/  LDSM.16.M88.4 R196, [R224+0x8900] ;  /* 0x00890000e0c4783b */ /* 0x000fe20000000200 */
[C---:B-----5:R-:W-:Y:S03]  /*d760*/  HMMA.16816.F32.BF16 R28, R32.reuse, R164, RZ ;  /* 0x000000a4201c723c */ /* 0x060fe600000418ff */
[----:B------:R-:W0:Y:S04]  /*d770*/  LDGDEPBAR ;  /* 0x00000000000079af */ /* 0x000e280000000000 */
[----:B------:R-:W-:Y:S01]  /*d780*/  LDSM.16.M88.4 R200, [R224+0x9900] ;  /* 0x00990000e0c8783b */ /* 0x000fe20000000200 */
[----:B------:R-:W-:Y:S03]  /*d790*/  HMMA.16816.F32.BF16 R32, R32, R166, RZ ;  /* 0x000000a62020723c */ /* 0x000fe600000418ff */
[----:B------:R-:W-:Y:S04]  /*d7a0*/  LDSM.16.M88.4 R164, [R224+0x9100] ;  /* 0x00910000e0a4783b */ /* 0x000fe80000000200 */
[----:B----4-:R-:W-:Y:S01]  /*d7b0*/  LDSM.16.M88.4 R188, [R225+0x10100] ;  /* 0x01010000e1bc783b */ /* 0x010fe20000000200 */
[C---:B------:R-:W-:Y:S03]  /*d7c0*/  HMMA.16816.F32.BF16 R4, R168.reuse, R172, R4 ;  /* 0x000000aca804723c */ /* 0x040fe60000041804 */
[----:B-1----:R-:W1:Y:S05]  /*d7d0*/  LDSM.16.M88.4 R192, [R224+0x8100] ;  /* 0x00810000e0c0783b */ /* 0x002e6a0000000200 */
[C---:B------:R-:W-:Y:S01]  /*d7e0*/  HMMA.16816.F32.BF16 R8, R168.reuse, R174, R8 ;  /* 0x000000aea808723c */ /* 0x040fe20000041808 */
[----:B------:R-:W-:Y:S07]  /*d7f0*/  LDSM.16.M88.4 R172, [R223+0x10100] ;  /* 0x01010000dfac783b */ /* 0x000fee0000000200 */
[C---:B------:R-:W-:Y:S08]  /*d800*/  HMMA.16816.F32.BF16 R12, R168.reuse, R176, R12 ;  /* 0x000000b0a80c723c */ /* 0x040ff0000004180c */
[C---:B------:R-:W-:Y:S01]  /*d810*/  HMMA.16816.F32.BF16 R16, R168.reuse, R178, R16 ;  /* 0x000000b2a810723c */ /* 0x040fe20000041810 */
[----:B------:R-:W2:Y:S07]  /*d820*/  LDSM.16.M88.4 R176, [R216] ;  /* 0x00000000d8b0783b */ /* 0x000eae0000000200 */
[C---:B------:R-:W-:Y:S08]  /*d830*/  HMMA.16816.F32.BF16 R20, R168.reuse, R180, R20 ;  /* 0x000000b4a814723c */ /* 0x040ff00000041814 */
[C---:B------:R-:W-:Y:S01]  /*d840*/  HMMA.16816.F32.BF16 R24, R168.reuse, R182, R24 ;  /* 0x000000b6a818723c */ /* 0x040fe20000041818 */
[----:B------:R-:W4:Y:S07]  /*d850*/  LDSM.16.M88.4 R180, [R216+0x800] ;  /* 0x00080000d8b4783b */ /* 0x000f2e0000000200 */
        /* <DEDUP_REMOVED lines=12> */
[----:B------:R-:W1:Y:S07]  /*d920*/  LDSM.16.M88.4 R164, [R230+0x14100] ;  /* 0x01410000e6a4783b */ /* 0x000e6e0000000200 */
[C---:B------:R-:W-:Y:S08]  /*d930*/  HMMA.16816.F32.BF16 R28, R188.reuse, R200, R28 ;  /* 0x000000c8bc1c723c */ /* 0x040ff0000004181c */
[----:B------:R-:W-:Y:S01]  /*d940*/  HMMA.16816.F32.BF16 R32, R188, R202, R32 ;  /* 0x000000cabc20723c */ /* 0x000fe20000041820 */
[----:B------:R-:W1:Y:S04]  /*d950*/  LDSM.16.M88.4 R188, [R229+0xb100] ;  /* 0x00b10000e5bc783b */ /* 0x000e680000000200 */
[----:B------:R-:W1:Y:S03]  /*d960*/  LDSM.16.M88.4 R200, [R229+0xb900] ;  /* 0x00b90000e5c8783b */ /* 0x000e660000000200 */
[C---:B--2---:R-:W-:Y:S08]  /*d970*/  HMMA.16816.F32.BF16 R4, R172.reuse, R176, R4 ;  /* 0x000000b0ac04723c */ /* 0x044ff00000041804 */
[C---:B------:R-:W-:Y:S01]  /*d980*/  HMMA.16816.F32.BF16 R8, R172.reuse, R178, R8 ;  /* 0x000000b2ac08723c */ /* 0x040fe20000041808 */
[----:B------:R-:W-:Y:S07]  /*d990*/  LDSM.16.M88.4 R176, [R215] ;  /* 0x00000000d7b0783b */ /* 0x000fee0000000200 */
[C---:B----4-:R-:W-:Y:S08]  /*d9a0*/  HMMA.16816.F32.BF16 R12, R172.reuse, R180, R12 ;  /* 0x000000b4ac0c723c */ /* 0x050ff0000004180c */
[C---:B------:R-:W-:Y:S01]  /*d9b0*/  HMMA.16816.F32.BF16 R16, R172.reuse, R182, R16 ;  /* 0x000000b6ac10723c */ /* 0x040fe20000041810 */
[----:B------:R-:W-:Y:S07]  /*d9c0*/  LDSM.16.M88.4 R180, [R214] ;  /* 0x00000000d6b4783b */ /* 0x000fee0000000200 */
[C---:B---3--:R-:W-:Y:S08]  /*d9d0*/  HMMA.16816.F32.BF16 R20, R172.reuse, R168, R20 ;  /* 0x000000a8ac14723c */ /* 0x048ff00000041814 */
[C---:B------:R-:W-:Y:S01]  /*d9e0*/  HMMA.16816.F32.BF16 R24, R172.reuse, R170, R24 ;  /* 0x000000aaac18723c */ /* 0x040fe20000041818 */
[----:B------:R-:W2:Y:S07]  /*d9f0*/  LDSM.16.M88.4 R168, [R226+0x14100] ;  /* 0x01410000e2a8783b */ /* 0x000eae0000000200 */
[C---:B-----5:R-:W-:Y:S08]  /*da00*/  HMMA.16816.F32.BF16 R28, R172.reuse, R184, R28 ;  /* 0x000000b8ac1c723c */ /* 0x060ff0000004181c */
[----:B------:R-:W-:Y:S01]  /*da10*/  HMMA.16816.F32.BF16 R32, R172, R186, R32 ;  /* 0x000000baac20723c */ /* 0x000fe20000041820 */
[----:B------:R-:W3:Y:S04]  /*da20*/  LDSM.16.M88.4 R172, [R213] ;  /* 0x00000000d5ac783b */ /* 0x000ee80000000200 */
[----:B------:R-:W4:Y:S03]  /*da30*/  LDSM.16.M88.4 R184, [R212] ;  /* 0x00000000d4b8783b */ /* 0x000f260000000200 */
        /* <DEDUP_REMOVED lines=11> */
[----:B------:R-:W5:Y:S04]  /*daf0*/  LDSM.16.M88.4 R164, [R224+0xb100] ;  /* 0x00b10000e0a4783b */ /* 0x000f680000000200 */
[----:B------:R-:W1:Y:S03]  /*db00*/  LDSM.16.M88.4 R200, [R224+0xb900] ;  /* 0x00b90000e0c8783b */ /* 0x000e660000000200 */
[C---:B--2---:R-:W-:Y:S08]  /*db10*/  HMMA.16816.F32.BF16 R4, R168.reuse, R176, R4 ;  /* 0x000000b0a804723c */ /* 0x044ff00000041804 */
[C---:B------:R-:W-:Y:S01]  /*db20*/  HMMA.16816.F32.BF16 R8, R168.reuse, R178, R8 ;  /* 0x000000b2a808723c */ /* 0x040fe20000041808 */
[----:B------:R-:W-:Y:S07]  /*db30*/  LDSM.16.M88.4 R176, [R216+0x2000] ;  /* 0x00200000d8b0783b */ /* 0x000fee0000000200 */
[C---:B------:R-:W-:Y:S08]  /*db40*/  HMMA.16816.F32.BF16 R12, R168.reuse, R180, R12 ;  /* 0x000000b4a80c723c */ /* 0x040ff0000004180c */
[C---:B------:R-:W-:Y:S01]  /*db50*/  HMMA.16816.F32.BF16 R16, R168.reuse, R182, R16 ;  /* 0x000000b6a810723c */ /* 0x040fe20000041810 */
[----:B------:R-:W-:Y:S07]  /*db60*/  LDSM.16.M88.4 R180, [R216+0x2800] ;  /* 0x00280000d8b4783b */ /* 0x000fee0000000200 */
[C---:B---3--:R-:W-:Y:S08]  /*db70*/  HMMA.16816.F32.BF16 R20, R168.reuse, R172, R20 ;  /* 0x000000aca814723c */ /* 0x048ff00000041814 */
[C---:B------:R-:W-:Y:S01]  /*db80*/  HMMA.16816.F32.BF16 R24, R168.reuse, R174, R24 ;  /* 0x000000aea818723c */ /* 0x040fe20000041818 */
[----:B------:R-:W2:Y:S07]  /*db90*/  LDSM.16.M88.4 R172, [R223+0x14100] ;  /* 0x01410000dfac783b */ /* 0x000eae0000000200 */
[C---:B----4-:R-:W-:Y:S08]  /*dba0*/  HMMA.16816.F32.BF16 R28, R168.reuse, R184, R28 ;  /* 0x000000b8a81c723c */ /* 0x050ff0000004181c */
[----:B------:R-:W-:Y:S01]  /*dbb0*/  HMMA.16816.F32.BF16 R32, R168, R186, R32 ;  /* 0x000000baa820723c */ /* 0x000fe20000041820 */
[----:B------:R-:W3:Y:S04]  /*dbc0*/  LDSM.16.M88.4 R168, [R216+0x3000] ;  /* 0x00300000d8a8783b */ /* 0x000ee80000000200 */
[----:B------:R-:W4:Y:S03]  /*dbd0*/  LDSM.16.M88.4 R184, [R216+0x3800] ;  /* 0x00380000d8b8783b */ /* 0x000f260000000200 */
[C---:B-1----:R-:W-:Y:S08]  /*dbe0*/  HMMA.16816.F32.BF16 R4, R188.reuse, R192, R4 ;  /* 0x000000c0bc04723c */ /* 0x042ff00000041804 */
[C---:B------:R-:W-:Y:S01]  /*dbf0*/  HMMA.16816.F32.BF16 R8, R188.reuse, R194, R8 ;  /* 0x000000c2bc08723c */ /* 0x040fe20000041808 */
[----:B------:R-:W-:Y:S07]  /*dc00*/  LDSM.16.M88.4 R192, [R229+0xc100] ;  /* 0x00c10000e5c0783b */ /* 0x000fee0000000200 */
[C---:B------:R-:W-:Y:S08]  /*dc10*/  HMMA.16816.F32.BF16 R12, R188.reuse, R196, R12 ;  /* 0x000000c4bc0c723c */ /* 0x040ff0000004180c */
[C---:B------:R-:W-:Y:S01]  /*dc20*/  HMMA.16816.F32.BF16 R16, R188.reuse, R198, R16 ;  /* 0x000000c6bc10723c */ /* 0x040fe20000041810 */
[----:B------:R-:W-:Y:S07]  /*dc30*/  LDSM.16.M88.4 R196, [R229+0xc900] ;  /* 0x00c90000e5c4783b */ /* 0x000fee0000000200 */
[C---:B-----5:R-:W-:Y:S08]  /*dc40*/  HMMA.16816.F32.BF16 R20, R188.reuse, R164, R20 ;  /* 0x000000a4bc14723c */ /* 0x060ff00000041814 */
        /* <DEDUP_REMOVED lines=8> */
[----:B------:R-:W-:Y:S07]  /*dcd0*/  LDSM.16.M88.4 R176, [R211] ;  /* 0x00000000d3b0783b */ /* 0x000fee0000000200 */
[C---:B------:R-:W-:Y:S08]  /*dce0*/  HMMA.16816.F32.BF16 R12, R172.reuse, R180, R12 ;  /* 0x000000b4ac0c723c */ /* 0x040ff0000004180c */
[C---:B------:R-:W-:Y:S01]  /*dcf0*/  HMMA.16816.F32.BF16 R16, R172.reuse, R182, R16 ;  /* 0x000000b6ac10723c */ /* 0x040fe20000041810 */
[----:B------:R-:W-:Y:S07]  /*dd00*/  LDSM.16.M88.4 R180, [R210] ;  /* 0x00000000d2b4783b */ /* 0x000fee0000000200 */
[C---:B---3--:R-:W-:Y:S08]  /*dd10*/  HMMA.16816.F32.BF16 R20, R172.reuse, R168, R20 ;  /* 0x000000a8ac14723c */ /* 0x048ff00000041814 */
[C---:B------:R-:W-:Y:S01]  /*dd20*/  HMMA.16816.F32.BF16 R24, R172.reuse, R170, R24 ;  /* 0x000000aaac18723c */ /* 0x040fe20000041818 */
[----:B------:R-:W2:Y:S07]  /*dd30*/  LDSM.16.M88.4 R168, [R226+0x18100] ;  /* 0x01810000e2a8783b */ /* 0x000eae0000000200 */
[C---:B----4-:R-:W-:Y:S08]  /*dd40*/  HMMA.16816.F32.BF16 R28, R172.reuse, R184, R28 ;  /* 0x000000b8ac1c723c */ /* 0x050ff0000004181c */
        /* <DEDUP_REMOVED lines=81> */
[C---:B-1----:R-:W-:Y:S01]  /*e260*/  HMMA.16816.F32.BF16 R4, R188.reuse, R192, R4 ;  /* 0x000000c0bc04723c */ /* 0x042fe20000041804 */
[----:B------:R-:W-:Y:S04]  /*e270*/  DEPBAR.LE SB0, 0x0 ;  /* 0x000080000000791a */ /* 0x000fe80000000000 */
[----:B------:R-:W-:Y:S03]  /*e280*/  BAR.SYNC.DEFER_BLOCKING 0x0 ;  /* 0x0000000000007b1d */ /* 0x000fe60000010000 */
[C---:B------:R-:W-:Y:S08]  /*e290*/  HMMA.16816.F32.BF16 R8, R188.reuse, R194, R8 ;  /* 0x000000c2bc08723c */ /* 0x040ff00000041808 */
[C---:B------:R-:W-:Y:S08]  /*e2a0*/  HMMA.16816.F32.BF16 R12, R188.reuse, R196, R12 ;  /* 0x000000c4bc0c723c */ /* 0x040ff0000004180c */
[C---:B------:R-:W-:Y:S08]  /*e2b0*/  HMMA.16816.F32.BF16 R16, R188.reuse, R198, R16 ;  /* 0x000000c6bc10723c */ /* 0x040ff00000041810 */
[C---:B-----5:R-:W-:Y:S08]  /*e2c0*/  HMMA.16816.F32.BF16 R20, R188.reuse, R164, R20 ;  /* 0x000000a4bc14723c */ /* 0x060ff00000041814 */
[C---:B------:R-:W-:Y:S08]  /*e2d0*/  HMMA.16816.F32.BF16 R24, R188.reuse, R166, R24 ;  /* 0x000000a6bc18723c */ /* 0x040ff00000041818 */
[C---:B------:R-:W-:Y:S08]  /*e2e0*/  HMMA.16816.F32.BF16 R28, R188.reuse, R200, R28 ;  /* 0x000000c8bc1c723c */ /* 0x040ff0000004181c */
[----:B------:R-:W-:Y:S08]  /*e2f0*/  HMMA.16816.F32.BF16 R32, R188, R202, R32 ;  /* 0x000000cabc20723c */ /* 0x000ff00000041820 */
[C---:B--2---:R-:W-:Y:S08]  /*e300*/  HMMA.16816.F32.BF16 R4, R172.reuse, R176, R4 ;  /* 0x000000b0ac04723c */ /* 0x044ff00000041804 */
[C---:B------:R-:W-:Y:S08]  /*e310*/  HMMA.16816.F32.BF16 R8, R172.reuse, R178, R8 ;  /* 0x000000b2ac08723c */ /* 0x040ff00000041808 */
[C---:B------:R-:W-:Y:S08]  /*e320*/  HMMA.16816.F32.BF16 R12, R172.reuse, R180, R12 ;  /* 0x000000b4ac0c723c */ /* 0x040ff0000004180c */
[C---:B------:R-:W-:Y:S08]  /*e330*/  HMMA.16816.F32.BF16 R16, R172.reuse, R182, R16 ;  /* 0x000000b6ac10723c */ /* 0x040ff00000041810 */
[C---:B---3--:R-:W-:Y:S08]  /*e340*/  HMMA.16816.F32.BF16 R20, R172.reuse, R168, R20 ;  /* 0x000000a8ac14723c */ /* 0x048ff00000041814 */
[C---:B------:R-:W-:Y:S08]  /*e350*/  HMMA.16816.F32.BF16 R24, R172.reuse, R170, R24 ;  /* 0x000000aaac18723c */ /* 0x040ff00000041818 */
[C---:B----4-:R-:W-:Y:S08]  /*e360*/  HMMA.16816.F32.BF16 R28, R172.reuse, R184, R28 ;  /* 0x000000b8ac1c723c */ /* 0x050ff0000004181c */
[----:B------:R-:W-:Y:S01]  /*e370*/  HMMA.16816.F32.BF16 R32, R172, R186, R32 ;  /* 0x000000baac20723c */ /* 0x000fe20000041820 */
[----:B------:R-:W-:-:S07]  /*e380*/  @P0 BRA `(.L_x_1006) ;  /* 0x0000037000000947 */ /* 0x000fce0003800000 */
[----:B------:R-:W-:Y:S01]  /*e390*/  ULEA UR4, UR21, UR10, 0x6 ;  /* 0x0000000a15047291 */ /* 0x000fe2000f8e303f */
[----:B------:R-:W-:Y:S05]  /*e3a0*/  IMAD.MOV.U32 R231, RZ, RZ, RZ ;  /* 0x000000ffffe77224 */ /* 0x000fea00078e00ff */
        /* <DEDUP_REMOVED lines=10> */
[----:B------:R-:W-:Y:S03]  /*e450*/  @!P1 LEA.HI.X R165, R166, c[0x0][0x2a4], R165, 0x2, P0 ;  /* 0x0000a900a6a59a11 */ /* 0x000fe600000f14a5 */
[----:B------:R-:W-:Y:S01]  /*e460*/  IMAD.WIDE.U32 R166, R232, c[0x0][0x1e0], RZ ;  /* 0x00007800e8a67a25 */ /* 0x000fe200078e00ff */
[----:B------:R-:W-:Y:S01]  /*e470*/  SHF.R.S32.HI R0, RZ, 0x1f, R232 ;  /* 0x0000001fff007819 */ /* 0x000fe200000114e8 */
[----:B------:R-:W2:Y:S04]  /*e480*/  @!P1 LDG.E R231, [R164.64] ;  /* 0x00000010a4e79981 */ /* 0x000ea8000c1e1900 */
        /* <DEDUP_REMOVED lines=12> */
[----:B------:R-:W2:Y:S04]  /*e550*/  SHFL.IDX PT, R166, R164, RZ, 0x181f ;  /* 0x00181fffa4a67589 */ /* 0x000ea800000e0000 */
[----:B------:R-:W3:Y:S04]  /*e560*/  SHFL.IDX PT, R0, R0, 0x1, 0x181f ;  /* 0x00381f0000007f89 */ /* 0x000ee800000e0000 */
[----:B------:R-:W4:Y:S01]  /*e570*/  SHFL.IDX PT, R164, R164, 0x1, 0x181f ;  /* 0x00381f00a4a47f89 */ /* 0x000f2200000e0000 */
[C---:B-1----:R-:W-:Y:S05]  /*e580*/  IADD3 R172, P0, R165.reuse, R243, RZ ;  /* 0x000000f3a5ac7210 */ /* 0x042fea0007f1e0ff */
[C-C-:B--2---:R-:W-:Y:S01]  /*e590*/  IMAD.X R173, R166.reuse, 0x1, R244.reuse, P0 ;  /* 0x00000001a6ad7824 */ /* 0x144fe200000e06f4 */
[C---:B------:R-:W-:Y:S04]  /*e5a0*/  IADD3 R170, P0, R165.reuse, R245, RZ ;  /* 0x000000f5a5aa7210 */ /* 0x040fe80007f1e0ff */
[----:B------:R1:W-:Y:S01]  /*e5b0*/  LDGSTS.E.BYPASS.LTC128B.128 [R233+0x8100], [R172.64], !P2 ;  /* 0x08100000ace97fae */ /* 0x0003e2000d101d50 */
[C---:B------:R-:W-:Y:S02]  /*e5c0*/  IADD3.X R171, R166.reuse, R242, RZ, P0, !PT ;  /* 0x000000f2a6ab7210 */ /* 0x040fe400007fe4ff */
[C---:B------:R-:W-:Y:S03]  /*e5d0*/  IADD3 R168, P0, R165.reuse, R246, RZ ;  /* 0x000000f6a5a87210 */ /* 0x040fe60007f1e0ff */
[----:B------:R2:W-:Y:S02]  /*e5e0*/  LDGSTS.E.BYPASS.LTC128B.128 [R233+0xa100], [R170.64], !P6 ;  /* 0x0a100000aae97fae */ /* 0x0005e4000f101d50 */
[C---:B------:R-:W-:Y:S01]  /*e5f0*/  IMAD.X R169, R166.reuse, 0x1, R241, P0 ;  /* 0x00000001a6a97824 */ /* 0x040fe200000e06f1 */
[----:B------:R-:W-:Y:S04]  /*e600*/  IADD3 R174, P0, R165, R248, RZ ;  /* 0x000000f8a5ae7210 */ /* 0x000fe80007f1e0ff */
[----:B------:R1:W-:Y:S01]  /*e610*/  LDGSTS.E.BYPASS.LTC128B.128 [R233+0xc100], [R168.64], !P5 ;  /* 0x0c100000a8e97fae */ /* 0x0003e2000e901d50 */
[----:B------:R-:W-:Y:S01]  /*e620*/  IMAD.X R175, R166, 0x1, R247, P0 ;  /* 0x00000001a6af7824 */ /* 0x000fe200000e06f7 */
[----:B---3--:R-:W-:Y:S04]  /*e630*/  IADD3 R178, P0, R0, R243, RZ ;  /* 0x000000f300b27210 */ /* 0x008fe80007f1e0ff */
[----:B------:R1:W-:Y:S01]  /*e640*/  LDGSTS.E.BYPASS.LTC128B.128 [R233+0xe100], [R174.64], !P4 ;  /* 0x0e100000aee97fae */ /* 0x0003e2000e101d50 */
[----:B----4-:R-:W-:Y:S01]  /*e650*/  IMAD.X R179, R164, 0x1, R244, P0 ;  /* 0x00000001a4b37824 */ /* 0x010fe200000e06f4 */
[----:B------:R-:W-:Y:S04]  /*e660*/  IADD3 R176, P0, R0, R245, RZ ;  /* 0x000000f500b07210 */ /* 0x000fe80007f1e0ff */
[----:B------:R1:W-:Y:S01]  /*e670*/  LDGSTS.E.BYPASS.LTC128B.128 [R233+0x9100], [R178.64], !P2 ;  /* 0x09100000b2e97fae */ /* 0x0003e2000d101d50 */
[----:B------:R-:W-:Y:S02]  /*e680*/  IADD3.X R177, R164, R242, RZ, P0, !PT ;  /* 0x000000f2a4b17210 */ /* 0x000fe400007fe4ff */
[----:B------:R-:W-:Y:S03]  /*e690*/  IADD3 R166, P0, R0, R246, RZ ;  /* 0x000000f600a67210 */ /* 0x000fe60007f1e0ff */
[----:B------:R1:W-:Y:S02]  /*e6a0*/  LDGSTS.E.BYPASS.LTC128B.128 [R233+0xb100], [R176.64], !P6 ;  /* 0x0b100000b0e97fae */ /* 0x0003e4000f101d50 */
[----:B------:R-:W-:Y:S01]  /*e6b0*/  IMAD.X R167, R164, 0x1, R241, P0 ;  /* 0x00000001a4a77824 */ /* 0x000fe200000e06f1 */
[----:B--2---:R-:W-:Y:S04]  /*e6c0*/  IADD3 R170, P0, R0, R248, RZ ;  /* 0x000000f800aa7210 */ /* 0x004fe80007f1e0ff */
[----:B------:R1:W-:Y:S01]  /*e6d0*/  LDGSTS.E.BYPASS.LTC128B.128 [R233+0xd100], [R166.64], !P5 ;  /* 0x0d100000a6e97fae */ /* 0x0003e2000e901d50 */
[----:B------:R-:W-:Y:S05]  /*e6e0*/  IMAD.X R171, R164, 0x1, R247, P0 ;  /* 0x00000001a4ab7824 */ /* 0x000fea00000e06f7 */
[----:B------:R1:W-:Y:S03]  /*e6f0*/  LDGSTS.E.BYPASS.LTC128B.128 [R233+0xf100], [R170.64], !P4 ;  /* 0x0f100000aae97fae */ /* 0x0003e6000e101d50 */
.L_x_1006:
[----:B------:R-:W-:Y:S01]  /*e700*/  PLOP3.LUT P0, PT, PT, PT, UP2, 0x80, 0x0 ;  /* 0x000000000000781c */ /* 0x000fe20003f0f028 */
[----:B------:R-:W0:Y:S01]  /*e710*/  LDGDEPBAR ;  /* 0x00000000000079af */ /* 0x000e220000000000 */
[----:B-1----:R-:W-:Y:S01]  /*e720*/  IMAD.MOV.U32 R174, RZ, RZ, R236 ;  /* 0x000000ffffae7224 */ /* 0x002fe200078e00ec */
[----:B------:R-:W-:Y:S01]  /*e730*/  USHF.L.U32 UR4, UR21, 0x6, URZ ;  /* 0x0000000615047899 */ /* 0x000fe2000800063f */
[----:B------:R-:W-:Y:S09]  /*e740*/  IMAD.U32 R164, RZ, RZ, UR8 ;  /* 0x00000008ffa47e24 */ /* 0x000ff2000f8e00ff */
[----:B------:R-:W-:Y:S01]  /*e750*/  @P0 IMAD.HI.U32 R0, R236, c[0x0][0x2c8], RZ ;  /* 0x0000b200ec000a27 */ /* 0x000fe200078e00ff */
[----:B------:R-:W-:Y:S11]  /*e760*/  PLOP3.LUT P0, PT, PT, PT, UP2, 0x80, 0x0 ;  /* 0x000000000000781c */ /* 0x000ff60003f0f028 */
[----:B------:R-:W-:Y:S02]  /*e770*/  @!UPT UIADD3 URZ, URZ, URZ, URZ ;  /* 0x0000003f3f3ff290 */ /* 0x000fe4000fffe03f */
[----:B------:R-:W-:Y:S01]  /*e780*/  @P0 SHF.R.U32.HI R174, RZ, c[0x0][0x2cc], R0 ;  /* 0x0000b300ffae0a19 */ /* 0x000fe20000011600 */
[----:B------:R-:W-:Y:S01]  /*e790*/  IMAD.U32 R0, RZ, RZ, UR4 ;  /* 0x00000004ff007e24 */ /* 0x000fe2000f8e00ff */
[----:B------:R-:W-:Y:S03]  /*e7a0*/  PLOP3.LUT P0, PT, PT, PT, UP1, 0x40, 0x0 ;  /* 0x000000000000781c */ /* 0x000fe60003f0e818 */
[----:B------:R-:W1:Y:S01]  /*e7b0*/  SHFL.IDX PT, R167, R174, RZ, 0x1c1f ;  /* 0x001c1fffaea77589 */ /* 0x000e6200000e0000 */
[----:B------:R-:W-:Y:S04]  /*e7c0*/  IADD3 R165, -R237, 0x1, -R0 ;  /* 0x00000001eda57810 */ /* 0x000fe80007ffe900 */
        /* <DEDUP_REMOVED lines=21> */
.L_x_1009:
[----:B------:R-:W-:Y:S04]  /*e920*/  MOV R165, c[0x0][0x32c] ;  /* 0x0000cb0000a57a02 */ /* 0x000fe80000000f00 */
[----:B------:R-:W-:Y:S11]  /*e930*/  ISETP.NE.AND P0, PT, R165, 0x1, PT ;  /* 0x00000001a500780c */ /* 0x000ff60003f05270 */
[----:B------:R-:W-:Y:S02]  /*e940*/  @!UPT UIADD3 URZ, URZ, URZ, URZ ;  /* 0x0000003f3f3ff290 */ /* 0x000fe4000fffe03f */
[----:B------:R-:W-:Y:S05]  /*e950*/  @P0 IMAD.HI.U32 R165, R167, c[0x0][0x330], RZ ;  /* 0x0000cc00a7a50a27 */ /* 0x000fea00078e00ff */
[----:B------:R-:W-:Y:S02]  /*e960*/  @P0 SHF.R.U32.HI R167, RZ, c[0x0][0x334], R165 ;  /* 0x0000cd00ffa70a19 */ /* 0x000fe400000116a5 */
.L_x_1010:
[----:B------:R-:W-:Y:S05]  /*e970*/  BSYNC B0 ;  /* 0x0000000000007941 */ /* 0x000fea0003800000 */
.L_x_1008:
[----:B------:R-:W-:Y:S04]  /*e980*/  IMAD R167, R167, c[0x0][0x32c], -R0 ;  /* 0x0000cb00a7a77a24 */ /* 0x000fe800078e0a00 */
[----:B------:R-:W-:Y:S05]  /*e990*/  IMAD.IADD R167, R167, 0x1, -R237 ;  /* 0x00000001a7a77824 */ /* 0x000fea00078e0aed */
[----:B------:R-:W-:Y:S02]  /*e9a0*/  IADD3 R165, R167, c[0x0][0x32c], RZ ;  /* 0x0000cb00a7a57a10 */ /* 0x000fe40007ffe0ff */
[----:B------:R-:W-:Y:S02]  /*e9b0*/  IMNMX R172, R172, R167, !PT ;  /* 0x000000a7acac7217 */ /* 0x000fe40007800200 */
[----:B------:R-:W-:Y:S02]  /*e9c0*/  IMNMX R173, R173, R165, PT ;  /* 0x000000a5adad7217 */ /* 0x000fe40003800200 */
.L_x_1007:
[----:B------:R-:W-:Y:S06]  /*e9d0*/  UISETP.GT.AND UP0, UPT, UR21, -0x1, UPT ;  /* 0xffffffff1500788c */ /* 0x000fec000bf04270 */
[----:B------:R-:W-:Y:S04]  /*e9e0*/  PLOP3.LUT P0, PT, PT, PT, UP0, 0x80, 0x0 ;  /* 0x000000000000781c */ /* 0x000fe80003f0f008 */
[----:B------:R-:W-:Y:S04]  /*e9f0*/  ISETP.GT.AND P0, PT, R172, RZ, P0 ;  /* 0x000000ffac00720c */ /* 0x000fe80000704270 */
        /* <DEDUP_REMOVED lines=25> */
[C---:B------:R-:W-:Y:S01]  /*eb90*/  ISETP.LT.OR P0, PT, R173.reuse, 0x19, P0 ;  /* 0x00000019ad00780c */ /* 0x040fe20000701670 */
        /* <DEDUP_REMOVED lines=57> */
.L_x_1013:
[----:B------:R-:W-:Y:S04]  /*ef30*/  MOV R12, c[0x0][0x32c] ;  /* 0x0000cb00000c7a02 */ /* 0x000fe80000000f00 */
[----:B------:R-:W-:Y:S11]  /*ef40*/  ISETP.NE.AND P0, PT, R12, 0x1, PT ;  /* 0x000000010c00780c */ /* 0x000ff60003f05270 */
[----:B------:R-:W-:Y:S02]  /*ef50*/  @!UPT UIADD3 URZ, URZ, URZ, URZ ;  /* 0x0000003f3f3ff290 */ /* 0x000fe4000fffe03f */
[----:B------:R-:W-:Y:S05]  /*ef60*/  @P0 IMAD.HI.U32 R12, R13, c[0x0][0x330], RZ ;  /* 0x0000cc000d0c0a27 */ /* 0x000fea00078e00ff */
[----:B------:R-:W-:Y:S02]  /*ef70*/  @P0 SHF.R.U32.HI R13, RZ, c[0x0][0x334], R12 ;  /* 0x0000cd00ff0d0a19 */ /* 0x000fe4000001160c */
.L_x_1014:
[----:B------:R-:W-:Y:S05]  /*ef80*/  BSYNC B0 ;  /* 0x0000000000007941 */ /* 0x000fea0003800000 */
.L_x_1012:
[----:B------:R-:W-:Y:S04]  /*ef90*/  IMAD R0, R13, c[0x0][0x32c], -R0 ;  /* 0x0000cb000d007a24 */ /* 0x000fe800078e0a00 */
[----:B------:R-:W-:Y:S05]  /*efa0*/  IMAD.IADD R12, R0, 0x1, -R237 ;  /* 0x00000001000c7824 */ /* 0x000fea00078e0aed */
[----:B------:R-:W-:Y:S02]  /*efb0*/  IADD3 R0, R12, c[0x0][0x32c], RZ ;  /* 0x0000cb000c007a10 */ /* 0x000fe40007ffe0ff */
[----:B------:R-:W-:Y:S02]  /*efc0*/  IMNMX R5, R5, R12, !PT ;  /* 0x0000000c05057217 */ /* 0x000fe40007800200 */
[----:B------:R-:W-:Y:S02]  /*efd0*/  IMNMX R4, R4, R0, PT ;  /* 0x0000000004047217 */ /* 0x000fe40003800200 */
.L_x_1011:
[----:B------:R-:W-:Y:S01]  /*efe0*/  PLOP3.LUT P0, PT, PT, PT, UP0, 0x80, 0x0 ;  /* 0x000000000000781c */ /* 0x000fe20003f0f008 */
[----:B------:R-:W-:Y:S01]  /*eff0*/  LDSM.16.MT88.4 R172, [R222+0x4900] ;  /* 0x00490000deac783b */ /* 0x000fe20000004200 */
        /* <DEDUP_REMOVED lines=69> */
[C---:B------:R-:W-:Y:S01]  /*f450*/  ISETP.GT.AND P0, PT, R5.reuse, 0x28, P0 ;  /* 0x000000280500780c */ /* 0x040fe20000704270 */
[----:B------:R-:W-:Y:S03]  /*f460*/  LDSM.16.MT88.4 R20, [R227+0x100] ;  /* 0x00010000e314783b */ /* 0x000fe60000004200 */
[----:B------:R-:W-:Y:S04]  /*f470*/  ISETP.LT.OR P0, PT, R4, 0x29, P0 ;  /* 0x000000290400780c */ /* 0x000fe80000701670 */
[----:B------:R-:W-:Y:S02]  /*f480*/  FSEL R200, R26, -INF , !P0 ;  /* 0xff8000001ac87808 */ /* 0x000fe40004000000 */
[----:B------:R-:W-:Y:S02]  /*f490*/  PLOP3.LUT P0, PT, PT, PT, UP0, 0x80, 0x0 ;  /* 0x000000000000781c */ /* 0x000fe40003f0f008 */
[----:B------:R-:W-:Y:S02]  /*f4a0*/  FMNMX.FTZ R13, R200, R13, !PT ;  /* 0x0000000dc80d7209 */ /* 0x000fe40007810000 */
[----:B------:R-:W-:Y:S02]  /*f4b0*/  ISETP.GT.AND P0, PT, R5, 0x29, P0 ;  /* 0x000000290500780c */ /* 0x000fe40000704270 */
[----:B-1----:R-:W-:Y:S02]  /*f4c0*/  FMNMX.FTZ R0, R0, R12, !PT ;  /* 0x0000000c00007209 */ /* 0x002fe40007810000 */
[----:B------:R-:W-:Y:S03]  /*f4d0*/  ISETP.LT.OR P0, PT, R4, 0x2a, P0 ;  /* 0x0000002a0400780c */ /* 0x000fe60000701670 */
[----:B------:R-:W-:Y:S01]  /*f4e0*/  FMUL.FTZ R190, R0, c[0x0][0x2d0] ;  /* 0x0000b40000be7a20 */ /* 0x000fe20000410000 */
[----:B------:R-:W-:Y:S02]  /*f4f0*/  FSEL R199, R27, -INF , !P0 ;  /* 0xff8000001bc77808 */ /* 0x000fe40004000000 */
[----:B------:R-:W-:Y:S01]  /*f500*/  PLOP3.LUT P0, PT, PT, PT, UP0, 0x80, 0x0 ;  /* 0x000000000000781c */ /* 0x000fe20003f0f008 */
[----:B------:R-:W-:Y:S01]  /*f510*/  LDSM.16.MT88.4 R24, [R222+0x100] ;  /* 0x00010000de18783b */ /* 0x000fe20000004200 */
[----:B------:R-:W-:Y:S02]  /*f520*/  FMNMX.FTZ R13, R199, R13, !PT ;  /* 0x0000000dc70d7209 */ /* 0x000fe40007810000 */
        /* <DEDUP_REMOVED lines=8> */
[----:B------:R-:W-:Y:S03]  /*f5b0*/  LDSM.16.MT88.4 R28, [R221+0x100] ;  /* 0x00010000dd1c783b */ /* 0x000fe60000004200 */
[C---:B------:R-:W-:Y:S04]  /*f5c0*/  ISETP.GT.AND P0, PT, R5.reuse, 0x38, P0 ;  /* 0x000000380500780c */ /* 0x040fe80000704270 */
[----:B------:R-:W-:Y:S04]  /*f5d0*/  ISETP.LT.OR P0, PT, R4, 0x39, P0 ;  /* 0x000000390400780c */ /* 0x000fe80000701670 */
        /* <DEDUP_REMOVED lines=9> */
[----:B------:R-:W-:Y:S02]  /*f670*/  FMNMX.FTZ R5, R182, R5, !PT ;  /* 0x00000005b6057209 */ /* 0x000fe40007810000 */
        /* <DEDUP_REMOVED lines=11> */
[----:B------:R-:W-:Y:S01]  /*f730*/  LDSM.16.MT88.4 R168, [R227+0x4900] ;  /* 0x00490000e3a8783b */ /* 0x000fe20000004200 */
[--C-:B------:R-:W-:Y:S02]  /*f740*/  FFMA.FTZ R193, R167, c[0x0][0x2d0], -R190.reuse ;  /* 0x0000b400a7c17a23 */ /* 0x100fe400000108be */
[--C-:B------:R-:W-:Y:S02]  /*f750*/  FFMA.FTZ R194, R165, c[0x0][0x2d0], -R190.reuse ;  /* 0x0000b400a5c27a23 */ /* 0x100fe400000108be */
[----:B------:R-:W2:Y:S01]  /*f760*/  MUFU.EX2 R15, R15 ;  /* 0x0000000f000f7308 */ /* 0x000ea20000000800 */
[--C-:B------:R-:W-:Y:S02]  /*f770*/  FFMA.FTZ R251, R251, c[0x0][0x2d0], -R190.reuse ;  /* 0x0000b400fbfb7a23 */ /* 0x100fe400000108be */
[--C-:B------:R-:W-:Y:S01]  /*f780*/  FFMA.FTZ R250, R250, c[0x0][0x2d0], -R190.reuse ;  /* 0x0000b400fafa7a23 */ /* 0x100fe200000108be */
[----:B-1----:R-:W-:Y:S01]  /*f790*/  FMNMX.FTZ R4, R5, R4, !PT ;  /* 0x0000000405047209 */ /* 0x002fe20007810000 */
[--C-:B------:R-:W-:Y:S01]  /*f7a0*/  FFMA.FTZ R249, R249, c[0x0][0x2d0], -R190.reuse ;  /* 0x0000b400f9f97a23 */ /* 0x100fe200000108be */
[----:B------:R-:W-:Y:S01]  /*f7b0*/  FSEL R5, R0, RZ, P0 ;  /* 0x000000ff00057208 */ /* 0x000fe20000000000 */
[--C-:B------:R-:W-:Y:S02]  /*f7c0*/  FFMA.FTZ R201, R201, c[0x0][0x2d0], -R190.reuse ;  /* 0x0000b400c9c97a23 */ /* 0x100fe400000108be */
[----:B------:R-:W1:Y:S01]  /*f7d0*/  SHFL.BFLY PT, R12, R4, 0x1, 0x1f ;  /* 0x0c201f00040c7f89 */ /* 0x000e6200000e0000 */
[----:B------:R-:W-:Y:S01]  /*f7e0*/  MUFU.EX2 R14, R14 ;  /* 0x0000000e000e7308 */ /* 0x000fe20000000800 */
[----:B------:R-:W-:Y:S02]  /*f7f0*/  FADD.FTZ R3, -R5, R3 ;  /* 0x0000000305037221 */ /* 0x000fe40000010100 */
[--C-:B------:R-:W-:Y:S02]  /*f800*/  FFMA.FTZ R189, R189, c[0x0][0x2d0], -R190.reuse ;  /* 0x0000b400bdbd7a23 */ /* 0x100fe400000108be */
[----:B------:R-:W-:Y:S02]  /*f810*/  FMUL.FTZ R3, R3, c[0x0][0x2d0] ;  /* 0x0000b40003037a20 */ /* 0x000fe40000410000 */
[--C-:B------:R-:W-:Y:S02]  /*f820*/  FFMA.FTZ R188, R188, c[0x0][0x2d0], -R190.reuse ;  /* 0x0000b400bcbc7a23 */ /* 0x100fe400000108be */
[--C-:B------:R-:W-:Y:S01]  /*f830*/  FFMA.FTZ R187, R187, c[0x0][0x2d0], -R190.reuse ;  /* 0x0000b400bbbb7a23 */ /* 0x100fe200000108be */
[----:B------:R-:W3:Y:S01]  /*f840*/  MUFU.EX2 R176, R176 ;  /* 0x000000b000b07308 */ /* 0x000ee20000000800 */
[----:B------:R-:W-:Y:S01]  /*f850*/  FFMA.FTZ R190, R185, c[0x0][0x2d0], -R190 ;  /* 0x0000b400b9be7a23 */ /* 0x000fe200000108be */
[----:B--2---:R-:W-:Y:S08]  /*f860*/  F2FP.BF16.PACK_AB R16, R15, R177 ;  /* 0x000000b10f10723e */ /* 0x004ff000000010ff */
        /* <DEDUP_REMOVED lines=16> */
[C---:B--2---:R-:W-:Y:S02]  /*f970*/  FMUL.FTZ R4, R3.reuse, R160 ;  /* 0x000000a003047220 */ /* 0x044fe40000410000 */
        /* <DEDUP_REMOVED lines=10> */
[----:B------:R-:W-:Y:S02]  /*fa20*/  FMUL.FTZ R141, R3, R141 ;  /* 0x0000008d038d7220 */ /* 0x000fe40000410000 */
[--C-:B------:R-:W-:Y:S02]  /*fa30*/  FFMA.FTZ R195, R166, c[0x0][0x2d0], -R183.reuse ;  /* 0x0000b400a6c37a23 */ /* 0x100fe400000108b7 */
[--C-:B------:R-:W-:Y:S01]  /*fa40*/  FFMA.FTZ R196, R164, c[0x0][0x2d0], -R183.reuse ;  /* 0x0000b400a4c47a23 */ /* 0x100fe200000108b7 */
[----:B------:R-:W2:Y:S01]  /*fa50*/  MUFU.EX2 R180, R180 ;  /* 0x000000b400b47308 */ /* 0x000ea20000000800 */
[----:B------:R-:W-:Y:S01]  /*fa60*/  LDSM.16.MT88.4 R164, [R221+0x2900] ;  /* 0x00290000dda4783b */ /* 0x000fe20000004200 */
[--C-:B------:R-:W-:Y:S02]  /*fa70*/  FFMA.FTZ R197, R33, c[0x0][0x2d0], -R183.reuse ;  /* 0x0000b40021c57a23 */ /* 0x100fe400000108b7 */
[--C-:B------:R-:W-:Y:S02]  /*fa80*/  FFMA.FTZ R198, R32, c[0x0][0x2d0], -R183.reuse ;  /* 0x0000b40020c67a23 */ /* 0x100fe400000108b7 */
[C---:B------:R-:W-:Y:S02]  /*fa90*/  FMUL.FTZ R144, R3.reuse, R144 ;  /* 0x0000009003907220 */ /* 0x040fe40000410000 */
[C---:B------:R-:W-:Y:S01]  /*faa0*/  FMUL.FTZ R145, R3.reuse, R145 ;  /* 0x0000009103917220 */ /* 0x040fe20000410000 */
[----:B------:R-:W-:Y:S01]  /*fab0*/  LDSM.16.MT88.4 R32, [R221+0x900] ;  /* 0x00090000dd20783b */ /* 0x000fe20000004200 */
[----:B------:R-:W-:Y:S01]  /*fac0*/  MUFU.EX2 R179, R179 ;  /* 0x000000b300b37308 */ /* 0x000fe20000000800 */
[C---:B------:R-:W-:Y:S02]  /*fad0*/  FMUL.FTZ R148, R3.reuse, R148 ;  /* 0x0000009403947220 */ /* 0x040fe40000410000 */
[C---:B------:R-:W-:Y:S02]  /*fae0*/  FMUL.FTZ R149, R3.reuse, R149 ;  /* 0x0000009503957220 */ /* 0x040fe40000410000 */
[C---:B-1----:R-:W-:Y:S02]  /*faf0*/  FMUL.FTZ R6, R2.reuse, R162 ;  /* 0x000000a202067220 */ /* 0x042fe40000410000 */
[C---:B------:R-:W-:Y:S02]  /*fb00*/  FMUL.FTZ R7, R2.reuse, R163 ;  /* 0x000000a302077220 */ /* 0x040fe40000410000 */
[C---:B------:R-:W-:Y:S01]  /*fb10*/  FMUL.FTZ R10, R2.reuse, R158 ;  /* 0x0000009e020a7220 */ /* 0x040fe20000410000 */
[----:B------:R-:W1:Y:S01]  /*fb20*/  MUFU.EX2 R178, R178 ;  /* 0x000000b200b27308 */ /* 0x000e620000000800 */
[C---:B------:R-:W-:Y:S01]  /*fb30*/  FMUL.FTZ R11, R2.reuse, R159 ;  /* 0x0000009f020b7220 */ /* 0x040fe20000410000 */
[----:B------:R-:W-:Y:S01]  /*fb40*/  LDSM.16.MT88.4 R160, [R222+0x2900] ;  /* 0x00290000dea0783b */ /* 0x000fe20000004200 */
[----:B------:R-:W-:Y:S01]  /*fb50*/  FMUL.FTZ R134, R2, R134 ;  /* 0x0000008602867220 */ /* 0x000fe20000410000 */
[----:B--2---:R-:W-:Y:S01]  /*fb60*/  F2FP.BF16.PACK_AB R17, R180, R181 ;  /* 0x000000b5b411723e */ /* 0x004fe200000010ff */
        /* <DEDUP_REMOVED lines=10> */
[----:B------:R-:W-:Y:S01]  /*fc10*/  FMUL.FTZ R151, R2, R151 ;  /* 0x0000009702977220 */ /* 0x000fe20000410000 */
[----:B------:R-:W2:Y:S01]  /*fc20*/  MUFU.EX2 R194, R194 ;  /* 0x000000c200c27308 */ /* 0x000ea20000000800 */
[C---:B------:R-:W-:Y:S01]  /*fc30*/  FMUL.FTZ R152, R3.reuse, R152 ;  /* 0x0000009803987220 */ /* 0x040fe20000410000 */
[----:B-1----:R-:W-:Y:S01]  /*fc40*/  F2FP.BF16.PACK_AB R19, R178, R179 ;  /* 0x000000b3b213723e */ /* 0x002fe200000010ff */
[C---:B------:R-:W-:Y:S02]  /*fc50*/  FMUL.FTZ R153, R3.reuse, R153 ;  /* 0x0000009903997220 */ /* 0x040fe40000410000 */
[C---:B------:R-:W-:Y:S02]  /*fc60*/  FMUL.FTZ R154, R2.reuse, R154 ;  /* 0x0000009a029a7220 */ /* 0x040fe40000410000 */
[C---:B------:R-:W-:Y:S02]  /*fc70*/  FMUL.FTZ R155, R2.reuse, R155 ;  /* 0x0000009b029b7220 */ /* 0x040fe40000410000 */
[C---:B------:R-:W-:Y:S01]  /*fc80*/  HMMA.16816.F32.BF16 R4, R16.reuse, R20, R4 ;  /* 0x000000141004723c */ /* 0x040fe20000041804 */
[----:B------:R-:W-:Y:S04]  /*fc90*/  MUFU.EX2 R195, R195 ;  /* 0x000000c300c37308 */ /* 0x000fe80000000800 */
[C---:B------:R-:W-:Y:S02]  /*fca0*/  FMUL.FTZ R36, R3.reuse, R36 ;  /* 0x0000002403247220 */ /* 0x040fe40000410000 */
[C---:B------:R-:W-:Y:S01]  /*fcb0*/  FMUL.FTZ R37, R3.reuse, R37 ;  /* 0x0000002503257220 */ /* 0x040fe20000410000 */
[C---:B------:R-:W-:Y:S01]  /*fcc0*/  HMMA.16816.F32.BF16 R8, R16.reuse, R22, R8 ;  /* 0x000000161008723c */ /* 0x040fe20000041808 */
[----:B------:R-:W1:Y:S02]  /*fcd0*/  LDSM.16.MT88.4 R20, [R220+0x100] ;  /* 0x00010000dc14783b */ /* 0x000e640000004200 */
[----:B------:R-:W3:Y:S01]  /*fce0*/  MUFU.EX2 R196, R196 ;  /* 0x000000c400c47308 */ /* 0x000ee20000000800 */
[C---:B------:R-:W-:Y:S02]  /*fcf0*/  FMUL.FTZ R38, R2.reuse, R38 ;  /* 0x0000002602267220 */ /* 0x040fe40000410000 */
[C---:B------:R-:W-:Y:S02]  /*fd00*/  FMUL.FTZ R39, R2.reuse, R39 ;  /* 0x0000002702277220 */ /* 0x040fe40000410000 */
[C---:B------:R-:W-:Y:S04]  /*fd10*/  HMMA.16816.F32.BF16 R132, R16.reuse, R24, R132 ;  /* 0x000000181084723c */ /* 0x040fe80000041884 */
[C---:B------:R-:W-:Y:S01]  /*fd20*/  FMUL.FTZ R40, R3.reuse, R40 ;  /* 0x0000002803287220 */ /* 0x040fe20000410000 */
[----:B------:R-:W-:Y:S01]  /*fd30*/  MUFU.EX2 R197, R197 ;  /* 0x000000c500c57308 */ /* 0x000fe20000000800 */
[C---:B------:R-:W-:Y:S02]  /*fd40*/  FMUL.FTZ R41, R3.reuse, R41 ;  /* 0x0000002903297220 */ /* 0x040fe40000410000 */
[C---:B------:R-:W-:Y:S01]  /*fd50*/  HMMA.16816.F32.BF16 R136, R16.reuse, R26, R136 ;  /* 0x0000001a1088723c */ /* 0x040fe20000041888 */
[----:B------:R-:W4:Y:S03]  /*fd60*/  LDSM.16.MT88.4 R24, [R227+0x2100] ;  /* 0x00210000e318783b */ /* 0x000f260000004200 */
[C---:B------:R-:W-:Y:S02]  /*fd70*/  FMUL.FTZ R42, R2.reuse, R42 ;  /* 0x0000002a022a7220 */ /* 0x040fe40000410000 */
[C---:B------:R-:W-:Y:S01]  /*fd80*/  FMUL.FTZ R43, R2.reuse, R43 ;  /* 0x0000002b022b7220 */ /* 0x040fe20000410000 */
[----:B------:R-:W5:Y:S01]  /*fd90*/  MUFU.EX2 R198, R198 ;  /* 0x000000c600c67308 */ /* 0x000f620000000800 */
[C---:B------:R-:W-:Y:S04]  /*fda0*/  HMMA.16816.F32.BF16 R140, R16.reuse, R28, R140 ;  /* 0x0000001c108c723c */ /* 0x040fe8000004188c */
[C---:B------:R-:W-:Y:S02]  /*fdb0*/  FMUL.FTZ R44, R3.reuse, R44 ;  /* 0x0000002c032c7220 */ /* 0x040fe40000410000 */
[C---:B------:R-:W-:Y:S02]  /*fdc0*/  FMUL.FTZ R45, R3.reuse, R45 ;  /* 0x0000002d032d7220 */ /* 0x040fe40000410000 */
[C---:B------:R-:W-:Y:S01]  /*fdd0*/  HMMA.16816.F32.BF16 R144, R16.reuse, R30, R144 ;  /* 0x0000001e1090723c */ /* 0x040fe20000041890 */
[----:B------:R-:W2:Y:S01]  /*fde0*/  LDSM.16.MT88.4 R28, [R222+0x2100] ;  /* 0x00210000de1c783b */ /* 0x000ea20000004200 */
[----:B------:R-:W-:Y:S02]  /*fdf0*/  MUFU.EX2 R251, R251 ;  /* 0x000000fb00fb7308 */ /* 0x000fe40000000800 */
[C---:B------:R-:W-:Y:S02]  /*fe00*/  FMUL.FTZ R46, R2.reuse, R46 ;  /* 0x0000002e022e7220 */ /* 0x040fe40000410000 */
[C---:B------:R-:W-:Y:S02]  /*fe10*/  FMUL.FTZ R47, R2.reuse, R47 ;  /* 0x0000002f022f7220 */ /* 0x040fe40000410000 */
[C---:B------:R-:W-:Y:S01]  /*fe20*/  FMUL.FTZ R48, R3.reuse, R48 ;  /* 0x0000003003307220 */ /* 0x040fe20000410000 */
[C---:B-1----:R-:W-:Y:S03]  /*fe30*/  HMMA.16816.F32.BF16 R148, R16.reuse, R20, R148 ;  /* 0x000000141094723c */ /* 0x042fe60000041894 */
[C---:B------:R-:W-:Y:S01]  /*fe40*/  FMUL.FTZ R49, R3.reuse, R49 ;  /* 0x0000003103317220 */ /* 0x040fe20000410000 */
[----:B------:R-:W-:Y:S01]  /*fe50*/  MUFU.EX2 R250, R250 ;  /* 0x000000fa00fa7308 */ /* 0x000fe20000000800 */
[C---:B------:R-:W-:Y:S02]  /*fe60*/  FMUL.FTZ R50, R2.reuse, R50 ;  /* 0x0000003202327220 */ /* 0x040fe40000410000 */
[C---:B------:R-:W-:Y:S01]  /*fe70*/  FMUL.FTZ R51, R2.reuse, R51 ;  /* 0x0000003302337220 */ /* 0x040fe20000410000 */
[C---:B------:R-:W-:Y:S01]  /*fe80*/  HMMA.16816.F32.BF16 R152, R16.reuse, R22, R152 ;  /* 0x000000161098723c */ /* 0x040fe20000041898 */
[----:B------:R-:W1:Y:S03]  /*fe90*/  LDSM.16.MT88.4 R20, [R221+0x2100] ;  /* 0x00210000dd14783b */ /* 0x000e660000004200 */
[C---:B------:R-:W-:Y:S02]  /*fea0*/  FMUL.FTZ R52, R3.reuse, R52 ;  /* 0x0000003403347220 */ /* 0x040fe40000410000 */
[C---:B------:R-:W-:Y:S01]  /*feb0*/  FMUL.FTZ R53, R3.reuse, R53 ;  /* 0x0000003503357220 */ /* 0x040fe20000410000 */
[----:B------:R-:W-:Y:S01]  /*fec0*/  MUFU.EX2 R249, R249 ;  /* 0x000000f900f97308 */ /* 0x000fe20000000800 */
[C---:B----4-:R-:W-:Y:S04]  /*fed0*/  HMMA.16816.F32.BF16 R36, R16.reuse, R24, R36 ;  /* 0x000000181024723c */ /* 0x050fe80000041824 */
[C---:B------:R-:W-:Y:S02]  /*fee0*/  FMUL.FTZ R54, R2.reuse, R54 ;  /* 0x0000003602367220 */ /* 0x040fe40000410000 */
[C---:B------:R-:W-:Y:S02]  /*fef0*/  FMUL.FTZ R55, R2.reuse, R55 ;  /* 0x0000003702377220 */ /* 0x040fe40000410000 */
[C---:B------:R-:W-:Y:S01]  /*ff00*/  HMMA.16816.F32.BF16 R40, R16.reuse, R26, R40 ;  /* 0x0000001a1028723c */ /* 0x040fe20000041828 */
[----:B------:R-:W4:Y:S01]  /*ff10*/  LDSM.16.MT88.4 R24, [R220+0x2100] ;  /* 0x00210000dc18783b */ /* 0x000f220000004200 */
[----:B------:R-:W-:Y:S02]  /*ff20*/  MUFU.EX2 R201, R201 ;  /* 0x000000c900c97308 */ /* 0x000fe40000000800 */
[C---:B------:R-:W-:Y:S02]  /*ff30*/  FMUL.FTZ R56, R3.reuse, R56 ;  /* 0x0000003803387220 */ /* 0x040fe40000410000 */
[C---:B------:R-:W-:Y:S02]  /*ff40*/  FMUL.FTZ R57, R3.reuse, R57 ;  /* 0x0000003903397220 */ /* 0x040fe40000410000 */
[C---:B--2---:R-:W-:Y:S04]  /*ff50*/  HMMA.16816.F32.BF16 R44, R16.reuse, R28, R44 ;  /* 0x0000001c102c723c */ /* 0x044fe8000004182c */
        /* <DEDUP_REMOVED lines=18> */
[C---:B----4-:R-:W-:Y:S04]  /*10080*/  HMMA.16816.F32.BF16 R60, R16.reuse, R24, R60 ;  /* 0x00000018103c723c */ /* 0x050fe8000004183c */
[C---:B------:R-:W-:Y:S01]  /*10090*/  FMUL.FTZ R68, R3.reuse, R68 ;  /* 0x0000004403447220 */ /* 0x040fe20000410000 */
[----:B------:R-:W-:Y:S01]  /*100a0*/  MUFU.EX2 R190, R190 ;  /* 0x000000be00be7308 */ /* 0x000fe20000000800 */
[C---:B------:R-:W-:Y:S02]  /*100b0*/  FMUL.FTZ R69, R3.reuse, R69 ;  /* 0x0000004503457220 */ /* 0x040fe40000410000 */
[C---:B------:R-:W-:Y:S01]  /*100c0*/  HMMA.16816.F32.BF16 R64, R16.reuse, R26, R64 ;  /* 0x0000001a1040723c */ /* 0x040fe20000041840 */
[----:B------:R-:W4:Y:S03]  /*100d0*/  LDSM.16.MT88.4 R24, [R221+0x4100] ;  /* 0x00410000dd18783b */ /* 0x000f260000004200 */
        /* <DEDUP_REMOVED lines=80> */
[----:B------:R-:W-:Y:S03]  /*105e0*/  FMUL.FTZ R129, R3, R129 ;  /* 0x0000008103817220 */ /* 0x000fe60000410000 */
[C---:B-1----:R-:W-:Y:S03]  /*105f0*/  HMMA.16816.F32.BF16 R124, R16.reuse, R20, R124 ;  /* 0x00000014107c723c */ /* 0x042fe6000004187c */
[C---:B------:R-:W-:Y:S02]  /*10600*/  FMUL.FTZ R130, R2.reuse, R130 ;  /* 0x0000008202827220 */ /* 0x040fe40000410000 */
[----:B------:R-:W-:Y:S02]  /*10610*/  FMUL.FTZ R131, R2, R131 ;  /* 0x0000008302837220 */ /* 0x000fe40000410000 */
[--C-:B------:R-:W-:Y:S02]  /*10620*/  FFMA.FTZ R203, R203, c[0x0][0x2d0], -R183.reuse ;  /* 0x0000b400cbcb7a23 */ /* 0x100fe400000108b7 */
[--C-:B------:R-:W-:Y:S03]  /*10630*/  FFMA.FTZ R202, R202, c[0x0][0x2d0], -R183.reuse ;  /* 0x0000b400caca7a23 */ /* 0x100fe600000108b7 */
[----:B------:R-:W-:Y:S01]  /*10640*/  HMMA.16816.F32.BF16 R128, R16, R22, R128 ;  /* 0x000000161080723c */ /* 0x000fe20000041880 */
[----:B------:R-:W1:Y:S01]  /*10650*/  LDSM.16.MT88.4 R20, [R220+0x900] ;  /* 0x00090000dc14783b */ /* 0x000e620000004200 */
[----:B------:R-:W1:Y:S01]  /*10660*/  MUFU.EX2 R203, R203 ;  /* 0x000000cb00cb7308 */ /* 0x000e620000000800 */
[--C-:B------:R-:W-:Y:S02]  /*10670*/  FFMA.FTZ R200, R200, c[0x0][0x2d0], -R183.reuse ;  /* 0x0000b400c8c87a23 */ /* 0x100fe400000108b7 */
[--C-:B------:R-:W-:Y:S02]  /*10680*/  FFMA.FTZ R199, R199, c[0x0][0x2d0], -R183.reuse ;  /* 0x0000b400c7c77a23 */ /* 0x100fe400000108b7 */
[----:B------:R-:W-:Y:S01]  /*10690*/  F2FP.BF16.PACK_AB R16, R192, R191 ;  /* 0x000000bfc010723e */ /* 0x000fe200000010ff */
[--C-:B------:R-:W-:Y:S01]  /*106a0*/  FFMA.FTZ R185, R186, c[0x0][0x2d0], -R183.reuse ;  /* 0x0000b400bab97a23 */ /* 0x100fe200000108b7 */
[----:B------:R-:W-:Y:S03]  /*106b0*/  F2FP.BF16.PACK_AB R18, R194, R193 ;  /* 0x000000c1c212723e */ /* 0x000fe600000010ff */
[----:B---3--:R-:W-:Y:S01]  /*106c0*/  F2FP.BF16.PACK_AB R17, R196, R195 ;  /* 0x000000c3c411723e */ /* 0x008fe200000010ff */
[----:B------:R-:W3:Y:S01]  /*106d0*/  MUFU.EX2 R202, R202 ;  /* 0x000000ca00ca7308 */ /* 0x000ee20000000800 */
[----:B-----5:R-:W-:Y:S01]  /*106e0*/  F2FP.BF16.PACK_AB R19, R198, R197 ;  /* 0x000000c5c613723e */ /* 0x020fe200000010ff */
[--C-:B------:R-:W-:Y:S02]  /*106f0*/  FFMA.FTZ R184, R184, c[0x0][0x2d0], -R183.reuse ;  /* 0x0000b400b8b87a23 */ /* 0x100fe400000108b7 */
[--C-:B------:R-:W-:Y:S02]  /*10700*/  FFMA.FTZ R182, R182, c[0x0][0x2d0], -R183.reuse ;  /* 0x0000b400b6b67a23 */ /* 0x100fe400000108b7 */
[----:B------:R-:W-:Y:S02]  /*10710*/  FFMA.FTZ R183, R13, c[0x0][0x2d0], -R183 ;  /* 0x0000b4000db77a23 */ /* 0x000fe400000108b7 */
[C---:B----4-:R-:W-:Y:S02]  /*10720*/  HMMA.16816.F32.BF16 R4, R16.reuse, R24, R4 ;  /* 0x000000181004723c */ /* 0x050fe40000041804 */
[----:B------:R-:W-:Y:S01]  /*10730*/  MUFU.EX2 R200, R200 ;  /* 0x000000c800c87308 */ /* 0x000fe20000000800 */
[----:B------:R-:W-:Y:S01]  /*10740*/  FFMA.FTZ R177, R3, R240, R177 ;  /* 0x000000f003b17223 */ /* 0x000fe200000100b1 */
[----:B------:R-:W-:Y:S01]  /*10750*/  MOV R3, R0 ;  /* 0x0000000000037202 */ /* 0x000fe20000000f00 */
[----:B------:R-:W-:Y:S01]  /*10760*/  FFMA.FTZ R181, R2, R239, R181 ;  /* 0x000000ef02b57223 */ /* 0x000fe200000100b5 */
[----:B------:R-:W-:Y:S01]  /*10770*/  MOV R2, R12 ;  /* 0x0000000c00027202 */ /* 0x000fe20000000f00 */
[----:B------:R-:W-:Y:S01]  /*10780*/  FADD.FTZ R177, R15, R177 ;  /* 0x000000b10fb17221 */ /* 0x000fe20000010000 */
[C---:B------:R-:W-:Y:S01]  /*10790*/  HMMA.16816.F32.BF16 R8, R16.reuse, R26, R8 ;  /* 0x0000001a1008723c */ /* 0x040fe20000041808 */
[----:B------:R-:W4:Y:S03]  /*107a0*/  LDSM.16.MT88.4 R24, [R220+0x2900] ;  /* 0x00290000dc18783b */ /* 0x000f260000004200 */
[----:B------:R-:W5:Y:S01]  /*107b0*/  MUFU.EX2 R199, R199 ;  /* 0x000000c700c77308 */ /* 0x000f620000000800 */
[----:B------:R-:W-:Y:S02]  /*107c0*/  FADD.FTZ R181, R180, R181 ;  /* 0x000000b5b4b57221 */ /* 0x000fe40000010000 */
[----:B------:R-:W-:Y:S01]  /*107d0*/  FADD.FTZ R14, R14, R177 ;  /* 0x000000b10e0e7221 */ /* 0x000fe20000010000 */
[C---:B--2---:R-:W-:Y:S04]  /*107e0*/  HMMA.16816.F32.BF16 R132, R16.reuse, R28, R132 ;  /* 0x0000001c1084723c */ /* 0x044fe80000041884 */
[----:B------:R-:W-:Y:S02]  /*107f0*/  FADD.FTZ R181, R179, R181 ;  /* 0x000000b5b3b57221 */ /* 0x000fe40000010000 */
[----:B------:R-:W2:Y:S01]  /*10800*/  MUFU.EX2 R185, R185 ;  /* 0x000000b900b97308 */ /* 0x000ea20000000800 */
[----:B------:R-:W-:Y:S01]  /*10810*/  FADD.FTZ R14, R176, R14 ;  /* 0x0000000eb00e7221 */ /* 0x000fe20000010000 */
[C---:B------:R-:W-:Y:S01]  /*10820*/  HMMA.16816.F32.BF16 R136, R16.reuse, R30, R136 ;  /* 0x0000001e1088723c */ /* 0x040fe20000041888 */
[----:B------:R-:W2:Y:S03]  /*10830*/  LDSM.16.MT88.4 R28, [R221+0x4900] ;  /* 0x00490000dd1c783b */ /* 0x000ea60000004200 */
[----:B------:R-:W-:Y:S02]  /*10840*/  FADD.FTZ R178, R178, R181 ;  /* 0x000000b5b2b27221 */ /* 0x000fe40000010000 */
[----:B------:R-:W-:Y:S02]  /*10850*/  FADD.FTZ R191, R191, R14 ;  /* 0x0000000ebfbf7221 */ /* 0x000fe40000010000 */
[C---:B------:R-:W-:Y:S01]  /*10860*/  HMMA.16816.F32.BF16 R140, R16.reuse, R32, R140 ;  /* 0x00000020108c723c */ /* 0x040fe2000004188c */
[----:B------:R-:W2:Y:S03]  /*10870*/  MUFU.EX2 R184, R184 ;  /* 0x000000b800b87308 */ /* 0x000ea60000000800 */
[----:B------:R-:W-:Y:S02]  /*10880*/  FADD.FTZ R178, R195, R178 ;  /* 0x000000b2c3b27221 */ /* 0x000fe40000010000 */
[----:B------:R-:W-:Y:S02]  /*10890*/  FADD.FTZ R191, R192, R191 ;  /* 0x000000bfc0bf7221 */ /* 0x000fe40000010000 */
[C---:B------:R-:W-:Y:S01]  /*108a0*/  HMMA.16816.F32.BF16 R144, R16.reuse, R34, R144 ;  /* 0x000000221090723c */ /* 0x040fe20000041890 */
[----:B------:R-:W-:Y:S02]  /*108b0*/  LDSM.16.MT88.4 R32, [R222+0x6900] ;  /* 0x00690000de20783b */ /* 0x000fe40000004200 */
[----:B------:R-:W2:Y:S01]  /*108c0*/  MUFU.EX2 R182, R182 ;  /* 0x000000b600b67308 */ /* 0x000ea20000000800 */
[----:B------:R-:W-:Y:S02]  /*108d0*/  FADD.FTZ R196, R196, R178 ;  /* 0x000000b2c4c47221 */ /* 0x000fe40000010000 */
[----:B------:R-:W-:Y:S02]  /*108e0*/  FADD.FTZ R193, R193, R191 ;  /* 0x000000bfc1c17221 */ /* 0x000fe40000010000 */
[C---:B-1----:R-:W-:Y:S04]  /*108f0*/  HMMA.16816.F32.BF16 R148, R16.reuse, R20, R148 ;  /* 0x000000141094723c */ /* 0x042fe80000041894 */
[----:B------:R-:W-:Y:S01]  /*10900*/  FADD.FTZ R196, R197, R196 ;  /* 0x000000c4c5c47221 */ /* 0x000fe20000010000 */
[----:B------:R-:W1:Y:S01]  /*10910*/  MUFU.EX2 R183, R183 ;  /* 0x000000b700b77308 */ /* 0x000e620000000800 */
[----:B------:R-:W-:Y:S02]  /*10920*/  FADD.FTZ R193, R194, R193 ;  /* 0x000000c1c2c17221 */ /* 0x000fe40000010000 */
[C---:B------:R-:W-:Y:S01]  /*10930*/  HMMA.16816.F32.BF16 R152, R16.reuse, R22, R152 ;  /* 0x000000161098723c */ /* 0x040fe20000041898 */
[----:B------:R-:W1:Y:S03]  /*10940*/  LDSM.16.MT88.4 R20, [R220+0x4900] ;  /* 0x00490000dc14783b */ /* 0x000e660000004200 */
[----:B------:R-:W-:Y:S04]  /*10950*/  FADD.FTZ R198, R198, R196 ;  /* 0x000000c4c6c67221 */ /* 0x000fe80000010000 */
[C---:B------:R-:W-:Y:S04]  /*10960*/  HMMA.16816.F32.BF16 R36, R16.reuse, R156, R36 ;  /* 0x0000009c1024723c */ /* 0x040fe80000041824 */
[----:B------:R-:W-:Y:S04]  /*10970*/  FADD.FTZ R198, R203, R198 ;  /* 0x000000c6cbc67221 */ /* 0x000fe80000010000 */
[C---:B------:R-:W-:Y:S01]  /*10980*/  HMMA.16816.F32.BF16 R40, R16.reuse, R158, R40 ;  /* 0x0000009e1028723c */ /* 0x040fe20000041828 */
[----:B------:R-:W-:Y:S07]  /*10990*/  LDSM.16.MT88.4 R156, [R227+0x3100] ;  /* 0x00310000e39c783b */ /* 0x000fee0000004200 */
[C---:B------:R-:W-:Y:S08]  /*109a0*/  HMMA.16816.F32.BF16 R44, R16.reuse, R160, R44 ;  /* 0x000000a0102c723c */ /* 0x040ff0000004182c */
[C---:B------:R-:W-:Y:S01]  /*109b0*/  HMMA.16816.F32.BF16 R48, R16.reuse, R162, R48 ;  /* 0x000000a21030723c */ /* 0x040fe20000041830 */
[----:B------:R-:W-:Y:S07]  /*109c0*/  LDSM.16.MT88.4 R160, [R222+0x3100] ;  /* 0x00310000dea0783b */ /* 0x000fee0000004200 */
[C---:B------:R-:W-:Y:S08]  /*109d0*/  HMMA.16816.F32.BF16 R52, R16.reuse, R164, R52 ;  /* 0x000000a41034723c */ /* 0x040ff00000041834 */
[C---:B------:R-:W-:Y:S01]  /*109e0*/  HMMA.16816.F32.BF16 R56, R16.reuse, R166, R56 ;  /* 0x000000a61038723c */ /* 0x040fe20000041838 */
[----:B------:R-:W-:Y:S07]  /*109f0*/  LDSM.16.MT88.4 R164, [R222+0x5100] ;  /* 0x00510000dea4783b */ /* 0x000fee0000004200 */
[C---:B----4-:R-:W-:Y:S08]  /*10a00*/  HMMA.16816.F32.BF16 R60, R16.reuse, R24, R60 ;  /* 0x00000018103c723c */ /* 0x050ff0000004183c */
[C---:B------:R-:W-:Y:S01]  /*10a10*/  HMMA.16816.F32.BF16 R64, R16.reuse, R26, R64 ;  /* 0x0000001a1040723c */ /* 0x040fe20000041840 */
[----:B------:R-:W4:Y:S07]  /*10a20*/  LDSM.16.MT88.4 R24, [R227+0x6900] ;  /* 0x00690000e318783b */ /* 0x000f2e0000004200 */
[C---:B------:R-:W-:Y:S08]  /*10a30*/  HMMA.16816.F32.BF16 R68, R16.reuse, R168, R68 ;  /* 0x000000a81044723c */ /* 0x040ff00000041844 */
        /* <DEDUP_REMOVED lines=16> */
[----:B------:R-:W3:Y:S07]  /*10b40*/  LDSM.16.MT88.4 R32, [R222+0x1100] ;  /* 0x00110000de20783b */ /* 0x000eee0000004200 */
        /* <DEDUP_REMOVED lines=8> */
[----:B------:R-:W-:Y:S03]  /*10bd0*/  F2FP.BF16.PACK_AB R18, R201, R249 ;  /* 0x000000f9c912723e */ /* 0x000fe600000010ff */
[----:B---3--:R-:W-:Y:S01]  /*10be0*/  F2FP.BF16.PACK_AB R17, R202, R203 ;  /* 0x000000cbca11723e */ /* 0x008fe200000010ff */
[----:B------:R-:W-:Y:S01]  /*10bf0*/  FADD.FTZ R251, R250, R251 ;  /* 0x000000fbfafb7221 */ /* 0x000fe20000010000 */
[----:B-----5:R-:W-:Y:S01]  /*10c00*/  F2FP.BF16.PACK_AB R19, R199, R200 ;  /* 0x000000c8c713723e */ /* 0x020fe200000010ff */
[----:B------:R-:W-:Y:S02]  /*10c10*/  FADD.FTZ R202, R202, R198 ;  /* 0x000000c6caca7221 */ /* 0x000fe40000010000 */
[----:B------:R-:W-:Y:S02]  /*10c20*/  FADD.FTZ R249, R249, R251 ;  /* 0x000000fbf9f97221 */ /* 0x000fe40000010000 */
[----:B------:R-:W-:Y:S02]  /*10c30*/  FADD.FTZ R202, R200, R202 ;  /* 0x000000cac8ca7221 */ /* 0x000fe40000010000 */
[C---:B----4-:R-:W-:Y:S03]  /*10c40*/  HMMA.16816.F32.BF16 R4, R16.reuse, R24, R4 ;  /* 0x000000181004723c */ /* 0x050fe60000041804 */
[----:B------:R-:W-:Y:S02]  /*10c50*/  FADD.FTZ R249, R201, R249 ;  /* 0x000000f9c9f97221 */ /* 0x000fe40000010000 */
[----:B------:R-:W-:Y:S03]  /*10c60*/  FADD.FTZ R199, R199, R202 ;  /* 0x000000cac7c77221 */ /* 0x000fe60000010000 */
[C---:B------:R-:W-:Y:S01]  /*10c70*/  HMMA.16816.F32.BF16 R8, R16.reuse, R26, R8 ;  /* 0x0000001a1008723c */ /* 0x040fe20000041808 */
[----:B------:R-:W3:Y:S03]  /*10c80*/  LDSM.16.MT88.4 R24, [R221+0x3100] ;  /* 0x00310000dd18783b */ /* 0x000ee60000004200 */
[----:B------:R-:W-:Y:S04]  /*10c90*/  FADD.FTZ R199, R185, R199 ;  /* 0x000000c7b9c77221 */ /* 0x000fe80000010000 */
[C---:B------:R-:W-:Y:S04]  /*10ca0*/  HMMA.16816.F32.BF16 R132, R16.reuse, R32, R132 ;  /* 0x000000201084723c */ /* 0x040fe80000041884 */
[----:B------:R-:W-:Y:S04]  /*10cb0*/  FADD.FTZ R199, R184, R199 ;  /* 0x000000c7b8c77221 */ /* 0x000fe80000010000 */
[C---:B------:R-:W-:Y:S01]  /*10cc0*/  HMMA.16816.F32.BF16 R136, R16.reuse, R34, R136 ;  /* 0x000000221088723c */ /* 0x040fe20000041888 */
[----:B------:R-:W4:Y:S03]  /*10cd0*/  LDSM.16.MT88.4 R32, [R220+0x3100] ;  /* 0x00310000dc20783b */ /* 0x000f260000004200 */
[----:B------:R-:W-:Y:S04]  /*10ce0*/  FADD.FTZ R199, R182, R199 ;  /* 0x000000c7b6c77221 */ /* 0x000fe80000010000 */
[C---:B--2---:R-:W-:Y:S04]  /*10cf0*/  HMMA.16816.F32.BF16 R140, R16.reuse, R28, R140 ;  /* 0x0000001c108c723c */ /* 0x044fe8000004188c */
[----:B------:R-:W-:Y:S04]  /*10d00*/  FADD.FTZ R239, R183, R199 ;  /* 0x000000c7b7ef7221 */ /* 0x000fe80000010000 */
        /* <DEDUP_REMOVED lines=9> */
[C---:B------:R-:W-:Y:S08]  /*10da0*/  HMMA.16816.F32.BF16 R48, R16.reuse, R162, R48 ;  /* 0x000000a21030723c */ /* 0x040ff00000041830 */
[C---:B---3--:R-:W-:Y:S08]  /*10db0*/  HMMA.16816.F32.BF16 R52, R16.reuse, R24, R52 ;  /* 0x000000181034723c */ /* 0x048ff00000041834 */
[C---:B------:R-:W-:Y:S01]  /*10dc0*/  HMMA.16816.F32.BF16 R56, R16.reuse, R26, R56 ;  /* 0x0000001a1038723c */ /* 0x040fe20000041838 */
[----:B------:R-:W3:Y:S07]  /*10dd0*/  LDSM.16.MT88.4 R24, [R220+0x5100] ;  /* 0x00510000dc18783b */ /* 0x000eee0000004200 */
[C---:B----4-:R-:W-:Y:S08]  /*10de0*/  HMMA.16816.F32.BF16 R60, R16.reuse, R32, R60 ;  /* 0x00000020103c723c */ /* 0x050ff0000004183c */
        /* <DEDUP_REMOVED lines=17> */
[C---:B------:R-:W-:Y:S08]  /*10f00*/  HMMA.16816.F32.BF16 R108, R16.reuse, R32, R108 ;  /* 0x00000020106c723c */ /* 0x040ff0000004186c */
[C---:B------:R-:W-:Y:S01]  /*10f10*/  HMMA.16816.F32.BF16 R112, R16.reuse, R34, R112 ;  /* 0x000000221070723c */ /* 0x040fe20000041870 */
[----:B------:R-:W4:Y:S07]  /*10f20*/  LDSM.16.MT88.4 R32, [R221+0x1900] ;  /* 0x00190000dd20783b */ /* 0x000f2e0000004200 */
[C---:B-1----:R-:W-:Y:S08]  /*10f30*/  HMMA.16816.F32.BF16 R116, R16.reuse, R20, R116 ;  /* 0x000000141074723c */ /* 0x042ff00000041874 */
[C---:B------:R-:W-:Y:S01]  /*10f40*/  HMMA.16816.F32.BF16 R120, R16.reuse, R22, R120 ;  /* 0x000000161078723c */ /* 0x040fe20000041878 */
[----:B------:R-:W1:Y:S07]  /*10f50*/  LDSM.16.MT88.4 R20, [R220+0x1900] ;  /* 0x00190000dc14783b */ /* 0x000e6e0000004200 */
[C---:B---3--:R-:W-:Y:S08]  /*10f60*/  HMMA.16816.F32.BF16 R124, R16.reuse, R24, R124 ;  /* 0x00000018107c723c */ /* 0x048ff0000004187c */
[----:B------:R-:W-:Y:S01]  /*10f70*/  HMMA.16816.F32.BF16 R128, R16, R26, R128 ;  /* 0x0000001a1080723c */ /* 0x000fe20000041880 */
[----:B------:R-:W-:Y:S06]  /*10f80*/  LDSM.16.MT88.4 R24, [R221+0x3900] ;  /* 0x00390000dd18783b */ /* 0x000fec0000004200 */
[----:B------:R-:W-:Y:S01]  /*10f90*/  F2FP.BF16.PACK_AB R16, R188, R189 ;  /* 0x000000bdbc10723e */ /* 0x000fe200000010ff */
[----:B------:R-:W-:Y:S01]  /*10fa0*/  FADD.FTZ R189, R189, R249 ;  /* 0x000000f9bdbd7221 */ /* 0x000fe20000010000 */
[----:B------:R-:W-:Y:S03]  /*10fb0*/  F2FP.BF16.PACK_AB R18, R190, R187 ;  /* 0x000000bbbe12723e */ /* 0x000fe600000010ff */
[----:B------:R-:W-:Y:S01]  /*10fc0*/  F2FP.BF16.PACK_AB R17, R184, R185 ;  /* 0x000000b9b811723e */ /* 0x000fe200000010ff */
[----:B------:R-:W-:Y:S01]  /*10fd0*/  FADD.FTZ R189, R188, R189 ;  /* 0x000000bdbcbd7221 */ /* 0x000fe20000010000 */
[----:B------:R-:W-:Y:S03]  /*10fe0*/  F2FP.BF16.PACK_AB R19, R183, R182 ;  /* 0x000000b6b713723e */ /* 0x000fe600000010ff */
[----:B------:R-:W-:Y:S04]  /*10ff0*/  FADD.FTZ R189, R187, R189 ;  /* 0x000000bdbbbd7221 */ /* 0x000fe80000010000 */
[C---:B------:R-:W-:Y:S01]  /*11000*/  HMMA.16816.F32.BF16 R160, R16.reuse, R156, R4 ;  /* 0x0000009c10a0723c */ /* 0x040fe20000041804 */
[----:B------:R-:W3:Y:S02]  /*11010*/  LDSM.16.MT88.4 R4, [R227+0x3900] ;  /* 0x00390000e304783b */ /* 0x000ee40000004200 */
[----:B------:R-:W-:Y:S05]  /*11020*/  FADD.FTZ R240, R190, R189 ;  /* 0x000000bdbef07221 */ /* 0x000fea0000010000 */
[C---:B------:R-:W-:Y:S01]  /*11030*/  HMMA.16816.F32.BF16 R156, R16.reuse, R158, R8 ;  /* 0x0000009e109c723c */ /* 0x040fe20000041808 */
[----:B------:R-:W5:Y:S07]  /*11040*/  LDSM.16.MT88.4 R8, [R222+0x3900] ;  /* 0x00390000de08783b */ /* 0x000f6e0000004200 */
[C---:B--2---:R-:W-:Y:S08]  /*11050*/  HMMA.16816.F32.BF16 R132, R16.reuse, R28, R132 ;  /* 0x0000001c1084723c */ /* 0x044ff00000041884 */
        /* <DEDUP_REMOVED lines=8> */
[C---:B---3--:R-:W-:Y:S08]  /*110e0*/  HMMA.16816.F32.BF16 R36, R16.reuse, R4, R36 ;  /* 0x000000041024723c */ /* 0x048ff00000041824 */
[C---:B------:R-:W-:Y:S01]  /*110f0*/  HMMA.16816.F32.BF16 R40, R16.reuse, R6, R40 ;  /* 0x000000061028723c */ /* 0x040fe20000041828 */
[----:B------:R-:W3:Y:S07]  /*11100*/  LDSM.16.MT88.4 R4, [R222+0x7900] ;  /* 0x00790000de04783b */ /* 0x000eee0000004200 */
[C---:B-----5:R-:W-:Y:S08]  /*11110*/  HMMA.16816.F32.BF16 R44, R16.reuse, R8, R44 ;  /* 0x00000008102c723c */ /* 0x060ff0000004182c */
[C---:B------:R-:W-:Y:S01]  /*11120*/  HMMA.16816.F32.BF16 R48, R16.reuse, R10, R48 ;  /* 0x0000000a1030723c */ /* 0x040fe20000041830 */
[----:B------:R-:W5:Y:S07]  /*11130*/  LDSM.16.MT88.4 R8, [R221+0x7900] ;  /* 0x00790000dd08783b */ /* 0x000f6e0000004200 */
        /* <DEDUP_REMOVED lines=11> */
[C---:B------:R-:W-:Y:S08]  /*111f0*/  HMMA.16816.F32.BF16 R96, R16.reuse, R174, R96 ;  /* 0x000000ae1060723c */ /* 0x040ff00000041860 */
[C---:B-1----:R-:W-:Y:S08]  /*11200*/  HMMA.16816.F32.BF16 R100, R16.reuse, R20, R100 ;  /* 0x000000141064723c */ /* 0x042ff00000041864 */
[C---:B------:R-:W-:Y:S01]  /*11210*/  HMMA.16816.F32.BF16 R104, R16.reuse, R22, R104 ;  /* 0x000000161068723c */ /* 0x040fe20000041868 */
[----:B------:R-:W1:Y:S07]  /*11220*/  LDSM.16.MT88.4 R20, [R220+0x7900] ;  /* 0x00790000dc14783b */ /* 0x000e6e0000004200 */
[C---:B---3--:R-:W-:Y:S08]  /*11230*/  HMMA.16816.F32.BF16 R108, R16.reuse, R4, R108 ;  /* 0x00000004106c723c */ /* 0x048ff0000004186c */
[C---:B------:R-:W-:Y:S08]  /*11240*/  HMMA.16816.F32.BF16 R112, R16.reuse, R6, R112 ;  /* 0x000000061070723c */ /* 0x040ff00000041870 */
[C---:B-----5:R-:W-:Y:S08]  /*11250*/  HMMA.16816.F32.BF16 R116, R16.reuse, R8, R116 ;  /* 0x000000081074723c */ /* 0x060ff00000041874 */
[C---:B------:R-:W-:Y:S08]  /*11260*/  HMMA.16816.F32.BF16 R120, R16.reuse, R10, R120 ;  /* 0x0000000a1078723c */ /* 0x040ff00000041878 */
[C---:B-1----:R-:W-:Y:S08]  /*11270*/  HMMA.16816.F32.BF16 R124, R16.reuse, R20, R124 ;  /* 0x00000014107c723c */ /* 0x042ff0000004187c */
[----:B------:R-:W-:Y:S01]  /*11280*/  HMMA.16816.F32.BF16 R128, R16, R22, R128 ;  /* 0x000000161080723c */ /* 0x000fe20000041880 */
[----:B------:R-:W-:-:S07]  /*11290*/  @P0 BRA `(.L_x_1015) ;  /* 0xffffc0a000000947 */ /* 0x000fce000383ffff */
.L_x_1005:
[----:B------:R-:W1:Y:S01]  /*112a0*/  SHFL.BFLY PT, R3, R240, 0x2, 0x1f ;  /* 0x0c401f00f0037f89 */ /* 0x000e6200000e0000 */
[----:B------:R-:W-:Y:S01]  /*112b0*/  CS2R R4, SRZ ;  /* 0x0000000000047805 */ /* 0x000fe2000001ff00 */
[----:B------:R-:W-:-:S02]  /*112c0*/  MOV R7, 0xff800000 ;  /* 0xff80000000077802 */ /* 0x000fc40000000f00 */
        /* <DEDUP_REMOVED lines=26> */
[----:B------:R-:W-:Y:S02]  /*11470*/  FMUL.FTZ R137, R5, R137 ;  /* 0x0000008905897220 */ /* 0x000fe40000410000 */
        /* <DEDUP_REMOVED lines=124> */
.L_x_973:
[----:B------:R-:W-:Y:S01]  /*11c40*/  USHF.R.S32.HI UR6, URZ, 0x1f, UR9 ;  /* 0x0000001f3f067899 */ /* 0x000fe20008011409 */
[----:B------:R-:W-:Y:S05]  /*11c50*/  @P2 BRA `(.L_x_1016) ;  /* 0x0000197000002947 */ /* 0x000fea0003800000 */
[----:B------:R-:W3:Y:S01]  /*11c60*/  S2R R0, SR_TID.X ;  /* 0x0000000000007919 */ /* 0x000ee20000002100 */
[----:B------:R-:W-:Y:S01]  /*11c70*/  ULDC.64 UR4, c[0x0][0x490] ;  /* 0x0001240000047ab9 */ /* 0x000fe20000000a00 */
[----:B------:R-:W-:Y:S01]  /*11c80*/  IMAD.MOV.U32 R13, RZ, RZ, c[0x0][0x4e8] ;  /* 0x00013a00ff0d7624 */ /* 0x000fe200078e00ff */
[----:B------:R-:W-:Y:S01]  /*11c90*/  UIMAD UR7, UR6, UR4, URZ ;  /* 0x00000004060772a4 */ /* 0x000fe2000f8e023f */
[----:B------:R-:W4:Y:S01]  /*11ca0*/  S2R R24, SR_CTAID.Z ;  /* 0x0000000000187919 */ /* 0x000f220000002700 */
[----:B--2---:R-:W-:Y:S01]  /*11cb0*/  UIMAD.WIDE.U32 UR10, UR9, UR4, URZ ;  /* 0x00000004090a72a5 */ /* 0x004fe2000f8e003f */
[----:B------:R-:W-:Y:S01]  /*11cc0*/  F2FP.BF16.PACK_AB R160, R161, R160 ;  /* 0x000000a0a1a0723e */ /* 0x000fe200000010ff */
[----:B------:R-:W-:Y:S01]  /*11cd0*/  UIMAD UR7, UR9, UR5, UR7 ;  /* 0x00000005090772a4 */ /* 0x000fe2000f8e0207 */
[C---:B------:R-:W-:Y:S01]  /*11ce0*/  ISETP.NE.AND P0, PT, R13.reuse, 0x1, PT ;  /* 0x000000010d00780c */ /* 0x040fe20003f05270 */
[----:B------:R-:W-:Y:S01]  /*11cf0*/  IMAD R13, R13, c[0x0][0x388], RZ ;  /* 0x0000e2000d0d7a24 */ /* 0x000fe200078e02ff */
[----:B------:R-:W-:Y:S01]  /*11d00*/  ULDC.64 UR4, c[0x0][0x3e8] ;  /* 0x0000fa0000047ab9 */ /* 0x000fe20000000a00 */
[----:B------:R-:W-:Y:S01]  /*11d10*/  IMAD.U32 R27, RZ, RZ, UR11 ;  /* 0x0000000bff1b7e24 */ /* 0x000fe2000f8e00ff */
[----:B------:R-:W-:Y:S01]  /*11d20*/  UIMAD UR6, UR6, UR4, URZ ;  /* 0x00000004060672a4 */ /* 0x000fe2000f8e023f */
[----:B------:R-:W-:Y:S01]  /*11d30*/  IMAD.U32 R26, RZ, RZ, UR10 ;  /* 0x0000000aff1a7e24 */ /* 0x000fe2000f8e00ff */
[----:B------:R-:W-:Y:S01]  /*11d40*/  UIMAD.WIDE.U32 UR12, UR9, UR4, URZ ;  /* 0x00000004090c72a5 */ /* 0x000fe2000f8e003f */
[----:B------:R-:W-:Y:S01]  /*11d50*/  F2FP.BF16.PACK_AB R162, R163, R162 ;  /* 0x000000a2a3a2723e */ /* 0x000fe200000010ff */
[----:B------:R-:W-:Y:S01]  /*11d60*/  UIMAD UR5, UR9, UR5, UR6 ;  /* 0x00000005090572a4 */ /* 0x000fe2000f8e0206 */
[----:B------:R-:W-:Y:S01]  /*11d70*/  F2FP.BF16.PACK_AB R156, R157, R156 ;  /* 0x0000009c9d9c723e */ /* 0x000fe200000010ff */
[----:B------:R-:W-:Y:S01]  /*11d80*/  UIADD3 UR7, UR11, UR7, URZ ;  /* 0x000000070b077290 */ /* 0x000fe2000fffe03f */
[----:B------:R-:W-:Y:S01]  /*11d90*/  F2FP.BF16.PACK_AB R158, R159, R158 ;  /* 0x0000009e9f9e723e */ /* 0x000fe200000010ff */
[----:B------:R-:W-:Y:S01]  /*11da0*/  UIADD3 UR5, UR13, UR5, URZ ;  /* 0x000000050d057290 */ /* 0x000fe2000fffe03f */
[----:B------:R-:W-:Y:S01]  /*11db0*/  IMAD.U32 R19, RZ, RZ, UR13 ;  /* 0x0000000dff137e24 */ /* 0x000fe2000f8e00ff */
[----:B------:R-:W-:Y:S01]  /*11dc0*/  F2FP.BF16.PACK_AB R132, R133, R132 ;  /* 0x000000848584723e */ /* 0x000fe200000010ff */
[----:B------:R-:W-:Y:S01]  /*11dd0*/  IMAD.U32 R18, RZ, RZ, UR12 ;  /* 0x0000000cff127e24 */ /* 0x000fe2000f8e00ff */
[----:B-1-3--:R-:W-:Y:S01]  /*11de0*/  SHF.R.S32.HI R2, RZ, 0x1f, R0 ;  /* 0x0000001fff027819 */ /* 0x00afe20000011400 */
[----:B------:R-:W-:Y:S01]  /*11df0*/  IMAD.U32 R27, RZ, RZ, UR7 ;  /* 0x00000007ff1b7e24 */ /* 0x000fe2000f8e00ff */
[----:B------:R-:W-:Y:S01]  /*11e00*/  F2FP.BF16.PACK_AB R134, R135, R134 ;  /* 0x000000868786723e */ /* 0x000fe200000010ff */
[----:B------:R-:W-:Y:S01]  /*11e10*/  IMAD.U32 R19, RZ, RZ, UR5 ;  /* 0x00000005ff137e24 */ /* 0x000fe2000f8e00ff */
[-C--:B------:R-:W-:Y:S01]  /*11e20*/  LEA.HI R10, R2, R0.reuse, RZ, 0x2 ;  /* 0x00000000020a7211 */ /* 0x080fe200078f10ff */
[----:B----4-:R-:W-:Y:S01]  /*11e30*/  IMAD.WIDE.U32 R26, R24, c[0x0][0x498], R26 ;  /* 0x00012600181a7a25 */ /* 0x010fe200078e001a */
[CC--:B------:R-:W-:Y:S01]  /*11e40*/  LEA.HI R20, R2.reuse, R0.reuse, RZ, 0x5 ;  /* 0x0000000002147211 */ /* 0x0c0fe200078f28ff */
[----:B------:R-:W-:Y:S01]  /*11e50*/  BSSY B0, `(.L_x_1017) ;  /* 0x000011a000007945 */ /* 0x000fe20003800000 */
[----:B------:R-:W-:-:S02]  /*11e60*/  LEA.HI R9, R2, R0, RZ, 0x3 ;  /* 0x0000000002097211 */ /* 0x000fc400078f18ff */
[--C-:B------:R-:W-:Y:S02]  /*11e70*/  SHF.R.S32.HI R22, RZ, 0x2, R10.reuse ;  /* 0x00000002ff167819 */ /* 0x100fe4000001140a */
[----:B------:R-:W-:Y:S02]  /*11e80*/  SHF.R.S32.HI R3, RZ, 0x1f, R10 ;  /* 0x0000001fff037819 */ /* 0x000fe4000001140a */
[----:B------:R-:W-:Y:S02]  /*11e90*/  LOP3.LUT R10, R10, 0xfffffffc, RZ, 0xc0, !PT ;  /* 0xfffffffc0a0a7812 */ /* 0x000fe400078ec0ff */
[----:B------:R-:W-:Y:S02]  /*11ea0*/  LOP3.LUT R11, R20, 0xffffffe0, RZ, 0xc0, !PT ;  /* 0xffffffe0140b7812 */ /* 0x000fe400078ec0ff */
[----:B------:R-:W-:Y:S01]  /*11eb0*/  LOP3.LUT R12, R9, 0xfffffff8, RZ, 0xc0, !PT ;  /* 0xfffffff8090c7812 */ /* 0x000fe200078ec0ff */
[C---:B------:R-:W-:Y:S01]  /*11ec0*/  IMAD.IADD R10, R0.reuse, 0x1, -R10 ;  /* 0x00000001000a7824 */ /* 0x040fe200078e0a0a */
[----:B------:R-:W-:Y:S01]  /*11ed0*/  LEA.HI R3, R3, R22, RZ, 0x3 ;  /* 0x0000001603037211 */ /* 0x000fe200078f18ff */
[----:B------:R-:W-:Y:S01]  /*11ee0*/  IMAD.IADD R11, R0, 0x1, -R11 ;  /* 0x00000001000b7824 */ /* 0x000fe200078e0a0b */
[----:B------:R-:W-:Y:S01]  /*11ef0*/  LEA.HI R2, R2, R0, RZ, 0x6 ;  /* 0x0000000002027211 */ /* 0x000fe200078f30ff */
[----:B------:R-:W-:Y:S01]  /*11f00*/  IMAD.IADD R0, R0, 0x1, -R12 ;  /* 0x0000000100007824 */ /* 0x000fe200078e0a0c */
[----:B------:R-:W-:-:S02]  /*11f10*/  LOP3.LUT R12, R3, 0xfffffff8, RZ, 0xc0, !PT ;  /* 0xfffffff8030c7812 */ /* 0x000fc400078ec0ff */
[----:B------:R-:W-:Y:S01]  /*11f20*/  SHF.R.S32.HI R14, RZ, 0x1f, R24 ;  /* 0x0000001fff0e7819 */ /* 0x000fe20000011418 */
[----:B------:R-:W-:Y:S01]  /*11f30*/  IMAD.SHL.U32 R2, R2, 0x8, RZ ;  /* 0x0000000802027824 */ /* 0x000fe200078e00ff */
[----:B------:R-:W-:Y:S01]  /*11f40*/  SHF.R.S32.HI R9, RZ, 0x3, R9 ;  /* 0x00000003ff097819 */ /* 0x000fe20000011409 */
[----:B------:R-:W-:Y:S01]  /*11f50*/  IMAD.IADD R22, R22, 0x1, -R12 ;  /* 0x0000000116167824 */ /* 0x000fe200078e0a0c */
[----:B------:R-:W-:Y:S01]  /*11f60*/  SHF.R.S32.HI R3, RZ, 0x1f, R11 ;  /* 0x0000001fff037819 */ /* 0x000fe2000001140b */
[----:B------:R-:W1:Y:S01]  /*11f70*/  S2R R12, SR_CTAID.X ;  /* 0x00000000000c7919 */ /* 0x000e620000002500 */
[C---:B------:R-:W-:Y:S01]  /*11f80*/  IMAD R15, R14.reuse, c[0x0][0x498], RZ ;  /* 0x000126000e0f7a24 */ /* 0x040fe200078e02ff */
[--C-:B------:R-:W-:Y:S01]  /*11f90*/  SHF.R.S32.HI R16, RZ, 0x5, R20.reuse ;  /* 0x00000005ff107819 */ /* 0x100fe20000011414 */
[----:B------:R-:W-:Y:S01]  /*11fa0*/  IMAD.SHL.U32 R17, R9, 0x40, RZ ;  /* 0x0000004009117824 */ /* 0x000fe200078e00ff */
[----:B------:R-:W-:Y:S01]  /*11fb0*/  LOP3.LUT P4, RZ, R11, 0x3, RZ, 0xc0, !PT ;  /* 0x000000030bff7812 */ /* 0x000fe2000788c0ff */
[----:B------:R-:W-:Y:S01]  /*11fc0*/  IMAD R14, R14, c[0x0][0x3f0], RZ ;  /* 0x0000fc000e0e7a24 */ /* 0x000fe200078e02ff */
[----:B------:R-:W-:Y:S01]  /*11fd0*/  SHF.R.S32.HI R20, RZ, 0x1f, R20 ;  /* 0x0000001fff147819 */ /* 0x000fe20000011414 */
[C---:B------:R-:W-:Y:S01]  /*11fe0*/  IMAD R15, R24.reuse, c[0x0][0x49c], R15 ;  /* 0x00012700180f7a24 */ /* 0x040fe200078e020f */
[----:B------:R-:W-:Y:S01]  /*11ff0*/  LEA.HI R11, R3, R11, RZ, 0x2 ;  /* 0x0000000b030b7211 */ /* 0x000fe200078f10ff */
[----:B------:R-:W-:Y:S01]  /*12000*/  IMAD R14, R24, c[0x0][0x3f4], R14 ;  /* 0x0000fd00180e7a24 */ /* 0x000fe200078e020e */
[----:B------:R-:W-:Y:S01]  /*12010*/  LOP3.LUT R17, R17, 0x1c0, RZ, 0xc0, !PT ;  /* 0x000001c011117812 */ /* 0x000fe200078ec0ff */
[----:B------:R-:W-:Y:S01]  /*12020*/  IMAD.SHL.U32 R3, R0, 0x8, RZ ;  /* 0x0000000800037824 */ /* 0x000fe200078e00ff */
[----:B------:R-:W-:Y:S01]  /*12030*/  LEA.HI R20, R20, R16, RZ, 0x3 ;  /* 0x0000001014147211 */ /* 0x000fe200078f18ff */
[----:B------:R-:W-:Y:S01]  /*12040*/  IMAD.WIDE.U32 R24, R24, c[0x0][0x3f0], R18 ;  /* 0x0000fc0018187a25 */ /* 0x000fe200078e0012 */
[----:B------:R-:W-:-:S02]  /*12050*/  LEA.HI R18, R10, R10, RZ, 0x1 ;  /* 0x0000000a0a127211 */ /* 0x000fc400078f08ff */
[----:B------:R-:W-:Y:S01]  /*12060*/  LOP3.LUT R20, R20, 0xffffff8, RZ, 0xc0, !PT ;  /* 0x0ffffff814147812 */ /* 0x000fe200078ec0ff */
[----:B------:R-:W-:Y:S01]  /*12070*/  IMAD R19, R0, 0x20, R9 ;  /* 0x0000002000137824 */ /* 0x000fe200078e0209 */
[----:B------:R-:W-:Y:S01]  /*12080*/  SHF.R.U32.HI R0, RZ, 0x3, R17 ;  /* 0x00000003ff007819 */ /* 0x000fe20000011611 */
[----:B------:R-:W-:Y:S01]  /*12090*/  IMAD.IADD R25, R25, 0x1, R14 ;  /* 0x0000000119197824 */ /* 0x000fe200078e020e */
[----:B------:R-:W-:Y:S01]  /*120a0*/  LOP3.LUT R17, R17, 0x38, R3, 0xf8, !PT ;  /* 0x0000003811117812 */ /* 0x000fe200078ef803 */
[----:B------:R-:W-:Y:S01]  /*120b0*/  IMAD.IADD R20, R16, 0x1, -R20 ;  /* 0x0000000110147824 */ /* 0x000fe200078e0a14 */
[----:B------:R-:W-:Y:S01]  /*120c0*/  LOP3.LUT R18, R18, 0x1ffffffe, RZ, 0xc0, !PT ;  /* 0x1ffffffe12127812 */ /* 0x000fe200078ec0ff */
[----:B------:R-:W-:Y:S01]  /*120d0*/  IMAD R16, R16, 0x200, R10 ;  /* 0x0000020010107824 */ /* 0x000fe200078e020a */
[----:B------:R-:W-:Y:S01]  /*120e0*/  LOP3.LUT R0, R17, R0, RZ, 0x3c, !PT ;  /* 0x0000000011007212 */ /* 0x000fe200078e3cff */
[----:B-1----:R-:W-:Y:S01]  /*120f0*/  IMAD R19, R12, 0x80, R19 ;  /* 0x000000800c137824 */ /* 0x002fe200078e0213 */
[----:B------:R-:W-:Y:S01]  /*12100*/  R2P PR, R22, 0x6 ;  /* 0x0000000616007804 */ /* 0x000fe20000000000 */
[----:B------:R-:W-:Y:S01]  /*12110*/  IMAD.IADD R10, R10, 0x1, -R18 ;  /* 0x000000010a0a7824 */ /* 0x000fe200078e0a12 */
[----:B------:R-:W-:Y:S01]  /*12120*/  LOP3.LUT R21, R22, 0x1, RZ, 0xc0, !PT ;  /* 0x0000000116157812 */ /* 0x000fe200078ec0ff */
[----:B------:R-:W-:Y:S01]  /*12130*/  @P0 IMAD.HI.U32 R17, R19, c[0x0][0x4ec], RZ ;  /* 0x00013b0013110a27 */ /* 0x000fe200078e00ff */
[----:B------:R-:W-:-:S02]  /*12140*/  SHF.R.S32.HI R11, RZ, 0x2, R11 ;  /* 0x00000002ff0b7819 */ /* 0x000fc4000001140b */
[----:B------:R-:W-:Y:S01]  /*12150*/  LOP3.LUT R2, R0, 0x7ffffe00, R2, 0xf8, !PT ;  /* 0x7ffffe0000027812 */ /* 0x000fe200078ef802 */
[----:B------:R-:W-:Y:S01]  /*12160*/  IMAD.SHL.U32 R22, R22, 0x40, RZ ;  /* 0x0000004016167824 */ /* 0x000fe200078e00ff */
[----:B------:R-:W-:Y:S01]  /*12170*/  ISETP.NE.U32.AND P3, PT, R21, 0x1, PT ;  /* 0x000000011500780c */ /* 0x000fe20003f65070 */
[----:B------:R-:W-:Y:S01]  /*12180*/  IMAD.MOV.U32 R18, RZ, RZ, R19 ;  /* 0x000000ffff127224 */ /* 0x000fe200078e0013 */
[----:B------:R-:W-:Y:S01]  /*12190*/  @P0 SHF.R.U32.HI R18, RZ, c[0x0][0x4f0], R17 ;  /* 0x00013c00ff120a19 */ /* 0x000fe20000011611 */
[----:B------:R-:W-:Y:S01]  /*121a0*/  IMAD R11, R20, 0x10, R11 ;  /* 0x00000010140b7824 */ /* 0x000fe200078e020b */
[----:B------:R-:W-:Y:S02]  /*121b0*/  LOP3.LUT R22, R22, 0x1c0, RZ, 0xc0, !PT ;  /* 0x000001c016167812 */ /* 0x000fe400078ec0ff */
[--C-:B------:R-:W-:Y:S01]  /*121c0*/  SHF.R.S32.HI R0, RZ, 0x1f, R18.reuse ;  /* 0x0000001fff007819 */ /* 0x100fe20000011412 */
[----:B------:R-:W-:Y:S01]  /*121d0*/  IMAD R10, R10, 0x8, R11 ;  /* 0x000000080a0a7824 */ /* 0x000fe200078e020b */
[----:B------:R-:W-:Y:S01]  /*121e0*/  LEA.HI R22, R22, R22, RZ, 0x1d ;  /* 0x0000001616167211 */ /* 0x000fe200078fe8ff */
[----:B------:R-:W-:Y:S01]  /*121f0*/  IMAD.MOV R14, RZ, RZ, -R18 ;  /* 0x000000ffff0e7224 */ /* 0x000fe200078e0a12 */
[----:B------:R-:W-:Y:S01]  /*12200*/  F2FP.BF16.PACK_AB R136, R137, R136 ;  /* 0x000000888988723e */ /* 0x000fe200000010ff */
[----:B------:R-:W-:Y:S01]  /*12210*/  IMAD R0, R0, c[0x0][0x3e0], RZ ;  /* 0x0000f80000007a24 */ /* 0x000fe200078e02ff */
[----:B------:R-:W-:Y:S01]  /*12220*/  F2FP.BF16.PACK_AB R138, R139, R138 ;  /* 0x0000008a8b8a723e */ /* 0x000fe200000010ff */
[----:B------:R-:W-:Y:S01]  /*12230*/  IMAD.U32 R16, R16, 0x2, R22 ;  /* 0x0000000210107824 */ /* 0x000fe200078e0016 */
[----:B------:R-:W-:Y:S01]  /*12240*/  F2FP.BF16.PACK_AB R140, R141, R140 ;  /* 0x0000008c8d8c723e */ /* 0x000fe200000010ff */
[----:B------:R-:W-:Y:S01]  /*12250*/  IMAD R10, R12, 0x80, R10 ;  /* 0x000000800c0a7824 */ /* 0x000fe200078e020a */
[----:B------:R-:W-:Y:S01]  /*12260*/  F2FP.BF16.PACK_AB R142, R143, R142 ;  /* 0x0000008e8f8e723e */ /* 0x000fe200000010ff */
[----:B------:R-:W-:Y:S01]  /*12270*/  IMAD.WIDE.U32 R24, R18, c[0x0][0x3e0], R24 ;  /* 0x0000f80012187a25 */ /* 0x000fe200078e0018 */
[----:B------:R-:W-:-:S02]  /*12280*/  F2FP.BF16.PACK_AB R144, R145, R144 ;  /* 0x000000909190723e */ /* 0x000fc400000010ff */
[----:B------:R-:W-:Y:S01]  /*12290*/  F2FP.BF16.PACK_AB R146, R147, R146 ;  /* 0x000000929392723e */ /* 0x000fe200000010ff */
[----:B------:R-:W-:Y:S01]  /*122a0*/  IMAD R0, R18, c[0x0][0x3e4], R0 ;  /* 0x0000f90012007a24 */ /* 0x000fe200078e0200 */
[----:B------:R-:W-:Y:S01]  /*122b0*/  F2FP.BF16.PACK_AB R148, R149, R148 ;  /* 0x000000949594723e */ /* 0x000fe200000010ff */
[----:B------:R-:W-:Y:S01]  /*122c0*/  IMAD.SHL.U32 R18, R16, 0x2, RZ ;  /* 0x0000000210127824 */ /* 0x000fe200078e00ff */
[----:B------:R-:W-:Y:S01]  /*122d0*/  BAR.SYNC.DEFER_BLOCKING 0x1, 0x100 ;  /* 0x0044000000007b1d */ /* 0x000fe20000010000 */
[----:B------:R-:W-:Y:S01]  /*122e0*/  @P0 IMAD.HI.U32 R16, R10, c[0x0][0x4ec], RZ ;  /* 0x00013b000a100a27 */ /* 0x000fe200078e00ff */
[----:B------:R-:W-:Y:S02]  /*122f0*/  F2FP.BF16.PACK_AB R150, R151, R150 ;  /* 0x000000969796723e */ /* 0x000fe400000010ff */
[----:B------:R-:W-:Y:S01]  /*12300*/  F2FP.BF16.PACK_AB R152, R153, R152 ;  /* 0x000000989998723e */ /* 0x000fe200000010ff */
[----:B------:R-:W-:Y:S01]  /*12310*/  IMAD R11, R12, 0x80, R11 ;  /* 0x000000800c0b7824 */ /* 0x000fe200078e020b */
[----:B------:R-:W-:Y:S01]  /*12320*/  F2FP.BF16.PACK_AB R154, R155, R154 ;  /* 0x0000009a9b9a723e */ /* 0x000fe200000010ff */
[----:B------:R-:W-:Y:S01]  /*12330*/  IMAD.MOV.U32 R17, RZ, RZ, R10 ;  /* 0x000000ffff117224 */ /* 0x000fe200078e000a */
[----:B------:R-:W-:Y:S01]  /*12340*/  @P0 SHF.R.U32.HI R17, RZ, c[0x0][0x4f0], R16 ;  /* 0x00013c00ff110a19 */ /* 0x000fe20000011610 */
[----:B------:R-:W-:Y:S01]  /*12350*/  IMAD.IADD R25, R25, 0x1, R0 ;  /* 0x0000000119197824 */ /* 0x000fe200078e0200 */
[C---:B------:R-:W-:Y:S01]  /*12360*/  ISETP.GE.OR P5, PT, R11.reuse, R13, P4 ;  /* 0x0000000d0b00720c */ /* 0x040fe200027a6670 */
[----:B------:R-:W-:Y:S01]  /*12370*/  IMAD R14, R14, c[0x0][0x4e8], R19 ;  /* 0x00013a000e0e7a24 */ /* 0x000fe200078e0213 */
[----:B------:R-:W-:-:S02]  /*12380*/  IADD3 R11, R11, 0x8, RZ ;  /* 0x000000080b0b7810 */ /* 0x000fc40007ffe0ff */
[----:B------:R-:W-:Y:S01]  /*12390*/  SHF.R.S32.HI R0, RZ, 0x1f, R17 ;  /* 0x0000001fff007819 */ /* 0x000fe20000011411 */
[----:B------:R-:W-:Y:S01]  /*123a0*/  IMAD.WIDE.U32 R22, R14, c[0x0][0x3d8], R24 ;  /* 0x0000f6000e167a25 */ /* 0x000fe200078e0018 */
[----:B------:R-:W-:Y:S02]  /*123b0*/  IADD3 R20, P0, R17, R26, RZ ;  /* 0x0000001a11147210 */ /* 0x000fe40007f1e0ff */
[C---:B------:R-:W-:Y:S02]  /*123c0*/  IADD3 R16, R18.reuse, 0x80, RZ ;  /* 0x0000008012107810 */ /* 0x040fe40007ffe0ff */
[----:B------:R-:W-:Y:S02]  /*123d0*/  ISETP.GE.OR P4, PT, R11, R13, P4 ;  /* 0x0000000d0b00720c */ /* 0x000fe40002786670 */
[----:B------:R-:W-:Y:S02]  /*123e0*/  IADD3 R11, R18, 0x70, RZ ;  /* 0x00000070120b7810 */ /* 0x000fe40007ffe0ff */
[----:B------:R-:W-:Y:S01]  /*123f0*/  IADD3.X R21, R0, R27, R15, P0, !PT ;  /* 0x0000001b00157210 */ /* 0x000fe200007fe40f */
[----:B------:R-:W-:Y:S01]  /*12400*/  IMAD.MOV.U32 R0, RZ, RZ, 0x20 ;  /* 0x00000020ff007424 */ /* 0x000fe200078e00ff */
[----:B------:R-:W-:Y:S01]  /*12410*/  @P3 IADD3 R11, R16, 0x10, RZ ;  /* 0x00000010100b3810 */ /* 0x000fe20007ffe0ff */
[----:B------:R-:W-:Y:S01]  /*12420*/  IMAD.MOV R16, RZ, RZ, -R17 ;  /* 0x000000ffff107224 */ /* 0x000fe200078e0a11 */
[----:B------:R-:W-:Y:S01]  /*12430*/  SHF.R.S32.HI R15, RZ, 0x1f, R14 ;  /* 0x0000001fff0f7819 */ /* 0x000fe2000001140e */
[----:B------:R-:W-:Y:S01]  /*12440*/  STS [R18+0x80], R160 ;  /* 0x000080a012007388 */ /* 0x000fe20000000800 */
[----:B------:R-:W-:Y:S01]  /*12450*/  SEL R0, R0, 0xffffffe0, !P1 ;  /* 0xffffffe000007807 */ /* 0x000fe20004800000 */
[----:B------:R-:W-:Y:S01]  /*12460*/  IMAD R17, R16, c[0x0][0x4e8], R10 ;  /* 0x00013a0010117a24 */ /* 0x000fe200078e020a */
[----:B------:R-:W-:Y:S01]  /*12470*/  F2FP.BF16.PACK_AB R36, R37, R36 ;  /* 0x000000242524723e */ /* 0x000fe200000010ff */
[----:B------:R-:W-:Y:S01]  /*12480*/  IMAD R15, R15, c[0x0][0x3d8], RZ ;  /* 0x0000f6000f0f7a24 */ /* 0x000fe200078e02ff */
[----:B------:R-:W-:Y:S01]  /*12490*/  STS [R18+0x480], R162 ;  /* 0x000480a212007388 */ /* 0x000fe20000000800 */
[----:B------:R-:W-:Y:S01]  /*124a0*/  IMAD.MOV.U32 R10, RZ, RZ, 0x40 ;  /* 0x00000040ff0a7424 */ /* 0x000fe200078e00ff */
[----:B------:R-:W-:Y:S01]  /*124b0*/  F2FP.BF16.PACK_AB R38, R39, R38 ;  /* 0x000000262726723e */ /* 0x000fe200000010ff */
[----:B------:R-:W-:Y:S01]  /*124c0*/  IMAD R15, R14, c[0x0][0x3dc], R15 ;  /* 0x0000f7000e0f7a24 */ /* 0x000fe200078e020f */
[----:B------:R-:W-:Y:S01]  /*124d0*/  SHF.R.S32.HI R14, RZ, 0x1f, R17 ;  /* 0x0000001fff0e7819 */ /* 0x000fe20000011411 */
[----:B------:R-:W-:Y:S01]  /*124e0*/  IMAD.IADD R16, R18, 0x1, R0 ;  /* 0x0000000112107824 */ /* 0x000fe200078e0200 */
[----:B------:R-:W-:Y:S01]  /*124f0*/  SEL R10, R10, 0xffffffc0, !P2 ;  /* 0xffffffc00a0a7807 */ /* 0x000fe20005000000 */
[----:B------:R-:W-:Y:S01]  /*12500*/  IMAD.IADD R0, R0, 0x1, R11 ;  /* 0x0000000100007824 */ /* 0x000fe200078e020b */
[----:B------:R-:W-:Y:S01]  /*12510*/  STS [R11], R156 ;  /* 0x0000009c0b007388 */ /* 0x000fe20000000800 */
[----:B------:R-:W-:Y:S01]  /*12520*/  IMAD R14, R14, c[0x0][0x488], RZ ;  /* 0x000122000e0e7a24 */ /* 0x000fe200078e02ff */
[----:B------:R-:W-:Y:S01]  /*12530*/  F2FP.BF16.PACK_AB R40, R41, R40 ;  /* 0x000000282928723e */ /* 0x000fe200000010ff */
[----:B------:R-:W-:Y:S01]  /*12540*/  IMAD.IADD R19, R18, 0x1, R10 ;  /* 0x0000000112137824 */ /* 0x000fe200078e020a */
[----:B------:R-:W-:Y:S01]  /*12550*/  STS [R11+0x400], R158 ;  /* 0x0004009e0b007388 */ /* 0x000fe20000000800 */
[----:B------:R-:W-:Y:S01]  /*12560*/  IMAD.WIDE.U32 R20, R17, c[0x0][0x488], R20 ;  /* 0x0001220011147a25 */ /* 0x000fe200078e0014 */
[----:B------:R-:W-:-:S02]  /*12570*/  F2FP.BF16.PACK_AB R42, R43, R42 ;  /* 0x0000002a2b2a723e */ /* 0x000fc400000010ff */
[----:B------:R-:W-:Y:S01]  /*12580*/  STS [R16+0x80], R132 ;  /* 0x0000808410007388 */ /* 0x000fe20000000800 */
[----:B------:R-:W-:Y:S01]  /*12590*/  IMAD R14, R17, c[0x0][0x48c], R14 ;  /* 0x00012300110e7a24 */ /* 0x000fe200078e020e */
[----:B------:R-:W-:Y:S01]  /*125a0*/  F2FP.BF16.PACK_AB R44, R45, R44 ;  /* 0x0000002c2d2c723e */ /* 0x000fe200000010ff */
[C---:B------:R-:W-:Y:S01]  /*125b0*/  IMAD.IADD R17, R10.reuse, 0x1, R11 ;  /* 0x000000010a117824 */ /* 0x040fe200078e020b */
[----:B------:R-:W-:Y:S01]  /*125c0*/  STS [R16+0x480], R134 ;  /* 0x0004808610007388 */ /* 0x000fe20000000800 */
[----:B------:R-:W-:Y:S01]  /*125d0*/  IMAD.IADD R25, R10, 0x1, R16 ;  /* 0x000000010a197824 */ /* 0x000fe200078e0210 */
[----:B------:R-:W-:Y:S01]  /*125e0*/  F2FP.BF16.PACK_AB R46, R47, R46 ;  /* 0x0000002e2f2e723e */ /* 0x000fe200000010ff */
[----:B------:R-:W-:Y:S01]  /*125f0*/  IMAD.IADD R10, R0, 0x1, R10 ;  /* 0x00000001000a7824 */ /* 0x000fe200078e020a */
[----:B------:R-:W-:Y:S01]  /*12600*/  STS [R0], R136 ;  /* 0x0000008800007388 */ /* 0x000fe20000000800 */
[----:B------:R-:W-:Y:S01]  /*12610*/  F2FP.BF16.PACK_AB R48, R49, R48 ;  /* 0x000000303130723e */ /* 0x000fe200000010ff */
[----:B------:R-:W-:Y:S01]  /*12620*/  IMAD.IADD R14, R21, 0x1, R14 ;  /* 0x00000001150e7824 */ /* 0x000fe200078e020e */
        /* <DEDUP_REMOVED lines=20> */
[----:B------:R-:W-:Y:S01]  /*12770*/  F2FP.BF16.PACK_AB R76, R77, R76 ;  /* 0x0000004c4d4c723e */ /* 0x000fe200000010ff */
[----:B------:R-:W-:Y:S01]  /*12780*/  IMAD R75, R12, 0x80, R9 ;  /* 0x000000800c4b7824 */ /* 0x000fe200078e0209 */
        /* <DEDUP_REMOVED lines=32> */
[----:B------:R-:W-:Y:S02]  /*12990*/  LEA R24, P0, R20, c[0x0][0x450], 0x2 ;  /* 0x0001140014187a11 */ /* 0x000fe400078010ff */
        /* <DEDUP_REMOVED lines=9> */
[----:B------:R-:W-:Y:S01]  /*12a30*/  LEA.HI.X R14, R20, c[0x0][0x454], R14, 0x2, P0 ;  /* 0x00011500140e7a11 */ /* 0x000fe200000f140e */
        /* <DEDUP_REMOVED lines=34> */
[----:B-1----:R-:W-:-:S03]  /*12c60*/  LEA R0, P0, R22, c[0x0][0x380], 0x1 ;  /* 0x0000e00016007a11 */ /* 0x002fc600078008ff */
[----:B------:R-:W-:Y:S04]  /*12c70*/  STS [R10+0xc000], R5 ;  /* 0x00c000050a007388 */ /* 0x000fe80000000800 */
[----:B------:R1:W-:Y:S04]  /*12c80*/  STS [R10+0xc400], R4 ;  /* 0x00c400040a007388 */ /* 0x0003e80000000800 */
[----:B------:R-:W-:Y:S04]  /*12c90*/  SHFL.IDX PT, R20, R24, RZ, 0x1c1f ;  /* 0x001c1fff18147589 */ /* 0x000fe800000e0000 */
[----:B------:R-:W2:Y:S04]  /*12ca0*/  SHFL.IDX PT, R21, R14, RZ, 0x1c1f ;  /* 0x001c1fff0e157589 */ /* 0x000ea800000e0000 */
[----:B------:R-:W-:Y:S06]  /*12cb0*/  BAR.SYNC.DEFER_BLOCKING 0x1, 0x100 ;  /* 0x0044000000007b1d */ /* 0x000fec0000010000 */
[----:B------:R-:W-:Y:S04]  /*12cc0*/  SHFL.IDX PT, R26, R24, 0x1, 0x1c1f ;  /* 0x003c1f00181a7f89 */ /* 0x000fe800000e0000 */
[----:B------:R-:W3:Y:S01]  /*12cd0*/  SHFL.IDX PT, R27, R14, 0x1, 0x1c1f ;  /* 0x003c1f000e1b7f89 */ /* 0x000ee200000e0000 */
[----:B-1----:R-:W-:-:S03]  /*12ce0*/  IMAD.SHL.U32 R10, R2, 0x2, RZ ;  /* 0x00000002020a7824 */ /* 0x002fc600078e00ff */
[----:B------:R1:W4:Y:S01]  /*12cf0*/  SHFL.IDX PT, R76, R0, RZ, 0x181f ;  /* 0x00181fff004c7589 */ /* 0x00032200000e0000 */
[----:B------:R-:W-:-:S05]  /*12d00*/  IMAD.IADD R2, R23, 0x1, R15 ;  /* 0x0000000117027824 */ /* 0x000fca00078e020f */
[----:B------:R-:W-:Y:S02]  /*12d10*/  LEA.HI.X R2, R22, c[0x0][0x384], R2, 0x1, P0 ;  /* 0x0000e10016027a11 */ /* 0x000fe400000f0c02 */
[----:B------:R-:W-:Y:S01]  /*12d20*/  ISETP.GE.AND P0, PT, R75, R13, PT ;  /* 0x0000000d4b00720c */ /* 0x000fe20003f06270 */
[----:B--2---:R1:W-:Y:S04]  /*12d30*/  @!P5 ST.E [R20.64], R7 ;  /* 0x000000071400d985 */ /* 0x0043e8000c101910 */
[----:B------:R1:W2:Y:S04]  /*12d40*/  SHFL.IDX PT, R77, R2, RZ, 0x181f ;  /* 0x00181fff024d7589 */ /* 0x0002a800000e0000 */
[----:B---3--:R1:W-:Y:S04]  /*12d50*/  @!P4 ST.E [R26.64], R8 ;  /* 0x000000081a00c985 */ /* 0x0083e8000c101910 */
[----:B------:R1:W3:Y:S04]  /*12d60*/  LDS.128 R60, [R10+0x1080] ;  /* 0x001080000a3c7984 */ /* 0x0002e80000000c00 */
        /* <DEDUP_REMOVED lines=21> */
[----:B------:R-:W4:Y:S01]  /*12ec0*/  LDS.128 R8, [R10+0xc080] ;  /* 0x00c080000a087984 */ /* 0x000f220000000c00 */
        /* <DEDUP_REMOVED lines=16> */
[----:B-1----:R2:W-:Y:S04]  /*12fd0*/  @!P1 ST.E.128 [R14.64], R20 ;  /* 0x000000140e009985 */ /* 0x0025e8000c101d10 */
[----:B----4-:R2:W-:Y:S02]  /*12fe0*/  @!P0 ST.E.128 [R76.64], R8 ;  /* 0x000000084c008985 */ /* 0x0105e4000c101d10 */
.L_x_1018:
[----:B--234-:R-:W-:Y:S05]  /*12ff0*/  BSYNC B0 ;  /* 0x0000000000007941 */ /* 0x01cfea0003800000 */
.L_x_1017:
        /* <DEDUP_REMOVED lines=30> */
.L_x_1020:
[----:B------:R-:W-:Y:S05]  /*131e0*/  BSYNC B0 ;  /* 0x0000000000007941 */ /* 0x000fea0003800000 */
.L_x_1019:
        /* <DEDUP_REMOVED lines=30> */
.L_x_1022:
[----:B------:R-:W-:Y:S05]  /*133d0*/  BSYNC B0 ;  /* 0x0000000000007941 */ /* 0x000fea0003800000 */
.L_x_1021:
[----:B------:R-:W-:Y:S01]  /*133e0*/  IADD3 R75, R75, 0x60, RZ ;  /* 0x000000604b4b7810 */ /* 0x000fe20007ffe0ff */
[----:B---3--:R3:W1:Y:S03]  /*133f0*/  SHFL.IDX PT, R11, R2, 0x3, 0x181f ;  /* 0x00781f00020b7f89 */ /* 0x00866600000e0000 */
[----:B------:R-:W-:Y:S01]  /*13400*/  ISETP.GE.AND P0, PT, R75, R13, PT ;  /* 0x0000000d4b00720c */ /* 0x000fe20003f06270 */
[----:B------:R3:W2:-:S12]  /*13410*/  SHFL.IDX PT, R10, R0, 0x3, 0x181f ;  /* 0x00781f00000a7f89 */ /* 0x00069800000e0000 */
[----:B------:R-:W-:Y:S05]  /*13420*/  @P0 EXIT ;  /* 0x000000000000094d */ /* 0x000fea0003800000 */
[C---:B------:R-:W-:Y:S02]  /*13430*/  IADD3 R9, R3.reuse, 0x40, RZ ;  /* 0x0000004003097810 */ /* 0x040fe40007ffe0ff */
[----:B-123--:R-:W-:Y:S02]  /*13440*/  IADD3 R2, R3, 0x80, RZ ;  /* 0x0000008003027810 */ /* 0x00efe40007ffe0ff */
[----:B------:R-:W-:Y:S02]  /*13450*/  ISETP.GE.AND P1, PT, R9, c[0x0][0x3c8], PT ;  /* 0x0000f20009007a0c */ /* 0x000fe40003f26270 */
[----:B------:R-:W-:Y:S02]  /*13460*/  ISETP.GE.AND P0, PT, R2, c[0x0][0x3c8], PT ;  /* 0x0000f20002007a0c */ /* 0x000fe40003f06270 */
[----:B------:R-:W-:-:S09]  /*13470*/  ISETP.GE.AND P2, PT, R3, c[0x0][0x3c8], PT ;  /* 0x0000f20003007a0c */ /* 0x000fd20003f46270 */
[----:B------:R-:W-:Y:S02]  /*13480*/  @!P1 SHF.R.S32.HI R8, RZ, 0x1f, R9 ;  /* 0x0000001fff089819 */ /* 0x000fe40000011409 */
[----:B------:R-:W-:Y:S02]  /*13490*/  @!P0 SHF.R.S32.HI R0, RZ, 0x1f, R2 ;  /* 0x0000001fff008819 */ /* 0x000fe40000011402 */
[----:B------:R-:W-:Y:S01]  /*134a0*/  @!P1 LEA.HI R8, R8, R9, RZ, 0x3 ;  /* 0x0000000908089211 */ /* 0x000fe200078f18ff */
[C-C-:B------:R-:W-:Y:S01]  /*134b0*/  @!P2 IMAD.WIDE R12, R3.reuse, 0x2, R10.reuse ;  /* 0x00000002030ca825 */ /* 0x140fe200078e020a */
        /* <DEDUP_REMOVED lines=17> */
.L_x_1016:
[----:B------:R-:W3:Y:S01]  /*135d0*/  S2R R9, SR_TID.X ;  /* 0x0000000000097919 */ /* 0x000ee20000002100 */
[----:B------:R-:W-:Y:S03]  /*135e0*/  BSSY B0, `(.L_x_1023) ;  /* 0x0000029000007945 */ /* 0x000fe60003800000 */
[----:B------:R-:W4:Y:S01]  /*135f0*/  S2R R7, SR_CTAID.Z ;  /* 0x0000000000077919 */ /* 0x000f220000002700 */
[----:B---3--:R-:W-:Y:S02]  /*13600*/  ISETP.GT.AND P0, PT, R9, 0x7f, PT ;  /* 0x0000007f0900780c */ /* 0x008fe40003f04270 */
[----:B-1--4-:R-:W-:-:S11]  /*13610*/  SHF.R.S32.HI R2, RZ, 0x1f, R7 ;  /* 0x0000001fff027819 */ /* 0x012fd60000011407 */
[----:B------:R-:W-:Y:S05]  /*13620*/  @P0 BRA `(.L_x_1024) ;  /* 0x0000024000000947 */ /* 0x000fea0003800000 */
[----:B------:R-:W1:Y:S01]  /*13630*/  S2R R3, SR_CTAID.X ;  /* 0x0000000000037919 */ /* 0x000e620000002500 */
[----:B------:R-:W-:-:S05]  /*13640*/  MOV R4, c[0x0][0x4e8] ;  /* 0x00013a0000047a02 */ /* 0x000fca0000000f00 */
[----:B------:R-:W-:Y:S01]  /*13650*/  IMAD R0, R4, c[0x0][0x388], RZ ;  /* 0x0000e20004007a24 */ /* 0x000fe200078e02ff */
[----:B-1----:R-:W-:-:S04]  /*13660*/  LEA R3, R3, R9, 0x7 ;  /* 0x0000000903037211 */ /* 0x002fc800078e38ff */
[----:B------:R-:W-:-:S13]  /*13670*/  ISETP.GE.AND P0, PT, R3, R0, PT ;  /* 0x000000000300720c */ /* 0x000fda0003f06270 */
[----:B------:R-:W-:Y:S05]  /*13680*/  @P0 BRA `(.L_x_1024) ;  /* 0x000001e000000947 */ /* 0x000fea0003800000 */
[----:B------:R-:W-:Y:S01]  /*13690*/  ISETP.NE.AND P0, PT, R4, 0x1, PT ;  /* 0x000000010400780c */ /* 0x000fe20003f05270 */
[----:B------:R-:W-:Y:S01]  /*136a0*/  ULDC.64 UR4, c[0x0][0x490] ;  /* 0x0001240000047ab9 */ /* 0x000fe20000000a00 */
[----:B------:R-:W-:Y:S01]  /*136b0*/  IMAD.MOV.U32 R6, RZ, RZ, R3 ;  /* 0x000000ffff067224 */ /* 0x000fe200078e0003 */
[----:B------:R-:W-:Y:S02]  /*136c0*/  UIMAD UR7, UR6, UR4, URZ ;  /* 0x00000004060772a4 */ /* 0x000fe4000f8e023f */
[----:B--2---:R-:W-:Y:S02]  /*136d0*/  UIMAD.WIDE.U32 UR10, UR9, UR4, URZ ;  /* 0x00000004090a72a5 */ /* 0x004fe4000f8e003f */
[----:B------:R-:W-:-:S04]  /*136e0*/  UIMAD UR4, UR9, UR5, UR7 ;  /* 0x00000005090472a4 */ /* 0x000fc8000f8e0207 */
[----:B------:R-:W-:Y:S01]  /*136f0*/  UIADD3 UR4, UR11, UR4, URZ ;  /* 0x000000040b047290 */ /* 0x000fe2000fffe03f */
[----:B------:R-:W-:Y:S01]  /*13700*/  MOV R4, UR10 ;  /* 0x0000000a00047c02 */ /* 0x000fe20008000f00 */
[----:B------:R-:W-:-:S04]  /*13710*/  @P0 IMAD.HI.U32 R0, R3, c[0x0][0x4ec], RZ ;  /* 0x00013b0003000a27 */ /* 0x000fc800078e00ff */
[----:B------:R-:W-:Y:S01]  /*13720*/  MOV R11, UR4 ;  /* 0x00000004000b7c02 */ /* 0x000fe20008000f00 */
[----:B------:R-:W-:Y:S01]  /*13730*/  IMAD.MOV.U32 R10, RZ, RZ, R4 ;  /* 0x000000ffff0a7224 */ /* 0x000fe200078e0004 */
[----:B------:R-:W-:Y:S01]  /*13740*/  @P0 SHF.R.U32.HI R6, RZ, c[0x0][0x4f0], R0 ;  /* 0x00013c00ff060a19 */ /* 0x000fe20000011600 */
[----:B------:R-:W-:Y:S02]  /*13750*/  IMAD.U32 R5, RZ, RZ, UR11 ;  /* 0x0000000bff057e24 */ /* 0x000fe4000f8e00ff */
[----:B------:R-:W-:-:S04]  /*13760*/  IMAD.WIDE.U32 R10, R7, c[0x0][0x498], R10 ;  /* 0x00012600070a7a25 */ /* 0x000fc800078e000a */
[----:B------:R-:W-:Y:S01]  /*13770*/  IMAD.MOV R0, RZ, RZ, -R6 ;  /* 0x000000ffff007224 */ /* 0x000fe200078e0a06 */
[----:B------:R-:W-:-:S03]  /*13780*/  IADD3 R10, P0, R6, R10, RZ ;  /* 0x0000000a060a7210 */ /* 0x000fc60007f1e0ff */
[----:B------:R-:W-:Y:S01]  /*13790*/  IMAD R5, R0, c[0x0][0x4e8], R3 ;  /* 0x00013a0000057a24 */ /* 0x000fe200078e0203 */
[----:B------:R-:W-:Y:S01]  /*137a0*/  SHF.R.S32.HI R3, RZ, 0x1f, R6 ;  /* 0x0000001fff037819 */ /* 0x000fe20000011406 */
[----:B------:R-:W-:-:S03]  /*137b0*/  IMAD R0, R2, c[0x0][0x498], RZ ;  /* 0x0001260002007a24 */ /* 0x000fc600078e02ff */
[----:B------:R-:W-:Y:S01]  /*137c0*/  SHF.R.S32.HI R4, RZ, 0x1f, R5 ;  /* 0x0000001fff047819 */ /* 0x000fe20000011405 */
[----:B------:R-:W-:-:S04]  /*137d0*/  IMAD R0, R7, c[0x0][0x49c], R0 ;  /* 0x0001270007007a24 */ /* 0x000fc800078e0200 */
[----:B------:R-:W-:Y:S01]  /*137e0*/  IMAD R4, R4, c[0x0][0x488], RZ ;  /* 0x0001220004047a24 */ /* 0x000fe200078e02ff */
[----:B------:R-:W-:Y:S02]  /*137f0*/  IADD3.X R11, R3, R11, R0, P0, !PT ;  /* 0x0000000b030b7210 */ /* 0x000fe400007fe400 */
[----:B------:R-:W-:Y:S01]  /*13800*/  MOV R0, 0xff800000 ;  /* 0xff80000000007802 */ /* 0x000fe20000000f00 */
[C---:B------:R-:W-:Y:S02]  /*13810*/  IMAD R4, R5.reuse, c[0x0][0x48c], R4 ;  /* 0x0001230005047a24 */ /* 0x040fe400078e0204 */
[----:B------:R-:W-:-:S05]  /*13820*/  IMAD.WIDE.U32 R10, R5, c[0x0][0x488], R10 ;  /* 0x00012200050a7a25 */ /* 0x000fca00078e000a */
[----:B------:R-:W-:Y:S02]  /*13830*/  IADD3 R4, R11, R4, RZ ;  /* 0x000000040b047210 */ /* 0x000fe40007ffe0ff */
[----:B------:R-:W-:-:S04]  /*13840*/  LEA R12, P0, R10, c[0x0][0x450], 0x2 ;  /* 0x000114000a0c7a11 */ /* 0x000fc800078010ff */
[----:B------:R-:W-:-:S05]  /*13850*/  LEA.HI.X R13, R10, c[0x0][0x454], R4, 0x2, P0 ;  /* 0x000115000a0d7a11 */ /* 0x000fca00000f1404 */
[----:B------:R1:W-:Y:S04]  /*13860*/  STG.E [R12.64], R0 ;  /* 0x000000000c007986 */ /* 0x0003e8000c101910 */
.L_x_1024:
[----:B------:R-:W-:Y:S05]  /*13870*/  BSYNC B0 ;  /* 0x0000000000007941 */ /* 0x000fea0003800000 */
.L_x_1023:
[----:B-1----:R-:W1:Y:S01]  /*13880*/  S2R R0, SR_CTAID.X ;  /* 0x0000000000007919 */ /* 0x002e620000002500 */
[----:B------:R-:W-:Y:S01]  /*13890*/  SHF.R.S32.HI R5, RZ, 0x1f, R9 ;  /* 0x0000001fff057819 */ /* 0x000fe20000011409 */
[----:B------:R-:W-:Y:S01]  /*138a0*/  IMAD.MOV.U32 R4, RZ, RZ, c[0x0][0x4e8] ;  /* 0x00013a00ff047624 */ /* 0x000fe200078e00ff */
[----:B------:R-:W-:Y:S01]  /*138b0*/  ULDC.64 UR4, c[0x0][0x3e8] ;  /* 0x0000fa0000047ab9 */ /* 0x000fe20000000a00 */
[----:B------:R-:W-:Y:S01]  /*138c0*/  IMAD R2, R2, c[0x0][0x3f0], RZ ;  /* 0x0000fc0002027a24 */ /* 0x000fe200078e02ff */
[----:B------:R-:W-:Y:S01]  /*138d0*/  LEA.HI R5, R5, R9, RZ, 0x3 ;  /* 0x0000000905057211 */ /* 0x000fe200078f18ff */
[----:B------:R-:W-:Y:S01]  /*138e0*/  UIMAD UR6, UR6, UR4, URZ ;  /* 0x00000004060672a4 */ /* 0x000fe2000f8e023f */
[C---:B------:R-:W-:Y:S01]  /*138f0*/  ISETP.NE.AND P0, PT, R4.reuse, 0x1, PT ;  /* 0x000000010400780c */ /* 0x040fe20003f05270 */
[----:B--2---:R-:W-:Y:S01]  /*13900*/  UIMAD.WIDE.U32 UR10, UR9, UR4, URZ ;  /* 0x00000004090a72a5 */ /* 0x004fe2000f8e003f */
        /* <DEDUP_REMOVED lines=10> */
[C---:B------:R-:W-:Y:S01]  /*139b0*/  LEA R6, R9.reuse, R5, 0x5 ;  /* 0x0000000509067211 */ /* 0x040fe200078e28ff */
[----:B------:R-:W-:Y:S01]  /*139c0*/  IMAD.SHL.U32 R9, R9, 0x8, RZ ;  /* 0x0000000809097824 */ /* 0x000fe200078e00ff */
[----:B------:R-:W-:-:S03]  /*139d0*/  MOV R11, UR4 ;  /* 0x00000004000b7c02 */ /* 0x000fc60008000f00 */
[C---:B-1----:R-:W-:Y:S01]  /*139e0*/  IMAD R6, R0.reuse, 0x80, R6 ;  /* 0x0000008000067824 */ /* 0x042fe200078e0206 */
        /* <DEDUP_REMOVED lines=10> */
[----:B------:R-:W-:Y:S01]  /*13a90*/  IMAD R3, R3, c[0x0][0x4e8], R6 ;  /* 0x00013a0003037a24 */ /* 0x000fe200078e0206 */
[C---:B------:R-:W-:Y:S01]  /*13aa0*/  IADD3 R6, R9.reuse, 0xc0, RZ ;  /* 0x000000c009067810 */ /* 0x040fe20007ffe0ff */
[----:B------:R-:W-:Y:S01]  /*13ab0*/  IMAD R7, R8, c[0x0][0x3e4], R7 ;  /* 0x0000f90008077a24 */ /* 0x000fe200078e0207 */
[----:B------:R-:W-:Y:S02]  /*13ac0*/  IADD3 R8, R9, 0x40, RZ ;  /* 0x0000004009087810 */ /* 0x000fe40007ffe0ff */
[----:B------:R-:W-:Y:S02]  /*13ad0*/  SHF.R.S32.HI R2, RZ, 0x1f, R3 ;  /* 0x0000001fff027819 */ /* 0x000fe40000011403 */
[----:B------:R-:W-:Y:S02]  /*13ae0*/  IADD3 R11, R11, R7, RZ ;  /* 0x000000070b0b7210 */ /* 0x000fe40007ffe0ff */
[----:B------:R-:W-:Y:S01]  /*13af0*/  IADD3 R7, R9, 0x80, RZ ;  /* 0x0000008009077810 */ /* 0x000fe20007ffe0ff */
[----:B------:R-:W-:-:S02]  /*13b00*/  IMAD R2, R2, c[0x0][0x3d8], RZ ;  /* 0x0000f60002027a24 */ /* 0x000fc400078e02ff */
[----:B------:R-:W-:-:S04]  /*13b10*/  IMAD.WIDE.U32 R10, R3, c[0x0][0x3d8], R10 ;  /* 0x0000f600030a7a25 */ /* 0x000fc800078e000a */
[----:B------:R-:W-:-:S04]  /*13b20*/  IMAD R2, R3, c[0x0][0x3dc], R2 ;  /* 0x0000f70003027a24 */ /* 0x000fc800078e0202 */
        /* <DEDUP_REMOVED lines=28> */
.L_x_1026:
[----:B------:R-:W-:Y:S05]  /*13cf0*/  BSYNC B0 ;  /* 0x0000000000007941 */ /* 0x000fea0003800000 */
.L_x_1025:
        /* <DEDUP_REMOVED lines=27> */
.L_x_1028:
[----:B------:R-:W-:Y:S05]  /*13eb0*/  BSYNC B0 ;  /* 0x0000000000007941 */ /* 0x000fea0003800000 */
.L_x_1027:
        /* <DEDUP_REMOVED lines=27> */
.L_x_1030:
[----:B------:R-:W-:Y:S05]  /*14070*/  BSYNC B0 ;  /* 0x0000000000007941 */ /* 0x000fea0003800000 */
.L_x_1029:
        /* <DEDUP_REMOVED lines=28> */
.L_x_1031:
        /* <DEDUP_REMOVED lines=12> */
.L_x_1783:


//--------------------- .text._ZN7cutlass13device_kernelIN5flash19enable_sm80_to_sm89INS1_16FlashAttnFwdSm80INS1_25CollectiveMainloopFwdSm80ILi8ELi1ELb0EN4cute5tupleIJNS5_1CILi128EEENS7_ILi64EEENS7_ILi256EEEEEELi256ENS_10bfloat16_tEfNS_4arch4Sm80ELb0ELb1ELb0ELb1ELb1ELb0ELb1ELb0EEENS1_21CollectiveEpilogueFwdINS6_IJS8_SA_S9_EEENS6_IJNS7_ILi1EEESI_SI_EEESC_SE_Li256ELb1ELb1ELb0ELb0EEENS1_19SingleTileSchedulerILb1ELb0ELb1ELi128EEEEEEEEEvNT_6ParamsE --------------------------
	.section	.text._ZN7cutlass13device_kernelIN5flash19enable_sm80_to_sm89INS1_16FlashAttnFwdSm80INS1_25CollectiveMainloopFwdSm80ILi8ELi1ELb0EN4cute5tupleIJNS5_1CILi128EEENS7_ILi64EEENS7_ILi256EEEEEELi256ENS_10bfloat16_tEfNS_4arch4Sm80ELb0ELb1ELb0ELb1ELb1ELb0ELb1ELb0EEENS1_21CollectiveEpilogueFwdINS6_IJS8_SA_S9_EEENS6_IJNS7_ILi1EEESI_SI_EEESC_SE_Li256ELb1ELb1ELb0ELb0EEENS1_19SingleTileSchedulerILb1ELb0ELb1ELi128EEEEEEEEEvNT_6ParamsE,"ax",@progbits
	.sectioninfo	@"SHI_REGISTERS=255"
	.align	128
.text._ZN7cutlass13device_kernelIN5flash19enable_sm80_to_sm89INS1_16FlashAttnFwdSm80INS1_25CollectiveMainloopFwdSm80ILi8ELi1ELb0EN4cute5tupleIJNS5_1CILi128EEENS7_ILi64EEENS7_ILi256EEEEEELi256ENS_10bfloat16_tEfNS_4arch4Sm80ELb0ELb1ELb0ELb1ELb1ELb0ELb1ELb0EEENS1_21CollectiveEpilogueFwdINS6_IJS8_SA_S9_EEENS6_IJNS7_ILi1EEESI_SI_EEESC_SE_Li256ELb1ELb1ELb0ELb0EEENS1_19SingleTileSchedulerILb1ELb0ELb1ELi128EEEEEEEEEvNT_6ParamsE:
        .type           _ZN7cutlass13device_kernelIN5flash19enable_sm80_to_sm89INS1_16FlashAttnFwdSm80INS1_25CollectiveMainloopFwdSm80ILi8ELi1ELb0EN4cute5tupleIJNS5_1CILi128EEENS7_ILi64EEENS7_ILi256EEEEEELi256ENS_10bfloat16_tEfNS_4arch4Sm80ELb0ELb1ELb0ELb1ELb1ELb0ELb1ELb0EEENS1_21CollectiveEpilogueFwdINS6_IJS8_SA_S9_EEENS6_IJNS7_ILi1EEESI_SI_EEESC_SE_Li256ELb1ELb1ELb0ELb0EEENS1_19SingleTileSchedulerILb1ELb0ELb1ELi128EEEEEEEEEvNT_6ParamsE,@function
        .size           _ZN7cutlass13device_kernelIN5flash19enable_sm80_to_sm89INS1_16FlashAttnFwdSm80INS1_25CollectiveMainloopFwdSm80ILi8ELi1ELb0EN4cute5tupleIJNS5_1CILi128EEENS7_ILi64EEENS7_ILi256EEEEEELi256ENS_10bfloat16_tEfNS_4arch4Sm80ELb0ELb1ELb0ELb1ELb1ELb0ELb1ELb0EEENS1_21CollectiveEpilogueFwdINS6_IJS8_SA_S9_EEENS6_IJNS7_ILi1EEESI_SI_EEESC_SE_Li256ELb1ELb1ELb0ELb0EEENS1_19SingleTileSchedulerILb1ELb0ELb1ELi128EEEEEEEEEvNT_6ParamsE,(.L_x_1784 - _ZN7cutlass13device_kernelIN5flash19enable_sm80_to_sm89INS1_16FlashAttnFwdSm80INS1_25CollectiveMainloopFwdSm80ILi8ELi1ELb0EN4cute5tupleIJNS5_1CILi128EEENS7_ILi64EEENS7_ILi256EEEEEELi256ENS_10bfloat16_tEfNS_4arch4Sm80ELb0ELb1ELb0ELb1ELb1ELb0ELb1ELb0EEENS1_21CollectiveEpilogueFwdINS6_IJS8_SA_S9_EEENS6_IJNS7_ILi1EEESI_SI_EEESC_SE_Li256ELb1ELb1ELb0ELb0EEENS1_19SingleTileSchedulerILb1ELb0ELb1ELi128EEEEEEEEEvNT_6ParamsE)
        .other          _ZN7cutlass13device_kernelIN5flash19enable_sm80_to_sm89INS1_16FlashAttnFwdSm80INS1_25CollectiveMainloopFwdSm80ILi8ELi1ELb0EN4cute5tupleIJNS5_1CILi128EEENS7_ILi64EEENS7_ILi256EEEEEELi256ENS_10bfloat16_tEfNS_4arch4Sm80ELb0ELb1ELb0ELb1ELb1ELb0ELb1ELb0EEENS1_21CollectiveEpilogueFwdINS6_IJS8_SA_S9_EEENS6_IJNS7_ILi1EEESI_SI_EEESC_SE_Li256ELb1ELb1ELb0ELb0EEENS1_19SingleTileSchedulerILb1ELb0ELb1ELi128EEEEEEEEEvNT_6ParamsE,@"STO_CUDA_ENTRY STV_DEFAULT"
_ZN7cutlass13device_kernelIN5flash19enable_sm80_to_sm89INS1_16FlashAttnFwdSm80INS1_25CollectiveMainloopFwdSm80ILi8ELi1ELb0EN4cute5tupleIJNS5_1CILi128EEENS7_ILi64EEENS7_ILi256EEEEEELi256ENS_10bfloat16_tEfNS_4arch4Sm80ELb0ELb1ELb0ELb1ELb1ELb0ELb1ELb0EEENS1_21CollectiveEpilogueFwdINS6_IJS8_SA_S9_EEENS6_IJNS7_ILi1EEESI_SI_EEESC_SE_Li256ELb1ELb1ELb0ELb0EEENS1_19SingleTileSchedulerILb1ELb0ELb1ELi128EEEEEEEEEvNT_6ParamsE:
        /* <DEDUP_REMOVED lines=20> */
.L_x_1033:
        /* <DEDUP_REMOVED lines=13> */
.L_x_1035:
[----:B------:R-:W-:Y:S02]  /*0210*/  ULDC UR5, c[0x0][0x54c] ;  /* 0x0001530000057ab9 */ /* 0x000fe40000000800 */
.L_x_1034:
[----:B------:R-:W-:Y:S02]  /*0220*/  ULDC UR4, c[0x0][0x548] ;  /* 0x0001520000047ab9 */ /* 0x000fe40000000800 */
[----:B------:R-:W-:-:S02]  /*0230*/  USHF.L.U32 UR26, UR27, 0x7, URZ ;  /* 0x000000071b1a7899 */ /* 0x000fc4000800063f */
[----:B------:R-:W-:-:S04]  /*0240*/  UIMAD UR4, UR5, UR4, URZ ;  /* 0x00000004050472a4 */ /* 0x000fc8000f8e023f */
[----:B------:R-:W-:-:S04]  /*0250*/  UISETP.GE.AND UP0, UPT, UR26, UR4, UPT ;  /* 0x000000041a00728c */ /* 0x000fc8000bf06270 */
[----:B------:R-:W-:Y:S01]  /*0260*/  USEL UR13, UR13, 0xffffffff, !UP0 ;  /* 0xffffffff0d0d7887 */ /* 0x000fe2000c000000 */
[----:B------:R-:W-:Y:S05]  /*0270*/  BRA `(.L_x_1036) ;  /* 0x000001b000007947 */ /* 0x000fea0003800000 */
.L_x_1032:
        /* <DEDUP_REMOVED lines=8> */
.L_x_1037:
        /* <DEDUP_REMOVED lines=13> */
.L_x_1039:
[----:B------:R-:W-:Y:S02]  /*03d0*/  ULDC UR5, c[0x0][0x54c] ;  /* 0x0001530000057ab9 */ /* 0x000fe40000000800 */
.L_x_1038:
[----:B------:R-:W-:Y:S02]  /*03e0*/  ULDC UR4, c[0x0][0x548] ;  /* 0x0001520000047ab9 */ /* 0x000fe40000000800 */
[----:B------:R-:W-:-:S02]  /*03f0*/  USHF.L.U32 UR26, UR27, 0x7, URZ ;  /* 0x000000071b1a7899 */ /* 0x000fc4000800063f */
[----:B------:R-:W-:-:S04]  /*0400*/  UIMAD UR4, UR5, UR4, URZ ;  /* 0x00000004050472a4 */ /* 0x000fc8000f8e023f */
[----:B------:R-:W-:-:S04]  /*0410*/  UISETP.GE.AND UP0, UPT, UR26, UR4, UPT ;  /* 0x000000041a00728c */ /* 0x000fc8000bf06270 */
[----:B------:R-:W-:-:S06]  /*0420*/  USEL UR13, UR13, 0xffffffff, !UP0 ;  /* 0xffffffff0d0d7887 */ /* 0x000fcc000c000000 */
.L_x_1036:
        /* <DEDUP_REMOVED lines=42> */
[----:B------:R1:W2:Y:S04]  /*06d0*/  LDG.E R0, [R4.64] ;  /* 0x0000001204007981 */ /* 0x0002a8000c1e1900 */
[----:B-1----:R-:W4:Y:S01]  /*06e0*/  LDG.E R4, [R4.64+0x4] ;  /* 0x0000041204047981 */ /* 0x002f22000c1e1900 */
[----:B--23--:R-:W1:Y:S08]  /*06f0*/  R2UR UR12, R0 ;  /* 0x00000000000c73c2 */ /* 0x00ce7000000e0000 */
[----:B----4-:R-:W1:Y:S02]  /*0700*/  R2UR UR4, R4 ;  /* 0x00000000040473c2 */ /* 0x010e6400000e0000 */
[----:B-1----:R-:W-:-:S06]  /*0710*/  UIADD3 UR12, -UR12, UR4, URZ ;  /* 0x000000040c0c7290 */ /* 0x002fcc000fffe13f */
.L_x_1040:
        /* <DEDUP_REMOVED lines=10> */
.L_x_1041:
        /* <DEDUP_REMOVED lines=12> */
.L_x_1042:
[----:B------:R-:W-:Y:S02]  /*0880*/  ULDC UR4, c[0x0][0x2c4] ;  /* 0x0000b10000047ab9 */ /* 0x000fe40000000800 */
[----:B------:R-:W-:-:S02]  /*0890*/  UISETP.NE.AND UP2, UPT, UR4, 0x1, UPT ;  /* 0x000000010400788c */ /* 0x000fc4000bf45270 */
[----:B------:R-:W-:Y:S02]  /*08a0*/  ULDC.64 UR6, c[0x0][0x2c8] ;  /* 0x0000b20000067ab9 */ /* 0x000fe40000000a00 */
[----:B------:R-:W-:Y:S02]  /*08b0*/  ULDC.64 UR4, c[0x0][0x328] ;  /* 0x0000ca0000047ab9 */ /* 0x000fe40000000a00 */
[----:B------:R-:W-:Y:S02]  /*08c0*/  UISETP.GE.AND UP1, UPT, UR5, 0x1, UPT ;  /* 0x000000010500788c */ /* 0x000fe4000bf26270 */
[----:B------:R-:W-:Y:S02]  /*08d0*/  UIADD3 UR8, -UR11, UR8, URZ ;  /* 0x000000080b087290 */ /* 0x000fe4000fffe13f */
[----:B------:R-:W-:Y:S02]  /*08e0*/  UIADD3 UR15, UR26, 0x7f, URZ ;  /* 0x0000007f1a0f7890 */ /* 0x000fe4000fffe03f */
[----:B------:R-:W-:Y:S01]  /*08f0*/  @UP2 UIADD3 UR16, UR26, 0x7f, URZ ;  /* 0x0000007f1a102890 */ /* 0x000fe2000fffe03f */
[----:B------:R-:W-:-:S03]  /*0900*/  PLOP3.LUT P0, PT, PT, PT, UP1, 0x40, 0x0 ;  /* 0x000000000000781c */ /* 0x000fc60003f0e818 */
[----:B------:R-:W-:Y:S02]  /*0910*/  UIMAD.WIDE.U32 UR16, UR16, UR6, URZ ;  /* 0x00000006101072a5 */ /* 0x000fe4000f8e003f */
[----:B---3--:R-:W-:Y:S02]  /*0920*/  UIADD3 UR6, UR8, 0x1, -UR12 ;  /* 0x0000000108067890 */ /* 0x008fe4000fffe80c */
[----:B------:R-:W-:-:S04]  /*0930*/  @UP2 USHF.R.U32.HI UR15, URZ, UR7, UR17 ;  /* 0x000000073f0f2299 */ /* 0x000fc80008011611 */
[----:B------:R-:W-:-:S04]  /*0940*/  UIADD3 UR6, UR6, UR15, URZ ;  /* 0x0000000f06067290 */ /* 0x000fc8000fffe03f */
[----:B------:R-:W-:Y:S01]  /*0950*/  UIADD3 UR4, UR6, UR4, URZ ;  /* 0x0000000406047290 */ /* 0x000fe2000fffe03f */
        /* <DEDUP_REMOVED lines=11> */
.L_x_1044:
[----:B------:R-:W-:Y:S02]  /*0a10*/  UISETP.NE.AND UP0, UPT, UR5, 0x1, UPT ;  /* 0x000000010500788c */ /* 0x000fe4000bf05270 */
[----:B------:R-:W-:Y:S02]  /*0a20*/  ULDC.64 UR6, c[0x0][0x330] ;  /* 0x0000cc0000067ab9 */ /* 0x000fe40000000a00 */
[----:B------:R-:W-:-:S07]  /*0a30*/  UIMAD.WIDE.U32 UR16, UR15, UR6, URZ ;  /* 0x000000060f1072a5 */ /* 0x000fce000f8e003f */
[----:B------:R-:W-:Y:S02]  /*0a40*/  @UP0 USHF.R.U32.HI UR15, URZ, UR7, UR17 ;  /* 0x000000073f0f0299 */ /* 0x000fe40008011611 */
.L_x_1045:
[----:B------:R-:W-:Y:S02]  /*0a50*/  ULDC UR6, c[0x0][0x32c] ;  /* 0x0000cb0000067ab9 */ /* 0x000fe40000000800 */
[----:B------:R-:W-:-:S04]  /*0a60*/  UIMAD UR6, UR15, UR5, UR6 ;  /* 0x000000050f0672a4 */ /* 0x000fc8000f8e0206 */
[----:B------:R-:W-:-:S04]  /*0a70*/  UISETP.LT.AND UP0, UPT, UR4, UR6, UPT ;  /* 0x000000060400728c */ /* 0x000fc8000bf01270 */
[----:B------:R-:W-:Y:S02]  /*0a80*/  USEL UR4, UR4, UR6, UP0 ;  /* 0x0000000604047287 */ /* 0x000fe40008000000 */
.L_x_1043:
[----:B------:R-:W-:Y:S01]  /*0a90*/  UIADD3 UR17, UR8, 0x3f, URZ ;  /* 0x0000003f08117890 */ /* 0x000fe2000fffe03f */
[----:B------:R-:W-:Y:S01]  /*0aa0*/  PLOP3.LUT P0, PT, PT, PT, UP1, 0x40, 0x0 ;  /* 0x000000000000781c */ /* 0x000fe20003f0e818 */
[----:B------:R-:W-:Y:S02]  /*0ab0*/  UIADD3 UR15, UR4, 0x3f, URZ ;  /* 0x0000003f040f7890 */ /* 0x000fe4000fffe03f */
[----:B------:R-:W-:Y:S02]  /*0ac0*/  ULDC.64 UR6, c[0x0][0x2c8] ;  /* 0x0000b20000067ab9 */ /* 0x000fe40000000a00 */
[----:B------:R-:W-:Y:S02]  /*0ad0*/  UIMAD.WIDE.U32 UR22, UR26, UR6, URZ ;  /* 0x000000061a1672a5 */ /* 0x000fe4000f8e003f */
[----:B------:R-:W-:Y:S02]  /*0ae0*/  USHF.R.S32.HI UR16, URZ, 0x1f, UR17 ;  /* 0x0000001f3f107899 */ /* 0x000fe40008011411 */
[----:B------:R-:W-:-:S02]  /*0af0*/  USHF.R.S32.HI UR6, URZ, 0x1f, UR15 ;  /* 0x0000001f3f067899 */ /* 0x000fc4000801140f */
[----:B------:R-:W-:Y:S02]  /*0b00*/  ULEA.HI UR16, UR16, UR17, URZ, 0x6 ;  /* 0x0000001110107291 */ /* 0x000fe4000f8f303f */
[----:B------:R-:W-:Y:S02]  /*0b10*/  ULEA.HI UR6, UR6, UR15, URZ, 0x6 ;  /* 0x0000000f06067291 */ /* 0x000fe4000f8f303f */
[----:B------:R-:W-:Y:S02]  /*0b20*/  UMOV UR4, UR26 ;  /* 0x0000001a00047c82 */ /* 0x000fe40008000000 */
[----:B------:R-:W-:Y:S02]  /*0b30*/  @UP2 USHF.R.U32.HI UR4, URZ, UR7, UR23 ;  /* 0x000000073f042299 */ /* 0x000fe40008011617 */
[----:B------:R-:W-:Y:S02]  /*0b40*/  USHF.R.S32.HI UR16, URZ, 0x6, UR16 ;  /* 0x000000063f107899 */ /* 0x000fe40008011410 */
[----:B------:R-:W-:-:S02]  /*0b50*/  USHF.R.S32.HI UR22, URZ, 0x6, UR6 ;  /* 0x000000063f167899 */ /* 0x000fc40008011406 */
[----:B------:R-:W-:Y:S02]  /*0b60*/  UIADD3 UR23, UR8, -UR12, URZ ;  /* 0x8000000c08177290 */ /* 0x000fe4000fffe03f */
[----:B------:R-:W-:Y:S02]  /*0b70*/  UISETP.LT.AND UP0, UPT, UR16, UR22, UPT ;  /* 0x000000161000728c */ /* 0x000fe4000bf01270 */
[----:B------:R-:W-:Y:S02]  /*0b80*/  UIADD3 UR7, UR23, UR4, URZ ;  /* 0x0000000417077290 */ /* 0x000fe4000fffe03f */
[----:B------:R-:W-:Y:S02]  /*0b90*/  ULDC UR6, c[0x0][0x324] ;  /* 0x0000c90000067ab9 */ /* 0x000fe40000000800 */
[----:B------:R-:W-:Y:S02]  /*0ba0*/  USEL UR22, UR16, UR22, UP0 ;  /* 0x0000001610167287 */ /* 0x000fe40008000000 */
[----:B------:R-:W-:Y:S01]  /*0bb0*/  UIADD3 UR6, UR7, -UR6, URZ ;  /* 0x8000000607067290 */ /* 0x000fe2000fffe03f */
        /* <DEDUP_REMOVED lines=12> */
.L_x_1047:
[----:B------:R-:W-:-:S03]  /*0c80*/  UISETP.NE.AND UP0, UPT, UR5, 0x1, UPT ;  /* 0x000000010500788c */ /* 0x000fc6000bf05270 */
[----:B------:R-:W-:Y:S02]  /*0c90*/  ULDC.64 UR4, c[0x0][0x330] ;  /* 0x0000cc0000047ab9 */ /* 0x000fe40000000a00 */
[----:B------:R-:W-:-:S07]  /*0ca0*/  UIMAD.WIDE.U32 UR16, UR7, UR4, URZ ;  /* 0x00000004071072a5 */ /* 0x000fce000f8e003f */
[----:B------:R-:W-:Y:S02]  /*0cb0*/  @UP0 UMOV UR15, UR17 ;  /* 0x00000011000f0c82 */ /* 0x000fe40008000000 */
[----:B------:R-:W-:Y:S02]  /*0cc0*/  @UP0 USHF.R.U32.HI UR7, URZ, UR5, UR15 ;  /* 0x000000053f070299 */ /* 0x000fe4000801160f */
.L_x_1048:
[----:B------:R-:W-:Y:S02]  /*0cd0*/  ULDC UR4, c[0x0][0x32c] ;  /* 0x0000cb0000047ab9 */ /* 0x000fe40000000800 */
[----:B------:R-:W-:-:S04]  /*0ce0*/  UIMAD UR4, UR7, UR4, URZ ;  /* 0x00000004070472a4 */ /* 0x000fc8000f8e023f */
[----:B------:R-:W-:-:S04]  /*0cf0*/  UISETP.LT.AND UP0, UPT, UR6, UR4, UPT ;  /* 0x000000040600728c */ /* 0x000fc8000bf01270 */
[----:B------:R-:W-:-:S04]  /*0d00*/  USEL UR6, UR6, UR4, !UP0 ;  /* 0x0000000406067287 */ /* 0x000fc8000c000000 */
.L_x_1046:
[----:B------:R-:W-:Y:S01]  /*0d10*/  USHF.R.S32.HI UR4, URZ, 0x1f, UR6 ;  /* 0x0000001f3f047899 */ /* 0x000fe20008011406 */
[----:B------:R-:W-:Y:S01]  /*0d20*/  PLOP3.LUT P2, PT, PT, PT, PT, 0x80, 0x0 ;  /* 0x000000000000781c */ /* 0x000fe20003f4f070 */
[----:B------:R-:W-:Y:S01]  /*0d30*/  IMAD.MOV.U32 R3, RZ, RZ, RZ ;  /* 0x000000ffff037224 */ /* 0x000fe200078e00ff */
[----:B------:R-:W-:Y:S01]  /*0d40*/  MOV R4, RZ ;  /* 0x000000ff00047202 */ /* 0x000fe20000000f00 */
[----:B------:R-:W-:Y:S01]  /*0d50*/  ULEA.HI UR4, UR4, UR6, URZ, 0x6 ;  /* 0x0000000604047291 */ /* 0x000fe2000f8f303f */
[----:B------:R-:W-:Y:S01]  /*0d60*/  IMAD.MOV.U32 R130, RZ, RZ, RZ ;  /* 0x000000ffff827224 */ /* 0x000fe200078e00ff */
[----:B------:R-:W-:Y:S01]  /*0d70*/  CS2R R126, SRZ ;  /* 0x00000000007e7805 */ /* 0x000fe2000001ff00 */
[----:B------:R-:W-:Y:S01]  /*0d80*/  IMAD.MOV.U32 R128, RZ, RZ, RZ ;  /* 0x000000ffff807224 */ /* 0x000fe200078e00ff */
        /* <DEDUP_REMOVED lines=88> */
[----:B------:R-:W-:Y:S01]  /*1310*/  USHF.R.S32.HI UR9, URZ, 0x1f, UR13 ;  /* 0x0000001f3f097899 */ /* 0x000fe2000801140d */
[----:B------:R-:W-:Y:S01]  /*1320*/  PLOP3.LUT P0, PT, PT, PT, UP2, 0x80, 0x0 ;  /* 0x000000000000781c */ /* 0x000fe20003f0f028 */
[----:B------:R-:W-:Y:S01]  /*1330*/  IMAD.IADD R15, R83, 0x1, -R15 ;  /* 0x00000001530f7824 */ /* 0x000fe200078e0a0f */
[----:B------:R-:W-:Y:S01]  /*1340*/  ULDC.64 UR4, c[0x0][0x1b8] ;  /* 0x00006e0000047ab9 */ /* 0x000fe20000000a00 */
[----:B------:R-:W-:Y:S01]  /*1350*/  IMAD.SHL.U32 R231, R12, 0x40, RZ ;  /* 0x000000400ce77824 */ /* 0x000fe200078e00ff */
[----:B------:R-:W-:Y:S01]  /*1360*/  UIADD3 UR15, UR15, UR6, URZ ;  /* 0x000000060f0f7290 */ /* 0x000fe2000fffe03f */
[C---:B------:R-:W-:Y:S01]  /*1370*/  IMAD R235, R15.reuse, 0x20, R12 ;  /* 0x000000200feb7824 */ /* 0x040fe200078e020c */
[----:B------:R-:W-:Y:S01]  /*1380*/  UIMAD UR6, UR20, UR4, URZ ;  /* 0x00000004140672a4 */ /* 0x000fe2000f8e023f */
[----:B------:R-:W-:Y:S01]  /*1390*/  IMAD.SHL.U32 R203, R15, 0x8, RZ ;  /* 0x000000080fcb7824 */ /* 0x000fe200078e00ff */
[----:B------:R-:W-:Y:S01]  /*13a0*/  USEL UR9, UR9, URZ, !UP3 ;  /* 0x0000003f09097287 */ /* 0x000fe2000d800000 */
[----:B------:R-:W-:Y:S01]  /*13b0*/  LOP3.LUT R231, R231, 0x1c0, RZ, 0xc0, !PT ;  /* 0x000001c0e7e77812 */ /* 0x000fe200078ec0ff */
[----:B------:R-:W-:Y:S01]  /*13c0*/  UIMAD UR6, UR10, UR5, UR6 ;  /* 0x000000050a0672a4 */ /* 0x000fe2000f8e0206 */
[----:B------:R-:W-:Y:S01]  /*13d0*/  IADD3 R0, R235, UR26, RZ ;  /* 0x0000001aeb007c10 */ /* 0x000fe2000fffe0ff */
[----:B------:R-:W-:Y:S01]  /*13e0*/  UIMAD.WIDE.U32 UR16, UR10, UR4, UR14 ;  /* 0x000000040a1072a5 */ /* 0x000fe2000f8e000e */
[C---:B------:R-:W-:Y:S01]  /*13f0*/  IADD3 R14, R203.reuse, 0x40, RZ ;  /* 0x00000040cb0e7810 */ /* 0x040fe20007ffe0ff */
[----:B------:R-:W-:Y:S01]  /*1400*/  USEL UR14, UR13, URZ, !UP3 ;  /* 0x0000003f0d0e7287 */ /* 0x000fe2000d800000 */
[C---:B------:R-:W-:Y:S01]  /*1410*/  IADD3 R13, R203.reuse, 0x80, RZ ;  /* 0x00000080cb0d7810 */ /* 0x040fe20007ffe0ff */
[----:B------:R-:W-:Y:S01]  /*1420*/  ULDC.64 UR4, c[0x0][0x1c0] ;  /* 0x0000700000047ab9 */ /* 0x000fe20000000a00 */
[----:B-1----:R-:W-:Y:S01]  /*1430*/  @P1 IMAD.HI.U32 R3, R0, c[0x0][0x2c8], RZ ;  /* 0x0000b20000031a27 */ /* 0x002fe200078e00ff */
[----:B------:R-:W-:Y:S01]  /*1440*/  UIMAD UR9, UR9, UR4, URZ ;  /* 0x00000004090972a4 */ /* 0x000fe2000f8e023f */
[----:B------:R-:W-:Y:S01]  /*1450*/  LEA.HI R8, R84, R83, RZ, 0x6 ;  /* 0x0000005354087211 */ /* 0x000fe200078f30ff */
[----:B------:R-:W-:Y:S01]  /*1460*/  UIADD3 UR17, UR17, UR6, URZ ;  /* 0x0000000611117290 */ /* 0x000fe2000fffe03f */
[--C-:B------:R-:W-:Y:S01]  /*1470*/  IMAD.MOV.U32 R5, RZ, RZ, R0.reuse ;  /* 0x000000ffff057224 */ /* 0x100fe200078e0000 */
[----:B------:R-:W-:Y:S01]  /*1480*/  UIMAD UR5, UR14, UR5, UR9 ;  /* 0x000000050e0572a4 */ /* 0x000fe2000f8e0209 */
[----:B------:R-:W-:Y:S01]  /*1490*/  @P0 SHF.R.U32.HI R5, RZ, c[0x0][0x2cc], R3 ;  /* 0x0000b300ff050a19 */ /* 0x000fe20000011603 */
[----:B------:R-:W-:Y:S01]  /*14a0*/  UIMAD.WIDE.U32 UR14, UR14, UR4, UR16 ;  /* 0x000000040e0e72a5 */ /* 0x000fe2000f8e0010 */
[----:B------:R-:W-:Y:S01]  /*14b0*/  ISETP.GE.AND P4, PT, R203, c[0x0][0x198], PT ;  /* 0x00006600cb007a0c */ /* 0x000fe20003f86270 */
[----:B------:R-:W-:Y:S01]  /*14c0*/  IMAD.SHL.U32 R8, R8, 0x8, RZ ;  /* 0x0000000808087824 */ /* 0x000fe200078e00ff */
[--C-:B------:R-:W-:Y:S01]  /*14d0*/  SHF.R.S32.HI R4, RZ, 0x1f, R5.reuse ;  /* 0x0000001fff047819 */ /* 0x100fe20000011405 */
[----:B------:R-:W-:Y:S01]  /*14e0*/  UIADD3 UR5, UR15, UR5, URZ ;  /* 0x000000050f057290 */ /* 0x000fe2000fffe03f */
[----:B------:R-:W-:Y:S01]  /*14f0*/  IMAD.MOV R3, RZ, RZ, -R5 ;  /* 0x000000ffff037224 */ /* 0x000fe200078e0a05 */
[----:B------:R-:W-:Y:S01]  /*1500*/  ULDC UR4, c[0x0][0x2c4] ;  /* 0x0000b10000047ab9 */ /* 0x000fe20000000800 */
[----:B------:R-:W-:Y:S01]  /*1510*/  IMAD.U32 R7, RZ, RZ, UR15 ;  /* 0x0000000fff077e24 */ /* 0x000fe2000f8e00ff */
[----:B------:R-:W-:Y:S01]  /*1520*/  UIMAD UR4, UR12, UR4, URZ ;  /* 0x000000040c0472a4 */ /* 0x000fe2000f8e023f */
[----:B------:R-:W-:Y:S01]  /*1530*/  IMAD R3, R3, c[0x0][0x2c4], R0 ;  /* 0x0000b10003037a24 */ /* 0x000fe200078e0200 */
[----:B------:R-:W-:Y:S01]  /*1540*/  ISETP.GE.AND P3, PT, R14, c[0x0][0x198], PT ;  /* 0x000066000e007a0c */ /* 0x000fe20003f66270 */
[----:B------:R-:W-:Y:S01]  /*1550*/  IMAD.U32 R6, RZ, RZ, UR14 ;  /* 0x0000000eff067e24 */ /* 0x000fe2000f8e00ff */
[----:B------:R-:W-:Y:S01]  /*1560*/  ISETP.GE.AND P6, PT, R13, c[0x0][0x198], PT ;  /* 0x000066000d007a0c */ /* 0x000fe20003fc6270 */
[----:B------:R-:W-:Y:S01]  /*1570*/  IMAD.U32 R7, RZ, RZ, UR5 ;  /* 0x00000005ff077e24 */ /* 0x000fe2000f8e00ff */
[----:B------:R-:W-:Y:S01]  /*1580*/  SHF.R.S32.HI R0, RZ, 0x1f, R3 ;  /* 0x0000001fff007819 */ /* 0x000fe20000011403 */
[----:B------:R-:W-:Y:S01]  /*1590*/  IMAD R4, R4, c[0x0][0x1b0], RZ ;  /* 0x00006c0004047a24 */ /* 0x000fe200078e02ff */
[----:B------:R-:W-:Y:S01]  /*15a0*/  BSSY B0, `(.L_x_1050) ;  /* 0x0000036000007945 */ /* 0x000fe20003800000 */
[----:B------:R-:W-:-:S04]  /*15b0*/  IMAD.WIDE.U32 R6, R5, c[0x0][0x1b0], R6 ;  /* 0x00006c0005067a25 */ /* 0x000fc800078e0006 */
[----:B------:R-:W-:Y:S02]  /*15c0*/  IMAD R4, R5, c[0x0][0x1b4], R4 ;  /* 0x00006d0005047a24 */ /* 0x000fe400078e0204 */
[----:B------:R-:W-:Y:S02]  /*15d0*/  IMAD R0, R0, c[0x0][0x1a8], RZ ;  /* 0x00006a0000007a24 */ /* 0x000fe400078e02ff */
[----:B------:R-:W-:Y:S01]  /*15e0*/  IMAD.IADD R7, R7, 0x1, R4 ;  /* 0x0000000107077824 */ /* 0x000fe200078e0204 */
[----:B------:R-:W-:Y:S01]  /*15f0*/  LEA.HI R4, R84, R83, RZ, 0x4 ;  /* 0x0000005354047211 */ /* 0x000fe200078f20ff */
[C---:B------:R-:W-:Y:S02]  /*1600*/  IMAD R5, R3.reuse, c[0x0][0x1ac], R0 ;  /* 0x00006b0003057a24 */ /* 0x040fe400078e0200 */
[----:B------:R-:W-:Y:S01]  /*1610*/  IMAD.WIDE.U32 R6, R3, c[0x0][0x1a8], R6 ;  /* 0x00006a0003067a25 */ /* 0x000fe200078e0006 */
[----:B------:R-:W-:-:S03]  /*1620*/  LOP3.LUT R0, R4, 0xfffffff0, RZ, 0xc0, !PT ;  /* 0xfffffff004007812 */ /* 0x000fc600078ec0ff */
[----:B------:R-:W-:Y:S01]  /*1630*/  IMAD.IADD R7, R7, 0x1, R5 ;  /* 0x0000000107077824 */ /* 0x000fe200078e0205 */
[----:B------:R-:W-:Y:S01]  /*1640*/  LEA R16, P0, R6, c[0x0][0x160], 0x1 ;  /* 0x0000580006107a11 */ /* 0x000fe200078008ff */
[----:B------:R-:W-:Y:S01]  /*1650*/  IMAD.IADD R0, R83, 0x1, -R0 ;  /* 0x0000000153007824 */ /* 0x000fe200078e0a00 */
[----:B------:R-:W-:Y:S01]  /*1660*/  IADD3 R5, R12, UR26, RZ ;  /* 0x0000001a0c057c10 */ /* 0x000fe2000fffe0ff */
[----:B------:R-:W-:Y:S01]  /*1670*/  IMAD.MOV.U32 R3, RZ, RZ, 0x10 ;  /* 0x00000010ff037424 */ /* 0x000fe200078e00ff */
[----:B------:R-:W-:Y:S01]  /*1680*/  LEA.HI.X R7, R6, c[0x0][0x164], R7, 0x1, P0 ;  /* 0x0000590006077a11 */ /* 0x000fe200000f0c07 */
[----:B------:R1:W3:Y:S01]  /*1690*/  SHFL.IDX PT, R18, R16, RZ, 0x181f ;  /* 0x00181fff10127589 */ /* 0x0002e200000e0000 */
[----:B------:R-:W-:Y:S02]  /*16a0*/  SHF.R.S32.HI R6, RZ, 0x1f, R0 ;  /* 0x0000001fff067819 */ /* 0x000fe40000011400 */
[----:B------:R-:W-:Y:S01]  /*16b0*/  ISETP.GE.AND P0, PT, R5, UR4, PT ;  /* 0x0000000405007c0c */ /* 0x000fe2000bf06270 */
[----:B------:R1:W4:Y:S01]  /*16c0*/  SHFL.IDX PT, R19, R7, RZ, 0x181f ;  /* 0x00181fff07137589 */ /* 0x00032200000e0000 */
[----:B------:R-:W-:-:S04]  /*16d0*/  LEA.HI R6, R6, R0, RZ, 0x3 ;  /* 0x0000000006067211 */ /* 0x000fc800078f18ff */
[----:B------:R-:W-:-:S05]  /*16e0*/  LOP3.LUT R9, R6, 0xfffffff8, RZ, 0xc0, !PT ;  /* 0xfffffff806097812 */ /* 0x000fca00078ec0ff */
[----:B------:R-:W-:Y:S01]  /*16f0*/  IMAD.IADD R9, R0, 0x1, -R9 ;  /* 0x0000000100097824 */ /* 0x000fe200078e0a09 */
[----:B------:R-:W-:-:S04]  /*1700*/  IADD3 R0, R203, 0xc0, RZ ;  /* 0x000000c0cb007810 */ /* 0x000fc80007ffe0ff */
[----:B------:R-:W-:Y:S01]  /*1710*/  ISETP.GE.AND P5, PT, R0, c[0x0][0x198], PT ;  /* 0x0000660000007a0c */ /* 0x000fe20003fa6270 */
[----:B--2---:R2:W5:Y:S03]  /*1720*/  @P2 R2UR UR9, R2 ;  /* 0x00000000020923c2 */ /* 0x00456600000e0000 */
[----:B------:R-:W-:Y:S01]  /*1730*/  R2P PR, R9, 0x6 ;  /* 0x0000000609007804 */ /* 0x000fe20000000000 */
[----:B-----5:R-:W-:-:S04]  /*1740*/  @!UP0 UMOV UR9, UR13 ;  /* 0x0000000d00098c82 */ /* 0x020fc80008000000 */
[----:B------:R-:W-:Y:S02]  /*1750*/  SEL R3, R3, 0xfffffff0, !P1 ;  /* 0xfffffff003037807 */ /* 0x000fe40004800000 */
[----:B--2---:R-:W-:Y:S02]  /*1760*/  SHF.R.U32.HI R2, RZ, 0x3, R231 ;  /* 0x00000003ff027819 */ /* 0x004fe400000116e7 */
[----:B------:R-:W-:-:S04]  /*1770*/  LOP3.LUT R231, R231, 0x38, R203, 0xf8, !PT ;  /* 0x00000038e7e77812 */ /* 0x000fc800078ef8cb */
[----:B------:R-:W-:Y:S01]  /*1780*/  LOP3.LUT R231, R231, R2, RZ, 0x3c, !PT ;  /* 0x00000002e7e77212 */ /* 0x000fe200078e3cff */
[----:B------:R-:W-:-:S03]  /*1790*/  IMAD.MOV.U32 R2, RZ, RZ, 0x20 ;  /* 0x00000020ff027424 */ /* 0x000fc600078e00ff */
[----:B------:R-:W-:Y:S02]  /*17a0*/  LOP3.LUT R231, R231, 0xfffffe00, R8, 0xf8, !PT ;  /* 0xfffffe00e7e77812 */ /* 0x000fe400078ef808 */
        /* <DEDUP_REMOVED lines=21> */
.L_x_1051:
[----:B-1-34-:R-:W-:Y:S05]  /*1900*/  BSYNC B0 ;  /* 0x0000000000007941 */ /* 0x01afea0003800000 */
.L_x_1050:
        /* <DEDUP_REMOVED lines=25> */
.L_x_1053:
[----:B------:R-:W-:Y:S05]  /*1aa0*/  BSYNC B0 ;  /* 0x0000000000007941 */ /* 0x000fea0003800000 */
.L_x_1052:
        /* <DEDUP_REMOVED lines=25> */
.L_x_1055:
[----:B------:R-:W-:Y:S05]  /*1c40*/  BSYNC B0 ;  /* 0x0000000000007941 */ /* 0x000fea0003800000 */
.L_x_1054:
[----:B-12---:R-:W-:Y:S01]  /*1c50*/  SHFL.IDX PT, R16, R16, 0x3, 0x181f ;  /* 0x00781f0010107f89 */ /* 0x006fe200000e0000 */
[----:B------:R-:W-:Y:S01]  /*1c60*/  IADD3 R5, R5, 0x60, RZ ;  /* 0x0000006005057810 */ /* 0x000fe20007ffe0ff */
[----:B------:R-:W-:Y:S01]  /*1c70*/  UIADD3 UR28, UR22, -0x1, URZ ;  /* 0xffffffff161c7890 */ /* 0x000fe2000fffe03f */
[----:B------:R-:W-:Y:S01]  /*1c80*/  SHF.R.S32.HI R202, RZ, 0x1f, R14 ;  /* 0x0000001fffca7819 */ /* 0x000fe2000001140e */
[----:B---3--:R-:W1:Y:S01]  /*1c90*/  SHFL.IDX PT, R17, R7, 0x3, 0x181f ;  /* 0x00781f0007117f89 */ /* 0x008e6200000e0000 */
[----:B------:R-:W-:Y:S01]  /*1ca0*/  ISETP.GE.AND P0, PT, R5, UR4, PT ;  /* 0x0000000405007c0c */ /* 0x000fe2000bf06270 */
[----:B------:R-:W-:Y:S01]  /*1cb0*/  IMAD.MOV.U32 R232, RZ, RZ, c[0x0][0x2b8] ;  /* 0x0000ae00ffe87624 */ /* 0x000fe200078e00ff */
[----:B------:R-:W-:Y:S01]  /*1cc0*/  SHF.R.S32.HI R201, RZ, 0x1f, R13 ;  /* 0x0000001fffc97819 */ /* 0x000fe2000001140d */
[----:B------:R-:W-:Y:S01]  /*1cd0*/  USHF.L.U32 UR21, UR28, 0x6, URZ ;  /* 0x000000061c157899 */ /* 0x000fe2000800063f */
        /* <DEDUP_REMOVED lines=8> */
[----:B------:R-:W-:Y:S01]  /*1d60*/  LOP3.LUT R202, R202, 0xfffffff8, RZ, 0xc0, !PT ;  /* 0xfffffff8caca7812 */ /* 0x000fe200078ec0ff */
[----:B------:R-:W-:Y:S01]  /*1d70*/  UIMAD.WIDE.U32 UR14, UR9, UR4, URZ ;  /* 0x00000004090e72a5 */ /* 0x000fe2000f8e003f */
[----:B------:R-:W-:Y:S01]  /*1d80*/  LOP3.LUT R201, R201, 0xfffffff8, RZ, 0xc0, !PT ;  /* 0xfffffff8c9c97812 */ /* 0x000fe200078ec0ff */
[----:B------:R-:W-:Y:S01]  /*1d90*/  UIMAD UR6, UR9, UR5, UR6 ;  /* 0x00000005090672a4 */ /* 0x000fe2000f8e0206 */
[----:B------:R-:W-:Y:S01]  /*1da0*/  ISETP.NE.AND P2, PT, R232, 0x1, PT ;  /* 0x00000001e800780c */ /* 0x000fe20003f45270 */
[----:B------:R-:W-:Y:S01]  /*1db0*/  IMAD.MOV.U32 R233, RZ, RZ, RZ ;  /* 0x000000ffffe97224 */ /* 0x000fe200078e00ff */
[----:B------:R-:W-:Y:S01]  /*1dc0*/  LOP3.LUT R200, R200, 0xfffffff8, RZ, 0xc0, !PT ;  /* 0xfffffff8c8c87812 */ /* 0x000fe200078ec0ff */
[----:B------:R-:W-:Y:S01]  /*1dd0*/  UIADD3 UR6, UR15, UR6, URZ ;  /* 0x000000060f067290 */ /* 0x000fe2000fffe03f */
[----:B------:R-:W-:Y:S01]  /*1de0*/  IADD3 R8, R235, UR21, RZ ;  /* 0x00000015eb087c10 */ /* 0x000fe2000fffe0ff */
[----:B------:R-:W-:Y:S01]  /*1df0*/  ULDC.64 UR4, c[0x0][0x1e8] ;  /* 0x00007a0000047ab9 */ /* 0x000fe20000000a00 */
[----:B-1--4-:R-:W-:-:S02]  /*1e00*/  @!P0 IMAD.WIDE R18, R203, 0x2, R16 ;  /* 0x00000002cb128825 */ /* 0x012fc400078e0210 */
[C---:B------:R-:W-:Y:S02]  /*1e10*/  ISETP.GE.AND P1, PT, R8.reuse, UR8, PT ;  /* 0x0000000808007c0c */ /* 0x040fe4000bf26270 */
[----:B------:R-:W-:Y:S01]  /*1e20*/  IADD3 R234, R8, UR11, RZ ;  /* 0x0000000b08ea7c10 */ /* 0x000fe2000fffe0ff */
        /* <DEDUP_REMOVED lines=18> */
[----:B------:R3:W2:Y:S01]  /*1f50*/  @!P1 LDG.E R233, [R10.64] ;  /* 0x000000120ae99981 */ /* 0x0006a2000c1e1900 */
[----:B------:R-:W-:Y:S01]  /*1f60*/  IMAD.MOV R5, RZ, RZ, -R5 ;  /* 0x000000ffff057224 */ /* 0x000fe200078e0a05 */
[----:B------:R-:W-:Y:S01]  /*1f70*/  UIMAD.WIDE.U32 UR16, UR10, UR4, URZ ;  /* 0x000000040a1072a5 */ /* 0x000fe2000f8e003f */
[----:B------:R-:W-:Y:S01]  /*1f80*/  SHF.R.S32.HI R8, RZ, 0x4, R4 ;  /* 0x00000004ff087819 */ /* 0x000fe20000011404 */
[----:B------:R-:W-:Y:S01]  /*1f90*/  UIMAD UR4, UR20, UR4, URZ ;  /* 0x00000004140472a4 */ /* 0x000fe2000f8e023f */
[----:B------:R-:W-:Y:S01]  /*1fa0*/  IMAD R234, R5, c[0x0][0x2b8], R234 ;  /* 0x0000ae0005ea7a24 */ /* 0x000fe200078e02ea */
[----:B------:R-:W-:Y:S01]  /*1fb0*/  ISETP.GE.AND P3, PT, R203, c[0x0][0x1d4], PT ;  /* 0x00007500cb007a0c */ /* 0x000fe20003f66270 */
[----:B------:R-:W-:Y:S01]  /*1fc0*/  IMAD.SHL.U32 R229, R12, 0x8, RZ ;  /* 0x000000080ce57824 */ /* 0x000fe200078e00ff */
[----:B------:R-:W-:Y:S01]  /*1fd0*/  UIMAD UR4, UR10, UR5, UR4 ;  /* 0x000000050a0472a4 */ /* 0x000fe2000f8e0204 */
[----:B------:R-:W-:Y:S01]  /*1fe0*/  LEA.HI R7, R4, R8, RZ, 0x1 ;  /* 0x0000000804077211 */ /* 0x000fe200078f08ff */
[----:B-1----:R-:W-:Y:S01]  /*1ff0*/  IMAD.WIDE.U32 R18, R234, c[0x0][0x208], RZ ;  /* 0x00008200ea127a25 */ /* 0x002fe200078e00ff */
[----:B------:R-:W-:Y:S01]  /*2000*/  SHF.R.S32.HI R20, RZ, 0x1f, R234 ;  /* 0x0000001fff147819 */ /* 0x000fe200000114ea */
[----:B------:R-:W-:Y:S01]  /*2010*/  UIADD3 UR9, UR17, UR4, URZ ;  /* 0x0000000411097290 */ /* 0x000fe2000fffe03f */
[----:B------:R-:W-:Y:S01]  /*2020*/  LOP3.LUT R7, R7, 0xfffffffe, RZ, 0xc0, !PT ;  /* 0xfffffffe07077812 */ /* 0x000fe200078ec0ff */
[----:B------:R-:W-:Y:S01]  /*2030*/  IMAD.U32 R80, RZ, RZ, UR21 ;  /* 0x00000015ff507e24 */ /* 0x000fe2000f8e00ff */
[----:B------:R-:W-:Y:S01]  /*2040*/  ULDC.64 UR4, c[0x0][0x210] ;  /* 0x0000840000047ab9 */ /* 0x000fe20000000a00 */
[C---:B------:R-:W-:Y:S01]  /*2050*/  IMAD R5, R20.reuse, c[0x0][0x1e0], RZ ;  /* 0x0000780014057a24 */ /* 0x040fe200078e02ff */
[----:B------:R-:W-:Y:S01]  /*2060*/  UIMAD UR20, UR20, UR4, URZ ;  /* 0x00000004141472a4 */ /* 0x000fe2000f8e023f */
[----:B------:R-:W-:Y:S01]  /*2070*/  IMAD R20, R20, c[0x0][0x208], RZ ;  /* 0x0000820014147a24 */ /* 0x000fe200078e02ff */
[----:B------:R-:W-:Y:S01]  /*2080*/  UIMAD.WIDE.U32 UR24, UR10, UR4, URZ ;  /* 0x000000040a1872a5 */ /* 0x000fe2000f8e003f */
[C---:B------:R-:W-:Y:S01]  /*2090*/  IMAD R5, R234.reuse, c[0x0][0x1e4], R5 ;  /* 0x00007900ea057a24 */ /* 0x040fe200078e0205 */
[----:B------:R-:W-:Y:S01]  /*20a0*/  UIMAD UR20, UR10, UR5, UR20 ;  /* 0x000000050a1472a4 */ /* 0x000fe2000f8e0214 */
[----:B------:R-:W-:Y:S01]  /*20b0*/  IMAD R20, R234, c[0x0][0x20c], R20 ;  /* 0x00008300ea147a24 */ /* 0x000fe200078e0214 */
[----:B------:R-:W-:Y:S01]  /*20c0*/  IADD3 R12, -R12, UR8, -R80 ;  /* 0x000000080c0c7c10 */ /* 0x000fe2000fffe950 */
[----:B------:R-:W-:Y:S01]  /*20d0*/  IMAD.IADD R7, R8, 0x1, -R7 ;  /* 0x0000000108077824 */ /* 0x000fe200078e0a07 */
[----:B------:R-:W-:Y:S01]  /*20e0*/  UIADD3 UR20, UR25, UR20, URZ ;  /* 0x0000001419147290 */ /* 0x000fe2000fffe03f */
[----:B---3--:R-:W-:Y:S01]  /*20f0*/  IMAD.WIDE.U32 R10, R234, c[0x0][0x1e0], RZ ;  /* 0x00007800ea0a7a25 */ /* 0x008fe200078e00ff */
[----:B------:R-:W-:Y:S01]  /*2100*/  ISETP.GE.AND P1, PT, R12, 0x1, PT ;  /* 0x000000010c00780c */ /* 0x000fe20003f26270 */
[----:B------:R-:W-:Y:S01]  /*2110*/  UISETP.GT.AND UP0, UPT, UR28, UR7, UPT ;  /* 0x000000071c00728c */ /* 0x000fe2000bf04270 */
[----:B------:R-:W-:Y:S01]  /*2120*/  ISETP.GE.AND P5, PT, R14, c[0x0][0x1d4], PT ;  /* 0x000075000e007a0c */ /* 0x000fe20003fa6270 */
[----:B------:R-:W-:Y:S01]  /*2130*/  IMAD.IADD R11, R11, 0x1, R5 ;  /* 0x000000010b0b7824 */ /* 0x000fe200078e0205 */
[----:B------:R-:W-:Y:S01]  /*2140*/  ISETP.GE.AND P4, PT, R13, c[0x0][0x1d4], PT ;  /* 0x000075000d007a0c */ /* 0x000fe20003f86270 */
[----:B------:R-:W-:Y:S01]  /*2150*/  IMAD.IADD R21, R19, 0x1, R20 ;  /* 0x0000000113157824 */ /* 0x000fe200078e0214 */
[----:B------:R-:W-:Y:S01]  /*2160*/  ISETP.GE.AND P6, PT, R0, c[0x0][0x1d4], PT ;  /* 0x0000750000007a0c */ /* 0x000fe20003fc6270 */
[----:B------:R-:W-:Y:S01]  /*2170*/  IMAD.MOV.U32 R20, RZ, RZ, R18 ;  /* 0x000000ffff147224 */ /* 0x000fe200078e0012 */
[----:B------:R-:W-:Y:S01]  /*2180*/  LEA.HI R86, R84, R83, RZ, 0x5 ;  /* 0x0000005354567211 */ /* 0x000fe200078f28ff */
[----:B------:R-:W-:Y:S01]  /*2190*/  IMAD.SHL.U32 R9, R9, 0x40, RZ ;  /* 0x0000004009097824 */ /* 0x000fe200078e00ff */
[----:B------:R-:W-:Y:S01]  /*21a0*/  ISETP.GE.AND P2, PT, R203, c[0x0][0x1d4], PT ;  /* 0x00007500cb007a0c */ /* 0x000fe20003f46270 */
[----:B------:R-:W-:Y:S01]  /*21b0*/  IMAD.SHL.U32 R81, R7, 0x8, RZ ;  /* 0x0000000807517824 */ /* 0x000fe200078e00ff */
[----:B------:R-:W-:Y:S01]  /*21c0*/  SHF.R.S32.HI R85, RZ, 0x5, R86 ;  /* 0x00000005ff557819 */ /* 0x000fe20000011456 */
[----:B------:R-:W-:Y:S01]  /*21d0*/  IMAD.SHL.U32 R82, R6, 0x40, RZ ;  /* 0x0000004006527824 */ /* 0x000fe200078e00ff */
[----:B------:R-:W-:-:S02]  /*21e0*/  LOP3.LUT R9, R9, 0x1c0, RZ, 0xc0, !PT ;  /* 0x000001c009097812 */ /* 0x000fc400078ec0ff */
[----:B------:R-:W-:Y:S02]  /*21f0*/  SEL R244, RZ, 0x10, P6 ;  /* 0x00000010fff47807 */ /* 0x000fe40003000000 */
[----:B------:R-:W-:Y:S02]  /*2200*/  LOP3.LUT R81, R9, 0x8, R81, 0xf8, !PT ;  /* 0x0000000809517812 */ /* 0x000fe400078ef851 */
[----:B------:R-:W-:Y:S02]  /*2210*/  LOP3.LUT R82, R82, 0xfffffe00, RZ, 0xc0, !PT ;  /* 0xfffffe0052527812 */ /* 0x000fe400078ec0ff */
[----:B------:R-:W-:Y:S02]  /*2220*/  IADD3 R238, R231, 0x100, RZ ;  /* 0x00000100e7ee7810 */ /* 0x000fe40007ffe0ff */
[----:B------:R-:W-:Y:S01]  /*2230*/  SHF.R.S32.HI R243, RZ, 0x1f, R202 ;  /* 0x0000001ffff37819 */ /* 0x000fe200000114ca */
[----:B------:R-:W-:Y:S01]  /*2240*/  IMAD R230, R85, 0x400, R82 ;  /* 0x0000040055e67824 */ /* 0x000fe200078e0252 */
[----:B------:R-:W-:-:S02]  /*2250*/  SHF.R.S32.HI R242, RZ, 0x1f, R201 ;  /* 0x0000001ffff27819 */ /* 0x000fc400000114c9 */
[----:B------:R-:W-:Y:S02]  /*2260*/  SHF.R.S32.HI R241, RZ, 0x1f, R200 ;  /* 0x0000001ffff17819 */ /* 0x000fe400000114c8 */
[----:B--2---:R-:W-:Y:S01]  /*2270*/  SHF.R.S32.HI R16, RZ, 0x1f, R233 ;  /* 0x0000001fff107819 */ /* 0x004fe200000114e9 */
[----:B------:R-:W-:-:S04]  /*2280*/  IMAD.WIDE.U32 R10, R233, c[0x0][0x1f0], R10 ;  /* 0x00007c00e90a7a25 */ /* 0x000fc800078e000a */
[----:B------:R-:W-:Y:S01]  /*2290*/  IMAD R5, R16, c[0x0][0x1f0], RZ ;  /* 0x00007c0010057a24 */ /* 0x000fe200078e02ff */
[----:B------:R-:W-:Y:S01]  /*22a0*/  IADD3 R4, P0, R10, UR16, RZ ;  /* 0x000000100a047c10 */ /* 0x000fe2000ff1e0ff */
[----:B------:R-:W-:Y:S02]  /*22b0*/  IMAD R16, R16, c[0x0][0x218], RZ ;  /* 0x0000860010107a24 */ /* 0x000fe400078e02ff */
[C---:B------:R-:W-:Y:S02]  /*22c0*/  IMAD R5, R233.reuse, c[0x0][0x1f4], R5 ;  /* 0x00007d00e9057a24 */ /* 0x040fe400078e0205 */
[----:B------:R-:W-:-:S03]  /*22d0*/  IMAD.WIDE.U32 R20, R233, c[0x0][0x218], R20 ;  /* 0x00008600e9147a25 */ /* 0x000fc600078e0014 */
[----:B------:R-:W-:Y:S01]  /*22e0*/  IADD3.X R5, R11, UR9, R5, P0, !PT ;  /* 0x000000090b057c10 */ /* 0x000fe200087fe405 */
[----:B------:R-:W-:Y:S01]  /*22f0*/  IMAD.SHL.U32 R11, R15, 0x40, RZ ;  /* 0x000000400f0b7824 */ /* 0x000fe200078e00ff */
[----:B------:R-:W-:Y:S01]  /*2300*/  LEA R10, P0, R4, c[0x0][0x1c8], 0x1 ;  /* 0x00007200040a7a11 */ /* 0x000fe200078008ff */
[----:B------:R-:W-:-:S03]  /*2310*/  IMAD R16, R233, c[0x0][0x21c], R16 ;  /* 0x00008700e9107a24 */ /* 0x000fc600078e0210 */
[----:B------:R-:W-:Y:S01]  /*2320*/  LEA.HI.X R4, R4, c[0x0][0x1cc], R5, 0x1, P0 ;  /* 0x0000730004047a11 */ /* 0x000fe200000f0c05 */
[----:B------:R-:W-:Y:S01]  /*2330*/  SHFL.IDX PT, R18, R10, RZ, 0x181f ;  /* 0x00181fff0a127589 */ /* 0x000fe200000e0000 */
[----:B------:R-:W-:Y:S02]  /*2340*/  LOP3.LUT R11, R11, 0x1c0, RZ, 0xc0, !PT ;  /* 0x000001c00b0b7812 */ /* 0x000fe400078ec0ff */
[----:B------:R-:W-:Y:S01]  /*2350*/  IADD3 R5, P0, R20, UR24, RZ ;  /* 0x0000001814057c10 */ /* 0x000fe2000ff1e0ff */
[----:B------:R-:W1:Y:S01]  /*2360*/  SHFL.IDX PT, R19, R4, RZ, 0x181f ;  /* 0x00181fff04137589 */ /* 0x000e6200000e0000 */
[----:B------:R-:W-:Y:S02]  /*2370*/  LOP3.LUT R229, R11, 0x8, R229, 0xf8, !PT ;  /* 0x000000080be57812 */ /* 0x000fe400078ef8e5 */
[----:B------:R-:W-:Y:S01]  /*2380*/  SHF.R.U32.HI R11, RZ, 0x3, R11 ;  /* 0x00000003ff0b7819 */ /* 0x000fe2000001160b */
[----:B------:R-:W-:Y:S01]  /*2390*/  SHFL.IDX PT, R10, R10, 0x1, 0x181f ;  /* 0x00381f000a0a7f89 */ /* 0x000fe200000e0000 */
[----:B------:R-:W-:-:S02]  /*23a0*/  IADD3.X R16, R21, UR20, R16, P0, !PT ;  /* 0x0000001415107c10 */ /* 0x000fc400087fe410 */
[----:B------:R-:W-:Y:S02]  /*23b0*/  LEA R8, P0, R5, c[0x0][0x1f8], 0x1 ;  /* 0x00007e0005087a11 */ /* 0x000fe400078008ff */
[----:B------:R-:W-:Y:S02]  /*23c0*/  LOP3.LUT R229, R229, R11, RZ, 0x3c, !PT ;  /* 0x0000000be5e57212 */ /* 0x000fe400078e3cff */
[----:B------:R-:W-:Y:S01]  /*23d0*/  LEA.HI.X R16, R5, c[0x0][0x1fc], R16, 0x1, P0 ;  /* 0x00007f0005107a11 */ /* 0x000fe200000f0c10 */
[----:B------:R-:W2:Y:S01]  /*23e0*/  SHFL.IDX PT, R11, R4, 0x1, 0x181f ;  /* 0x00381f00040b7f89 */ /* 0x000ea200000e0000 */
[----:B------:R-:W-:Y:S01]  /*23f0*/  LOP3.LUT P0, RZ, R15, 0x2, RZ, 0xc0, !PT ;  /* 0x000000020fff7812 */ /* 0x000fe2000780c0ff */
[----:B------:R-:W-:Y:S01]  /*2400*/  IMAD R229, R7, 0x200, R229 ;  /* 0x0000020007e57824 */ /* 0x000fe200078e02e5 */
[----:B------:R-:W-:Y:S01]  /*2410*/  SHF.R.U32.HI R7, RZ, 0x3, R9 ;  /* 0x00000003ff077819 */ /* 0x000fe20000011609 */
[----:B------:R-:W3:Y:S02]  /*2420*/  SHFL.IDX PT, R28, R8, RZ, 0x181f ;  /* 0x00181fff081c7589 */ /* 0x000ee400000e0000 */
[----:B------:R-:W-:Y:S01]  /*2430*/  IMAD.SHL.U32 R229, R229, 0x2, RZ ;  /* 0x00000002e5e57824 */ /* 0x000fe200078e00ff */
[----:B------:R-:W-:Y:S01]  /*2440*/  LOP3.LUT R81, R81, R7, RZ, 0x3c, !PT ;  /* 0x0000000751517212 */ /* 0x000fe200078e3cff */
[----:B------:R-:W4:Y:S01]  /*2450*/  SHFL.IDX PT, R5, R16, RZ, 0x181f ;  /* 0x00181fff10057589 */ /* 0x000f2200000e0000 */
[----:B------:R-:W-:-:S02]  /*2460*/  IMAD.WIDE R6, R200, 0x2, RZ ;  /* 0x00000002c8067825 */ /* 0x000fc400078e02ff */
[C---:B------:R-:W-:Y:S01]  /*2470*/  IADD3 R17, R229.reuse, 0x8100, RZ ;  /* 0x00008100e5117810 */ /* 0x040fe20007ffe0ff */
[----:B------:R-:W5:Y:S01]  /*2480*/  SHFL.IDX PT, R8, R8, 0x1, 0x181f ;  /* 0x00381f0008087f89 */ /* 0x000f6200000e0000 */
[----:B------:R-:W-:Y:S01]  /*2490*/  IADD3 R228, R229, 0x8120, RZ ;  /* 0x00008120e5e47810 */ /* 0x000fe20007ffe0ff */
[--C-:B-1----:R-:W-:Y:S01]  /*24a0*/  @P1 IMAD.WIDE R22, R203, 0x2, R18.reuse ;  /* 0x00000002cb161825 */ /* 0x102fe200078e0212 */
[----:B------:R-:W-:Y:S01]  /*24b0*/  @P0 IADD3 R228, R17, -0x20, RZ ;  /* 0xffffffe011e40810 */ /* 0x000fe20007ffe0ff */
[----:B------:R1:W1:Y:S01]  /*24c0*/  SHFL.IDX PT, R4, R16, 0x1, 0x181f ;  /* 0x00381f0010047f89 */ /* 0x00026200000e0000 */
[----:B------:R-:W-:Y:S01]  /*24d0*/  ISETP.GT.AND P0, PT, R12, 0x20, PT ;  /* 0x000000200c00780c */ /* 0x000fe20003f04270 */
[----:B------:R-:W-:Y:S01]  /*24e0*/  @P1 IMAD.WIDE R20, R202, 0x2, R18 ;  /* 0x00000002ca141825 */ /* 0x000fe200078e0212 */
[C---:B------:R-:W-:Y:S01]  /*24f0*/  IADD3 R219, R228.reuse, 0x800, RZ ;  /* 0x00000800e4db7810 */ /* 0x040fe20007ffe0ff */
[----:B------:R5:W-:Y:S01]  /*2500*/  @P1 LDGSTS.E.BYPASS.LTC128B.128 [R231+0x8100], [R22.64], !P3 ;  /* 0x0810000016e71fae */ /* 0x000be2000d901d52 */
[C---:B------:R-:W-:Y:S01]  /*2510*/  IADD3 R218, R228.reuse, 0x1000, RZ ;  /* 0x00001000e4da7810 */ /* 0x040fe20007ffe0ff */
[----:B------:R-:W-:Y:S01]  /*2520*/  IMAD.IADD R230, R81, 0x1, R230 ;  /* 0x0000000151e67824 */ /* 0x000fe200078e02e6 */
[C---:B------:R-:W-:Y:S01]  /*2530*/  IADD3 R217, R228.reuse, 0x1800, RZ ;  /* 0x00001800e4d97810 */ /* 0x040fe20007ffe0ff */
[----:B------:R3:W-:Y:S01]  /*2540*/  @P1 LDGSTS.E.BYPASS.LTC128B.128 [R231+0xa100], [R20.64], !P5 ;  /* 0x0a10000014e71fae */ /* 0x0007e2000e901d52 */
[----:B------:R-:W-:Y:S01]  /*2550*/  IADD3 R215, R228, 0x2000, RZ ;  /* 0x00002000e4d77810 */ /* 0x000fe20007ffe0ff */
[----:B------:R-:W-:Y:S01]  /*2560*/  IMAD.SHL.U32 R230, R230, 0x2, RZ ;  /* 0x00000002e6e67824 */ /* 0x000fe200078e00ff */
[----:B------:R-:W-:-:S02]  /*2570*/  IADD3 R214, R228, 0x2800, RZ ;  /* 0x00002800e4d67810 */ /* 0x000fc40007ffe0ff */
[C---:B------:R-:W-:Y:S01]  /*2580*/  IADD3 R213, R228.reuse, 0x3000, RZ ;  /* 0x00003000e4d57810 */ /* 0x040fe20007ffe0ff */
[----:B--2---:R-:W-:Y:S01]  /*2590*/  @P0 IMAD.WIDE R24, R201, 0x2, R10 ;  /* 0x00000002c9180825 */ /* 0x004fe200078e020a */
[C---:B------:R-:W-:Y:S02]  /*25a0*/  IADD3 R212, R228.reuse, 0x3800, RZ ;  /* 0x00003800e4d47810 */ /* 0x040fe40007ffe0ff */
[C---:B------:R-:W-:Y:S01]  /*25b0*/  IADD3 R211, R228.reuse, 0x4000, RZ ;  /* 0x00004000e4d37810 */ /* 0x040fe20007ffe0ff */
[--C-:B------:R-:W-:Y:S01]  /*25c0*/  IMAD R226, R3, 0x2, R230.reuse ;  /* 0x0000000203e27824 */ /* 0x100fe200078e02e6 */
[----:B------:R-:W-:Y:S01]  /*25d0*/  IADD3 R210, R228, 0x4800, RZ ;  /* 0x00004800e4d27810 */ /* 0x000fe20007ffe0ff */
[----:B------:R-:W-:Y:S01]  /*25e0*/  IMAD R225, R2, 0x2, R230 ;  /* 0x0000000202e17824 */ /* 0x000fe200078e02e6 */
[----:B------:R-:W-:Y:S01]  /*25f0*/  IADD3 R209, R228, 0x5000, RZ ;  /* 0x00005000e4d17810 */ /* 0x000fe20007ffe0ff */
[----:B------:R-:W-:Y:S01]  /*2600*/  IMAD R223, R2, 0x2, R226 ;  /* 0x0000000202df7824 */ /* 0x000fe200078e02e2 */
[C---:B------:R-:W-:Y:S01]  /*2610*/  IADD3 R208, R228.reuse, 0x5800, RZ ;  /* 0x00005800e4d07810 */ /* 0x040fe20007ffe0ff */
[----:B-1----:R-:W-:Y:S01]  /*2620*/  IMAD.WIDE R16, R203, 0x2, RZ ;  /* 0x00000002cb107825 */ /* 0x002fe200078e02ff */
[----:B------:R-:W-:-:S02]  /*2630*/  IADD3 R207, R228, 0x6000, RZ ;  /* 0x00006000e4cf7810 */ /* 0x000fc40007ffe0ff */
[C---:B------:R-:W-:Y:S02]  /*2640*/  IADD3 R206, R228.reuse, 0x6800, RZ ;  /* 0x00006800e4ce7810 */ /* 0x040fe40007ffe0ff */
[C---:B------:R-:W-:Y:S02]  /*2650*/  IADD3 R205, R228.reuse, 0x7000, RZ ;  /* 0x00007000e4cd7810 */ /* 0x040fe40007ffe0ff */
[----:B------:R-:W-:Y:S01]  /*2660*/  IADD3 R204, R228, 0x7800, RZ ;  /* 0x00007800e4cc7810 */ /* 0x000fe20007ffe0ff */
[----:B---3--:R-:W-:-:S04]  /*2670*/  @P1 IMAD.WIDE R20, R201, 0x2, R18 ;  /* 0x00000002c9141825 */ /* 0x008fc800078e0212 */
[----:B------:R-:W-:Y:S01]  /*2680*/  @P1 IMAD.WIDE R18, R200, 0x2, R18 ;  /* 0x00000002c8121825 */ /* 0x000fe200078e0212 */
[----:B------:R1:W-:Y:S04]  /*2690*/  @P1 LDGSTS.E.BYPASS.LTC128B.128 [R231+0xc100], [R20.64], !P4 ;  /* 0x0c10000014e71fae */ /* 0x0003e8000e101d52 */
[----:B------:R2:W-:Y:S01]  /*26a0*/  @P1 LDGSTS.E.BYPASS.LTC128B.128 [R231+0xe100], [R18.64], !P6 ;  /* 0x0e10000012e71fae */ /* 0x0005e2000f101d52 */
[----:B------:R-:W-:-:S05]  /*26b0*/  IADD3 R38, P1, R28, R16, RZ ;  /* 0x000000101c267210 */ /* 0x000fca0007f3e0ff */
[----:B----4-:R-:W-:Y:S01]  /*26c0*/  IMAD.X R39, R5, 0x1, R17, P1 ;  /* 0x0000000105277824 */ /* 0x010fe200008e0611 */
[----:B-----5:R-:W-:-:S05]  /*26d0*/  IADD3 R22, P1, R16, R8, RZ ;  /* 0x0000000810167210 */ /* 0x020fca0007f3e0ff */
[----:B------:R-:W-:Y:S02]  /*26e0*/  IMAD.X R23, R17, 0x1, R4, P1 ;  /* 0x0000000111177824 */ /* 0x000fe400008e0604 */
[----:B------:R-:W-:-:S05]  /*26f0*/  IMAD.WIDE R16, R202, 0x2, RZ ;  /* 0x00000002ca107825 */ /* 0x000fca00078e02ff */
[----:B------:R-:W-:Y:S01]  /*2700*/  IADD3 R36, P1, R28, R16, RZ ;  /* 0x000000101c247210 */ /* 0x000fe20007f3e0ff */
[----:B-1----:R-:W-:-:S04]  /*2710*/  @P0 IMAD.WIDE R20, R203, 0x2, R10 ;  /* 0x00000002cb140825 */ /* 0x002fc800078e020a */
[--C-:B--2---:R-:W-:Y:S01]  /*2720*/  @P0 IMAD.WIDE R18, R202, 0x2, R10.reuse ;  /* 0x00000002ca120825 */ /* 0x104fe200078e020a */
[----:B------:R1:W-:Y:S03]  /*2730*/  @P0 LDGSTS.E.BYPASS.LTC128B.128 [R231+0x9100], [R20.64], !P3 ;  /* 0x0910000014e70fae */ /* 0x0003e6000d901d52 */
[----:B------:R-:W-:Y:S01]  /*2740*/  @P0 IMAD.WIDE R10, R200, 0x2, R10 ;  /* 0x00000002c80a0825 */ /* 0x000fe200078e020a */
[----:B------:R2:W-:Y:S03]  /*2750*/  @P0 LDGSTS.E.BYPASS.LTC128B.128 [R231+0xb100], [R18.64], !P5 ;  /* 0x0b10000012e70fae */ /* 0x0005e6000e901d52 */
[----:B------:R-:W-:Y:S01]  /*2760*/  IMAD.X R37, R5, 0x1, R17, P1 ;  /* 0x0000000105257824 */ /* 0x000fe200008e0611 */
[----:B------:R3:W-:Y:S04]  /*2770*/  @P0 LDGSTS.E.BYPASS.LTC128B.128 [R231+0xd100], [R24.64], !P4 ;  /* 0x0d10000018e70fae */ /* 0x0007e8000e101d52 */
[----:B------:R4:W-:Y:S04]  /*2780*/  @P0 LDGSTS.E.BYPASS.LTC128B.128 [R231+0xf100], [R10.64], !P6 ;  /* 0x0f1000000ae70fae */ /* 0x0009e8000f101d52 */
[----:B------:R-:W0:Y:S01]  /*2790*/  LDGDEPBAR ;  /* 0x00000000000079af */ /* 0x000e220000000000 */
[----:B-1----:R-:W-:-:S05]  /*27a0*/  IADD3 R20, P0, R16, R8, RZ ;  /* 0x0000000810147210 */ /* 0x002fca0007f1e0ff */
[----:B------:R-:W-:Y:S02]  /*27b0*/  IMAD.X R21, R17, 0x1, R4, P0 ;  /* 0x0000000111157824 */ /* 0x000fe400000e0604 */
[----:B----4-:R-:W-:Y:S01]  /*27c0*/  IMAD.WIDE R10, R201, 0x2, RZ ;  /* 0x00000002c90a7825 */ /* 0x010fe200078e02ff */
[----:B------:R-:W-:-:S04]  /*27d0*/  DEPBAR.LE SB0, 0x1 ;  /* 0x000080400000791a */ /* 0x000fc80000000000 */
[----:B------:R-:W-:Y:S01]  /*27e0*/  IADD3 R30, P1, R28, R10, RZ ;  /* 0x0000000a1c1e7210 */ /* 0x000fe20007f3e0ff */
[----:B------:R-:W-:-:S04]  /*27f0*/  DEPBAR.LE SB0, 0x0 ;  /* 0x000080000000791a */ /* 0x000fc80000000000 */
[----:B------:R-:W-:Y:S01]  /*2800*/  BAR.SYNC.DEFER_BLOCKING 0x0 ;  /* 0x0000000000007b1d */ /* 0x000fe20000010000 */
[----:B------:R-:W-:Y:S01]  /*2810*/  IADD3 R10, P0, R10, R8, RZ ;  /* 0x000000080a0a7210 */ /* 0x000fe20007f1e0ff */
[----:B------:R-:W-:Y:S01]  /*2820*/  IMAD.X R31, R5, 0x1, R11, P1 ;  /* 0x00000001051f7824 */ /* 0x000fe200008e060b */
[----:B------:R-:W-:-:S03]  /*2830*/  IADD3 R28, P1, R28, R6, RZ ;  /* 0x000000061c1c7210 */ /* 0x000fc60007f3e0ff */
[----:B------:R-:W-:Y:S01]  /*2840*/  IMAD.X R11, R11, 0x1, R4, P0 ;  /* 0x000000010b0b7824 */ /* 0x000fe200000e0604 */
[----:B------:R-:W-:Y:S01]  /*2850*/  IADD3 R8, P0, R6, R8, RZ ;  /* 0x0000000806087210 */ /* 0x000fe20007f1e0ff */
[----:B------:R-:W-:Y:S01]  /*2860*/  IMAD.X R29, R5, 0x1, R7, P1 ;  /* 0x00000001051d7824 */ /* 0x000fe200008e0607 */
[----:B------:R-:W-:-:S03]  /*2870*/  ISETP.GE.AND P1, PT, R14, c[0x0][0x1d4], PT ;  /* 0x000075000e007a0c */ /* 0x000fc60003f26270 */
[----:B------:R-:W-:Y:S01]  /*2880*/  IMAD.X R9, R7, 0x1, R4, P0 ;  /* 0x0000000107097824 */ /* 0x000fe200000e0604 */
[C---:B------:R-:W-:Y:S02]  /*2890*/  ISETP.LT.OR P0, PT, R12.reuse, 0x1, P2 ;  /* 0x000000010c00780c */ /* 0x040fe40001701670 */
[----:B------:R-:W-:Y:S01]  /*28a0*/  ISETP.GE.AND P2, PT, R13, c[0x0][0x1d4], PT ;  /* 0x000075000d007a0c */ /* 0x000fe20003f46270 */
[----:B------:R-:W-:Y:S04]  /*28b0*/  LDSM.16.M88.4 R68, [R230+0x10100] ;  /* 0x01010000e644783b */ /* 0x000fe80000000200 */
[----:B------:R-:W-:Y:S04]  /*28c0*/  LDSM.16.M88.4 R48, [R226+0x10100] ;  /* 0x01010000e230783b */ /* 0x000fe80000000200 */
[----:B------:R-:W1:Y:S04]  /*28d0*/  LDSM.16.M88.4 R40, [R229+0x8100] ;  /* 0x00810000e528783b */ /* 0x000e680000000200 */
[----:B------:R-:W-:Y:S04]  /*28e0*/  LDSM.16.M88.4 R32, [R229+0x8900] ;  /* 0x00890000e520783b */ /* 0x000fe80000000200 */
[----:B---3--:R-:W-:Y:S04]  /*28f0*/  LDSM.16.M88.4 R24, [R229+0x9100] ;  /* 0x00910000e518783b */ /* 0x008fe80000000200 */
[----:B------:R-:W-:Y:S04]  /*2900*/  LDSM.16.M88.4 R4, [R229+0x9900] ;  /* 0x00990000e504783b */ /* 0x000fe80000000200 */
[----:B------:R-:W3:Y:S04]  /*2910*/  LDSM.16.M88.4 R56, [R228] ;  /* 0x00000000e438783b */ /* 0x000ee80000000200 */
[----:B--2---:R-:W2:Y:S04]  /*2920*/  LDSM.16.M88.4 R16, [R228+0x800] ;  /* 0x00080000e410783b */ /* 0x004ea80000000200 */
[----:B------:R-:W4:Y:S04]  /*2930*/  LDSM.16.M88.4 R60, [R228+0x1000] ;  /* 0x00100000e43c783b */ /* 0x000f280000000200 */
[----:B------:R-:W5:Y:S04]  /*2940*/  LDSM.16.M88.4 R52, [R228+0x1800] ;  /* 0x00180000e434783b */ /* 0x000f680000000200 */
[----:B------:R-:W-:Y:S01]  /*2950*/  @!PT LDS RZ, [RZ] ;  /* 0x00000000fffff984 */ /* 0x000fe20000000800 */
[----:B------:R-:W-:Y:S01]  /*2960*/  @!PT LDS RZ, [RZ] ;  /* 0x00000000fffff984 */ /* 0x000fe20000000800 */
[----:B------:R-:W-:Y:S01]  /*2970*/  @!PT LDS RZ, [RZ] ;  /* 0x00000000fffff984 */ /* 0x000fe20000000800 */
[----:B------:R2:W-:Y:S01]  /*2980*/  LDGSTS.E.BYPASS.LTC128B.128 [R231+0x100], [R38.64], !P0 ;  /* 0x0010000026e77fae */ /* 0x0005e2000c101d52 */
[C---:B------:R-:W-:Y:S01]  /*2990*/  ISETP.LT.OR P0, PT, R12.reuse, 0x1, P1 ;  /* 0x000000010c00780c */ /* 0x040fe20000f01670 */
[C---:B-1----:R-:W-:Y:S11]  /*29a0*/  HMMA.16816.F32.BF16 R44, R68.reuse, R40, RZ ;  /* 0x00000028442c723c */ /* 0x042ff600000418ff */
[----:B------:R-:W-:Y:S01]  /*29b0*/  @!UPT UIADD3 URZ, URZ, URZ, URZ ;  /* 0x0000003f3f3ff290 */ /* 0x000fe2000fffe03f */
[----:B------:R2:W-:Y:S01]  /*29c0*/  LDGSTS.E.BYPASS.LTC128B.128 [R231+0x2100], [R36.64], !P0 ;  /* 0x0210000024e77fae */ /* 0x0005e2000c101d52 */
[----:B------:R-:W-:Y:S01]  /*29d0*/  ISETP.LT.OR P0, PT, R12, 0x1, P2 ;  /* 0x000000010c00780c */ /* 0x000fe20001701670 */
[----:B------:R-:W-:Y:S01]  /*29e0*/  HMMA.16816.F32.BF16 R40, R68, R42, RZ ;  /* 0x0000002a4428723c */ /* 0x000fe200000418ff */
[----:B------:R-:W-:Y:S01]  /*29f0*/  ISETP.GE.AND P2, PT, R0, c[0x0][0x1d4], PT ;  /* 0x0000750000007a0c */ /* 0x000fe20003f46270 */
[----:B------:R-:W-:-:S10]  /*2a00*/  IMAD.MOV.U32 R0, RZ, RZ, 0x40 ;  /* 0x00000040ff007424 */ /* 0x000fd400078e00ff */
[----:B------:R1:W-:Y:S01]  /*2a10*/  LDGSTS.E.BYPASS.LTC128B.128 [R231+0x4100], [R30.64], !P0 ;  /* 0x041000001ee77fae */ /* 0x0003e2000c101d52 */
[----:B------:R-:W-:Y:S01]  /*2a20*/  ISETP.LT.OR P0, PT, R12, 0x1, P2 ;  /* 0x000000010c00780c */ /* 0x000fe20001701670 */
[C---:B---3--:R-:W-:Y:S10]  /*2a30*/  HMMA.16816.F32.BF16 R44, R48.reuse, R56, R44 ;  /* 0x00000038302c723c */ /* 0x048ff4000004182c */
[----:B------:R-:W-:Y:S02]  /*2a40*/  HMMA.16816.F32.BF16 R40, R48, R58, R40 ;  /* 0x0000003a3028723c */ /* 0x000fe40000041828 */
[----:B------:R1:W-:Y:S01]  /*2a50*/  LDGSTS.E.BYPASS.LTC128B.128 [R231+0x6100], [R28.64], !P0 ;  /* 0x061000001ce77fae */ /* 0x0003e2000c101d52 */
[----:B------:R-:W-:-:S04]  /*2a60*/  ISETP.GE.AND P0, PT, R203, c[0x0][0x1d4], PT ;  /* 0x00007500cb007a0c */ /* 0x000fc80003f06270 */
[C---:B------:R-:W-:Y:S01]  /*2a70*/  ISETP.LT.OR P0, PT, R12.reuse, 0x21, P0 ;  /* 0x000000210c00780c */ /* 0x040fe20000701670 */
[C---:B--2---:R-:W-:Y:S08]  /*2a80*/  HMMA.16816.F32.BF16 R36, R68.reuse, R32, RZ ;  /* 0x000000204424723c */ /* 0x044ff000000418ff */
[----:B------:R-:W-:Y:S04]  /*2a90*/  HMMA.16816.F32.BF16 R32, R68, R34, RZ ;  /* 0x000000224420723c */ /* 0x000fe800000418ff */
[----:B------:R2:W-:Y:S01]  /*2aa0*/  LDGSTS.E.BYPASS.LTC128B.128 [R231+0x1100], [R22.64], !P0 ;  /* 0x0110000016e77fae */ /* 0x0005e2000c101d52 */
[----:B------:R-:W-:-:S02]  /*2ab0*/  ISETP.LT.OR P0, PT, R12, 0x21, P1 ;  /* 0x000000210c00780c */ /* 0x000fc40000f01670 */
[----:B------:R-:W-:-:S04]  /*2ac0*/  ISETP.GE.AND P1, PT, R13, c[0x0][0x1d4], PT ;  /* 0x000075000d007a0c */ /* 0x000fc80003f26270 */
[----:B------:R-:W-:Y:S01]  /*2ad0*/  ISETP.LT.OR P1, PT, R12, 0x21, P1 ;  /* 0x000000210c00780c */ /* 0x000fe20000f21670 */
[C---:B-1----:R-:W-:Y:S06]  /*2ae0*/  HMMA.16816.F32.BF16 R28, R68.reuse, R24, RZ ;  /* 0x00000018441c723c */ /* 0x042fec00000418ff */
[----:B------:R2:W-:Y:S01]  /*2af0*/  LDGSTS.E.BYPASS.LTC128B.128 [R231+0x3100], [R20.64], !P0 ;  /* 0x0310000014e77fae */ /* 0x0005e2000c101d52 */
[----:B------:R-:W-:Y:S01]  /*2b00*/  LOP3.LUT P0, RZ, R15, 0x4, RZ, 0xc0, !PT ;  /* 0x000000040fff7812 */ /* 0x000fe2000780c0ff */
[----:B------:R-:W-:Y:S03]  /*2b10*/  HMMA.16816.F32.BF16 R24, R68, R26, RZ ;  /* 0x0000001a4418723c */ /* 0x000fe600000418ff */
[----:B------:R-:W-:Y:S01]  /*2b20*/  SEL R0, R0, 0xffffffc0, !P0 ;  /* 0xffffffc000007807 */ /* 0x000fe20004000000 */
[----:B------:R1:W-:Y:S01]  /*2b30*/  LDGSTS.E.BYPASS.LTC128B.128 [R231+0x5100], [R10.64], !P1 ;  /* 0x051000000ae77fae */ /* 0x0003e2000c901d52 */
[----:B------:R-:W-:-:S02]  /*2b40*/  ISETP.LT.OR P0, PT, R12, 0x21, P2 ;  /* 0x000000210c00780c */ /* 0x000fc40001701670 */
[----:B------:R-:W-:Y:S01]  /*2b50*/  ISETP.GT.AND P2, PT, R235, 0x3f, PT ;  /* 0x0000003feb00780c */ /* 0x000fe20003f44270 */
[----:B------:R-:W-:Y:S01]  /*2b60*/  IMAD.IADD R224, R229, 0x1, R0 ;  /* 0x00000001e5e07824 */ /* 0x000fe200078e0200 */
[----:B------:R-:W-:Y:S01]  /*2b70*/  HMMA.16816.F32.BF16 R36, R48, R16, R36 ;  /* 0x000000103024723c */ /* 0x000fe20000041824 */
[----:B------:R-:W-:-:S07]  /*2b80*/  IMAD.IADD R216, R0, 0x1, R228 ;  /* 0x0000000100d87824 */ /* 0x000fce00078e02e4 */
[----:B------:R-:W-:Y:S01]  /*2b90*/  HMMA.16816.F32.BF16 R32, R48, R18, R32 ;  /* 0x000000123020723c */ /* 0x000fe20000041820 */
[----:B------:R1:W-:Y:S01]  /*2ba0*/  LDGSTS.E.BYPASS.LTC128B.128 [R231+0x7100], [R8.64], !P0 ;  /* 0x0710000008e77fae */ /* 0x0003e2000c101d52 */
[----:B------:R-:W-:-:S03]  /*2bb0*/  PLOP3.LUT P0, PT, PT, PT, UP0, 0x40, 0x0 ;  /* 0x000000000000781c */ /* 0x000fc60003f0e808 */
[----:B------:R-:W-:Y:S03]  /*2bc0*/  LDSM.16.M88.4 R12, [R224+0x8900] ;  /* 0x00890000e00c783b */ /* 0x000fe60000000200 */
[C---:B--2---:R-:W-:Y:S01]  /*2bd0*/  HMMA.16816.F32.BF16 R20, R68.reuse, R4, RZ ;  /* 0x000000044414723c */ /* 0x044fe200000418ff */
[----:B------:R-:W-:Y:S04]  /*2be0*/  LDSM.16.M88.4 R56, [R224+0x9100] ;  /* 0x00910000e038783b */ /* 0x000fe80000000200 */
[----:B------:R-:W-:Y:S03]  /*2bf0*/  LDSM.16.M88.4 R16, [R224+0x9900] ;  /* 0x00990000e010783b */ /* 0x000fe60000000200 */
[----:B------:R-:W-:Y:S01]  /*2c00*/  HMMA.16816.F32.BF16 R68, R68, R6, RZ ;  /* 0x000000064444723c */ /* 0x000fe200000418ff */
[----:B------:R-:W2:Y:S04]  /*2c10*/  LDSM.16.M88.4 R4, [R225+0x10100] ;  /* 0x01010000e104783b */ /* 0x000ea80000000200 */
[----:B------:R-:W-:Y:S03]  /*2c20*/  LDSM.16.M88.4 R72, [R216+0x3000] ;  /* 0x00300000d848783b */ /* 0x000fe60000000200 */
[C---:B----4-:R-:W-:Y:S01]  /*2c30*/  HMMA.16816.F32.BF16 R28, R48.reuse, R60, R28 ;  /* 0x0000003c301c723c */ /* 0x050fe2000004181c */
[----:B------:R-:W-:Y:S04]  /*2c40*/  LDSM.16.M88.4 R64, [R229+0xd100] ;  /* 0x00d10000e540783b */ /* 0x000fe80000000200 */
[----:B-1----:R-:W1:Y:S03]  /*2c50*/  LDSM.16.M88.4 R8, [R224+0x8100] ;  /* 0x00810000e008783b */ /* 0x002e660000000200 */
[C---:B------:R-:W-:Y:S01]  /*2c60*/  HMMA.16816.F32.BF16 R24, R48.reuse, R62, R24 ;  /* 0x0000003e3018723c */ /* 0x040fe20000041818 */
[----:B------:R-:W-:Y:S04]  /*2c70*/  LDSM.16.M88.4 R60, [R224+0xb900] ;  /* 0x00b90000e03c783b */ /* 0x000fe80000000200 */
[----:B------:R-:W-:Y:S03]  /*2c80*/  LDSM.16.M88.4 R76, [R224+0xd900] ;  /* 0x00d90000e04c783b */ /* 0x000fe60000000200 */
[C---:B-----5:R-:W-:Y:S01]  /*2c90*/  HMMA.16816.F32.BF16 R20, R48.reuse, R52, R20 ;  /* 0x000000343014723c */ /* 0x060fe20000041814 */
[----:B------:R-:W0:Y:S07]  /*2ca0*/  LDGDEPBAR ;  /* 0x00000000000079af */ /* 0x000e2e0000000000 */
[----:B------:R-:W-:Y:S01]  /*2cb0*/  HMMA.16816.F32.BF16 R68, R48, R54, R68 ;  /* 0x000000363044723c */ /* 0x000fe20000041844 */
[----:B------:R-:W-:Y:S04]  /*2cc0*/  LDSM.16.M88.4 R48, [R223+0x10100] ;  /* 0x01010000df30783b */ /* 0x000fe80000000200 */
[----:B------:R-:W3:Y:S03]  /*2cd0*/  LDSM.16.M88.4 R52, [R216+0x800] ;  /* 0x00080000d834783b */ /* 0x000ee60000000200 */
[C---:B--2---:R-:W-:Y:S08]  /*2ce0*/  HMMA.16816.F32.BF16 R36, R4.reuse, R12, R36 ;  /* 0x0000000c0424723c */ /* 0x044ff00000041824 */
[C---:B------:R-:W-:Y:S01]  /*2cf0*/  HMMA.16816.F32.BF16 R32, R4.reuse, R14, R32 ;  /* 0x0000000e0420723c */ /* 0x040fe20000041820 */
[----:B------:R-:W-:Y:S07]  /*2d00*/  LDSM.16.M88.4 R12, [R216+0x1000] ;  /* 0x00100000d80c783b */ /* 0x000fee0000000200 */
[C---:B-1----:R-:W-:Y:S08]  /*2d10*/  HMMA.16816.F32.BF16 R44, R4.reuse, R8, R44 ;  /* 0x00000008042c723c */ /* 0x042ff0000004182c */
[C---:B------:R-:W-:Y:S01]  /*2d20*/  HMMA.16816.F32.BF16 R40, R4.reuse, R10, R40 ;  /* 0x0000000a0428723c */ /* 0x040fe20000041828 */
[----:B------:R-:W1:Y:S07]  /*2d30*/  LDSM.16.M88.4 R8, [R216] ;  /* 0x00000000d808783b */ /* 0x000e6e0000000200 */
[C---:B------:R-:W-:Y:S08]  /*2d40*/  HMMA.16816.F32.BF16 R28, R4.reuse, R56, R28 ;  /* 0x00000038041c723c */ /* 0x040ff0000004181c */
[C---:B------:R-:W-:Y:S01]  /*2d50*/  HMMA.16816.F32.BF16 R24, R4.reuse, R58, R24 ;  /* 0x0000003a0418723c */ /* 0x040fe20000041818 */
[----:B------:R-:W2:Y:S07]  /*2d60*/  LDSM.16.M88.4 R56, [R216+0x1800] ;  /* 0x00180000d838783b */ /* 0x000eae0000000200 */
[C---:B------:R-:W-:Y:S08]  /*2d70*/  HMMA.16816.F32.BF16 R20, R4.reuse, R16, R20 ;  /* 0x000000100414723c */ /* 0x040ff00000041814 */
[----:B------:R-:W-:Y:S01]  /*2d80*/  HMMA.16816.F32.BF16 R68, R4, R18, R68 ;  /* 0x000000120444723c */ /* 0x000fe20000041844 */
[----:B------:R-:W-:Y:S04]  /*2d90*/  LDSM.16.M88.4 R4, [R230+0x14100] ;  /* 0x01410000e604783b */ /* 0x000fe80000000200 */
[----:B------:R-:W4:Y:S03]  /*2da0*/  LDSM.16.M88.4 R16, [R229+0xa100] ;  /* 0x00a10000e510783b */ /* 0x000f260000000200 */
[C---:B---3--:R-:W-:Y:S08]  /*2db0*/  HMMA.16816.F32.BF16 R36, R48.reuse, R52, R36 ;  /* 0x000000343024723c */ /* 0x048ff00000041824 */
[C---:B-1----:R-:W-:Y:S08]  /*2dc0*/  HMMA.16816.F32.BF16 R44, R48.reuse, R8, R44 ;  /* 0x00000008302c723c */ /* 0x042ff0000004182c */
[C---:B------:R-:W-:Y:S01]  /*2dd0*/  HMMA.16816.F32.BF16 R40, R48.reuse, R10, R40 ;  /* 0x0000000a3028723c */ /* 0x040fe20000041828 */
[----:B------:R-:W1:Y:S07]  /*2de0*/  LDSM.16.M88.4 R8, [R229+0xa900] ;  /* 0x00a90000e508783b */ /* 0x000e6e0000000200 */
[C---:B------:R-:W-:Y:S01]  /*2df0*/  HMMA.16816.F32.BF16 R32, R48.reuse, R54, R32 ;  /* 0x000000363020723c */ /* 0x040fe20000041820 */
[----:B------:R-:W3:Y:S07]  /*2e00*/  LDSM.16.M88.4 R52, [R229+0xb100] ;  /* 0x00b10000e534783b */ /* 0x000eee0000000200 */
[C---:B------:R-:W-:Y:S08]  /*2e10*/  HMMA.16816.F32.BF16 R28, R48.reuse, R12, R28 ;  /* 0x0000000c301c723c */ /* 0x040ff0000004181c */
[C---:B------:R-:W-:Y:S01]  /*2e20*/  HMMA.16816.F32.BF16 R24, R48.reuse, R14, R24 ;  /* 0x0000000e3018723c */ /* 0x040fe20000041818 */
[----:B------:R-:W5:Y:S07]  /*2e30*/  LDSM.16.M88.4 R12, [R229+0xb900] ;  /* 0x00b90000e50c783b */ /* 0x000f6e0000000200 */
[C---:B--2---:R-:W-:Y:S08]  /*2e40*/  HMMA.16816.F32.BF16 R20, R48.reuse, R56, R20 ;  /* 0x000000383014723c */ /* 0x044ff00000041814 */
[----:B------:R-:W-:Y:S01]  /*2e50*/  HMMA.16816.F32.BF16 R68, R48, R58, R68 ;  /* 0x0000003a3044723c */ /* 0x000fe20000041844 */
[----:B------:R-:W-:Y:S04]  /*2e60*/  LDSM.16.M88.4 R48, [R228+0x2000] ;  /* 0x00200000e430783b */ /* 0x000fe80000000200 */
[----:B------:R-:W-:Y:S03]  /*2e70*/  LDSM.16.M88.4 R56, [R228+0x3000] ;  /* 0x00300000e438783b */ /* 0x000fe60000000200 */
[C---:B----4-:R-:W-:Y:S08]  /*2e80*/  HMMA.16816.F32.BF16 R44, R4.reuse, R16, R44 ;  /* 0x00000010042c723c */ /* 0x050ff0000004182c */
        /* <DEDUP_REMOVED lines=10> */
[----:B------:R-:W-:Y:S04]  /*2f30*/  LDSM.16.M88.4 R12, [R225+0x14100] ;  /* 0x01410000e10c783b */ /* 0x000fe80000000200 */
[----:B------:R-:W4:Y:S03]  /*2f40*/  LDSM.16.M88.4 R4, [R224+0xa100] ;  /* 0x00a10000e004783b */ /* 0x000f260000000200 */
        /* <DEDUP_REMOVED lines=16> */
[C---:B--2---:R-:W-:Y:S08]  /*3050*/  HMMA.16816.F32.BF16 R36, R12.reuse, R48, R36 ;  /* 0x000000300c24723c */ /* 0x044ff00000041824 */
[C---:B------:R-:W-:Y:S01]  /*3060*/  HMMA.16816.F32.BF16 R32, R12.reuse, R50, R32 ;  /* 0x000000320c20723c */ /* 0x040fe20000041820 */
[----:B------:R-:W-:Y:S07]  /*3070*/  LDSM.16.M88.4 R48, [R229+0xc100] ;  /* 0x00c10000e530783b */ /* 0x000fee0000000200 */
[C---:B-1----:R-:W-:Y:S08]  /*3080*/  HMMA.16816.F32.BF16 R28, R12.reuse, R8, R28 ;  /* 0x000000080c1c723c */ /* 0x042ff0000004181c */
[C---:B------:R-:W-:Y:S01]  /*3090*/  HMMA.16816.F32.BF16 R24, R12.reuse, R10, R24 ;  /* 0x0000000a0c18723c */ /* 0x040fe20000041818 */
[----:B------:R-:W1:Y:S07]  /*30a0*/  LDSM.16.M88.4 R8, [R230+0x18100] ;  /* 0x01810000e608783b */ /* 0x000e6e0000000200 */
[C---:B------:R-:W-:Y:S08]  /*30b0*/  HMMA.16816.F32.BF16 R20, R12.reuse, R60, R20 ;  /* 0x0000003c0c14723c */ /* 0x040ff00000041814 */
[----:B------:R-:W-:Y:S01]  /*30c0*/  HMMA.16816.F32.BF16 R68, R12, R62, R68 ;  /* 0x0000003e0c44723c */ /* 0x000fe20000041844 */
[----:B------:R-:W2:Y:S04]  /*30d0*/  LDSM.16.M88.4 R12, [R229+0xc900] ;  /* 0x00c90000e50c783b */ /* 0x000ea80000000200 */
[----:B------:R-:W5:Y:S03]  /*30e0*/  LDSM.16.M88.4 R60, [R229+0xd900] ;  /* 0x00d90000e53c783b */ /* 0x000f660000000200 */
[C---:B---3--:R-:W-:Y:S08]  /*30f0*/  HMMA.16816.F32.BF16 R44, R52.reuse, R16, R44 ;  /* 0x00000010342c723c */ /* 0x048ff0000004182c */
[C---:B------:R-:W-:Y:S01]  /*3100*/  HMMA.16816.F32.BF16 R40, R52.reuse, R18, R40 ;  /* 0x000000123428723c */ /* 0x040fe20000041828 */
[----:B------:R-:W-:Y:S07]  /*3110*/  LDSM.16.M88.4 R16, [R226+0x18100] ;  /* 0x01810000e210783b */ /* 0x000fee0000000200 */
[C---:B----4-:R-:W-:Y:S08]  /*3120*/  HMMA.16816.F32.BF16 R36, R52.reuse, R4, R36 ;  /* 0x000000043424723c */ /* 0x050ff00000041824 */
[C---:B------:R-:W-:Y:S01]  /*3130*/  HMMA.16816.F32.BF16 R32, R52.reuse, R6, R32 ;  /* 0x000000063420723c */ /* 0x040fe20000041820 */
[----:B------:R-:W3:Y:S07]  /*3140*/  LDSM.16.M88.4 R4, [R228+0x4000] ;  /* 0x00400000e404783b */ /* 0x000eee0000000200 */
[C---:B------:R-:W-:Y:S08]  /*3150*/  HMMA.16816.F32.BF16 R28, R52.reuse, R72, R28 ;  /* 0x00000048341c723c */ /* 0x040ff0000004181c */
[C---:B------:R-:W-:Y:S01]  /*3160*/  HMMA.16816.F32.BF16 R24, R52.reuse, R74, R24 ;  /* 0x0000004a3418723c */ /* 0x040fe20000041818 */
[----:B------:R-:W-:Y:S07]  /*3170*/  LDSM.16.M88.4 R72, [R225+0x18100] ;  /* 0x01810000e148783b */ /* 0x000fee0000000200 */
[C---:B------:R-:W-:Y:S08]  /*3180*/  HMMA.16816.F32.BF16 R20, R52.reuse, R56, R20 ;  /* 0x000000383414723c */ /* 0x040ff00000041814 */
[----:B------:R-:W-:Y:S01]  /*3190*/  HMMA.16816.F32.BF16 R68, R52, R58, R68 ;  /* 0x0000003a3444723c */ /* 0x000fe20000041844 */
[----:B------:R-:W4:Y:S04]  /*31a0*/  LDSM.16.M88.4 R56, [R228+0x4800] ;  /* 0x00480000e438783b */ /* 0x000f280000000200 */
[----:B------:R-:W3:Y:S03]  /*31b0*/  LDSM.16.M88.4 R52, [R228+0x5000] ;  /* 0x00500000e434783b */ /* 0x000ee60000000200 */
[C---:B-1----:R-:W-:Y:S08]  /*31c0*/  HMMA.16816.F32.BF16 R44, R8.reuse, R48, R44 ;  /* 0x00000030082c723c */ /* 0x042ff0000004182c */
[C---:B------:R-:W-:Y:S01]  /*31d0*/  HMMA.16816.F32.BF16 R40, R8.reuse, R50, R40 ;  /* 0x000000320828723c */ /* 0x040fe20000041828 */
[----:B------:R-:W1:Y:S07]  /*31e0*/  LDSM.16.M88.4 R48, [R228+0x5800] ;  /* 0x00580000e430783b */ /* 0x000e6e0000000200 */
[C---:B--2---:R-:W-:Y:S08]  /*31f0*/  HMMA.16816.F32.BF16 R36, R8.reuse, R12, R36 ;  /* 0x0000000c0824723c */ /* 0x044ff00000041824 */
[C---:B------:R-:W-:Y:S01]  /*3200*/  HMMA.16816.F32.BF16 R32, R8.reuse, R14, R32 ;  /* 0x0000000e0820723c */ /* 0x040fe20000041820 */
[----:B------:R-:W-:Y:S07]  /*3210*/  LDSM.16.M88.4 R12, [R224+0xc100] ;  /* 0x00c10000e00c783b */ /* 0x000fee0000000200 */
[C---:B------:R-:W-:Y:S08]  /*3220*/  HMMA.16816.F32.BF16 R28, R8.reuse, R64, R28 ;  /* 0x00000040081c723c */ /* 0x040ff0000004181c */
[C---:B------:R-:W-:Y:S01]  /*3230*/  HMMA.16816.F32.BF16 R24, R8.reuse, R66, R24 ;  /* 0x000000420818723c */ /* 0x040fe20000041818 */
[----:B------:R-:W-:Y:S07]  /*3240*/  LDSM.16.M88.4 R64, [R223+0x18100] ;  /* 0x01810000df40783b */ /* 0x000fee0000000200 */
[C---:B-----5:R-:W-:Y:S08]  /*3250*/  HMMA.16816.F32.BF16 R20, R8.reuse, R60, R20 ;  /* 0x0000003c0814723c */ /* 0x060ff00000041814 */
[----:B------:R-:W-:Y:S01]  /*3260*/  HMMA.16816.F32.BF16 R68, R8, R62, R68 ;  /* 0x0000003e0844723c */ /* 0x000fe20000041844 */
[----:B------:R-:W2:Y:S04]  /*3270*/  LDSM.16.M88.4 R8, [R224+0xc900] ;  /* 0x00c90000e008783b */ /* 0x000ea80000000200 */
[----:B------:R-:W-:Y:S03]  /*3280*/  LDSM.16.M88.4 R60, [R216+0x4000] ;  /* 0x00400000d83c783b */ /* 0x000fe60000000200 */
[C---:B---3--:R-:W-:Y:S08]  /*3290*/  HMMA.16816.F32.BF16 R44, R16.reuse, R4, R44 ;  /* 0x00000004102c723c */ /* 0x048ff0000004182c */
[C---:B------:R-:W-:Y:S01]  /*32a0*/  HMMA.16816.F32.BF16 R40, R16.reuse, R6, R40 ;  /* 0x000000061028723c */ /* 0x040fe20000041828 */
[----:B------:R-:W3:Y:S07]  /*32b0*/  LDSM.16.M88.4 R4, [R224+0xd100] ;  /* 0x00d10000e004783b */ /* 0x000eee0000000200 */
[C---:B----4-:R-:W-:Y:S08]  /*32c0*/  HMMA.16816.F32.BF16 R36, R16.reuse, R56, R36 ;  /* 0x000000381024723c */ /* 0x050ff00000041824 */
[C---:B------:R-:W-:Y:S01]  /*32d0*/  HMMA.16816.F32.BF16 R32, R16.reuse, R58, R32 ;  /* 0x0000003a1020723c */ /* 0x040fe20000041820 */
[----:B------:R-:W4:Y:S07]  /*32e0*/  LDSM.16.M88.4 R56, [R216+0x4800] ;  /* 0x00480000d838783b */ /* 0x000f2e0000000200 */
[C---:B------:R-:W-:Y:S08]  /*32f0*/  HMMA.16816.F32.BF16 R28, R16.reuse, R52, R28 ;  /* 0x00000034101c723c */ /* 0x040ff0000004181c */
[C---:B------:R-:W-:Y:S01]  /*3300*/  HMMA.16816.F32.BF16 R24, R16.reuse, R54, R24 ;  /* 0x000000361018723c */ /* 0x040fe20000041818 */
[----:B------:R-:W5:Y:S07]  /*3310*/  LDSM.16.M88.4 R52, [R216+0x5000] ;  /* 0x00500000d834783b */ /* 0x000f6e0000000200 */
[C---:B-1----:R-:W-:Y:S08]  /*3320*/  HMMA.16816.F32.BF16 R20, R16.reuse, R48, R20 ;  /* 0x000000301014723c */ /* 0x042ff00000041814 */
        /* <DEDUP_REMOVED lines=11> */
[----:B------:R-:W1:Y:S07]  /*33e0*/  LDSM.16.M88.4 R12, [R229+0xe100] ;  /* 0x00e10000e50c783b */ /* 0x000e6e0000000200 */
[C---:B------:R-:W-:Y:S08]  /*33f0*/  HMMA.16816.F32.BF16 R20, R72.reuse, R76, R20 ;  /* 0x0000004c4814723c */ /* 0x040ff00000041814 */
[----:B------:R-:W-:Y:S08]  /*3400*/  HMMA.16816.F32.BF16 R68, R72, R78, R68 ;  /* 0x0000004e4844723c */ /* 0x000ff00000041844 */
        /* <DEDUP_REMOVED lines=9> */
[C---:B-1----:R-:W-:Y:S01]  /*34a0*/  HMMA.16816.F32.BF16 R72, R64.reuse, R48, R20 ;  /* 0x000000304048723c */ /* 0x042fe20000041814 */
[----:B------:R-:W1:Y:S07]  /*34b0*/  LDSM.16.M88.4 R20, [R228+0x6800] ;  /* 0x00680000e414783b */ /* 0x000e6e0000000200 */
[----:B------:R-:W-:Y:S01]  /*34c0*/  HMMA.16816.F32.BF16 R68, R64, R50, R68 ;  /* 0x000000324044723c */ /* 0x000fe20000041844 */
[----:B------:R-:W5:Y:S04]  /*34d0*/  LDSM.16.M88.4 R48, [R228+0x7000] ;  /* 0x00700000e430783b */ /* 0x000f680000000200 */
[----:B------:R-:W-:Y:S03]  /*34e0*/  LDSM.16.M88.4 R64, [R216+0x6800] ;  /* 0x00680000d840783b */ /* 0x000fe60000000200 */
[C---:B--2---:R-:W-:Y:S08]  /*34f0*/  HMMA.16816.F32.BF16 R36, R16.reuse, R8, R36 ;  /* 0x000000081024723c */ /* 0x044ff00000041824 */
[C---:B------:R-:W-:Y:S01]  /*3500*/  HMMA.16816.F32.BF16 R32, R16.reuse, R10, R32 ;  /* 0x0000000a1020723c */ /* 0x040fe20000041820 */
[----:B------:R-:W2:Y:S07]  /*3510*/  LDSM.16.M88.4 R8, [R228+0x7800] ;  /* 0x00780000e408783b */ /* 0x000eae0000000200 */
[C---:B---3--:R-:W-:Y:S08]  /*3520*/  HMMA.16816.F32.BF16 R28, R16.reuse, R4, R28 ;  /* 0x00000004101c723c */ /* 0x048ff0000004181c */
[C---:B------:R-:W-:Y:S01]  /*3530*/  HMMA.16816.F32.BF16 R24, R16.reuse, R6, R24 ;  /* 0x000000061018723c */ /* 0x040fe20000041818 */
[----:B------:R-:W-:Y:S07]  /*3540*/  LDSM.16.M88.4 R4, [R224+0xe100] ;  /* 0x00e10000e004783b */ /* 0x000fee0000000200 */
[C---:B------:R-:W-:Y:S08]  /*3550*/  HMMA.16816.F32.BF16 R44, R16.reuse, R12, R44 ;  /* 0x0000000c102c723c */ /* 0x040ff0000004182c */
[C---:B------:R-:W-:Y:S01]  /*3560*/  HMMA.16816.F32.BF16 R40, R16.reuse, R14, R40 ;  /* 0x0000000e1028723c */ /* 0x040fe20000041828 */
[----:B------:R-:W3:Y:S07]  /*3570*/  LDSM.16.M88.4 R12, [R225+0x1c100] ;  /* 0x01c10000e10c783b */ /* 0x000eee0000000200 */
[C---:B----4-:R-:W-:Y:S08]  /*3580*/  HMMA.16816.F32.BF16 R72, R16.reuse, R52, R72 ;  /* 0x000000341048723c */ /* 0x050ff00000041848 */
[----:B------:R-:W-:Y:S01]  /*3590*/  HMMA.16816.F32.BF16 R68, R16, R54, R68 ;  /* 0x000000361044723c */ /* 0x000fe20000041844 */
[----:B------:R-:W-:Y:S04]  /*35a0*/  LDSM.16.M88.4 R16, [R224+0xf100] ;  /* 0x00f10000e010783b */ /* 0x000fe80000000200 */
[----:B------:R-:W-:Y:S03]  /*35b0*/  LDSM.16.M88.4 R52, [R216+0x6000] ;  /* 0x00600000d834783b */ /* 0x000fe60000000200 */
[C---:B-1----:R-:W-:Y:S08]  /*35c0*/  HMMA.16816.F32.BF16 R36, R60.reuse, R20, R36 ;  /* 0x000000143c24723c */ /* 0x042ff00000041824 */
[C---:B------:R-:W-:Y:S01]  /*35d0*/  HMMA.16816.F32.BF16 R32, R60.reuse, R22, R32 ;  /* 0x000000163c20723c */ /* 0x040fe20000041820 */
[----:B------:R-:W1:Y:S07]  /*35e0*/  LDSM.16.M88.4 R20, [R224+0xe900] ;  /* 0x00e90000e014783b */ /* 0x000e6e0000000200 */
[C---:B-----5:R-:W-:Y:S08]  /*35f0*/  HMMA.16816.F32.BF16 R28, R60.reuse, R48, R28 ;  /* 0x000000303c1c723c */ /* 0x060ff0000004181c */
[C---:B------:R-:W-:Y:S01]  /*3600*/  HMMA.16816.F32.BF16 R24, R60.reuse, R50, R24 ;  /* 0x000000323c18723c */ /* 0x040fe20000041818 */
[----:B------:R-:W4:Y:S07]  /*3610*/  LDSM.16.M88.4 R48, [R224+0xf900] ;  /* 0x00f90000e030783b */ /* 0x000f2e0000000200 */
[C---:B------:R-:W-:Y:S08]  /*3620*/  HMMA.16816.F32.BF16 R44, R60.reuse, R56, R44 ;  /* 0x000000383c2c723c */ /* 0x040ff0000004182c */
[C---:B------:R-:W-:Y:S01]  /*3630*/  HMMA.16816.F32.BF16 R40, R60.reuse, R58, R40 ;  /* 0x0000003a3c28723c */ /* 0x040fe20000041828 */
[----:B------:R-:W5:Y:S07]  /*3640*/  LDSM.16.M88.4 R56, [R223+0x1c100] ;  /* 0x01c10000df38783b */ /* 0x000f6e0000000200 */
[C---:B--2---:R-:W-:Y:S08]  /*3650*/  HMMA.16816.F32.BF16 R72, R60.reuse, R8, R72 ;  /* 0x000000083c48723c */ /* 0x044ff00000041848 */
[----:B------:R-:W-:Y:S01]  /*3660*/  HMMA.16816.F32.BF16 R68, R60, R10, R68 ;  /* 0x0000000a3c44723c */ /* 0x000fe20000041844 */
[----:B------:R-:W2:Y:S04]  /*3670*/  LDSM.16.M88.4 R60, [R216+0x7000] ;  /* 0x00700000d83c783b */ /* 0x000ea80000000200 */
[----:B------:R-:W2:Y:S01]  /*3680*/  LDSM.16.M88.4 R8, [R216+0x7800] ;  /* 0x00780000d808783b */ /* 0x000ea20000000200 */
[----:B------:R-:W-:-:S04]  /*3690*/  DEPBAR.LE SB0, 0x0 ;  /* 0x000080000000791a */ /* 0x000fc80000000000 */
[C---:B---3--:R-:W-:Y:S08]  /*36a0*/  HMMA.16816.F32.BF16 R44, R12.reuse, R4, R44 ;  /* 0x000000040c2c723c */ /* 0x048ff0000004182c */
[C---:B------:R-:W-:Y:S08]  /*36b0*/  HMMA.16816.F32.BF16 R40, R12.reuse, R6, R40 ;  /* 0x000000060c28723c */ /* 0x040ff00000041828 */
[C---:B-1----:R-:W-:Y:S08]  /*36c0*/  HMMA.16816.F32.BF16 R36, R12.reuse, R20, R36 ;  /* 0x000000140c24723c */ /* 0x042ff00000041824 */
[C---:B------:R-:W-:Y:S08]  /*36d0*/  HMMA.16816.F32.BF16 R32, R12.reuse, R22, R32 ;  /* 0x000000160c20723c */ /* 0x040ff00000041820 */
[C---:B------:R-:W-:Y:S08]  /*36e0*/  HMMA.16816.F32.BF16 R28, R12.reuse, R16, R28 ;  /* 0x000000100c1c723c */ /* 0x040ff0000004181c */
[C---:B------:R-:W-:Y:S08]  /*36f0*/  HMMA.16816.F32.BF16 R24, R12.reuse, R18, R24 ;  /* 0x000000120c18723c */ /* 0x040ff00000041818 */
[C---:B----4-:R-:W-:Y:S08]  /*3700*/  HMMA.16816.F32.BF16 R72, R12.reuse, R48, R72 ;  /* 0x000000300c48723c */ /* 0x050ff00000041848 */
[----:B------:R-:W-:Y:S07]  /*3710*/  HMMA.16816.F32.BF16 R68, R12, R50, R68 ;  /* 0x000000320c44723c */ /* 0x000fee0000041844 */
[----:B------:R-:W-:Y:S01]  /*3720*/  SHF.R.S32.HI R13, RZ, 0x1f, R203 ;  /* 0x0000001fff0d7819 */ /* 0x000fe200000114cb */
[C---:B-----5:R-:W-:Y:S08]  /*3730*/  HMMA.16816.F32.BF16 R44, R56.reuse, R52, R44 ;  /* 0x00000034382c723c */ /* 0x060ff0000004182c */
[C---:B------:R-:W-:Y:S08]  /*3740*/  HMMA.16816.F32.BF16 R40, R56.reuse, R54, R40 ;  /* 0x000000363828723c */ /* 0x040ff00000041828 */
[C---:B------:R-:W-:Y:S08]  /*3750*/  HMMA.16816.F32.BF16 R36, R56.reuse, R64, R36 ;  /* 0x000000403824723c */ /* 0x040ff00000041824 */
[C---:B------:R-:W-:Y:S08]  /*3760*/  HMMA.16816.F32.BF16 R32, R56.reuse, R66, R32 ;  /* 0x000000423820723c */ /* 0x040ff00000041820 */
[C---:B--2---:R-:W-:Y:S08]  /*3770*/  HMMA.16816.F32.BF16 R28, R56.reuse, R60, R28 ;  /* 0x0000003c381c723c */ /* 0x044ff0000004181c */
[C---:B------:R-:W-:Y:S08]  /*3780*/  HMMA.16816.F32.BF16 R24, R56.reuse, R62, R24 ;  /* 0x0000003e3818723c */ /* 0x040ff00000041818 */
[C---:B------:R-:W-:Y:S08]  /*3790*/  HMMA.16816.F32.BF16 R72, R56.reuse, R8, R72 ;  /* 0x000000083848723c */ /* 0x040ff00000041848 */
[----:B------:R-:W-:Y:S01]  /*37a0*/  HMMA.16816.F32.BF16 R68, R56, R10, R68 ;  /* 0x0000000a3844723c */ /* 0x000fe20000041844 */
[----:B------:R-:W-:Y:S06]  /*37b0*/  BAR.SYNC.DEFER_BLOCKING 0x0 ;  /* 0x0000000000007b1d */ /* 0x000fec0000010000 */
[----:B------:R-:W-:Y:S05]  /*37c0*/  @P0 BRA `(.L_x_1056) ;  /* 0x000004e000000947 */ /* 0x000fea0003800000 */
[----:B------:R-:W-:Y:S01]  /*37d0*/  ISETP.NE.AND P1, PT, R232, 0x1, PT ;  /* 0x00000001e800780c */ /* 0x000fe20003f25270 */
[----:B------:R-:W-:Y:S01]  /*37e0*/  IMAD.MOV.U32 R233, RZ, RZ, RZ ;  /* 0x000000ffffe97224 */ /* 0x000fe200078e00ff */
[----:B------:R-:W-:-:S04]  /*37f0*/  IADD3 R234, R235, UR11, R80 ;  /* 0x0000000bebea7c10 */ /* 0x000fc8000fffe050 */
[----:B------:R-:W-:-:S05]  /*3800*/  IADD3 R234, R234, -0x40, RZ ;  /* 0xffffffc0eaea7810 */ /* 0x000fca0007ffe0ff */
[----:B------:R-:W-:Y:S02]  /*3810*/  IMAD.MOV.U32 R0, RZ, RZ, R234 ;  /* 0x000000ffff007224 */ /* 0x000fe400078e00ea */
[----:B------:R-:W-:-:S05]  /*3820*/  @P1 IMAD.HI.U32 R4, R234, c[0x0][0x2bc], RZ ;  /* 0x0000af00ea041a27 */ /* 0x000fca00078e00ff */
        /* <DEDUP_REMOVED lines=13> */
[----:B------:R-:W-:Y:S01]  /*3900*/  IADD3 R22, -R8, 0x10, RZ ;  /* 0x0000001008167810 */ /* 0x000fe20007ffe1ff */
[----:B------:R-:W-:Y:S01]  /*3910*/  IMAD.SHL.U32 R6, R201, 0x2, RZ ;  /* 0x00000002c9067824 */ /* 0x000fe200078e00ff */
[----:B------:R-:W-:-:S02]  /*3920*/  SHF.R.S32.HI R0, RZ, 0x1f, R234 ;  /* 0x0000001fff007819 */ /* 0x000fc400000114ea */
[----:B------:R-:W-:Y:S02]  /*3930*/  LOP3.LUT R48, R48, 0xf, RZ, 0xc0, !PT ;  /* 0x0000000f30307812 */ /* 0x000fe400078ec0ff */
[----:B------:R-:W-:Y:S01]  /*3940*/  SHF.L.U64.HI R14, R203, 0x1, R13 ;  /* 0x00000001cb0e7819 */ /* 0x000fe2000001020d */
[----:B------:R-:W-:Y:S01]  /*3950*/  IMAD R0, R0, c[0x0][0x1e0], RZ ;  /* 0x0000780000007a24 */ /* 0x000fe200078e02ff */
[----:B------:R-:W-:Y:S02]  /*3960*/  LOP3.LUT R22, R22, 0xf, RZ, 0xc0, !PT ;  /* 0x0000000f16167812 */ /* 0x000fe400078ec0ff */
[----:B------:R-:W-:Y:S01]  /*3970*/  SHF.L.U64.HI R10, R202, 0x1, R243 ;  /* 0x00000001ca0a7819 */ /* 0x000fe200000102f3 */
[----:B------:R-:W-:Y:S01]  /*3980*/  IMAD R0, R234, c[0x0][0x1e4], R0 ;  /* 0x00007900ea007a24 */ /* 0x000fe200078e0200 */
[----:B------:R-:W-:Y:S02]  /*3990*/  IADD3 R17, -R244, 0x10, RZ ;  /* 0x00000010f4117810 */ /* 0x000fe40007ffe1ff */
[----:B------:R-:W-:-:S02]  /*39a0*/  SHF.L.U64.HI R7, R201, 0x1, R242 ;  /* 0x00000001c9077819 */ /* 0x000fc400000102f2 */
[----:B------:R-:W-:Y:S01]  /*39b0*/  LOP3.LUT R17, R17, 0xf, RZ, 0xc0, !PT ;  /* 0x0000000f11117812 */ /* 0x000fe200078ec0ff */
[----:B-1----:R-:W-:-:S04]  /*39c0*/  IMAD.WIDE.U32 R4, R234, c[0x0][0x1e0], RZ ;  /* 0x00007800ea047a25 */ /* 0x002fc800078e00ff */
[----:B------:R-:W-:Y:S01]  /*39d0*/  IMAD.IADD R5, R5, 0x1, R0 ;  /* 0x0000000105057824 */ /* 0x000fe200078e0200 */
[----:B--2---:R-:W-:-:S03]  /*39e0*/  SHF.R.S32.HI R0, RZ, 0x1f, R233 ;  /* 0x0000001fff007819 */ /* 0x004fc600000114e9 */
[----:B------:R-:W-:-:S04]  /*39f0*/  IMAD.WIDE.U32 R4, R233, c[0x0][0x1f0], R4 ;  /* 0x00007c00e9047a25 */ /* 0x000fc800078e0004 */
[----:B------:R-:W-:Y:S01]  /*3a00*/  IMAD R0, R0, c[0x0][0x1f0], RZ ;  /* 0x00007c0000007a24 */ /* 0x000fe200078e02ff */
[----:B------:R-:W-:Y:S02]  /*3a10*/  IADD3 R15, P0, R4, UR16, RZ ;  /* 0x00000010040f7c10 */ /* 0x000fe4000ff1e0ff */
[----:B------:R-:W-:Y:S01]  /*3a20*/  SHF.L.U64.HI R4, R200, 0x1, R241 ;  /* 0x00000001c8047819 */ /* 0x000fe200000102f1 */
[----:B------:R-:W-:-:S05]  /*3a30*/  IMAD R0, R233, c[0x0][0x1f4], R0 ;  /* 0x00007d00e9007a24 */ /* 0x000fca00078e0200 */
[----:B------:R-:W-:Y:S02]  /*3a40*/  IADD3.X R0, R5, UR9, R0, P0, !PT ;  /* 0x0000000905007c10 */ /* 0x000fe400087fe400 */
[C---:B------:R-:W-:Y:S02]  /*3a50*/  LEA R16, P0, R15.reuse, c[0x0][0x1c8], 0x1 ;  /* 0x000072000f107a11 */ /* 0x040fe400078008ff */
[----:B------:R-:W-:Y:S02]  /*3a60*/  SEL R5, RZ, 0x10, P4 ;  /* 0x00000010ff057807 */ /* 0x000fe40002000000 */
[----:B------:R-:W-:Y:S01]  /*3a70*/  LEA.HI.X R15, R15, c[0x0][0x1cc], R0, 0x1, P0 ;  /* 0x000073000f0f7a11 */ /* 0x000fe200000f0c00 */
[----:B------:R-:W1:Y:S01]  /*3a80*/  SHFL.IDX PT, R18, R16, 0x1, 0x181f ;  /* 0x00381f0010127f89 */ /* 0x000e6200000e0000 */
[----:B------:R-:W-:Y:S01]  /*3a90*/  IADD3 R20, -R5, 0x10, RZ ;  /* 0x0000001005147810 */ /* 0x000fe20007ffe1ff */
[----:B------:R-:W-:Y:S02]  /*3aa0*/  IMAD.SHL.U32 R0, R200, 0x2, RZ ;  /* 0x00000002c8007824 */ /* 0x000fe400078e00ff */
[----:B------:R-:W2:Y:S01]  /*3ab0*/  SHFL.IDX PT, R19, R15, 0x1, 0x181f ;  /* 0x00381f000f137f89 */ /* 0x000ea200000e0000 */
[----:B------:R-:W-:-:S03]  /*3ac0*/  LOP3.LUT R20, R20, 0xf, RZ, 0xc0, !PT ;  /* 0x0000000f14147812 */ /* 0x000fc600078ec0ff */
        /* <DEDUP_REMOVED lines=10> */
[----:B---3--:R-:W-:-:S05]  /*3b70*/  IADD3 R50, P0, R16, R12, RZ ;  /* 0x0000000c10327210 */ /* 0x008fca0007f1e0ff */
[----:B----4-:R-:W-:Y:S01]  /*3b80*/  IMAD.X R51, R15, 0x1, R14, P0 ;  /* 0x000000010f337824 */ /* 0x010fe200000e060e */
        /* <DEDUP_REMOVED lines=18> */
.L_x_1056:
[----:B------:R-:W-:Y:S01]  /*3cb0*/  LOP3.LUT R0, R86, 0xffffffe0, RZ, 0xc0, !PT ;  /* 0xffffffe056007812 */ /* 0x000fe200078ec0ff */
[----:B------:R-:W-:Y:S01]  /*3cc0*/  UIADD3 UR21, UR8, 0x1, -UR21 ;  /* 0x0000000108157890 */ /* 0x000fe2000fffe815 */
[----:B------:R-:W-:Y:S01]  /*3cd0*/  LEA.HI R5, R84, R83, RZ, 0x2 ;  /* 0x0000005354057211 */ /* 0x000fe200078f10ff */
[----:B------:R-:W0:Y:S01]  /*3ce0*/  LDGDEPBAR ;  /* 0x00000000000079af */ /* 0x000e220000000000 */
[----:B-1----:R-:W-:Y:S01]  /*3cf0*/  SHF.R.S32.HI R6, RZ, 0x1f, R85 ;  /* 0x0000001fff067819 */ /* 0x002fe20000011455 */
        /* <DEDUP_REMOVED lines=8> */
[----:B------:R-:W-:Y:S01]  /*3d80*/  ULOP3.LUT UR21, URZ, UR21, URZ, 0x33, !UPT ;  /* 0x000000153f157292 */ /* 0x000fe2000f8e333f */
[----:B------:R-:W-:-:S02]  /*3d90*/  LEA.HI R4, R4, R0, RZ, 0x2 ;  /* 0x0000000004047211 */ /* 0x000fc400078f10ff */
[----:B------:R-:W-:Y:S01]  /*3da0*/  LEA.HI R5, R83, R83, RZ, 0x1 ;  /* 0x0000005353057211 */ /* 0x000fe200078f08ff */
[----:B------:R-:W-:Y:S01]  /*3db0*/  IMAD.IADD R85, R85, 0x1, -R6 ;  /* 0x0000000155557824 */ /* 0x000fe200078e0a06 */
[----:B------:R-:W-:Y:S02]  /*3dc0*/  PLOP3.LUT P0, PT, PT, PT, UP2, 0x80, 0x0 ;  /* 0x000000000000781c */ /* 0x000fe40003f0f028 */
[C---:B------:R-:W-:Y:S02]  /*3dd0*/  LEA.HI.SX32 R6, R4.reuse, UR26, 0x1e ;  /* 0x0000001a04067c11 */ /* 0x040fe4000f8ff2ff */
[----:B------:R-:W-:Y:S02]  /*3de0*/  LOP3.LUT R5, R5, 0x1ffffffe, RZ, 0xc0, !PT ;  /* 0x1ffffffe05057812 */ /* 0x000fe400078ec0ff */
[----:B------:R-:W-:Y:S01]  /*3df0*/  LOP3.LUT R237, R4, 0x7ffffffc, RZ, 0xc0, !PT ;  /* 0x7ffffffc04ed7812 */ /* 0x000fe200078ec0ff */
[----:B------:R-:W-:Y:S02]  /*3e00*/  IMAD R6, R85, 0x10, R6 ;  /* 0x0000001055067824 */ /* 0x000fe400078e0206 */
[----:B------:R-:W-:-:S02]  /*3e10*/  IMAD.IADD R5, R83, 0x1, -R5 ;  /* 0x0000000153057824 */ /* 0x000fc400078e0a05 */
[----:B------:R-:W-:Y:S02]  /*3e20*/  IMAD.IADD R237, R0, 0x1, -R237 ;  /* 0x0000000100ed7824 */ /* 0x000fe400078e0aed */
[----:B------:R-:W-:Y:S02]  /*3e30*/  IMAD R236, R5, 0x8, R6 ;  /* 0x0000000805ec7824 */ /* 0x000fe400078e0206 */
[----:B------:R-:W-:Y:S02]  /*3e40*/  IMAD.SHL.U32 R237, R237, 0x2, RZ ;  /* 0x00000002eded7824 */ /* 0x000fe400078e00ff */
[----:B------:R-:W-:Y:S01]  /*3e50*/  @P0 IMAD.HI.U32 R5, R236, c[0x0][0x2c8], RZ ;  /* 0x0000b200ec050a27 */ /* 0x000fe200078e00ff */
[----:B------:R-:W-:Y:S02]  /*3e60*/  PLOP3.LUT P0, PT, PT, PT, UP2, 0x80, 0x0 ;  /* 0x000000000000781c */ /* 0x000fe40003f0f028 */
[----:B------:R-:W-:Y:S01]  /*3e70*/  IADD3 R7, R7, -UR12, -R237 ;  /* 0x8000000c07077c10 */ /* 0x000fe2000fffe8ed */
[----:B------:R-:W-:Y:S01]  /*3e80*/  IMAD.MOV.U32 R9, RZ, RZ, R236 ;  /* 0x000000ffff097224 */ /* 0x000fe200078e00ec */
[----:B------:R-:W-:Y:S01]  /*3e90*/  IADD3 R0, -R237, UR8, -R80 ;  /* 0x00000008ed007c10 */ /* 0x000fe2000fffe950 */
[----:B------:R-:W-:Y:S01]  /*3ea0*/  IMAD.IADD R4, R82, 0x1, R81 ;  /* 0x0000000152047824 */ /* 0x000fe200078e0251 */
[----:B------:R-:W-:-:S02]  /*3eb0*/  IADD3 R8, R7, c[0x0][0x328], RZ ;  /* 0x0000ca0007087a10 */ /* 0x000fc40007ffe0ff */
        /* <DEDUP_REMOVED lines=20> */
.L_x_1059:
[----:B------:R-:W-:-:S04]  /*4000*/  MOV R5, 0x1 ;  /* 0x0000000100057802 */ /* 0x000fc80000000f00 */
[----:B------:R-:W-:-:S13]  /*4010*/  ISETP.NE.AND P0, PT, R5, c[0x0][0x32c], PT ;  /* 0x0000cb0005007a0c */ /* 0x000fda0003f05270 */
[----:B------:R-:W-:-:S05]  /*4020*/  @P0 IMAD.HI.U32 R5, R6, c[0x0][0x330], RZ ;  /* 0x0000cc0006050a27 */ /* 0x000fca00078e00ff */
[----:B------:R-:W-:Y:S02]  /*4030*/  @P0 SHF.R.U32.HI R6, RZ, c[0x0][0x334], R5 ;  /* 0x0000cd00ff060a19 */ /* 0x000fe40000011605 */
.L_x_1060:
[----:B------:R-:W-:Y:S05]  /*4040*/  BSYNC B0 ;  /* 0x0000000000007941 */ /* 0x000fea0003800000 */
.L_x_1058:
[----:B------:R-:W-:-:S04]  /*4050*/  IMAD R6, R6, c[0x0][0x32c], -R80 ;  /* 0x0000cb0006067a24 */ /* 0x000fc800078e0a50 */
[----:B------:R-:W-:-:S05]  /*4060*/  IMAD.IADD R6, R6, 0x1, -R237 ;  /* 0x0000000106067824 */ /* 0x000fca00078e0aed */
[----:B------:R-:W-:Y:S02]  /*4070*/  IADD3 R5, R6, c[0x0][0x32c], RZ ;  /* 0x0000cb0006057a10 */ /* 0x000fe40007ffe0ff */
[----:B------:R-:W-:Y:S02]  /*4080*/  IMNMX R10, R10, R6, !PT ;  /* 0x000000060a0a7217 */ /* 0x000fe40007800200 */
[----:B------:R-:W-:Y:S02]  /*4090*/  IMNMX R11, R11, R5, PT ;  /* 0x000000050b0b7217 */ /* 0x000fe40003800200 */
.L_x_1057:
        /* <DEDUP_REMOVED lines=9> */
[--C-:B-1----:R-:W-:Y:S02]  /*4130*/  IMAD.IADD R8, R8, 0x1, R9.reuse ;  /* 0x0000000108087824 */ /* 0x102fe400078e0209 */
[----:B------:R-:W-:Y:S01]  /*4140*/  IMAD.IADD R7, R7, 0x1, R9 ;  /* 0x0000000107077824 */ /* 0x000fe200078e0209 */
[----:B------:R-:W-:Y:S02]  /*4150*/  ISETP.LT.OR P0, PT, R11, 0x9, P0 ;  /* 0x000000090b00780c */ /* 0x000fe40000701670 */
[----:B------:R-:W-:Y:S02]  /*4160*/  IMNMX R0, R8, R0, PT ;  /* 0x0000000008007217 */ /* 0x000fe40003800200 */
[----:B------:R-:W-:-:S02]  /*4170*/  FSEL R40, R40, -INF , !P0 ;  /* 0xff80000028287808 */ /* 0x000fc40004000000 */
        /* <DEDUP_REMOVED lines=39> */
[----:B------:R-:W-:-:S13]  /*43f0*/  PLOP3.LUT P0, PT, PT, PT, UP1, 0x40, 0x0 ;  /* 0x000000000000781c */ /* 0x000fda0003f0e818 */
        /* <DEDUP_REMOVED lines=13> */
.L_x_1063:
[----:B------:R-:W-:-:S04]  /*44d0*/  MOV R8, 0x1 ;  /* 0x0000000100087802 */ /* 0x000fc80000000f00 */
[----:B------:R-:W-:-:S13]  /*44e0*/  ISETP.NE.AND P0, PT, R8, c[0x0][0x32c], PT ;  /* 0x0000cb0008007a0c */ /* 0x000fda0003f05270 */
[----:B------:R-:W-:-:S05]  /*44f0*/  @P0 IMAD.HI.U32 R8, R9, c[0x0][0x330], RZ ;  /* 0x0000cc0009080a27 */ /* 0x000fca00078e00ff */
[----:B------:R-:W-:Y:S02]  /*4500*/  @P0 SHF.R.U32.HI R9, RZ, c[0x0][0x334], R8 ;  /* 0x0000cd00ff090a19 */ /* 0x000fe40000011608 */
.L_x_1064:
[----:B------:R-:W-:Y:S05]  /*4510*/  BSYNC B0 ;  /* 0x0000000000007941 */ /* 0x000fea0003800000 */
.L_x_1062:
[----:B------:R-:W-:-:S04]  /*4520*/  IMAD R9, R9, c[0x0][0x32c], -R80 ;  /* 0x0000cb0009097a24 */ /* 0x000fc800078e0a50 */
[----:B------:R-:W-:-:S05]  /*4530*/  IMAD.IADD R9, R9, 0x1, -R237 ;  /* 0x0000000109097824 */ /* 0x000fca00078e0aed */
[----:B------:R-:W-:Y:S02]  /*4540*/  IADD3 R8, R9, c[0x0][0x32c], RZ ;  /* 0x0000cb0009087a10 */ /* 0x000fe40007ffe0ff */
[----:B------:R-:W-:Y:S02]  /*4550*/  IMNMX R7, R7, R9, !PT ;  /* 0x0000000907077217 */ /* 0x000fe40007800200 */
[----:B------:R-:W-:Y:S02]  /*4560*/  IMNMX R0, R0, R8, PT ;  /* 0x0000000800007217 */ /* 0x000fe40003800200 */
.L_x_1061:
[----:B------:R-:W-:Y:S01]  /*4570*/  ISETP.GT.AND P0, PT, R7, 0x8, P1 ;  /* 0x000000080700780c */ /* 0x000fe20000f04270 */
[----:B------:R-:W-:Y:S01]  /*4580*/  IMAD.SHL.U32 R227, R4, 0x2, RZ ;  /* 0x0000000204e37824 */ /* 0x000fe200078e00ff */
[----:B------:R-:W-:Y:S01]  /*4590*/  FMNMX.FTZ R11, R44, R45, !PT ;  /* 0x0000002d2c0b7209 */ /* 0x000fe20007810000 */
[----:B------:R-:W-:Y:S01]  /*45a0*/  @UP2 USHF.L.U32 UR27, UR27, 0x7, URZ ;  /* 0x000000071b1b2899 */ /* 0x000fe2000800063f */
        /* <DEDUP_REMOVED lines=9> */
[----:B------:R-:W-:Y:S01]  /*4640*/  ULDC.64 UR4, c[0x0][0x2c8] ;  /* 0x0000b20000047ab9 */ /* 0x000fe20000000a00 */
[----:B------:R-:W-:Y:S01]  /*4650*/  ISETP.LT.OR P0, PT, R0, 0xa, P0 ;  /* 0x0000000a0000780c */ /* 0x000fe20000701670 */
[----:B------:R-:W-:Y:S01]  /*4660*/  LDSM.16.MT88.4 R156, [R227+0x100] ;  /* 0x00010000e39c783b */ /* 0x000fe20000004200 */
[----:B------:R-:W-:Y:S01]  /*4670*/  FMNMX.FTZ R11, R6, R11, !PT ;  /* 0x0000000b060b7209 */ /* 0x000fe20007810000 */
[----:B------:R-:W-:Y:S01]  /*4680*/  UIMAD.WIDE.U32 UR28, UR27, UR4, URZ ;  /* 0x000000041b1c72a5 */ /* 0x000fe2000f8e003f */
[----:B------:R-:W-:Y:S01]  /*4690*/  FSEL R43, R43, -INF , !P0 ;  /* 0xff8000002b2b7808 */ /* 0x000fe20004000000 */
[----:B------:R-:W-:Y:S01]  /*46a0*/  LDSM.16.MT88.4 R144, [R221+0x100] ;  /* 0x00010000dd90783b */ /* 0x000fe20000004200 */
[----:B------:R-:W-:Y:S01]  /*46b0*/  ISETP.GT.AND P0, PT, R7, 0x10, P1 ;  /* 0x000000100700780c */ /* 0x000fe20000f04270 */
[----:B------:R-:W-:Y:S01]  /*46c0*/  UIADD3 UR22, UR22, -0x2, URZ ;  /* 0xfffffffe16167890 */ /* 0x000fe2000fffe03f */
[----:B------:R-:W-:Y:S01]  /*46d0*/  FMNMX.FTZ R11, R5, R11, !PT ;  /* 0x0000000b050b7209 */ /* 0x000fe20007810000 */
[----:B------:R-:W-:Y:S01]  /*46e0*/  LDSM.16.MT88.4 R152, [R220+0x100] ;  /* 0x00010000dc98783b */ /* 0x000fe20000004200 */
[----:B------:R-:W-:Y:S01]  /*46f0*/  ISETP.LT.OR P0, PT, R0, 0x11, P0 ;  /* 0x000000110000780c */ /* 0x000fe20000701670 */
[----:B------:R-:W-:Y:S01]  /*4700*/  @UP2 UMOV UR27, UR29 ;  /* 0x0000001d001b2c82 */ /* 0x000fe20008000000 */
[----:B------:R-:W-:Y:S01]  /*4710*/  FMNMX.FTZ R11, R32, R11, !PT ;  /* 0x0000000b200b7209 */ /* 0x000fe20007810000 */
[----:B------:R-:W-:Y:S01]  /*4720*/  LDSM.16.MT88.4 R48, [R222+0x2100] ;  /* 0x00210000de30783b */ /* 0x000fe20000004200 */
[----:B------:R-:W-:Y:S01]  /*4730*/  FSEL R10, R38, -INF , !P0 ;  /* 0xff800000260a7808 */ /* 0x000fe20004000000 */
[----:B------:R-:W-:Y:S01]  /*4740*/  @UP2 USHF.R.U32.HI UR26, URZ, UR5, UR27 ;  /* 0x000000053f1a2299 */ /* 0x000fe2000801161b */
[----:B------:R-:W-:Y:S01]  /*4750*/  ISETP.GT.AND P0, PT, R7, 0x11, P1 ;  /* 0x000000110700780c */ /* 0x000fe20000f04270 */
[----:B------:R-:W-:Y:S01]  /*4760*/  LDSM.16.MT88.4 R56, [R221+0x2100] ;  /* 0x00210000dd38783b */ /* 0x000fe20000004200 */
[----:B------:R-:W-:Y:S01]  /*4770*/  FMNMX.FTZ R11, R33, R11, !PT ;  /* 0x0000000b210b7209 */ /* 0x000fe20007810000 */
[----:B------:R-:W-:Y:S01]  /*4780*/  UIADD3 UR4, UR23, UR26, URZ ;  /* 0x0000001a17047290 */ /* 0x000fe2000fffe03f */
[----:B------:R-:W-:Y:S01]  /*4790*/  ISETP.LT.OR P0, PT, R0, 0x12, P0 ;  /* 0x000000120000780c */ /* 0x000fe20000701670 */
[----:B------:R-:W-:Y:S01]  /*47a0*/  LDSM.16.MT88.4 R64, [R220+0x2100] ;  /* 0x00210000dc40783b */ /* 0x000fe20000004200 */
[----:B------:R-:W-:Y:S01]  /*47b0*/  FMNMX.FTZ R11, R180, R11, !PT ;  /* 0x0000000bb40b7209 */ /* 0x000fe20007810000 */
[----:B------:R-:W-:Y:S01]  /*47c0*/  ULDC UR23, c[0x0][0x328] ;  /* 0x0000ca0000177ab9 */ /* 0x000fe20000000800 */
[----:B------:R-:W-:Y:S01]  /*47d0*/  FSEL R9, R39, -INF , !P0 ;  /* 0xff80000027097808 */ /* 0x000fe20004000000 */
[----:B------:R-:W-:Y:S01]  /*47e0*/  LDSM.16.MT88.4 R80, [R222+0x4100] ;  /* 0x00410000de50783b */ /* 0x000fe20000004200 */
[----:B------:R-:W-:Y:S01]  /*47f0*/  ISETP.GT.AND P0, PT, R7, 0x18, P1 ;  /* 0x000000180700780c */ /* 0x000fe20000f04270 */
[----:B------:R-:W-:Y:S01]  /*4800*/  UIADD3 UR23, UR4, UR23, URZ ;  /* 0x0000001704177290 */ /* 0x000fe2000fffe03f */
[----:B------:R-:W-:Y:S01]  /*4810*/  FMNMX.FTZ R11, R181, R11, !PT ;  /* 0x0000000bb50b7209 */ /* 0x000fe20007810000 */
[----:B------:R-:W-:Y:S01]  /*4820*/  LDSM.16.MT88.4 R88, [R221+0x4100] ;  /* 0x00410000dd58783b */ /* 0x000fe20000004200 */
[----:B------:R-:W-:-:S02]  /*4830*/  ISETP.LT.OR P0, PT, R0, 0x19, P0 ;  /* 0x000000190000780c */ /* 0x000fc40000701670 */
[----:B------:R-:W-:Y:S01]  /*4840*/  FMNMX.FTZ R11, R182, R11, !PT ;  /* 0x0000000bb60b7209 */ /* 0x000fe20007810000 */
[----:B------:R-:W-:Y:S01]  /*4850*/  LDSM.16.MT88.4 R96, [R220+0x4100] ;  /* 0x00410000dc60783b */ /* 0x000fe20000004200 */
[----:B------:R-:W-:Y:S02]  /*4860*/  FSEL R8, R34, -INF , !P0 ;  /* 0xff80000022087808 */ /* 0x000fe40004000000 */
[----:B------:R-:W-:Y:S01]  /*4870*/  ISETP.GT.AND P0, PT, R7, 0x19, P1 ;  /* 0x000000190700780c */ /* 0x000fe20000f04270 */
[----:B------:R-:W-:Y:S01]  /*4880*/  LDSM.16.MT88.4 R104, [R227+0x6100] ;  /* 0x00610000e368783b */ /* 0x000fe20000004200 */
[----:B------:R-:W-:Y:S02]  /*4890*/  FMNMX.FTZ R11, R183, R11, !PT ;  /* 0x0000000bb70b7209 */ /* 0x000fe40007810000 */
        /* <DEDUP_REMOVED lines=9> */
[----:B------:R-:W-:Y:S02]  /*4930*/  FMNMX.FTZ R11, R167, R11, !PT ;  /* 0x0000000ba70b7209 */ /* 0x000fe40007810000 */
[----:B------:R-:W-:-:S02]  /*4940*/  FSEL R187, R30, -INF , !P0 ;  /* 0xff8000001ebb7808 */ /* 0x000fc40004000000 */
[----:B------:R-:W-:Y:S02]  /*4950*/  ISETP.GT.AND P0, PT, R7, 0x21, P1 ;  /* 0x000000210700780c */ /* 0x000fe40000f04270 */
[----:B------:R-:W-:Y:S02]  /*4960*/  FMNMX.FTZ R11, R165, R11, !PT ;  /* 0x0000000ba50b7209 */ /* 0x000fe40007810000 */
[----:B------:R-:W-:-:S03]  /*4970*/  ISETP.LT.OR P0, PT, R0, 0x22, P0 ;  /* 0x000000220000780c */ /* 0x000fc60000701670 */
[----:B------:R-:W1:Y:S01]  /*4980*/  SHFL.BFLY PT, R12, R11, 0x2, 0x1f ;  /* 0x0c401f000b0c7f89 */ /* 0x000e6200000e0000 */
[----:B------:R-:W-:Y:S02]  /*4990*/  FSEL R189, R31, -INF , !P0 ;  /* 0xff8000001fbd7808 */ /* 0x000fe40004000000 */
[----:B------:R-:W-:Y:S01]  /*49a0*/  ISETP.GT.AND P0, PT, R7, 0x28, P1 ;  /* 0x000000280700780c */ /* 0x000fe20000f04270 */
[----:B------:R-:W-:Y:S03]  /*49b0*/  LDSM.16.MT88.4 R28, [R221+0x900] ;  /* 0x00090000dd1c783b */ /* 0x000fe60000004200 */
        /* <DEDUP_REMOVED lines=13> */
[----:B------:R-:W-:Y:S01]  /*4a90*/  ISETP.GT.AND P0, PT, R7, 0x1, P1 ;  /* 0x000000010700780c */ /* 0x000fe20000f04270 */
[----:B------:R-:W-:Y:S03]  /*4aa0*/  LDSM.16.MT88.4 R72, [R227+0x4100] ;  /* 0x00410000e348783b */ /* 0x000fe60000004200 */
        /* <DEDUP_REMOVED lines=12> */
[----:B------:R-:W-:Y:S02]  /*4b70*/  FMNMX.FTZ R14, R10, R14, !PT ;  /* 0x0000000e0a0e7209 */ /* 0x000fe40007810000 */
[----:B------:R-:W-:Y:S02]  /*4b80*/  ISETP.LT.OR P0, PT, R0, 0x3a, P0 ;  /* 0x0000003a0000780c */ /* 0x000fe40000701670 */
[----:B------:R-:W-:Y:S02]  /*4b90*/  FMNMX.FTZ R14, R9, R14, !PT ;  /* 0x0000000e090e7209 */ /* 0x000fe40007810000 */
[----:B------:R-:W-:-:S02]  /*4ba0*/  FSEL R184, R71, -INF , !P0 ;  /* 0xff80000047b87808 */ /* 0x000fc40004000000 */
        /* <DEDUP_REMOVED lines=9> */
[----:B------:R-:W-:Y:S02]  /*4c40*/  FMNMX.FTZ R7, R184, R0, !PT ;  /* 0x00000000b8077209 */ /* 0x000fe40007810000 */
        /* <DEDUP_REMOVED lines=18> */
[----:B------:R-:W-:Y:S01]  /*4d70*/  LDSM.16.MT88.4 R32, [R227+0x900] ;  /* 0x00090000e320783b */ /* 0x000fe20000004200 */
[--C-:B------:R-:W-:Y:S01]  /*4d80*/  FFMA.FTZ R180, R180, c[0x0][0x2d0], -R166.reuse ;  /* 0x0000b400b4b47a23 */ /* 0x100fe200000108a6 */
[----:B-1----:R-:W-:Y:S01]  /*4d90*/  FMNMX.FTZ R12, R12, R7, !PT ;  /* 0x000000070c0c7209 */ /* 0x002fe20007810000 */
[--C-:B------:R-:W-:Y:S01]  /*4da0*/  FFMA.FTZ R181, R181, c[0x0][0x2d0], -R166.reuse ;  /* 0x0000b400b5b57a23 */ /* 0x100fe200000108a6 */
[----:B------:R-:W-:Y:S01]  /*4db0*/  LDSM.16.MT88.4 R4, [R220+0x6100] ;  /* 0x00610000dc04783b */ /* 0x000fe20000004200 */
        /* <DEDUP_REMOVED lines=14> */
[----:B------:R-:W-:-:S02]  /*4ea0*/  FFMA.FTZ R175, R42, c[0x0][0x2d0], -R186 ;  /* 0x0000b4002aaf7a23 */ /* 0x000fc400000108ba */
[--C-:B------:R-:W-:Y:S01]  /*4eb0*/  FFMA.FTZ R169, R43, c[0x0][0x2d0], -R186.reuse ;  /* 0x0000b4002ba97a23 */ /* 0x100fe200000108ba */
[----:B------:R-:W-:Y:S01]  /*4ec0*/  MUFU.EX2 R172, R172 ;  /* 0x000000ac00ac7308 */ /* 0x000fe20000000800 */
[----:B------:R-:W2:Y:S01]  /*4ed0*/  LDSM.16.MT88.4 R40, [R227+0x2100] ;  /* 0x00210000e328783b */ /* 0x000ea20000004200 */
[--C-:B------:R-:W-:Y:S02]  /*4ee0*/  FFMA.FTZ R168, R10, c[0x0][0x2d0], -R186.reuse ;  /* 0x0000b4000aa87a23 */ /* 0x100fe400000108ba */
[--C-:B------:R-:W-:Y:S02]  /*4ef0*/  FFMA.FTZ R14, R9, c[0x0][0x2d0], -R186.reuse ;  /* 0x0000b400090e7a23 */ /* 0x100fe400000108ba */
[--C-:B------:R-:W-:Y:S02]  /*4f00*/  FFMA.FTZ R3, R8, c[0x0][0x2d0], -R186.reuse ;  /* 0x0000b40008037a23 */ /* 0x100fe400000108ba */
[----:B------:R-:W3:Y:S01]  /*4f10*/  MUFU.EX2 R174, R174 ;  /* 0x000000ae00ae7308 */ /* 0x000ee20000000800 */
[----:B------:R-:W4:Y:S01]  /*4f20*/  LDSM.16.MT88.4 R8, [R222+0x900] ;  /* 0x00090000de08783b */ /* 0x000f220000004200 */
[----:B-1----:R-:W-:Y:S01]  /*4f30*/  F2FP.BF16.PACK_AB R130, R173, R177 ;  /* 0x000000b1ad82723e */ /* 0x002fe200000010ff */
[----:B------:R-:W-:-:S02]  /*4f40*/  FFMA.FTZ R2, R16, c[0x0][0x2d0], -R186 ;  /* 0x0000b40010027a23 */ /* 0x000fc400000108ba */
[----:B------:R-:W1:Y:S01]  /*4f50*/  LDSM.16.MT88.4 R16, [R222+0x2900] ;  /* 0x00290000de10783b */ /* 0x000e620000004200 */
[--C-:B------:R-:W-:Y:S02]  /*4f60*/  FFMA.FTZ R187, R187, c[0x0][0x2d0], -R186.reuse ;  /* 0x0000b400bbbb7a23 */ /* 0x100fe400000108ba */
[----:B------:R-:W-:Y:S01]  /*4f70*/  MUFU.EX2 R175, R175 ;  /* 0x000000af00af7308 */ /* 0x000fe20000000800 */
[--C-:B------:R-:W-:Y:S02]  /*4f80*/  FFMA.FTZ R189, R189, c[0x0][0x2d0], -R186.reuse ;  /* 0x0000b400bdbd7a23 */ /* 0x100fe400000108ba */
[--C-:B------:R-:W-:Y:S02]  /*4f90*/  FFMA.FTZ R190, R190, c[0x0][0x2d0], -R186.reuse ;  /* 0x0000b400bebe7a23 */ /* 0x100fe400000108ba */
[----:B------:R-:W-:Y:S02]  /*4fa0*/  FFMA.FTZ R191, R191, c[0x0][0x2d0], -R186 ;  /* 0x0000b400bfbf7a23 */ /* 0x000fe400000108ba */
[----:B------:R-:W-:Y:S01]  /*4fb0*/  FFMA.FTZ R240, R165, c[0x0][0x2d0], -R166 ;  /* 0x0000b400a5f07a23 */ /* 0x000fe200000108a6 */
[----:B------:R-:W5:Y:S01]  /*4fc0*/  MUFU.EX2 R169, R169 ;  /* 0x000000a900a97308 */ /* 0x000f620000000800 */
[----:B---3--:R-:W-:Y:S01]  /*4fd0*/  F2FP.BF16.PACK_AB R129, R174, R172 ;  /* 0x000000acae81723e */ /* 0x008fe200000010ff */
[----:B------:R-:W-:-:S02]  /*4fe0*/  FFMA.FTZ R195, R164, c[0x0][0x2d0], -R186 ;  /* 0x0000b400a4c37a23 */ /* 0x000fc400000108ba */
[--C-:B------:R-:W-:Y:S01]  /*4ff0*/  FFMA.FTZ R188, R188, c[0x0][0x2d0], -R186.reuse ;  /* 0x0000b400bcbc7a23 */ /* 0x100fe200000108ba */
[----:B------:R-:W-:Y:S01]  /*5000*/  LDSM.16.MT88.4 R164, [R227+0x1900] ;  /* 0x00190000e3a4783b */ /* 0x000fe20000004200 */
[--C-:B------:R-:W-:Y:S02]  /*5010*/  FFMA.FTZ R185, R185, c[0x0][0x2d0], -R186.reuse ;  /* 0x0000b400b9b97a23 */ /* 0x100fe400000108ba */
[----:B------:R-:W-:Y:S01]  /*5020*/  MUFU.EX2 R176, R176 ;  /* 0x000000b000b07308 */ /* 0x000fe20000000800 */
[----:B------:R-:W-:Y:S02]  /*5030*/  FFMA.FTZ R239, R184, c[0x0][0x2d0], -R186 ;  /* 0x0000b400b8ef7a23 */ /* 0x000fe400000108ba */
[----:B------:R-:W-:Y:S02]  /*5040*/  FADD.FTZ R178, R179, R178 ;  /* 0x000000b2b3b27221 */ /* 0x000fe40000010000 */
[----:B------:R-:W-:Y:S02]  /*5050*/  FADD.FTZ R172, R172, R174 ;  /* 0x000000aeacac7221 */ /* 0x000fe40000010000 */
[----:B------:R-:W-:Y:S01]  /*5060*/  FADD.FTZ R177, R177, R178 ;  /* 0x000000b2b1b17221 */ /* 0x000fe20000010000 */
[----:B-----5:R-:W-:Y:S01]  /*5070*/  F2FP.BF16.PACK_AB R131, R169, R175 ;  /* 0x000000afa983723e */ /* 0x020fe200000010ff */
[----:B------:R-:W3:Y:S01]  /*5080*/  MUFU.EX2 R171, R171 ;  /* 0x000000ab00ab7308 */ /* 0x000ee20000000800 */
[----:B------:R-:W-:-:S02]  /*5090*/  FADD.FTZ R175, R175, R172 ;  /* 0x000000acafaf7221 */ /* 0x000fc40000010000 */
[----:B------:R-:W-:Y:S02]  /*50a0*/  FADD.FTZ R177, R173, R177 ;  /* 0x000000b1adb17221 */ /* 0x000fe40000010000 */
        /* <DEDUP_REMOVED lines=11> */
[C---:B--2---:R-:W-:Y:S02]  /*5160*/  HMMA.16816.F32.BF16 R36, R128.reuse, R40, RZ ;  /* 0x000000288024723c */ /* 0x044fe400000418ff */
[----:B------:R-:W2:Y:S06]  /*5170*/  MUFU.EX2 R2, R2 ;  /* 0x0000000200027308 */ /* 0x000eac0000000800 */
        /* <DEDUP_REMOVED lines=49> */
[----:B--2---:R-:W-:Y:S01]  /*5490*/  F2FP.BF16.PACK_AB R7, R2, R3 ;  /* 0x000000030207723e */ /* 0x004fe200000010ff */
[----:B------:R-:W-:Y:S02]  /*54a0*/  FADD.FTZ R170, R170, R176 ;  /* 0x000000b0aaaa7221 */ /* 0x000fe40000010000 */
[----:B------:R-:W-:Y:S02]  /*54b0*/  FADD.FTZ R3, R3, R168 ;  /* 0x000000a803037221 */ /* 0x000fe40000010000 */
[----:B------:R-:W-:-:S02]  /*54c0*/  FADD.FTZ R170, R15, R170 ;  /* 0x000000aa0faa7221 */ /* 0x000fc40000010000 */
[----:B----4-:R-:W-:Y:S01]  /*54d0*/  HMMA.16816.F32.BF16 R132, R4, R8, R132 ;  /* 0x000000080484723c */ /* 0x010fe20000041884 */
        /* <DEDUP_REMOVED lines=10> */
[C---:B--2---:R-:W-:Y:S08]  /*5580*/  HMMA.16816.F32.BF16 R52, R4.reuse, R8, R52 ;  /* 0x000000080434723c */ /* 0x044ff00000041834 */
[C---:B------:R-:W-:Y:S01]  /*5590*/  HMMA.16816.F32.BF16 R56, R4.reuse, R10, R56 ;  /* 0x0000000a0438723c */ /* 0x040fe20000041838 */
[----:B------:R-:W2:Y:S07]  /*55a0*/  LDSM.16.MT88.4 R8, [R220+0x4900] ;  /* 0x00490000dc08783b */ /* 0x000eae0000004200 */
[C---:B-1----:R-:W-:Y:S08]  /*55b0*/  HMMA.16816.F32.BF16 R84, R4.reuse, R16, R84 ;  /* 0x000000100454723c */ /* 0x042ff00000041854 */
[C---:B------:R-:W-:Y:S01]  /*55c0*/  HMMA.16816.F32.BF16 R88, R4.reuse, R18, R88 ;  /* 0x000000120458723c */ /* 0x040fe20000041858 */
[----:B------:R-:W1:Y:S07]  /*55d0*/  LDSM.16.MT88.4 R16, [R221+0x6900] ;  /* 0x00690000dd10783b */ /* 0x000e6e0000004200 */
        /* <DEDUP_REMOVED lines=45> */
[----:B------:R-:W-:Y:S01]  /*58b0*/  HMMA.16816.F32.BF16 R40, R4, R18, R40 ;  /* 0x000000120428723c */ /* 0x000fe20000041828 */
[----:B------:R-:W1:Y:S01]  /*58c0*/  LDSM.16.MT88.4 R16, [R221+0x5100] ;  /* 0x00510000dd10783b */ /* 0x000e620000004200 */
[----:B------:R-:W-:-:S04]  /*58d0*/  FADD.FTZ R190, R195, R190 ;  /* 0x000000bec3be7221 */ /* 0x000fc80000010000 */
[----:B------:R-:W-:Y:S02]  /*58e0*/  FADD.FTZ R190, R188, R190 ;  /* 0x000000bebcbe7221 */ /* 0x000fe40000010000 */
        /* <DEDUP_REMOVED lines=17> */
[----:B------:R-:W5:Y:S07]  /*5a00*/  LDSM.16.MT88.4 R32, [R227+0x5100] ;  /* 0x00510000e320783b */ /* 0x000f6e0000004200 */
[C---:B------:R-:W-:Y:S08]  /*5a10*/  HMMA.16816.F32.BF16 R148, R4.reuse, R28, R148 ;  /* 0x0000001c0494723c */ /* 0x040ff00000041894 */
        /* <DEDUP_REMOVED lines=36> */
[----:B------:R-:W-:-:S07]  /*5c60*/  FADD.FTZ R240, R240, R193 ;  /* 0x000000c1f0f07221 */ /* 0x000fce0000010000 */
[C---:B------:R-:W-:Y:S01]  /*5c70*/  HMMA.16816.F32.BF16 R40, R4.reuse, R18, R40 ;  /* 0x000000120428723c */ /* 0x040fe20000041828 */
[----:B------:R-:W1:Y:S07]  /*5c80*/  LDSM.16.MT88.4 R16, [R227+0x5900] ;  /* 0x00590000e310783b */ /* 0x000e6e0000004200 */
[C---:B--2---:R-:W-:Y:S08]  /*5c90*/  HMMA.16816.F32.BF16 R52, R4.reuse, R8, R52 ;  /* 0x000000080434723c */ /* 0x044ff00000041834 */
[C---:B------:R-:W-:Y:S01]  /*5ca0*/  HMMA.16816.F32.BF16 R56, R4.reuse, R10, R56 ;  /* 0x0000000a0438723c */ /* 0x040fe20000041838 */
[----:B------:R-:W2:Y:S07]  /*5cb0*/  LDSM.16.MT88.4 R8, [R227+0x7900] ;  /* 0x00790000e308783b */ /* 0x000eae0000004200 */
        /* <DEDUP_REMOVED lines=49> */
.L_x_1066:
[----:B------:R-:W-:Y:S02]  /*5fd0*/  UMOV UR5, 0x1 ;  /* 0x0000000100057882 */ /* 0x000fe40000000000 */
[----:B------:R-:W-:Y:S02]  /*5fe0*/  ULDC UR4, c[0x0][0x32c] ;  /* 0x0000cb0000047ab9 */ /* 0x000fe40000000800 */
[----:B------:R-:W-:-:S03]  /*5ff0*/  UISETP.NE.AND UP0, UPT, UR5, UR4, UPT ;  /* 0x000000040500728c */ /* 0x000fc6000bf05270 */
[----:B------:R-:W-:Y:S02]  /*6000*/  ULDC.64 UR4, c[0x0][0x330] ;  /* 0x0000cc0000047ab9 */ /* 0x000fe40000000a00 */
[----:B------:R-:W-:-:S07]  /*6010*/  UIMAD.WIDE.U32 UR28, UR26, UR4, URZ ;  /* 0x000000041a1c72a5 */ /* 0x000fce000f8e003f */
[----:B------:R-:W-:Y:S02]  /*6020*/  @UP0 UMOV UR27, UR29 ;  /* 0x0000001d001b0c82 */ /* 0x000fe40008000000 */
[----:B------:R-:W-:Y:S02]  /*6030*/  @UP0 USHF.R.U32.HI UR26, URZ, UR5, UR27 ;  /* 0x000000053f1a0299 */ /* 0x000fe4000801161b */
.L_x_1067:
[----:B------:R-:W-:Y:S02]  /*6040*/  ULDC UR4, c[0x0][0x32c] ;  /* 0x0000cb0000047ab9 */ /* 0x000fe40000000800 */
[----:B------:R-:W-:-:S04]  /*6050*/  UIMAD UR4, UR26, UR4, UR4 ;  /* 0x000000041a0472a4 */ /* 0x000fc8000f8e0204 */
[----:B------:R-:W-:-:S04]  /*6060*/  UISETP.LT.AND UP0, UPT, UR23, UR4, UPT ;  /* 0x000000041700728c */ /* 0x000fc8000bf01270 */
[----:B------:R-:W-:-:S04]  /*6070*/  USEL UR23, UR23, UR4, UP0 ;  /* 0x0000000417177287 */ /* 0x000fc80008000000 */
.L_x_1065:
        /* <DEDUP_REMOVED lines=18> */
.L_x_1079:
        /* <DEDUP_REMOVED lines=25> */
[----:B------:R-:W-:Y:S01]  /*6330*/  IMAD R0, R233, c[0x0][0x21c], R0 ;  /* 0x00008700e9007a24 */ /* 0x000fe200078e0200 */
[----:B------:R-:W-:Y:S01]  /*6340*/  IADD3 R14, -R244, 0x10, RZ ;  /* 0x00000010f40e7810 */ /* 0x000fe20007ffe1ff */
[----:B------:R-:W-:Y:S01]  /*6350*/  IMAD.IADD R7, R7, 0x1, R4 ;  /* 0x0000000107077824 */ /* 0x000fe200078e0204 */
[----:B------:R-:W-:Y:S02]  /*6360*/  SHF.L.U64.HI R4, R200, 0x1, R241 ;  /* 0x00000001c8047819 */ /* 0x000fe400000102f1 */
[----:B------:R-:W-:Y:S01]  /*6370*/  LOP3.LUT R14, R14, 0xf, RZ, 0xc0, !PT ;  /* 0x0000000f0e0e7812 */ /* 0x000fe200078ec0ff */
[----:B------:R-:W-:Y:S05]  /*6380*/  IMAD.WIDE.U32 R6, R233, c[0x0][0x218], R6 ;  /* 0x00008600e9067a25 */ /* 0x000fea00078e0006 */
[----:B------:R-:W-:Y:S04]  /*6390*/  IADD3 R5, P0, R6, UR24, RZ ;  /* 0x0000001806057c10 */ /* 0x000fe8000ff1e0ff */
[----:B------:R-:W-:Y:S02]  /*63a0*/  IADD3.X R0, R7, UR20, R0, P0, !PT ;  /* 0x0000001407007c10 */ /* 0x000fe400087fe400 */
[C---:B------:R-:W-:Y:S04]  /*63b0*/  LEA R6, P0, R5.reuse, c[0x0][0x1f8], 0x1 ;  /* 0x00007e0005067a11 */ /* 0x040fe800078008ff */
[----:B------:R-:W-:Y:S01]  /*63c0*/  LEA.HI.X R5, R5, c[0x0][0x1fc], R0, 0x1, P0 ;  /* 0x00007f0005057a11 */ /* 0x000fe200000f0c00 */
[----:B------:R-:W5:Y:S01]  /*63d0*/  SHFL.IDX PT, R7, R6, 0x1, 0x181f ;  /* 0x00381f0006077f89 */ /* 0x000f6200000e0000 */
[----:B------:R-:W-:Y:S03]  /*63e0*/  IMAD.SHL.U32 R0, R200, 0x2, RZ ;  /* 0x00000002c8007824 */ /* 0x000fe600078e00ff */
[----:B------:R-:W4:Y:S04]  /*63f0*/  SHFL.IDX PT, R12, R5, 0x1, 0x181f ;  /* 0x00381f00050c7f89 */ /* 0x000f2800000e0000 */
[----:B------:R-:W3:Y:S04]  /*6400*/  SHFL.IDX PT, R6, R6, RZ, 0x181f ;  /* 0x00181fff06067589 */ /* 0x000ee800000e0000 */
[----:B------:R-:W2:Y:S01]  /*6410*/  SHFL.IDX PT, R5, R5, RZ, 0x181f ;  /* 0x00181fff05057589 */ /* 0x000ea200000e0000 */
[-C--:B-----5:R-:W-:Y:S04]  /*6420*/  IADD3 R22, P1, P0, R22, R7.reuse, R249 ;  /* 0x0000000716167210 */ /* 0x0a0fe8000783e0f9 */
[-C--:B----4-:R-:W-:Y:S02]  /*6430*/  IADD3.X R23, RZ, R12.reuse, R250, P1, P0 ;  /* 0x0000000cff177210 */ /* 0x090fe40000fe04fa */
[-C--:B------:R-:W-:Y:S04]  /*6440*/  IADD3 R20, P1, P0, R20, R7.reuse, R246 ;  /* 0x0000000714147210 */ /* 0x080fe8000783e0f6 */
[-CC-:B------:R-:W-:Y:S02]  /*6450*/  IADD3.X R21, RZ, R12.reuse, R247.reuse, P1, P0 ;  /* 0x0000000cff157210 */ /* 0x180fe40000fe04f7 */
[----:B------:R-:W-:Y:S04]  /*6460*/  IADD3 R14, P1, P0, R14, R7, R0 ;  /* 0x000000070e0e7210 */ /* 0x000fe8000783e000 */
[--C-:B------:R-:W-:Y:S02]  /*6470*/  IADD3.X R15, RZ, R12, R4.reuse, P1, P0 ;  /* 0x0000000cff0f7210 */ /* 0x100fe40000fe0404 */
[C---:B---3--:R-:W-:Y:S05]  /*6480*/  IADD3 R28, P0, R6.reuse, R0, RZ ;  /* 0x00000000061c7210 */ /* 0x048fea0007f1e0ff */
        /* <DEDUP_REMOVED lines=22> */
.L_x_1069:
        /* <DEDUP_REMOVED lines=204> */
[----:B------:R-:W-:Y:S01]  /*72b0*/  ISETP.NE.AND P1, PT, R232, 0x1, PT ;  /* 0x00000001e800780c */ /* 0x000fe20003f25270 */
[----:B------:R-:W-:Y:S01]  /*72c0*/  ULEA UR5, UR22, UR11, 0x6 ;  /* 0x0000000b16057291 */ /* 0x000fe2000f8e303f */
[----:B------:R-:W-:Y:S01]  /*72d0*/  IADD3 R174, -R248, 0x10, RZ ;  /* 0x00000010f8ae7810 */ /* 0x000fe20007ffe1ff */
[----:B------:R-:W-:Y:S01]  /*72e0*/  IMAD.MOV.U32 R233, RZ, RZ, RZ ;  /* 0x000000ffffe97224 */ /* 0x000fe200078e00ff */
[----:B------:R-:W-:Y:S02]  /*72f0*/  IADD3 R172, -R245, 0x10, RZ ;  /* 0x00000010f5ac7810 */ /* 0x000fe40007ffe1ff */
[----:B------:R-:W-:Y:S01]  /*7300*/  LOP3.LUT R174, R174, 0xf, RZ, 0xc0, !PT ;  /* 0x0000000faeae7812 */ /* 0x000fe200078ec0ff */
[----:B------:R-:W-:Y:S01]  /*7310*/  IMAD.U32 R234, RZ, RZ, UR5 ;  /* 0x00000005ffea7e24 */ /* 0x000fe2000f8e00ff */
[----:B------:R-:W-:Y:S02]  /*7320*/  LOP3.LUT R172, R172, 0xf, RZ, 0xc0, !PT ;  /* 0x0000000facac7812 */ /* 0x000fe400078ec0ff */
[----:B------:R-:W-:Y:S02]  /*7330*/  IADD3 R170, -R244, 0x10, RZ ;  /* 0x00000010f4aa7810 */ /* 0x000fe40007ffe1ff */
[----:B------:R-:W-:Y:S02]  /*7340*/  IADD3 R234, R234, -0x40, R235 ;  /* 0xffffffc0eaea7810 */ /* 0x000fe40007ffe0eb */
[----:B------:R-:W-:Y:S03]  /*7350*/  LOP3.LUT R170, R170, 0xf, RZ, 0xc0, !PT ;  /* 0x0000000faaaa7812 */ /* 0x000fe600078ec0ff */
        /* <DEDUP_REMOVED lines=11> */
[----:B------:R1:W2:Y:S04]  /*7410*/  @!P2 LDG.E R233, [R164.64] ;  /* 0x00000012a4e9a981 */ /* 0x0002a8000c1e1900 */
[----:B------:R-:W-:Y:S04]  /*7420*/  IMAD R0, R0, c[0x0][0x1e0], RZ ;  /* 0x0000780000007a24 */ /* 0x000fe800078e02ff */
[----:B------:R-:W-:Y:S04]  /*7430*/  IMAD R0, R234, c[0x0][0x1e4], R0 ;  /* 0x00007900ea007a24 */ /* 0x000fe800078e0200 */
[----:B------:R-:W-:Y:S01]  /*7440*/  IMAD.IADD R167, R167, 0x1, R0 ;  /* 0x00000001a7a77824 */ /* 0x000fe200078e0200 */
[----:B-1----:R-:W-:Y:S02]  /*7450*/  SHF.L.U64.HI R164, R200, 0x1, R241 ;  /* 0x00000001c8a47819 */ /* 0x002fe400000102f1 */
[----:B--2---:R-:W-:Y:S01]  /*7460*/  SHF.R.S32.HI R165, RZ, 0x1f, R233 ;  /* 0x0000001fffa57819 */ /* 0x004fe200000114e9 */
[----:B------:R-:W-:Y:S04]  /*7470*/  IMAD.WIDE.U32 R166, R233, c[0x0][0x1f0], R166 ;  /* 0x00007c00e9a67a25 */ /* 0x000fe800078e00a6 */
[----:B------:R-:W-:Y:S01]  /*7480*/  IMAD R165, R165, c[0x0][0x1f0], RZ ;  /* 0x00007c00a5a57a24 */ /* 0x000fe200078e02ff */
[----:B------:R-:W-:Y:S03]  /*7490*/  IADD3 R0, P0, R166, UR16, RZ ;  /* 0x00000010a6007c10 */ /* 0x000fe6000ff1e0ff */
[----:B------:R-:W-:Y:S05]  /*74a0*/  IMAD R165, R233, c[0x0][0x1f4], R165 ;  /* 0x00007d00e9a57a24 */ /* 0x000fea00078e02a5 */
[----:B------:R-:W-:Y:S02]  /*74b0*/  IADD3.X R165, R167, UR9, R165, P0, !PT ;  /* 0x00000009a7a57c10 */ /* 0x000fe400087fe4a5 */
[C---:B------:R-:W-:Y:S04]  /*74c0*/  LEA R166, P0, R0.reuse, c[0x0][0x1c8], 0x1 ;  /* 0x0000720000a67a11 */ /* 0x040fe800078008ff */
[----:B------:R-:W-:Y:S01]  /*74d0*/  LEA.HI.X R165, R0, c[0x0][0x1cc], R165, 0x1, P0 ;  /* 0x0000730000a57a11 */ /* 0x000fe200000f0ca5 */
[----:B------:R-:W1:Y:S01]  /*74e0*/  SHFL.IDX PT, R167, R166, 0x1, 0x181f ;  /* 0x00381f00a6a77f89 */ /* 0x000e6200000e0000 */
[----:B------:R-:W-:Y:S03]  /*74f0*/  IMAD.SHL.U32 R0, R200, 0x2, RZ ;  /* 0x00000002c8007824 */ /* 0x000fe600078e00ff */
[----:B------:R-:W2:Y:S04]  /*7500*/  SHFL.IDX PT, R168, R165, 0x1, 0x181f ;  /* 0x00381f00a5a87f89 */ /* 0x000ea800000e0000 */
[----:B------:R-:W3:Y:S04]  /*7510*/  SHFL.IDX PT, R166, R166, RZ, 0x181f ;  /* 0x00181fffa6a67589 */ /* 0x000ee800000e0000 */
[----:B------:R-:W4:Y:S01]  /*7520*/  SHFL.IDX PT, R165, R165, RZ, 0x181f ;  /* 0x00181fffa5a57589 */ /* 0x000f2200000e0000 */
[-C--:B-1----:R-:W-:Y:S04]  /*7530*/  IADD3 R174, P1, P0, R174, R167.reuse, R249 ;  /* 0x000000a7aeae7210 */ /* 0x082fe8000783e0f9 */
[-C--:B--2---:R-:W-:Y:S02]  /*7540*/  IADD3.X R175, RZ, R168.reuse, R250, P1, P0 ;  /* 0x000000a8ffaf7210 */ /* 0x084fe40000fe04fa */
[-C--:B------:R-:W-:Y:S04]  /*7550*/  IADD3 R172, P1, P0, R172, R167.reuse, R246 ;  /* 0x000000a7acac7210 */ /* 0x080fe8000783e0f6 */
[-CC-:B------:R-:W-:Y:S02]  /*7560*/  IADD3.X R173, RZ, R168.reuse, R247.reuse, P1, P0 ;  /* 0x000000a8ffad7210 */ /* 0x180fe40000fe04f7 */
[----:B------:R-:W-:Y:S04]  /*7570*/  IADD3 R170, P1, P0, R170, R167, R0 ;  /* 0x000000a7aaaa7210 */ /* 0x000fe8000783e000 */
[--C-:B------:R-:W-:Y:S02]  /*7580*/  IADD3.X R171, RZ, R168, R164.reuse, P1, P0 ;  /* 0x000000a8ffab7210 */ /* 0x100fe40000fe04a4 */
[C---:B---3--:R-:W-:Y:S05]  /*7590*/  IADD3 R176, P0, R166.reuse, R0, RZ ;  /* 0x00000000a6b07210 */ /* 0x048fea0007f1e0ff */
        /* <DEDUP_REMOVED lines=22> */
.L_x_1070:
        /* <DEDUP_REMOVED lines=33> */
.L_x_1073:
[----:B------:R-:W-:Y:S04]  /*7910*/  MOV R166, 0x1 ;  /* 0x0000000100a67802 */ /* 0x000fe80000000f00 */
[----:B------:R-:W-:Y:S11]  /*7920*/  ISETP.NE.AND P0, PT, R166, c[0x0][0x32c], PT ;  /* 0x0000cb00a6007a0c */ /* 0x000ff60003f05270 */
[----:B------:R-:W-:Y:S02]  /*7930*/  @!UPT UIADD3 URZ, URZ, URZ, URZ ;  /* 0x0000003f3f3ff290 */ /* 0x000fe4000fffe03f */
[----:B------:R-:W-:Y:S05]  /*7940*/  @P0 IMAD.HI.U32 R166, R167, c[0x0][0x330], RZ ;  /* 0x0000cc00a7a60a27 */ /* 0x000fea00078e00ff */
[----:B------:R-:W-:Y:S02]  /*7950*/  @P0 SHF.R.U32.HI R167, RZ, c[0x0][0x334], R166 ;  /* 0x0000cd00ffa70a19 */ /* 0x000fe400000116a6 */
.L_x_1074:
[----:B------:R-:W-:Y:S05]  /*7960*/  BSYNC B0 ;  /* 0x0000000000007941 */ /* 0x000fea0003800000 */
.L_x_1072:
[----:B------:R-:W-:Y:S04]  /*7970*/  IMAD R167, R167, c[0x0][0x32c], -R0 ;  /* 0x0000cb00a7a77a24 */ /* 0x000fe800078e0a00 */
[----:B------:R-:W-:Y:S05]  /*7980*/  IMAD.IADD R167, R167, 0x1, -R237 ;  /* 0x00000001a7a77824 */ /* 0x000fea00078e0aed */
[----:B------:R-:W-:Y:S02]  /*7990*/  IADD3 R166, R167, c[0x0][0x32c], RZ ;  /* 0x0000cb00a7a67a10 */ /* 0x000fe40007ffe0ff */
[----:B------:R-:W-:Y:S02]  /*79a0*/  IMNMX R168, R168, R167, !PT ;  /* 0x000000a7a8a87217 */ /* 0x000fe40007800200 */
[----:B------:R-:W-:Y:S02]  /*79b0*/  IMNMX R169, R169, R166, PT ;  /* 0x000000a6a9a97217 */ /* 0x000fe40003800200 */
.L_x_1071:
        /* <DEDUP_REMOVED lines=85> */
.L_x_1077:
[----:B------:R-:W-:Y:S04]  /*7f10*/  MOV R4, 0x1 ;  /* 0x0000000100047802 */ /* 0x000fe80000000f00 */
[----:B------:R-:W-:Y:S11]  /*7f20*/  ISETP.NE.AND P0, PT, R4, c[0x0][0x32c], PT ;  /* 0x0000cb0004007a0c */ /* 0x000ff60003f05270 */
[----:B------:R-:W-:Y:S02]  /*7f30*/  @!UPT UIADD3 URZ, URZ, URZ, URZ ;  /* 0x0000003f3f3ff290 */ /* 0x000fe4000fffe03f */
[----:B------:R-:W-:Y:S05]  /*7f40*/  @P0 IMAD.HI.U32 R4, R5, c[0x0][0x330], RZ ;  /* 0x0000cc0005040a27 */ /* 0x000fea00078e00ff */
[----:B------:R-:W-:Y:S02]  /*7f50*/  @P0 SHF.R.U32.HI R5, RZ, c[0x0][0x334], R4 ;  /* 0x0000cd00ff050a19 */ /* 0x000fe40000011604 */
.L_x_1078:
[----:B------:R-:W-:Y:S05]  /*7f60*/  BSYNC B0 ;  /* 0x0000000000007941 */ /* 0x000fea0003800000 */
.L_x_1076:
[----:B------:R-:W-:Y:S04]  /*7f70*/  IMAD R0, R5, c[0x0][0x32c], -R0 ;  /* 0x0000cb0005007a24 */ /* 0x000fe800078e0a00 */
[----:B------:R-:W-:Y:S05]  /*7f80*/  IMAD.IADD R4, R0, 0x1, -R237 ;  /* 0x0000000100047824 */ /* 0x000fea00078e0aed */
[----:B------:R-:W-:Y:S02]  /*7f90*/  IADD3 R0, R4, c[0x0][0x32c], RZ ;  /* 0x0000cb0004007a10 */ /* 0x000fe40007ffe0ff */
[----:B------:R-:W-:Y:S02]  /*7fa0*/  IMNMX R164, R164, R4, !PT ;  /* 0x00000004a4a47217 */ /* 0x000fe40007800200 */
[----:B------:R-:W-:Y:S02]  /*7fb0*/  IMNMX R165, R165, R0, PT ;  /* 0x00000000a5a57217 */ /* 0x000fe40003800200 */
.L_x_1075:
        /* <DEDUP_REMOVED lines=52> */
[----:B------:R-:W-:Y:S01]  /*8300*/  FMNMX.FTZ R5, R193, R5, !PT ;  /* 0x00000005c1057209 */ /* 0x000fe20007810000 */
[----:B------:R-:W1:Y:S01]  /*8310*/  SHFL.BFLY PT, R4, R0, 0x2, 0x1f ;  /* 0x0c401f0000047f89 */ /* 0x000e6200000e0000 */
[----:B------:R-:W-:Y:S04]  /*8320*/  ISETP.LT.OR P0, PT, R165, 0x1a, P0 ;  /* 0x0000001aa500780c */ /* 0x000fe80000701670 */
        /* <DEDUP_REMOVED lines=105> */
[----:B------:R-:W-:Y:S02]  /*89c0*/  FMUL.FTZ R33, R3, R153 ;  /* 0x0000009903217220 */ /* 0x000fe40000410000 */
[--C-:B------:R-:W-:Y:S02]  /*89d0*/  FFMA.FTZ R177, R177, c[0x0][0x2d0], -R172.reuse ;  /* 0x0000b400b1b17a23 */ /* 0x100fe400000108ac */
[--C-:B------:R-:W-:Y:S01]  /*89e0*/  FFMA.FTZ R175, R175, c[0x0][0x2d0], -R172.reuse ;  /* 0x0000b400afaf7a23 */ /* 0x100fe200000108ac */
[----:B------:R-:W2:Y:S01]  /*89f0*/  MUFU.EX2 R184, R184 ;  /* 0x000000b800b87308 */ /* 0x000ea20000000800 */
[--C-:B------:R-:W-:Y:S02]  /*8a00*/  FFMA.FTZ R173, R173, c[0x0][0x2d0], -R172.reuse ;  /* 0x0000b400adad7a23 */ /* 0x100fe400000108ac */
        /* <DEDUP_REMOVED lines=8> */
[C---:B------:R-:W-:Y:S01]  /*8a90*/  FMUL.FTZ R6, R2.reuse, R162 ;  /* 0x000000a202067220 */ /* 0x040fe20000410000 */
[----:B------:R-:W-:Y:S01]  /*8aa0*/  MOV R162, R16 ;  /* 0x0000001000a27202 */ /* 0x000fe20000000f00 */
[C---:B------:R-:W-:Y:S01]  /*8ab0*/  FMUL.FTZ R10, R2.reuse, R158 ;  /* 0x0000009e020a7220 */ /* 0x040fe20000410000 */
[----:B------:R-:W1:Y:S01]  /*8ac0*/  MUFU.EX2 R182, R182 ;  /* 0x000000b600b67308 */ /* 0x000e620000000800 */
[----:B------:R-:W-:Y:S02]  /*8ad0*/  FMUL.FTZ R11, R2, R159 ;  /* 0x0000009f020b7220 */ /* 0x000fe40000410000 */
[C---:B------:R-:W-:Y:S01]  /*8ae0*/  FMUL.FTZ R16, R3.reuse, R136 ;  /* 0x0000008803107220 */ /* 0x040fe20000410000 */
        /* <DEDUP_REMOVED lines=13> */
[C---:B------:R-:W-:Y:S01]  /*8bc0*/  FMUL.FTZ R42, R2.reuse, R42 ;  /* 0x0000002a022a7220 */ /* 0x040fe20000410000 */
[----:B------:R-:W-:Y:S01]  /*8bd0*/  LDSM.16.MT88.4 R144, [R222+0x900] ;  /* 0x00090000de90783b */ /* 0x000fe20000004200 */
[----:B------:R-:W-:Y:S01]  /*8be0*/  FMUL.FTZ R43, R2, R43 ;  /* 0x0000002b022b7220 */ /* 0x000fe20000410000 */
        /* <DEDUP_REMOVED lines=151> */
[C---:B------:R-:W-:Y:S03]  /*9560*/  FMUL.FTZ R127, R2.reuse, R127 ;  /* 0x0000007f027f7220 */ /* 0x040fe60000410000 */
[----:B------:R-:W5:Y:S01]  /*9570*/  MUFU.EX2 R194, R194 ;  /* 0x000000c200c27308 */ /* 0x000f620000000800 */
[----:B------:R-:W-:Y:S02]  /*9580*/  FFMA.FTZ R195, R195, c[0x0][0x2d0], -R172 ;  /* 0x0000b400c3c37a23 */ /* 0x000fe400000108ac */
[C---:B------:R-:W-:Y:S01]  /*9590*/  FMUL.FTZ R128, R3.reuse, R128 ;  /* 0x0000008003807220 */ /* 0x040fe20000410000 */
[C---:B-1----:R-:W-:Y:S03]  /*95a0*/  HMMA.16816.F32.BF16 R124, R168.reuse, R132, R124 ;  /* 0x00000084a87c723c */ /* 0x042fe6000004187c */
[C---:B------:R-:W-:Y:S02]  /*95b0*/  FMUL.FTZ R129, R3.reuse, R129 ;  /* 0x0000008103817220 */ /* 0x040fe40000410000 */
[C---:B------:R-:W-:Y:S01]  /*95c0*/  FMUL.FTZ R130, R2.reuse, R130 ;  /* 0x0000008202827220 */ /* 0x040fe20000410000 */
[----:B------:R-:W-:Y:S01]  /*95d0*/  MUFU.EX2 R197, R197 ;  /* 0x000000c500c57308 */ /* 0x000fe20000000800 */
[----:B------:R-:W-:Y:S01]  /*95e0*/  FMUL.FTZ R131, R2, R131 ;  /* 0x0000008302837220 */ /* 0x000fe20000410000 */
[----:B------:R-:W-:Y:S01]  /*95f0*/  F2FP.BF16.PACK_AB R132, R188, R187 ;  /* 0x000000bbbc84723e */ /* 0x000fe200000010ff */
[----:B------:R-:W-:Y:S03]  /*9600*/  FFMA.FTZ R181, R3, R240, R181 ;  /* 0x000000f003b57223 */ /* 0x000fe600000100b5 */
[----:B--2---:R-:W-:Y:S01]  /*9610*/  F2FP.BF16.PACK_AB R133, R192, R191 ;  /* 0x000000bfc085723e */ /* 0x004fe200000010ff */
[----:B------:R-:W-:Y:S01]  /*9620*/  FFMA.FTZ R185, R2, R239, R185 ;  /* 0x000000ef02b97223 */ /* 0x000fe200000100b9 */
[----:B------:R-:W-:Y:S02]  /*9630*/  HMMA.16816.F32.BF16 R128, R168, R134, R128 ;  /* 0x00000086a880723c */ /* 0x000fe40000041880 */
[----:B------:R-:W-:Y:S01]  /*9640*/  MUFU.EX2 R196, R196 ;  /* 0x000000c400c47308 */ /* 0x000fe20000000800 */
[----:B------:R-:W-:Y:S01]  /*9650*/  MOV R3, R0 ;  /* 0x0000000000037202 */ /* 0x000fe20000000f00 */
[----:B------:R-:W-:Y:S02]  /*9660*/  FADD.FTZ R181, R167, R181 ;  /* 0x000000b5a7b57221 */ /* 0x000fe40000010000 */
[----:B------:R-:W-:Y:S01]  /*9670*/  FADD.FTZ R185, R184, R185 ;  /* 0x000000b9b8b97221 */ /* 0x000fe20000010000 */
[----:B------:R-:W-:Y:S01]  /*9680*/  F2FP.BF16.PACK_AB R134, R190, R189 ;  /* 0x000000bdbe86723e */ /* 0x000fe200000010ff */
[----:B------:R-:W-:Y:S01]  /*9690*/  FADD.FTZ R166, R166, R181 ;  /* 0x000000b5a6a67221 */ /* 0x000fe20000010000 */
[----:B-----5:R-:W-:Y:S03]  /*96a0*/  F2FP.BF16.PACK_AB R135, R194, R193 ;  /* 0x000000c1c287723e */ /* 0x020fe600000010ff */
[----:B------:R-:W-:Y:S01]  /*96b0*/  MOV R171, R162 ;  /* 0x000000a200ab7202 */ /* 0x000fe20000000f00 */
[----:B------:R-:W-:Y:S01]  /*96c0*/  MUFU.EX2 R195, R195 ;  /* 0x000000c300c37308 */ /* 0x000fe20000000800 */
[----:B------:R-:W-:Y:S01]  /*96d0*/  MOV R170, R161 ;  /* 0x000000a100aa7202 */ /* 0x000fe20000000f00 */
[----:B------:R-:W-:Y:S01]  /*96e0*/  FADD.FTZ R185, R183, R185 ;  /* 0x000000b9b7b97221 */ /* 0x000fe20000010000 */
[C---:B---3--:R-:W-:Y:S05]  /*96f0*/  HMMA.16816.F32.BF16 R4, R132.reuse, R136, R4 ;  /* 0x000000888404723c */ /* 0x048fea0000041804 */
[----:B------:R-:W-:Y:S01]  /*9700*/  MOV R169, R160 ;  /* 0x000000a000a97202 */ /* 0x000fe20000000f00 */
[----:B------:R-:W-:Y:S01]  /*9710*/  FADD.FTZ R166, R180, R166 ;  /* 0x000000a6b4a67221 */ /* 0x000fe20000010000 */
[----:B------:R-:W-:Y:S01]  /*9720*/  LDSM.16.MT88.4 R160, [R222+0x4900] ;  /* 0x00490000dea0783b */ /* 0x000fe20000004200 */
[C---:B------:R-:W-:Y:S04]  /*9730*/  HMMA.16816.F32.BF16 R8, R132.reuse, R138, R8 ;  /* 0x0000008a8408723c */ /* 0x040fe80000041808 */
[----:B------:R-:W-:Y:S02]  /*9740*/  FADD.FTZ R182, R182, R185 ;  /* 0x000000b9b6b67221 */ /* 0x000fe40000010000 */
[----:B------:R-:W-:Y:S01]  /*9750*/  FADD.FTZ R187, R187, R166 ;  /* 0x000000a6bbbb7221 */ /* 0x000fe20000010000 */
[----:B------:R-:W1:Y:S01]  /*9760*/  LDSM.16.MT88.4 R136, [R222+0x2900] ;  /* 0x00290000de88783b */ /* 0x000e620000004200 */
        /* <DEDUP_REMOVED lines=11> */
[----:B------:R-:W2:Y:S03]  /*9820*/  LDSM.16.MT88.4 R140, [R221+0x2900] ;  /* 0x00290000dd8c783b */ /* 0x000ea60000004200 */
[----:B------:R-:W-:Y:S04]  /*9830*/  FADD.FTZ R194, R194, R192 ;  /* 0x000000c0c2c27221 */ /* 0x000fe80000010000 */
        /* <DEDUP_REMOVED lines=12> */
[C---:B------:R-:W-:Y:S07]  /*9900*/  HMMA.16816.F32.BF16 R60, R132.reuse, R144, R60 ;  /* 0x00000090843c723c */ /* 0x040fee000004183c */
[--C-:B------:R-:W-:Y:S01]  /*9910*/  FFMA.FTZ R144, R169, c[0x0][0x2d0], -R186.reuse ;  /* 0x0000b400a9907a23 */ /* 0x100fe200000108ba */
[C---:B------:R-:W-:Y:S03]  /*9920*/  HMMA.16816.F32.BF16 R64, R132.reuse, R146, R64 ;  /* 0x000000928440723c */ /* 0x040fe60000041840 */
[----:B------:R4:W-:Y:S05]  /*9930*/  MUFU.EX2 R169, R144 ;  /* 0x0000009000a97308 */ /* 0x0009ea0000000800 */
[C---:B------:R-:W-:Y:S08]  /*9940*/  HMMA.16816.F32.BF16 R68, R132.reuse, R156, R68 ;  /* 0x0000009c8444723c */ /* 0x040ff00000041844 */
[C---:B------:R-:W-:Y:S01]  /*9950*/  HMMA.16816.F32.BF16 R72, R132.reuse, R158, R72 ;  /* 0x0000009e8448723c */ /* 0x040fe20000041848 */
[----:B------:R-:W-:Y:S07]  /*9960*/  LDSM.16.MT88.4 R156, [R220+0x1100] ;  /* 0x00110000dc9c783b */ /* 0x000fee0000004200 */
[C---:B------:R-:W-:Y:S01]  /*9970*/  HMMA.16816.F32.BF16 R76, R132.reuse, R160, R76 ;  /* 0x000000a0844c723c */ /* 0x040fe2000004184c */
[----:B----4-:R-:W4:Y:S07]  /*9980*/  LDSM.16.MT88.4 R144, [R222+0x6900] ;  /* 0x00690000de90783b */ /* 0x010f2e0000004200 */
[C---:B------:R-:W-:Y:S01]  /*9990*/  HMMA.16816.F32.BF16 R80, R132.reuse, R162, R80 ;  /* 0x000000a28450723c */ /* 0x040fe20000041850 */
[----:B------:R-:W-:Y:S07]  /*99a0*/  LDSM.16.MT88.4 R160, [R222+0x5100] ;  /* 0x00510000dea0783b */ /* 0x000fee0000004200 */
[C---:B---3--:R-:W-:Y:S07]  /*99b0*/  HMMA.16816.F32.BF16 R84, R132.reuse, R148, R84 ;  /* 0x000000948454723c */ /* 0x048fee0000041854 */
[--C-:B------:R-:W-:Y:S01]  /*99c0*/  FFMA.FTZ R148, R170, c[0x0][0x2d0], -R186.reuse ;  /* 0x0000b400aa947a23 */ /* 0x100fe200000108ba */
[C---:B------:R-:W-:Y:S03]  /*99d0*/  HMMA.16816.F32.BF16 R88, R132.reuse, R150, R88 ;  /* 0x000000968458723c */ /* 0x040fe60000041858 */
[----:B------:R3:W5:Y:S01]  /*99e0*/  MUFU.EX2 R170, R148 ;  /* 0x0000009400aa7308 */ /* 0x0007620000000800 */
[----:B------:R-:W-:Y:S04]  /*99f0*/  FFMA.FTZ R186, R174, c[0x0][0x2d0], -R186 ;  /* 0x0000b400aeba7a23 */ /* 0x000fe800000108ba */
[C---:B-1----:R-:W-:Y:S05]  /*9a00*/  HMMA.16816.F32.BF16 R92, R132.reuse, R136, R92 ;  /* 0x00000088845c723c */ /* 0x042fea000004185c */
[----:B------:R-:W-:Y:S02]  /*9a10*/  MUFU.EX2 R186, R186 ;  /* 0x000000ba00ba7308 */ /* 0x000fe40000000800 */
[--C-:B------:R-:W-:Y:S01]  /*9a20*/  FFMA.FTZ R136, R171, c[0x0][0x2d0], -R172.reuse ;  /* 0x0000b400ab887a23 */ /* 0x100fe200000108ac */
[C---:B------:R-:W-:Y:S04]  /*9a30*/  HMMA.16816.F32.BF16 R96, R132.reuse, R138, R96 ;  /* 0x0000008a8460723c */ /* 0x040fe80000041860 */
[----:B------:R-:W-:Y:S03]  /*9a40*/  FFMA.FTZ R172, R165, c[0x0][0x2d0], -R172 ;  /* 0x0000b400a5ac7a23 */ /* 0x000fe600000108ac */
[----:B------:R1:W1:Y:S01]  /*9a50*/  MUFU.EX2 R168, R136 ;  /* 0x0000008800a87308 */ /* 0x0002620000000800 */
[C---:B--2---:R-:W-:Y:S01]  /*9a60*/  HMMA.16816.F32.BF16 R100, R132.reuse, R140, R100 ;  /* 0x0000008c8464723c */ /* 0x044fe20000041864 */
[----:B---3--:R-:W2:Y:S07]  /*9a70*/  LDSM.16.MT88.4 R148, [R221+0x6900] ;  /* 0x00690000dd94783b */ /* 0x008eae0000004200 */
[C---:B------:R-:W-:Y:S01]  /*9a80*/  HMMA.16816.F32.BF16 R104, R132.reuse, R142, R104 ;  /* 0x0000008e8468723c */ /* 0x040fe20000041868 */
[----:B------:R-:W-:Y:S01]  /*9a90*/  MUFU.EX2 R171, R177 ;  /* 0x000000b100ab7308 */ /* 0x000fe20000000800 */
[----:B------:R-:W-:Y:S06]  /*9aa0*/  LDSM.16.MT88.4 R140, [R227+0x1100] ;  /* 0x00110000e38c783b */ /* 0x000fec0000004200 */
[C---:B----4-:R-:W-:Y:S03]  /*9ab0*/  HMMA.16816.F32.BF16 R108, R132.reuse, R144, R108 ;  /* 0x00000090846c723c */ /* 0x050fe6000004186c */
[----:B------:R-:W-:Y:S01]  /*9ac0*/  MUFU.EX2 R165, R172 ;  /* 0x000000ac00a57308 */ /* 0x000fe20000000800 */
[----:B-1----:R-:W1:Y:S04]  /*9ad0*/  LDSM.16.MT88.4 R136, [R220+0x6900] ;  /* 0x00690000dc88783b */ /* 0x002e680000004200 */
[C---:B------:R-:W-:Y:S04]  /*9ae0*/  HMMA.16816.F32.BF16 R112, R132.reuse, R146, R112 ;  /* 0x000000928470723c */ /* 0x040fe80000041870 */
[----:B------:R-:W3:Y:S04]  /*9af0*/  LDSM.16.MT88.4 R144, [R221+0x1100] ;  /* 0x00110000dd90783b */ /* 0x000ee80000004200 */
[C---:B--2---:R-:W-:Y:S08]  /*9b00*/  HMMA.16816.F32.BF16 R116, R132.reuse, R148, R116 ;  /* 0x000000948474723c */ /* 0x044ff00000041874 */
[C---:B------:R-:W-:Y:S01]  /*9b10*/  HMMA.16816.F32.BF16 R120, R132.reuse, R150, R120 ;  /* 0x000000968478723c */ /* 0x040fe20000041878 */
[----:B------:R-:W-:Y:S07]  /*9b20*/  LDSM.16.MT88.4 R148, [R221+0x3100] ;  /* 0x00310000dd94783b */ /* 0x000fee0000004200 */
[C---:B-1----:R-:W-:Y:S08]  /*9b30*/  HMMA.16816.F32.BF16 R124, R132.reuse, R136, R124 ;  /* 0x00000088847c723c */ /* 0x042ff0000004187c */
[----:B------:R-:W-:Y:S01]  /*9b40*/  HMMA.16816.F32.BF16 R128, R132, R138, R128 ;  /* 0x0000008a8480723c */ /* 0x000fe20000041880 */
[----:B------:R-:W1:Y:S06]  /*9b50*/  LDSM.16.MT88.4 R136, [R227+0x3100] ;  /* 0x00310000e388783b */ /* 0x000e6c0000004200 */
[----:B-----5:R-:W-:Y:S02]  /*9b60*/  F2FP.BF16.PACK_AB R132, R170, R169 ;  /* 0x000000a9aa84723e */ /* 0x020fe400000010ff */
[----:B------:R-:W-:Y:S03]  /*9b70*/  F2FP.BF16.PACK_AB R134, R198, R199 ;  /* 0x000000c7c686723e */ /* 0x000fe600000010ff */
[----:B------:R-:W-:Y:S02]  /*9b80*/  F2FP.BF16.PACK_AB R133, R197, R168 ;  /* 0x000000a8c585723e */ /* 0x000fe400000010ff */
[----:B------:R-:W-:Y:S07]  /*9b90*/  F2FP.BF16.PACK_AB R135, R195, R196 ;  /* 0x000000c4c387723e */ /* 0x000fee00000010ff */
[C---:B------:R-:W-:Y:S08]  /*9ba0*/  HMMA.16816.F32.BF16 R4, R132.reuse, R140, R4 ;  /* 0x0000008c8404723c */ /* 0x040ff00000041804 */
[C---:B------:R-:W-:Y:S01]  /*9bb0*/  HMMA.16816.F32.BF16 R8, R132.reuse, R142, R8 ;  /* 0x0000008e8408723c */ /* 0x040fe20000041808 */
[----:B------:R-:W2:Y:S07]  /*9bc0*/  LDSM.16.MT88.4 R140, [R222+0x3100] ;  /* 0x00310000de8c783b */ /* 0x000eae0000004200 */
[C---:B------:R-:W-:Y:S08]  /*9bd0*/  HMMA.16816.F32.BF16 R12, R132.reuse, R152, R12 ;  /* 0x00000098840c723c */ /* 0x040ff0000004180c */
[C---:B------:R-:W-:Y:S01]  /*9be0*/  HMMA.16816.F32.BF16 R16, R132.reuse, R154, R16 ;  /* 0x0000009a8410723c */ /* 0x040fe20000041810 */
[----:B------:R-:W4:Y:S07]  /*9bf0*/  LDSM.16.MT88.4 R152, [R220+0x3100] ;  /* 0x00310000dc98783b */ /* 0x000f2e0000004200 */
[C---:B---3--:R-:W-:Y:S08]  /*9c00*/  HMMA.16816.F32.BF16 R20, R132.reuse, R144, R20 ;  /* 0x000000908414723c */ /* 0x048ff00000041814 */
        /* <DEDUP_REMOVED lines=14> */
[C---:B----4-:R-:W-:Y:S07]  /*9cf0*/  HMMA.16816.F32.BF16 R60, R132.reuse, R152, R60 ;  /* 0x00000098843c723c */ /* 0x050fee000004183c */
[----:B------:R-:W-:Y:S01]  /*9d00*/  MOV R153, R169 ;  /* 0x000000a900997202 */ /* 0x000fe20000000f00 */
[C---:B------:R-:W-:Y:S01]  /*9d10*/  HMMA.16816.F32.BF16 R64, R132.reuse, R154, R64 ;  /* 0x0000009a8440723c */ /* 0x040fe20000041840 */
[----:B------:R-:W-:Y:S03]  /*9d20*/  MUFU.EX2 R169, R176 ;  /* 0x000000b000a97308 */ /* 0x000fe60000000800 */
[----:B------:R-:W-:Y:S04]  /*9d30*/  MOV R152, R168 ;  /* 0x000000a800987202 */ /* 0x000fe80000000f00 */
[C---:B---3--:R-:W-:Y:S03]  /*9d40*/  HMMA.16816.F32.BF16 R68, R132.reuse, R144, R68 ;  /* 0x000000908444723c */ /* 0x048fe60000041844 */
[----:B------:R-:W-:Y:S05]  /*9d50*/  MUFU.EX2 R168, R175 ;  /* 0x000000af00a87308 */ /* 0x000fea0000000800 */
[C---:B------:R-:W-:Y:S01]  /*9d60*/  HMMA.16816.F32.BF16 R72, R132.reuse, R146, R72 ;  /* 0x000000928448723c */ /* 0x040fe20000041848 */
[----:B------:R-:W3:Y:S07]  /*9d70*/  LDSM.16.MT88.4 R144, [R222+0x7100] ;  /* 0x00710000de90783b */ /* 0x000eee0000004200 */
[C---:B------:R-:W-:Y:S01]  /*9d80*/  HMMA.16816.F32.BF16 R76, R132.reuse, R160, R76 ;  /* 0x000000a0844c723c */ /* 0x040fe2000004184c */
[----:B------:R-:W-:Y:S06]  /*9d90*/  MUFU.EX2 R161, R178 ;  /* 0x000000b200a17308 */ /* 0x000fec0000000800 */
[----:B------:R-:W-:Y:S01]  /*9da0*/  MOV R160, R170 ;  /* 0x000000aa00a07202 */ /* 0x000fe20000000f00 */
[C---:B------:R-:W-:Y:S03]  /*9db0*/  HMMA.16816.F32.BF16 R80, R132.reuse, R162, R80 ;  /* 0x000000a28450723c */ /* 0x040fe60000041850 */
[----:B------:R4:W2:Y:S05]  /*9dc0*/  MUFU.EX2 R163, R179 ;  /* 0x000000b300a37308 */ /* 0x0008aa0000000800 */
[C---:B-----5:R-:W-:Y:S05]  /*9dd0*/  HMMA.16816.F32.BF16 R84, R132.reuse, R156, R84 ;  /* 0x0000009c8454723c */ /* 0x060fea0000041854 */
[----:B------:R5:W2:Y:S03]  /*9de0*/  MUFU.EX2 R170, R173 ;  /* 0x000000ad00aa7308 */ /* 0x000aa60000000800 */
[C---:B------:R-:W-:Y:S01]  /*9df0*/  HMMA.16816.F32.BF16 R88, R132.reuse, R158, R88 ;  /* 0x0000009e8458723c */ /* 0x040fe20000041858 */
[----:B------:R-:W-:Y:S07]  /*9e00*/  LDSM.16.MT88.4 R156, [R227+0x1900] ;  /* 0x00190000e39c783b */ /* 0x000fee0000004200 */
[C---:B-1----:R-:W-:Y:S01]  /*9e10*/  HMMA.16816.F32.BF16 R92, R132.reuse, R136, R92 ;  /* 0x00000088845c723c */ /* 0x042fe2000004185c */
[----:B----4-:R-:W-:Y:S07]  /*9e20*/  LDSM.16.MT88.4 R176, [R222+0x3900] ;  /* 0x00390000deb0783b */ /* 0x010fee0000004200 */
[C---:B------:R-:W-:Y:S01]  /*9e30*/  HMMA.16816.F32.BF16 R96, R132.reuse, R138, R96 ;  /* 0x0000008a8460723c */ /* 0x040fe20000041860 */
[----:B------:R-:W1:Y:S07]  /*9e40*/  LDSM.16.MT88.4 R136, [R220+0x7100] ;  /* 0x00710000dc88783b */ /* 0x000e6e0000004200 */
[C---:B--2---:R-:W-:Y:S01]  /*9e50*/  HMMA.16816.F32.BF16 R100, R132.reuse, R140, R100 ;  /* 0x0000008c8464723c */ /* 0x044fe20000041864 */
[----:B-----5:R-:W-:Y:S07]  /*9e60*/  LDSM.16.MT88.4 R172, [R227+0x3900] ;  /* 0x00390000e3ac783b */ /* 0x020fee0000004200 */
[C---:B------:R-:W-:Y:S01]  /*9e70*/  HMMA.16816.F32.BF16 R104, R132.reuse, R142, R104 ;  /* 0x0000008e8468723c */ /* 0x040fe20000041868 */
[----:B------:R-:W2:Y:S07]  /*9e80*/  LDSM.16.MT88.4 R140, [R222+0x1900] ;  /* 0x00190000de8c783b */ /* 0x000eae0000004200 */
[C---:B---3--:R-:W-:Y:S08]  /*9e90*/  HMMA.16816.F32.BF16 R108, R132.reuse, R144, R108 ;  /* 0x00000090846c723c */ /* 0x048ff0000004186c */
[C---:B------:R-:W-:Y:S01]  /*9ea0*/  HMMA.16816.F32.BF16 R112, R132.reuse, R146, R112 ;  /* 0x000000928470723c */ /* 0x040fe20000041870 */
[----:B------:R-:W3:Y:S07]  /*9eb0*/  LDSM.16.MT88.4 R144, [R221+0x1900] ;  /* 0x00190000dd90783b */ /* 0x000eee0000004200 */
        /* <DEDUP_REMOVED lines=13> */
[----:B------:R-:W-:Y:S02]  /*9f90*/  MOV R139, R168 ;  /* 0x000000a8008b7202 */ /* 0x000fe40000000f00 */
[----:B------:R-:W-:Y:S02]  /*9fa0*/  F2FP.BF16.PACK_AB R168, R136, R150 ;  /* 0x0000009688a8723e */ /* 0x000fe400000010ff */
[-C--:B------:R-:W-:Y:S02]  /*9fb0*/  F2FP.BF16.PACK_AB R170, R186, R138.reuse ;  /* 0x0000008abaaa723e */ /* 0x080fe400000010ff */
[----:B------:R-:W-:Y:S02]  /*9fc0*/  F2FP.BF16.PACK_AB R169, R139, R137 ;  /* 0x000000898ba9723e */ /* 0x000fe400000010ff */
[-C--:B------:R-:W-:Y:S07]  /*9fd0*/  F2FP.BF16.PACK_AB R171, R165, R135.reuse ;  /* 0x00000087a5ab723e */ /* 0x080fee00000010ff */
[C---:B------:R-:W-:Y:S01]  /*9fe0*/  HMMA.16816.F32.BF16 R160, R168.reuse, R156, R4 ;  /* 0x0000009ca8a0723c */ /* 0x040fe20000041804 */
[----:B------:R-:W1:Y:S07]  /*9ff0*/  LDSM.16.MT88.4 R4, [R221+0x3900] ;  /* 0x00390000dd04783b */ /* 0x000e6e0000004200 */
[C---:B------:R-:W-:Y:S07]  /*a000*/  HMMA.16816.F32.BF16 R156, R168.reuse, R158, R8 ;  /* 0x0000009ea89c723c */ /* 0x040fee0000041808 */
[----:B------:R-:W-:Y:S02]  /*a010*/  MOV R8, R135 ;  /* 0x0000008700087202 */ /* 0x000fe40000000f00 */
[C---:B--2---:R-:W-:Y:S03]  /*a020*/  HMMA.16816.F32.BF16 R132, R168.reuse, R140, R12 ;  /* 0x0000008ca884723c */ /* 0x044fe6000004180c */
[----:B------:R-:W-:Y:S02]  /*a030*/  MOV R9, R138 ;  /* 0x0000008a00097202 */ /* 0x000fe40000000f00 */
[----:B------:R-:W-:Y:S02]  /*a040*/  MOV R10, R139 ;  /* 0x0000008b000a7202 */ /* 0x000fe40000000f00 */
[----:B------:R-:W-:Y:S02]  /*a050*/  MOV R11, R136 ;  /* 0x00000088000b7202 */ /* 0x000fe40000000f00 */
[----:B------:R-:W-:Y:S02]  /*a060*/  MOV R15, R137 ;  /* 0x00000089000f7202 */ /* 0x000fe40000000f00 */
[C---:B------:R-:W-:Y:S07]  /*a070*/  HMMA.16816.F32.BF16 R136, R168.reuse, R142, R16 ;  /* 0x0000008ea888723c */ /* 0x040fee0000041810 */
[----:B------:R-:W-:Y:S01]  /*a080*/  MOV R19, R150 ;  /* 0x0000009600137202 */ /* 0x000fe20000000f00 */
[C---:B---3--:R-:W-:Y:S04]  /*a090*/  HMMA.16816.F32.BF16 R140, R168.reuse, R144, R20 ;  /* 0x00000090a88c723c */ /* 0x048fe80000041814 */
[----:B------:R-:W-:Y:S02]  /*a0a0*/  MOV R18, R15 ;  /* 0x0000000f00127202 */ /* 0x000fe40000000f00 */
[----:B------:R-:W-:Y:S01]  /*a0b0*/  LDSM.16.MT88.4 R12, [R227+0x5900] ;  /* 0x00590000e30c783b */ /* 0x000fe20000004200 */
[----:B------:R-:W-:Y:S01]  /*a0c0*/  MOV R21, R151 ;  /* 0x0000009700157202 */ /* 0x000fe20000000f00 */
[C---:B------:R-:W-:Y:S04]  /*a0d0*/  HMMA.16816.F32.BF16 R144, R168.reuse, R146, R24 ;  /* 0x00000092a890723c */ /* 0x040fe80000041818 */
[----:B------:R-:W-:Y:S02]  /*a0e0*/  MOV R22, R148 ;  /* 0x0000009400167202 */ /* 0x000fe40000000f00 */
[----:B------:R-:W-:Y:S01]  /*a0f0*/  MOV R23, R149 ;  /* 0x0000009500177202 */ /* 0x000fe20000000f00 */
[----:B------:R-:W-:Y:S01]  /*a100*/  LDSM.16.MT88.4 R24, [R220+0x5900] ;  /* 0x00590000dc18783b */ /* 0x000fe20000004200 */
[C---:B----4-:R-:W-:Y:S07]  /*a110*/  HMMA.16816.F32.BF16 R148, R168.reuse, R152, R28 ;  /* 0x00000098a894723c */ /* 0x050fee000004181c */
[----:B------:R-:W-:Y:S01]  /*a120*/  LDSM.16.MT88.4 R28, [R227+0x7900] ;  /* 0x00790000e31c783b */ /* 0x000fe20000004200 */
        /* <DEDUP_REMOVED lines=10> */
[----:B------:R-:W-:Y:S02]  /*a1d0*/  MOV R172, R19 ;  /* 0x0000001300ac7202 */ /* 0x000fe40000000f00 */
[----:B------:R-:W3:Y:S01]  /*a1e0*/  LDSM.16.MT88.4 R16, [R222+0x5900] ;  /* 0x00590000de10783b */ /* 0x000ee20000004200 */
[----:B------:R-:W-:Y:S01]  /*a1f0*/  MOV R175, R21 ;  /* 0x0000001500af7202 */ /* 0x000fe20000000f00 */
[C---:B------:R-:W-:Y:S04]  /*a200*/  HMMA.16816.F32.BF16 R48, R168.reuse, R178, R48 ;  /* 0x000000b2a830723c */ /* 0x040fe80000041830 */
[----:B------:R-:W-:Y:S02]  /*a210*/  MOV R174, R22 ;  /* 0x0000001600ae7202 */ /* 0x000fe40000000f00 */
[----:B------:R-:W-:Y:S02]  /*a220*/  MOV R177, R23 ;  /* 0x0000001700b17202 */ /* 0x000fe40000000f00 */
[C---:B-1----:R-:W-:Y:S01]  /*a230*/  HMMA.16816.F32.BF16 R52, R168.reuse, R4, R52 ;  /* 0x00000004a834723c */ /* 0x042fe20000041834 */
[----:B------:R-:W1:Y:S03]  /*a240*/  LDSM.16.MT88.4 R20, [R221+0x5900] ;  /* 0x00590000dd14783b */ /* 0x000e660000004200 */
[----:B------:R-:W-:Y:S02]  /*a250*/  FADD.FTZ R2, R177, R2 ;  /* 0x00000002b1027221 */ /* 0x000fe40000010000 */
[----:B------:R-:W-:Y:S02]  /*a260*/  FADD.FTZ R194, R174, R194 ;  /* 0x000000c2aec27221 */ /* 0x000fe40000010000 */
[C---:B------:R-:W-:Y:S01]  /*a270*/  HMMA.16816.F32.BF16 R56, R168.reuse, R6, R56 ;  /* 0x00000006a838723c */ /* 0x040fe20000041838 */
[----:B------:R-:W4:Y:S03]  /*a280*/  LDSM.16.MT88.4 R4, [R222+0x7900] ;  /* 0x00790000de04783b */ /* 0x000f260000004200 */
[----:B------:R-:W-:Y:S02]  /*a290*/  FADD.FTZ R2, R175, R2 ;  /* 0x00000002af027221 */ /* 0x000fe40000010000 */
[----:B------:R-:W-:Y:S02]  /*a2a0*/  FADD.FTZ R197, R197, R194 ;  /* 0x000000c2c5c57221 */ /* 0x000fe40000010000 */
[----:B------:R-:W-:Y:S04]  /*a2b0*/  FADD.FTZ R199, R199, R2 ;  /* 0x00000002c7c77221 */ /* 0x000fe80000010000 */
[----:B------:R-:W-:Y:S01]  /*a2c0*/  FADD.FTZ R197, R196, R197 ;  /* 0x000000c5c4c57221 */ /* 0x000fe20000010000 */
[C---:B--2---:R-:W-:Y:S03]  /*a2d0*/  HMMA.16816.F32.BF16 R60, R168.reuse, R8, R60 ;  /* 0x00000008a83c723c */ /* 0x044fe6000004183c */
[----:B------:R-:W-:Y:S02]  /*a2e0*/  FADD.FTZ R2, R198, R199 ;  /* 0x000000c7c6027221 */ /* 0x000fe40000010000 */
        /* <DEDUP_REMOVED lines=10> */
[----:B------:R-:W5:Y:S03]  /*a390*/  LDSM.16.MT88.4 R12, [R220+0x7900] ;  /* 0x00790000dc0c783b */ /* 0x000f660000004200 */
[----:B------:R-:W-:Y:S02]  /*a3a0*/  FADD.FTZ R195, R35, R195 ;  /* 0x000000c323c37221 */ /* 0x000fe40000010000 */
[----:B------:R-:W-:Y:S01]  /*a3b0*/  FADD.FTZ R240, R186, R2 ;  /* 0x00000002baf07221 */ /* 0x000fe20000010000 */
[-C--:B------:R-:W-:Y:S01]  /*a3c0*/  MOV R2, R164.reuse ;  /* 0x000000a400027202 */ /* 0x080fe20000000f00 */
[C---:B---3--:R-:W-:Y:S04]  /*a3d0*/  HMMA.16816.F32.BF16 R76, R168.reuse, R16, R76 ;  /* 0x00000010a84c723c */ /* 0x048fe8000004184c */
[----:B------:R-:W-:Y:S04]  /*a3e0*/  FADD.FTZ R239, R165, R195 ;  /* 0x000000c3a5ef7221 */ /* 0x000fe80000010000 */
[C---:B------:R-:W-:Y:S08]  /*a3f0*/  HMMA.16816.F32.BF16 R80, R168.reuse, R18, R80 ;  /* 0x00000012a850723c */ /* 0x040ff00000041850 */
        /* <DEDUP_REMOVED lines=10> */
[C---:B-----5:R-:W-:Y:S07]  /*a4a0*/  HMMA.16816.F32.BF16 R124, R168.reuse, R12, R124 ;  /* 0x0000000ca87c723c */ /* 0x060fee000004187c */
[----:B------:R-:W-:Y:S01]  /*a4b0*/  MOV R12, R164 ;  /* 0x000000a4000c7202 */ /* 0x000fe20000000f00 */
[----:B------:R-:W-:Y:S01]  /*a4c0*/  HMMA.16816.F32.BF16 R128, R168, R14, R128 ;  /* 0x0000000ea880723c */ /* 0x000fe20000041880 */
[----:B------:R-:W-:-:S07]  /*a4d0*/  @P0 BRA `(.L_x_1079) ;  /* 0xffffbcc000000947 */ /* 0x000fce000383ffff */
.L_x_1068:
        /* <DEDUP_REMOVED lines=26> */
.L_x_1081:
[----:B------:R-:W-:Y:S02]  /*a680*/  UMOV UR5, 0x1 ;  /* 0x0000000100057882 */ /* 0x000fe40000000000 */
[----:B------:R-:W-:Y:S02]  /*a690*/  ULDC UR4, c[0x0][0x32c] ;  /* 0x0000cb0000047ab9 */ /* 0x000fe40000000800 */
[----:B------:R-:W-:-:S03]  /*a6a0*/  UISETP.NE.AND UP0, UPT, UR5, UR4, UPT ;  /* 0x000000040500728c */ /* 0x000fc6000bf05270 */
[----:B------:R-:W-:Y:S02]  /*a6b0*/  ULDC.64 UR4, c[0x0][0x330] ;  /* 0x0000cc0000047ab9 */ /* 0x000fe40000000a00 */
[----:B------:R-:W-:-:S07]  /*a6c0*/  UIMAD.WIDE.U32 UR28, UR26, UR4, URZ ;  /* 0x000000041a1c72a5 */ /* 0x000fce000f8e003f */
[----:B------:R-:W-:Y:S02]  /*a6d0*/  @UP0 UMOV UR27, UR29 ;  /* 0x0000001d001b0c82 */ /* 0x000fe40008000000 */
[----:B------:R-:W-:Y:S02]  /*a6e0*/  @UP0 USHF.R.U32.HI UR26, URZ, UR5, UR27 ;  /* 0x000000053f1a0299 */ /* 0x000fe4000801161b */
.L_x_1082:
[----:B------:R-:W-:Y:S02]  /*a6f0*/  ULDC UR4, c[0x0][0x32c] ;  /* 0x0000cb0000047ab9 */ /* 0x000fe40000000800 */
[----:B------:R-:W-:-:S04]  /*a700*/  UIMAD UR4, UR26, UR4, URZ ;  /* 0x000000041a0472a4 */ /* 0x000fc8000f8e023f */
[----:B------:R-:W-:-:S04]  /*a710*/  UISETP.LT.AND UP0, UPT, UR23, UR4, UPT ;  /* 0x000000041700728c */ /* 0x000fc8000bf01270 */
[----:B------:R-:W-:-:S04]  /*a720*/  USEL UR23, UR23, UR4, !UP0 ;  /* 0x0000000417177287 */ /* 0x000fc8000c000000 */
.L_x_1080:
        /* <DEDUP_REMOVED lines=20> */
.L_x_1086:
        /* <DEDUP_REMOVED lines=69> */
.L_x_1084:
        /* <DEDUP_REMOVED lines=273> */
.L_x_1085:
[----:B-1----:R-:W-:Y:S01]  /*bdd0*/  FMNMX.FTZ R166, R4, R3, !PT ;  /* 0x0000000304a67209 */ /* 0x002fe20007810000 */
[----:B------:R-:W-:Y:S01]  /*bde0*/  LDSM.16.MT88.4 R168, [R227+0x100] ;  /* 0x00010000e3a8783b */ /* 0x000fe20000004200 */
        /* <DEDUP_REMOVED lines=391> */
[C---:B---3--:R-:W-:Y:S01]  /*d660*/  HMMA.16816.F32.BF16 R60, R12.reuse, R160, R60 ;  /* 0x000000a00c3c723c */ /* 0x048fe2000004183c */
[----:B------:R3:W-:Y:S07]  /*d670*/  MUFU.EX2 R161, R34 ;  /* 0x0000002200a17308 */ /* 0x0007ee0000000800 */
[C---:B------:R-:W-:Y:S08]  /*d680*/  HMMA.16816.F32.BF16 R64, R12.reuse, R162, R64 ;  /* 0x000000a20c40723c */ /* 0x040ff00000041840 */
[C---:B----4-:R-:W-:Y:S08]  /*d690*/  HMMA.16816.F32.BF16 R68, R12.reuse, R24, R68 ;  /* 0x000000180c44723c */ /* 0x050ff00000041844 */
[C---:B------:R-:W-:Y:S01]  /*d6a0*/  HMMA.16816.F32.BF16 R72, R12.reuse, R26, R72 ;  /* 0x0000001a0c48723c */ /* 0x040fe20000041848 */
[----:B------:R-:W4:Y:S07]  /*d6b0*/  LDSM.16.MT88.4 R24, [R222+0x7100] ;  /* 0x00710000de18783b */ /* 0x000f2e0000004200 */
        /* <DEDUP_REMOVED lines=14> */
[----:B---3--:R-:W-:Y:S01]  /*d7a0*/  LDSM.16.MT88.4 R32, [R220+0x1900] ;  /* 0x00190000dc20783b */ /* 0x008fe20000004200 */
[----:B------:R-:W1:Y:S06]  /*d7b0*/  MUFU.EX2 R174, R174 ;  /* 0x000000ae00ae7308 */ /* 0x000e6c0000000800 */
[C---:B------:R-:W-:Y:S01]  /*d7c0*/  HMMA.16816.F32.BF16 R96, R12.reuse, R18, R96 ;  /* 0x000000120c60723c */ /* 0x040fe20000041860 */
[----:B------:R-:W2:Y:S03]  /*d7d0*/  LDSM.16.MT88.4 R16, [R220+0x7100] ;  /* 0x00710000dc10783b */ /* 0x000ea60000004200 */
[----:B------:R-:W3:Y:S04]  /*d7e0*/  MUFU.EX2 R175, R175 ;  /* 0x000000af00af7308 */ /* 0x000ee80000000800 */
[C---:B------:R-:W-:Y:S01]  /*d7f0*/  HMMA.16816.F32.BF16 R100, R12.reuse, R20, R100 ;  /* 0x000000140c64723c */ /* 0x040fe20000041864 */
[----:B------:R-:W-:Y:S05]  /*d800*/  LDSM.16.MT88.4 R168, [R227+0x3900] ;  /* 0x00390000e3a8783b */ /* 0x000fea0000004200 */
[----:B------:R-:W5:Y:S02]  /*d810*/  MUFU.EX2 R190, R190 ;  /* 0x000000be00be7308 */ /* 0x000f640000000800 */
[C---:B------:R-:W-:Y:S01]  /*d820*/  HMMA.16816.F32.BF16 R104, R12.reuse, R22, R104 ;  /* 0x000000160c68723c */ /* 0x040fe20000041868 */
[----:B------:R-:W5:Y:S03]  /*d830*/  LDSM.16.MT88.4 R20, [R227+0x1900] ;  /* 0x00190000e314783b */ /* 0x000f660000004200 */
[----:B-1----:R-:W-:Y:S04]  /*d840*/  FADD.FTZ R183, R174, R183 ;  /* 0x000000b7aeb77221 */ /* 0x002fe80000010000 */
[C---:B----4-:R-:W-:Y:S01]  /*d850*/  HMMA.16816.F32.BF16 R108, R12.reuse, R24, R108 ;  /* 0x000000180c6c723c */ /* 0x050fe2000004186c */
[----:B------:R-:W1:Y:S03]  /*d860*/  MUFU.EX2 R189, R189 ;  /* 0x000000bd00bd7308 */ /* 0x000e660000000800 */
[----:B---3--:R-:W-:Y:S04]  /*d870*/  FADD.FTZ R183, R175, R183 ;  /* 0x000000b7afb77221 */ /* 0x008fe80000010000 */
[C---:B------:R-:W-:Y:S01]  /*d880*/  HMMA.16816.F32.BF16 R112, R12.reuse, R26, R112 ;  /* 0x0000001a0c70723c */ /* 0x040fe20000041870 */
[----:B------:R-:W3:Y:S07]  /*d890*/  LDSM.16.MT88.4 R24, [R221+0x1900] ;  /* 0x00190000dd18783b */ /* 0x000eee0000004200 */
[C---:B------:R-:W-:Y:S07]  /*d8a0*/  HMMA.16816.F32.BF16 R116, R12.reuse, R156, R116 ;  /* 0x0000009c0c74723c */ /* 0x040fee0000041874 */
[----:B------:R-:W-:Y:S01]  /*d8b0*/  MOV R157, R161 ;  /* 0x000000a1009d7202 */ /* 0x000fe20000000f00 */
[C---:B------:R-:W-:Y:S08]  /*d8c0*/  HMMA.16816.F32.BF16 R120, R12.reuse, R158, R120 ;  /* 0x0000009e0c78723c */ /* 0x040ff00000041878 */
[C---:B--2---:R-:W-:Y:S08]  /*d8d0*/  HMMA.16816.F32.BF16 R124, R12.reuse, R16, R124 ;  /* 0x000000100c7c723c */ /* 0x044ff0000004187c */
[----:B------:R-:W-:Y:S01]  /*d8e0*/  HMMA.16816.F32.BF16 R128, R12, R18, R128 ;  /* 0x000000120c80723c */ /* 0x000fe20000041880 */
[----:B------:R-:W2:Y:S06]  /*d8f0*/  LDSM.16.MT88.4 R16, [R222+0x3900] ;  /* 0x00390000de10783b */ /* 0x000eac0000004200 */
[----:B------:R-:W-:Y:S01]  /*d900*/  F2FP.BF16.PACK_AB R12, R173, R172 ;  /* 0x000000acad0c723e */ /* 0x000fe200000010ff */
[----:B------:R-:W-:Y:S01]  /*d910*/  FADD.FTZ R172, R172, R180 ;  /* 0x000000b4acac7221 */ /* 0x000fe20000010000 */
[----:B------:R-:W-:Y:S03]  /*d920*/  F2FP.BF16.PACK_AB R13, R175, R174 ;  /* 0x000000aeaf0d723e */ /* 0x000fe600000010ff */
[C---:B-----5:R-:W-:Y:S01]  /*d930*/  F2FP.BF16.PACK_AB R14, R190.reuse, R199 ;  /* 0x000000c7be0e723e */ /* 0x060fe200000010ff */
[----:B------:R-:W-:Y:S01]  /*d940*/  FADD.FTZ R172, R173, R172 ;  /* 0x000000acadac7221 */ /* 0x000fe20000010000 */
[-C--:B-1----:R-:W-:Y:S03]  /*d950*/  F2FP.BF16.PACK_AB R15, R189, R157.reuse ;  /* 0x0000009dbd0f723e */ /* 0x082fe600000010ff */
[----:B------:R-:W-:Y:S04]  /*d960*/  FADD.FTZ R172, R199, R172 ;  /* 0x000000acc7ac7221 */ /* 0x000fe80000010000 */
[C---:B------:R-:W-:Y:S03]  /*d970*/  HMMA.16816.F32.BF16 R160, R12.reuse, R20, R4 ;  /* 0x000000140ca0723c */ /* 0x040fe60000041804 */
[----:B------:R-:W-:Y:S04]  /*d980*/  FADD.FTZ R240, R190, R172 ;  /* 0x000000acbef07221 */ /* 0x000fe80000010000 */
[----:B------:R-:W-:Y:S02]  /*d990*/  MOV R7, R157 ;  /* 0x0000009d00077202 */ /* 0x000fe40000000f00 */
[C---:B------:R-:W-:Y:S01]  /*d9a0*/  HMMA.16816.F32.BF16 R156, R12.reuse, R22, R8 ;  /* 0x000000160c9c723c */ /* 0x040fe20000041808 */
[----:B------:R-:W-:Y:S07]  /*d9b0*/  LDSM.16.MT88.4 R8, [R220+0x3900] ;  /* 0x00390000dc08783b */ /* 0x000fee0000004200 */
[C---:B------:R-:W-:Y:S01]  /*d9c0*/  HMMA.16816.F32.BF16 R132, R12.reuse, R28, R132 ;  /* 0x0000001c0c84723c */ /* 0x040fe20000041884 */
[----:B------:R-:W-:Y:S06]  /*d9d0*/  LDSM.16.MT88.4 R20, [R227+0x5900] ;  /* 0x00590000e314783b */ /* 0x000fec0000004200 */
[----:B------:R-:W-:Y:S01]  /*d9e0*/  MOV R29, R7 ;  /* 0x00000007001d7202 */ /* 0x000fe20000000f00 */
        /* <DEDUP_REMOVED lines=9> */
[----:B------:R-:W-:Y:S01]  /*da80*/  MOV R169, R29 ;  /* 0x0000001d00a97202 */ /* 0x000fe20000000f00 */
        /* <DEDUP_REMOVED lines=14> */
[C---:B------:R-:W-:Y:S08]  /*db70*/  HMMA.16816.F32.BF16 R72, R12.reuse, R22, R72 ;  /* 0x000000160c48723c */ /* 0x040ff00000041848 */
[C---:B---3--:R-:W-:Y:S08]  /*db80*/  HMMA.16816.F32.BF16 R76, R12.reuse, R24, R76 ;  /* 0x000000180c4c723c */ /* 0x048ff0000004184c */
[C---:B------:R-:W-:Y:S08]  /*db90*/  HMMA.16816.F32.BF16 R80, R12.reuse, R26, R80 ;  /* 0x0000001a0c50723c */ /* 0x040ff00000041850 */
[C---:B----4-:R-:W-:Y:S08]  /*dba0*/  HMMA.16816.F32.BF16 R84, R12.reuse, R28, R84 ;  /* 0x0000001c0c54723c */ /* 0x050ff00000041854 */
[C---:B------:R-:W-:Y:S08]  /*dbb0*/  HMMA.16816.F32.BF16 R88, R12.reuse, R30, R88 ;  /* 0x0000001e0c58723c */ /* 0x040ff00000041858 */
[C---:B------:R-:W-:Y:S08]  /*dbc0*/  HMMA.16816.F32.BF16 R92, R12.reuse, R32, R92 ;  /* 0x000000200c5c723c */ /* 0x040ff0000004185c */
[C---:B------:R-:W-:Y:S08]  /*dbd0*/  HMMA.16816.F32.BF16 R96, R12.reuse, R34, R96 ;  /* 0x000000220c60723c */ /* 0x040ff00000041860 */
[C---:B--2---:R-:W-:Y:S08]  /*dbe0*/  HMMA.16816.F32.BF16 R100, R12.reuse, R16, R100 ;  /* 0x000000100c64723c */ /* 0x044ff00000041864 */
[C---:B------:R-:W-:Y:S01]  /*dbf0*/  HMMA.16816.F32.BF16 R104, R12.reuse, R18, R104 ;  /* 0x000000120c68723c */ /* 0x040fe20000041868 */
[----:B------:R-:W2:Y:S07]  /*dc00*/  LDSM.16.MT88.4 R16, [R220+0x7900] ;  /* 0x00790000dc10783b */ /* 0x000eae0000004200 */
[C---:B-1----:R-:W-:Y:S08]  /*dc10*/  HMMA.16816.F32.BF16 R108, R12.reuse, R4, R108 ;  /* 0x000000040c6c723c */ /* 0x042ff0000004186c */
[C---:B------:R-:W-:Y:S08]  /*dc20*/  HMMA.16816.F32.BF16 R112, R12.reuse, R6, R112 ;  /* 0x000000060c70723c */ /* 0x040ff00000041870 */
[C---:B-----5:R-:W-:Y:S08]  /*dc30*/  HMMA.16816.F32.BF16 R116, R12.reuse, R8, R116 ;  /* 0x000000080c74723c */ /* 0x060ff00000041874 */
[C---:B------:R-:W-:Y:S08]  /*dc40*/  HMMA.16816.F32.BF16 R120, R12.reuse, R10, R120 ;  /* 0x0000000a0c78723c */ /* 0x040ff00000041878 */
[C---:B--2---:R-:W-:Y:S08]  /*dc50*/  HMMA.16816.F32.BF16 R124, R12.reuse, R16, R124 ;  /* 0x000000100c7c723c */ /* 0x044ff0000004187c */
[----:B------:R-:W-:Y:S07]  /*dc60*/  HMMA.16816.F32.BF16 R128, R12, R18, R128 ;  /* 0x000000120c80723c */ /* 0x000fee0000041880 */
[----:B------:R-:W-:Y:S01]  /*dc70*/  MOV R12, R164 ;  /* 0x000000a4000c7202 */ /* 0x000fe20000000f00 */
[----:B------:R-:W-:-:S05]  /*dc80*/  @P0 BRA `(.L_x_1086) ;  /* 0xffffcbe000000947 */ /* 0x000fca000383ffff */
.L_x_1083:
        /* <DEDUP_REMOVED lines=14> */
.L_x_1097:
[----:B------:R-:W-:Y:S04]  /*dd70*/  DEPBAR.LE SB0, 0x0 ;  /* 0x000080000000791a */ /* 0x000fe80000000000 */
[----:B------:R-:W-:Y:S01]  /*dd80*/  BAR.SYNC.DEFER_BLOCKING 0x0 ;  /* 0x0000000000007b1d */ /* 0x000fe20000010000 */
[----:B------:R-:W-:Y:S01]  /*dd90*/  SHF.R.S32.HI R0, RZ, 0x1f, R234 ;  /* 0x0000001fff007819 */ /* 0x000fe200000114ea */
[----:B------:R-:W-:Y:S01]  /*dda0*/  IMAD.WIDE.U32 R4, R234, c[0x0][0x208], RZ ;  /* 0x00008200ea047a25 */ /* 0x000fe200078e00ff */
[----:B------:R-:W-:Y:S01]  /*ddb0*/  SHF.R.S32.HI R28, RZ, 0x1f, R233 ;  /* 0x0000001fff1c7819 */ /* 0x000fe200000114e9 */
[----:B------:R-:W-:Y:S02]  /*ddc0*/  UISETP.GT.AND UP0, UPT, UR22, UR7, UPT ;  /* 0x000000071600728c */ /* 0x000fe4000bf04270 */
        /* <DEDUP_REMOVED lines=255> */
[----:B------:R-:W-:Y:S01]  /*edc0*/  ISETP.NE.AND P1, PT, R232, 0x1, PT ;  /* 0x00000001e800780c */ /* 0x000fe20003f25270 */
[----:B------:R-:W-:Y:S04]  /*edd0*/  IMAD.MOV.U32 R233, RZ, RZ, RZ ;  /* 0x000000ffffe97224 */ /* 0x000fe800078e00ff */
        /* <DEDUP_REMOVED lines=52> */
[----:B------:R1:W-:Y:S03]  /*f120*/  LDGSTS.E.BYPASS.LTC128B.128 [R231+0xf100], [R170.64], !P6 ;  /* 0x0f100000aae77fae */ /* 0x0003e6000f101d52 */
.L_x_1088:
        /* <DEDUP_REMOVED lines=33> */
.L_x_1091:
[----:B------:R-:W-:Y:S04]  /*f340*/  MOV R166, 0x1 ;  /* 0x0000000100a67802 */ /* 0x000fe80000000f00 */
[----:B------:R-:W-:Y:S11]  /*f350*/  ISETP.NE.AND P0, PT, R166, c[0x0][0x32c], PT ;  /* 0x0000cb00a6007a0c */ /* 0x000ff60003f05270 */
[----:B------:R-:W-:Y:S02]  /*f360*/  @!UPT UIADD3 URZ, URZ, URZ, URZ ;  /* 0x0000003f3f3ff290 */ /* 0x000fe4000fffe03f */
[----:B------:R-:W-:Y:S05]  /*f370*/  @P0 IMAD.HI.U32 R166, R167, c[0x0][0x330], RZ ;  /* 0x0000cc00a7a60a27 */ /* 0x000fea00078e00ff */
[----:B------:R-:W-:Y:S02]  /*f380*/  @P0 SHF.R.U32.HI R167, RZ, c[0x0][0x334], R166 ;  /* 0x0000cd00ffa70a19 */ /* 0x000fe400000116a6 */
.L_x_1092:
[----:B------:R-:W-:Y:S05]  /*f390*/  BSYNC B0 ;  /* 0x0000000000007941 */ /* 0x000fea0003800000 */
.L_x_1090:
[----:B------:R-:W-:Y:S04]  /*f3a0*/  IMAD R167, R167, c[0x0][0x32c], -R0 ;  /* 0x0000cb00a7a77a24 */ /* 0x000fe800078e0a00 */
[----:B------:R-:W-:Y:S05]  /*f3b0*/  IMAD.IADD R167, R167, 0x1, -R237 ;  /* 0x00000001a7a77824 */ /* 0x000fea00078e0aed */
[----:B------:R-:W-:Y:S02]  /*f3c0*/  IADD3 R166, R167, c[0x0][0x32c], RZ ;  /* 0x0000cb00a7a67a10 */ /* 0x000fe40007ffe0ff */
[----:B------:R-:W-:Y:S02]  /*f3d0*/  IMNMX R172, R172, R167, !PT ;  /* 0x000000a7acac7217 */ /* 0x000fe40007800200 */
[----:B------:R-:W-:Y:S02]  /*f3e0*/  IMNMX R173, R173, R166, PT ;  /* 0x000000a6adad7217 */ /* 0x000fe40003800200 */
.L_x_1089:
        /* <DEDUP_REMOVED lines=85> */
.L_x_1095:
[----:B------:R-:W-:Y:S04]  /*f940*/  MOV R12, 0x1 ;  /* 0x00000001000c7802 */ /* 0x000fe80000000f00 */
[----:B------:R-:W-:Y:S11]  /*f950*/  ISETP.NE.AND P0, PT, R12, c[0x0][0x32c], PT ;  /* 0x0000cb000c007a0c */ /* 0x000ff60003f05270 */
[----:B------:R-:W-:Y:S02]  /*f960*/  @!UPT UIADD3 URZ, URZ, URZ, URZ ;  /* 0x0000003f3f3ff290 */ /* 0x000fe4000fffe03f */
[----:B------:R-:W-:Y:S05]  /*f970*/  @P0 IMAD.HI.U32 R12, R13, c[0x0][0x330], RZ ;  /* 0x0000cc000d0c0a27 */ /* 0x000fea00078e00ff */
[----:B------:R-:W-:Y:S02]  /*f980*/  @P0 SHF.R.U32.HI R13, RZ, c[0x0][0x334], R12 ;  /* 0x0000cd00ff0d0a19 */ /* 0x000fe4000001160c */
.L_x_1096:
[----:B------:R-:W-:Y:S05]  /*f990*/  BSYNC B0 ;  /* 0x0000000000007941 */ /* 0x000fea0003800000 */
.L_x_1094:
[----:B------:R-:W-:Y:S04]  /*f9a0*/  IMAD R0, R13, c[0x0][0x32c], -R0 ;  /* 0x0000cb000d007a24 */ /* 0x000fe800078e0a00 */
[----:B------:R-:W-:Y:S05]  /*f9b0*/  IMAD.IADD R12, R0, 0x1, -R237 ;  /* 0x00000001000c7824 */ /* 0x000fea00078e0aed */
[----:B------:R-:W-:Y:S02]  /*f9c0*/  IADD3 R0, R12, c[0x0][0x32c], RZ ;  /* 0x0000cb000c007a10 */ /* 0x000fe40007ffe0ff */
[----:B------:R-:W-:Y:S02]  /*f9d0*/  IMNMX R5, R5, R12, !PT ;  /* 0x0000000c05057217 */ /* 0x000fe40007800200 */
[----:B------:R-:W-:Y:S02]  /*f9e0*/  IMNMX R4, R4, R0, PT ;  /* 0x0000000004047217 */ /* 0x000fe40003800200 */
.L_x_1093:
        /* <DEDUP_REMOVED lines=556> */
.L_x_1087:
[----:B------:R-:W1:Y:S01]  /*11cb0*/  SHFL.BFLY PT, R5, R240, 0x2, 0x1f ;  /* 0x0c401f00f0057f89 */ /* 0x000e6200000e0000 */
[----:B------:R-:W-:-:S02]  /*11cc0*/  MOV R4, RZ ;  /* 0x000000ff00047202 */ /* 0x000fc40000000f00 */
[----:B------:R-:W-:Y:S01]  /*11cd0*/  MOV R7, 0xff800000 ;  /* 0xff80000000077802 */ /* 0x000fe20000000f00 */
        /* <DEDUP_REMOVED lines=152> */
.L_x_1049:
        /* <DEDUP_REMOVED lines=66> */
[----:B------:R-:W-:Y:S01]  /*12a80*/  IMAD.IADD R16, R13, 0x1, R4 ;  /* 0x000000010d107824 */ /* 0x000fe200078e0204 */
        /* <DEDUP_REMOVED lines=99> */
[----:B------:R-:W-:Y:S04]  /*130c0*/  STS [R16+0xc000], R120 ;  /* 0x00c0007810007388 */ /* 0x000fe80000000800 */
[----:B------:R-:W-:Y:S01]  /*130d0*/  STS [R16+0xc400], R122 ;  /* 0x00c4007a10007388 */ /* 0x000fe20000000800 */
[----:B-1----:R-:W-:-:S03]  /*130e0*/  IMAD.U32 R14, RZ, RZ, UR4 ;  /* 0x00000004ff0e7e24 */ /* 0x002fc6000f8e00ff */
[----:B------:R-:W-:Y:S04]  /*130f0*/  STS [R17+0xc080], R124 ;  /* 0x00c0807c11007388 */ /* 0x000fe80000000800 */
[----:B------:R-:W-:Y:S04]  /*13100*/  STS [R17+0xc480], R126 ;  /* 0x00c4807e11007388 */ /* 0x000fe80000000800 */
[----:B------:R-:W-:Y:S04]  /*13110*/  STS [R13+0xc000], R128 ;  /* 0x00c000800d007388 */ /* 0x000fe80000000800 */
[----:B------:R1:W-:Y:S01]  /*13120*/  STS [R13+0xc400], R3 ;  /* 0x00c400030d007388 */ /* 0x0003e20000000800 */
[----:B--2---:R-:W-:Y:S01]  /*13130*/  IMAD.U32 R15, RZ, RZ, UR5 ;  /* 0x00000005ff0f7e24 */ /* 0x004fe2000f8e00ff */
[----:B------:R-:W-:-:S02]  /*13140*/  ULDC.64 UR4, c[0x0][0x508] ;  /* 0x0001420000047ab9 */ /* 0x000fc40000000a00 */
[----:B------:R-:W-:Y:S01]  /*13150*/  BAR.SYNC.DEFER_BLOCKING 0x1, 0x100 ;  /* 0x0044000000007b1d */ /* 0x000fe20000010000 */
[----:B------:R-:W-:-:S04]  /*13160*/  UISETP.NE.U32.AND UP0, UPT, URZ, UR4, UPT ;  /* 0x000000043f00728c */ /* 0x000fc8000bf05070 */
[----:B------:R-:W-:Y:S01]  /*13170*/  UISETP.NE.AND.EX UP0, UPT, URZ, UR5, UPT, UP0 ;  /* 0x000000053f00728c */ /* 0x000fe2000bf05300 */
[----:B-1----:R-:W2:Y:S02]  /*13180*/  @P0 LDG.E R3, [R14.64] ;  /* 0x000000120e030981 */ /* 0x002ea4000c1e1900 */
[----:B------:R-:W-:-:S03]  /*13190*/  ULDC.64 UR4, c[0x0][0x508] ;  /* 0x0001420000047ab9 */ /* 0x000fc60000000a00 */
[----:B------:R-:W-:-:S05]  /*131a0*/  PLOP3.LUT P1, PT, PT, PT, UP0, 0x80, 0x0 ;  /* 0x000000000000781c */ /* 0x000fca0003f2f008 */
[----:B------:R-:W-:Y:S01]  /*131b0*/  @UP0 UIMAD.WIDE UR4, UR13, UR6, UR4 ;  /* 0x000000060d0402a5 */ /* 0x000fe2000f8e0204 */
[----:B------:R-:W-:-:S05]  /*131c0*/  IMAD.MOV.U32 R4, RZ, RZ, c[0x0][0x388] ;  /* 0x0000e200ff047624 */ /* 0x000fca00078e00ff */
        /* <DEDUP_REMOVED lines=14> */
.L_x_1099:
[----:B-1----:R-:W-:Y:S01]  /*132b0*/  LOP3.LUT R3, R9, 0xffffffe0, RZ, 0xc0, !PT ;  /* 0xffffffe009037812 */ /* 0x002fe200078ec0ff */
[----:B------:R-:W-:Y:S01]  /*132c0*/  IMAD.MOV.U32 R9, RZ, RZ, c[0x0][0x4e8] ;  /* 0x00013a00ff097624 */ /* 0x000fe200078e00ff */
[----:B------:R-:W-:Y:S01]  /*132d0*/  SHF.R.S32.HI R6, RZ, 0x1f, R11 ;  /* 0x0000001fff067819 */ /* 0x000fe2000001140b */
[----:B------:R-:W1:Y:S01]  /*132e0*/  S2R R75, SR_CTAID.X ;  /* 0x00000000004b7919 */ /* 0x000e620000002500 */
[----:B------:R-:W-:Y:S01]  /*132f0*/  LEA.HI R10, R5, R5, RZ, 0x1 ;  /* 0x00000005050a7211 */ /* 0x000fe200078f08ff */
[----:B------:R-:W-:Y:S01]  /*13300*/  IMAD.IADD R3, R0, 0x1, -R3 ;  /* 0x0000000100037824 */ /* 0x000fe200078e0a03 */
[----:B------:R-:W-:Y:S01]  /*13310*/  ISETP.NE.AND P1, PT, R9, 0x1, PT ;  /* 0x000000010900780c */ /* 0x000fe20003f25270 */
[----:B------:R-:W-:Y:S01]  /*13320*/  ULDC.64 UR6, c[0x0][0x490] ;  /* 0x0001240000067ab9 */ /* 0x000fe20000000a00 */
[----:B------:R-:W-:Y:S01]  /*13330*/  LEA.HI R6, R6, R11, RZ, 0x3 ;  /* 0x0000000b06067211 */ /* 0x000fe200078f18ff */
[----:B------:R-:W-:Y:S01]  /*13340*/  USHF.R.S32.HI UR11, URZ, 0x1f, UR13 ;  /* 0x0000001f3f0b7899 */ /* 0x000fe2000801140d */
[----:B------:R-:W-:Y:S01]  /*13350*/  SHF.R.S32.HI R9, RZ, 0x1f, R3 ;  /* 0x0000001fff097819 */ /* 0x000fe20000011403 */
[----:B------:R-:W-:Y:S01]  /*13360*/  ULDC.64 UR4, c[0x0][0x3a0] ;  /* 0x0000e80000047ab9 */ /* 0x000fe20000000a00 */
[----:B------:R-:W-:Y:S01]  /*13370*/  LOP3.LUT R6, R6, 0xffffff8, RZ, 0xc0, !PT ;  /* 0x0ffffff806067812 */ /* 0x000fe200078ec0ff */
[----:B------:R-:W-:Y:S01]  /*13380*/  UIMAD UR9, UR8, UR6, URZ ;  /* 0x00000006080972a4 */ /* 0x000fe2000f8e023f */
[----:B------:R-:W-:Y:S01]  /*13390*/  LEA.HI R9, R9, R3, RZ, 0x2 ;  /* 0x0000000309097211 */ /* 0x000fe200078f10ff */
[----:B------:R-:W-:Y:S01]  /*133a0*/  UMOV UR14, UR20 ;  /* 0x00000014000e7c82 */ /* 0x000fe20008000000 */
[----:B------:R-:W-:Y:S01]  /*133b0*/  LOP3.LUT R10, R10, 0x1ffffffe, RZ, 0xc0, !PT ;  /* 0x1ffffffe0a0a7812 */ /* 0x000fe200078ec0ff */
[----:B------:R-:W-:Y:S01]  /*133c0*/  IMAD.IADD R6, R11, 0x1, -R6 ;  /* 0x000000010b067824 */ /* 0x000fe200078e0a06 */
[----:B------:R-:W-:Y:S01]  /*133d0*/  SHF.R.S32.HI R9, RZ, 0x2, R9 ;  /* 0x00000002ff097819 */ /* 0x000fe20000011409 */
[----:B------:R-:W-:Y:S01]  /*133e0*/  UMOV UR15, UR21 ;  /* 0x00000015000f7c82 */ /* 0x000fe20008000000 */
[----:B------:R-:W-:Y:S01]  /*133f0*/  LOP3.LUT P2, RZ, R3, 0x3, RZ, 0xc0, !PT ;  /* 0x0000000303ff7812 */ /* 0x000fe2000784c0ff */
[----:B------:R-:W-:Y:S01]  /*13400*/  IMAD.IADD R5, R5, 0x1, -R10 ;  /* 0x0000000105057824 */ /* 0x000fe200078e0a0a */
[----:B------:R-:W-:Y:S01]  /*13410*/  UIMAD UR12, UR21, UR4, URZ ;  /* 0x00000004150c72a4 */ /* 0x000fe2000f8e023f */
[----:B------:R-:W-:Y:S01]  /*13420*/  IMAD R6, R6, 0x10, R9 ;  /* 0x0000001006067824 */ /* 0x000fe200078e0209 */
[----:B------:R-:W-:Y:S01]  /*13430*/  USEL UR11, UR11, URZ, !UP1 ;  /* 0x0000003f0b0b7287 */ /* 0x000fe2000c800000 */
[CC--:B------:R-:W-:Y:S01]  /*13440*/  LEA.HI R3, R2.reuse, R0.reuse, RZ, 0x3 ;  /* 0x0000000002037211 */ /* 0x0c0fe200078f18ff */
[----:B------:R-:W-:Y:S01]  /*13450*/  UIMAD.WIDE.U32 UR14, UR10, UR6, UR14 ;  /* 0x000000060a0e72a5 */ /* 0x000fe2000f8e000e */
[----:B------:R-:W-:Y:S01]  /*13460*/  IMAD R5, R5, 0x8, R6 ;  /* 0x0000000805057824 */ /* 0x000fe200078e0206 */
[----:B------:R-:W-:Y:S01]  /*13470*/  UIMAD UR9, UR10, UR7, UR9 ;  /* 0x000000070a0972a4 */ /* 0x000fe2000f8e0209 */
[----:B------:R-:W-:Y:S01]  /*13480*/  LOP3.LUT R10, R3, 0xfffffff8, RZ, 0xc0, !PT ;  /* 0xfffffff8030a7812 */ /* 0x000fe200078ec0ff */
[----:B------:R-:W-:Y:S01]  /*13490*/  UIMAD.WIDE.U32 UR16, UR20, UR4, URZ ;  /* 0x00000004141072a5 */ /* 0x000fe2000f8e003f */
[----:B-1----:R-:W-:Y:S01]  /*134a0*/  IMAD R9, R75, 0x80, R5 ;  /* 0x000000804b097824 */ /* 0x002fe200078e0205 */
[----:B------:R-:W-:Y:S01]  /*134b0*/  ULDC.64 UR6, c[0x0][0x498] ;  /* 0x0001260000067ab9 */ /* 0x000fe20000000a00 */
[----:B------:R-:W-:Y:S01]  /*134c0*/  SHF.R.S32.HI R3, RZ, 0x3, R3 ;  /* 0x00000003ff037819 */ /* 0x000fe20000011403 */
[----:B------:R-:W-:Y:S01]  /*134d0*/  UIMAD UR12, UR20, UR5, UR12 ;  /* 0x00000005140c72a4 */ /* 0x000fe2000f8e020c */
[----:B------:R-:W-:Y:S01]  /*134e0*/  @P1 IMAD.HI.U32 R5, R9, c[0x0][0x4ec], RZ ;  /* 0x00013b0009051a27 */ /* 0x000fe200078e00ff */
[----:B------:R-:W-:Y:S01]  /*134f0*/  MOV R12, R9 ;  /* 0x00000009000c7202 */ /* 0x000fe20000000f00 */
[----:B------:R-:W-:Y:S01]  /*13500*/  USEL UR13, UR13, URZ, !UP1 ;  /* 0x0000003f0d0d7287 */ /* 0x000fe2000c800000 */
[----:B------:R-:W-:Y:S01]  /*13510*/  BSSY B0, `(.L_x_1100) ;  /* 0x0000078000007945 */ /* 0x000fe20003800000 */
[----:B------:R-:W-:Y:S01]  /*13520*/  UIMAD UR20, UR11, UR6, URZ ;  /* 0x000000060b1472a4 */ /* 0x000fe2000f8e023f */
[----:B------:R-:W-:Y:S01]  /*13530*/  @P1 SHF.R.U32.HI R12, RZ, c[0x0][0x4f0], R5 ;  /* 0x00013c00ff0c1a19 */ /* 0x000fe20000011605 */
[----:B------:R-:W-:Y:S01]  /*13540*/  UIADD3 UR15, UR15, UR9, URZ ;  /* 0x000000090f0f7290 */ /* 0x000fe2000fffe03f */
[----:B------:R-:W-:Y:S01]  /*13550*/  LEA.HI R5, R2, R0, RZ, 0x6 ;  /* 0x0000000002057211 */ /* 0x000fe200078f30ff */
[----:B------:R-:W-:Y:S01]  /*13560*/  UIMAD UR7, UR13, UR7, UR20 ;  /* 0x000000070d0772a4 */ /* 0x000fe2000f8e0214 */
[----:B------:R-:W-:Y:S01]  /*13570*/  IMAD.IADD R0, R0, 0x1, -R10 ;  /* 0x0000000100007824 */ /* 0x000fe200078e0a0a */
[----:B------:R-:W-:Y:S01]  /*13580*/  UIMAD.WIDE.U32 UR14, UR13, UR6, UR14 ;  /* 0x000000060d0e72a5 */ /* 0x000fe2000f8e000e */
[--C-:B------:R-:W-:Y:S01]  /*13590*/  IMAD.MOV R2, RZ, RZ, -R12.reuse ;  /* 0x000000ffff027224 */ /* 0x100fe200078e0a0c */
[----:B------:R-:W-:Y:S01]  /*135a0*/  SHF.R.S32.HI R10, RZ, 0x1f, R12 ;  /* 0x0000001fff0a7819 */ /* 0x000fe2000001140c */
[----:B------:R-:W-:Y:S01]  /*135b0*/  IMAD R15, R0, 0x20, R3 ;  /* 0x00000020000f7824 */ /* 0x000fe200078e0203 */
[----:B------:R-:W-:Y:S01]  /*135c0*/  ULDC.64 UR4, c[0x0][0x3e8] ;  /* 0x0000fa0000047ab9 */ /* 0x000fe20000000a00 */
[----:B------:R-:W-:Y:S01]  /*135d0*/  IMAD R9, R2, c[0x0][0x4e8], R9 ;  /* 0x00013a0002097a24 */ /* 0x000fe200078e0209 */
[----:B------:R-:W-:Y:S01]  /*135e0*/  IADD3 R12, P0, R12, UR14, RZ ;  /* 0x0000000e0c0c7c10 */ /* 0x000fe2000ff1e0ff */
[----:B------:R-:W-:Y:S01]  /*135f0*/  IMAD.U32 R2, RZ, RZ, UR7 ;  /* 0x00000007ff027e24 */ /* 0x000fe2000f8e00ff */
[----:B------:R-:W-:Y:S01]  /*13600*/  LEA R15, R75, R15, 0x7 ;  /* 0x0000000f4b0f7211 */ /* 0x000fe200078e38ff */
[----:B------:R-:W-:Y:S01]  /*13610*/  UIMAD UR8, UR8, UR4, URZ ;  /* 0x00000004080872a4 */ /* 0x000fe2000f8e023f */
[----:B------:R-:W-:Y:S01]  /*13620*/  SHF.R.S32.HI R11, RZ, 0x1f, R9 ;  /* 0x0000001fff0b7819 */ /* 0x000fe20000011409 */
[----:B------:R-:W-:Y:S01]  /*13630*/  UIADD3 UR17, UR17, UR12, URZ ;  /* 0x0000000c11117290 */ /* 0x000fe2000fffe03f */
[----:B------:R-:W-:Y:S01]  /*13640*/  IADD3.X R13, R10, UR15, R2, P0, !PT ;  /* 0x0000000f0a0d7c10 */ /* 0x000fe200087fe402 */
[----:B------:R-:W-:Y:S01]  /*13650*/  IMAD.SHL.U32 R2, R3, 0x40, RZ ;  /* 0x0000004003027824 */ /* 0x000fe200078e00ff */
[----:B------:R-:W-:Y:S01]  /*13660*/  UIMAD UR5, UR10, UR5, UR8 ;  /* 0x000000050a0572a4 */ /* 0x000fe2000f8e0208 */
[----:B------:R-:W-:Y:S01]  /*13670*/  IMAD R11, R11, c[0x0][0x488], RZ ;  /* 0x000122000b0b7a24 */ /* 0x000fe200078e02ff */
[----:B------:R-:W-:Y:S01]  /*13680*/  UIMAD.WIDE.U32 UR16, UR10, UR4, UR16 ;  /* 0x000000040a1072a5 */ /* 0x000fe2000f8e0010 */
[----:B------:R-:W-:Y:S01]  /*13690*/  IMAD.WIDE.U32 R12, R9, c[0x0][0x488], R12 ;  /* 0x00012200090c7a25 */ /* 0x000fe200078e000c */
[----:B------:R-:W-:Y:S01]  /*136a0*/  LOP3.LUT R2, R2, 0x1c0, RZ, 0xc0, !PT ;  /* 0x000001c002027812 */ /* 0x000fe200078ec0ff */
[----:B------:R-:W-:-:S02]  /*136b0*/  ULDC.64 UR6, c[0x0][0x3f0] ;  /* 0x0000fc0000067ab9 */ /* 0x000fc40000000a00 */
[----:B------:R-:W-:Y:S01]  /*136c0*/  IMAD R11, R9, c[0x0][0x48c], R11 ;  /* 0x00012300090b7a24 */ /* 0x000fe200078e020b */
[----:B------:R-:W-:Y:S01]  /*136d0*/  LEA R10, P0, R12, c[0x0][0x450], 0x2 ;  /* 0x000114000c0a7a11 */ /* 0x000fe200078010ff */
[----:B------:R-:W-:Y:S01]  /*136e0*/  IMAD.SHL.U32 R0, R0, 0x8, RZ ;  /* 0x0000000800007824 */ /* 0x000fe200078e00ff */
[----:B------:R-:W-:Y:S01]  /*136f0*/  SHF.R.U32.HI R9, RZ, 0x3, R2 ;  /* 0x00000003ff097819 */ /* 0x000fe20000011602 */
[----:B------:R-:W-:Y:S01]  /*13700*/  @P1 IMAD.HI.U32 R16, R15, c[0x0][0x4ec], RZ ;  /* 0x00013b000f101a27 */ /* 0x000fe200078e00ff */
[----:B------:R-:W-:Y:S02]  /*13710*/  UIMAD UR11, UR11, UR6, URZ ;  /* 0x000000060b0b72a4 */ /* 0x000fe4000f8e023f */
[----:B------:R-:W-:Y:S01]  /*13720*/  LOP3.LUT R2, R2, 0x38, R0, 0xf8, !PT ;  /* 0x0000003802027812 */ /* 0x000fe200078ef800 */
[----:B------:R-:W-:Y:S01]  /*13730*/  IMAD.IADD R11, R13, 0x1, R11 ;  /* 0x000000010d0b7824 */ /* 0x000fe200078e020b */
[----:B------:R-:W-:Y:S01]  /*13740*/  UIADD3 UR17, UR17, UR5, URZ ;  /* 0x0000000511117290 */ /* 0x000fe2000fffe03f */
[----:B------:R-:W-:Y:S01]  /*13750*/  IMAD.MOV.U32 R14, RZ, RZ, R15 ;  /* 0x000000ffff0e7224 */ /* 0x000fe200078e000f */
[----:B------:R-:W-:Y:S01]  /*13760*/  @P1 SHF.R.U32.HI R14, RZ, c[0x0][0x4f0], R16 ;  /* 0x00013c00ff0e1a19 */ /* 0x000fe20000011610 */
[----:B------:R-:W-:Y:S01]  /*13770*/  UIMAD UR7, UR13, UR7, UR11 ;  /* 0x000000070d0772a4 */ /* 0x000fe2000f8e020b */
[----:B------:R-:W-:Y:S01]  /*13780*/  LEA.HI.X R11, R12, c[0x0][0x454], R11, 0x2, P0 ;  /* 0x000115000c0b7a11 */ /* 0x000fe200000f140b */
[----:B------:R-:W-:Y:S01]  /*13790*/  UIMAD.WIDE.U32 UR16, UR13, UR6, UR16 ;  /* 0x000000060d1072a5 */ /* 0x000fe2000f8e0010 */
[----:B------:R-:W-:Y:S01]  /*137a0*/  LOP3.LUT R9, R2, R9, RZ, 0x3c, !PT ;  /* 0x0000000902097212 */ /* 0x000fe200078e3cff */
[--C-:B------:R-:W-:Y:S01]  /*137b0*/  IMAD.MOV R18, RZ, RZ, -R14.reuse ;  /* 0x000000ffff127224 */ /* 0x100fe200078e0a0e */
[----:B------:R-:W-:Y:S01]  /*137c0*/  SHF.R.S32.HI R2, RZ, 0x1f, R14 ;  /* 0x0000001fff027819 */ /* 0x000fe2000001140e */
[----:B------:R-:W-:Y:S01]  /*137d0*/  SHFL.IDX PT, R12, R10, RZ, 0x1c1f ;  /* 0x001c1fff0a0c7589 */ /* 0x000fe200000e0000 */
[----:B------:R-:W-:Y:S01]  /*137e0*/  IMAD R6, R75, 0x80, R6 ;  /* 0x000000804b067824 */ /* 0x000fe200078e0206 */
[----:B------:R-:W-:Y:S01]  /*137f0*/  UIADD3 UR7, UR17, UR7, URZ ;  /* 0x0000000711077290 */ /* 0x000fe2000fffe03f */
[----:B------:R-:W-:Y:S01]  /*13800*/  IMAD R18, R18, c[0x0][0x4e8], R15 ;  /* 0x00013a0012127a24 */ /* 0x000fe200078e020f */
[----:B------:R-:W1:Y:S01]  /*13810*/  SHFL.IDX PT, R13, R11, RZ, 0x1c1f ;  /* 0x001c1fff0b0d7589 */ /* 0x000e6200000e0000 */
[----:B------:R-:W-:Y:S01]  /*13820*/  IMAD R15, R2, c[0x0][0x3e0], RZ ;  /* 0x0000f800020f7a24 */ /* 0x000fe200078e02ff */
[----:B------:R-:W-:Y:S01]  /*13830*/  MOV R17, UR17 ;  /* 0x0000001100117c02 */ /* 0x000fe20008000f00 */
[----:B-----5:R-:W-:Y:S01]  /*13840*/  IMAD R2, R4, c[0x0][0x4e8], RZ ;  /* 0x00013a0004027a24 */ /* 0x020fe200078e02ff */
[----:B------:R-:W-:Y:S01]  /*13850*/  SHFL.IDX PT, R10, R10, 0x1, 0x1c1f ;  /* 0x003c1f000a0a7f89 */ /* 0x000fe200000e0000 */
[----:B------:R-:W-:Y:S01]  /*13860*/  IADD3 R4, R6, 0x8, RZ ;  /* 0x0000000806047810 */ /* 0x000fe20007ffe0ff */
[----:B------:R-:W-:-:S02]  /*13870*/  IMAD.U32 R16, RZ, RZ, UR16 ;  /* 0x00000010ff107e24 */ /* 0x000fc4000f8e00ff */
[----:B------:R-:W2:Y:S01]  /*13880*/  SHFL.IDX PT, R11, R11, 0x1, 0x1c1f ;  /* 0x003c1f000b0b7f89 */ /* 0x000ea200000e0000 */
[----:B------:R-:W-:Y:S01]  /*13890*/  IMAD.U32 R17, RZ, RZ, UR7 ;  /* 0x00000007ff117e24 */ /* 0x000fe2000f8e00ff */
[-C--:B------:R-:W-:Y:S01]  /*138a0*/  ISETP.GE.OR P1, PT, R6, R2.reuse, P2 ;  /* 0x000000020600720c */ /* 0x080fe20001726670 */
[----:B------:R-:W-:Y:S01]  /*138b0*/  IMAD.SHL.U32 R5, R5, 0x8, RZ ;  /* 0x0000000805057824 */ /* 0x000fe200078e00ff */
[----:B------:R-:W-:Y:S01]  /*138c0*/  ISETP.GE.OR P0, PT, R4, R2, P2 ;  /* 0x000000020400720c */ /* 0x000fe20001706670 */
[C---:B------:R-:W-:Y:S01]  /*138d0*/  IMAD.WIDE.U32 R16, R14.reuse, c[0x0][0x3e0], R16 ;  /* 0x0000f8000e107a25 */ /* 0x040fe200078e0010 */
[----:B------:R-:W-:Y:S02]  /*138e0*/  SHF.R.S32.HI R6, RZ, 0x1f, R18 ;  /* 0x0000001fff067819 */ /* 0x000fe40000011412 */
[----:B------:R-:W-:Y:S01]  /*138f0*/  LOP3.LUT R5, R9, 0x7ffffe00, R5, 0xf8, !PT ;  /* 0x7ffffe0009057812 */ /* 0x000fe200078ef805 */
[----:B------:R-:W-:Y:S01]  /*13900*/  IMAD R15, R14, c[0x0][0x3e4], R15 ;  /* 0x0000f9000e0f7a24 */ /* 0x000fe200078e020f */
[----:B------:R-:W-:Y:S01]  /*13910*/  MOV R14, R16 ;  /* 0x00000010000e7202 */ /* 0x000fe20000000f00 */
[----:B------:R-:W-:-:S02]  /*13920*/  IMAD R6, R6, c[0x0][0x3d8], RZ ;  /* 0x0000f60006067a24 */ /* 0x000fc400078e02ff */
[----:B------:R-:W-:Y:S02]  /*13930*/  IMAD.IADD R15, R17, 0x1, R15 ;  /* 0x00000001110f7824 */ /* 0x000fe400078e020f */
[----:B------:R-:W-:Y:S01]  /*13940*/  IMAD.SHL.U32 R16, R5, 0x2, RZ ;  /* 0x0000000205107824 */ /* 0x000fe200078e00ff */
[----:B-1----:R1:W-:Y:S01]  /*13950*/  @!P1 ST.E [R12.64], R7 ;  /* 0x000000070c009985 */ /* 0x0023e2000c101912 */
[C---:B------:R-:W-:Y:S02]  /*13960*/  IMAD R17, R18.reuse, c[0x0][0x3dc], R6 ;  /* 0x0000f70012117a24 */ /* 0x040fe400078e0206 */
[----:B------:R-:W-:-:S04]  /*13970*/  IMAD.WIDE.U32 R18, R18, c[0x0][0x3d8], R14 ;  /* 0x0000f60012127a25 */ /* 0x000fc800078e000e */
[----:B------:R-:W-:Y:S01]  /*13980*/  IMAD.IADD R17, R19, 0x1, R17 ;  /* 0x0000000113117824 */ /* 0x000fe200078e0211 */
[----:B--2---:R1:W-:Y:S01]  /*13990*/  @!P0 ST.E [R10.64], R8 ;  /* 0x000000080a008985 */ /* 0x0043e2000c101912 */
[C---:B------:R-:W-:Y:S01]  /*139a0*/  LEA R74, P0, R18.reuse, c[0x0][0x380], 0x1 ;  /* 0x0000e000124a7a11 */ /* 0x040fe200078008ff */
[----:B------:R-:W-:Y:S02]  /*139b0*/  IMAD R75, R75, 0x80, R3 ;  /* 0x000000804b4b7824 */ /* 0x000fe400078e0203 */
        /* <DEDUP_REMOVED lines=45> */
.L_x_1101:
[----:B--234-:R-:W-:Y:S05]  /*13c90*/  BSYNC B0 ;  /* 0x0000000000007941 */ /* 0x01cfea0003800000 */
.L_x_1100:
        /* <DEDUP_REMOVED lines=30> */
.L_x_1103:
[----:B------:R-:W-:Y:S05]  /*13e80*/  BSYNC B0 ;  /* 0x0000000000007941 */ /* 0x000fea0003800000 */
.L_x_1102:
        /* <DEDUP_REMOVED lines=30> */
.L_x_1105:
[----:B------:R-:W-:Y:S05]  /*14070*/  BSYNC B0 ;  /* 0x0000000000007941 */ /* 0x000fea0003800000 */
.L_x_1104:
        /* <DEDUP_REMOVED lines=31> */
.L_x_1098:
        /* <DEDUP_REMOVED lines=31> */
.L_x_1106:
        /* <DEDUP_REMOVED lines=43> */
.L_x_1108:
[----:B------:R-:W-:Y:S05]  /*14710*/  BSYNC B0 ;  /* 0x0000000000007941 */ /* 0x000fea0003800000 */
.L_x_1107:
        /* <DEDUP_REMOVED lines=8> */
[----:B------:R-:W-:Y:S01]  /*147a0*/  UIMAD UR7, UR14, UR5, UR7 ;  /* 0x000000050e0772a4 */ /* 0x000fe2000f8e0207 */
[----:B------:R-:W-:Y:S01]  /*147b0*/  LOP3.LUT R3, R5, 0xfffffff8, RZ, 0xc0, !PT ;  /* 0xfffffff805037812 */ /* 0x000fe200078ec0ff */
[----:B------:R-:W-:Y:S01]  /*147c0*/  BSSY B0, `(.L_x_1109) ;  /* 0x0000043000007945 */ /* 0x000fe20003800000 */
[----:B------:R-:W-:Y:S01]  /*147d0*/  ISETP.NE.AND P0, PT, R2, 0x1, PT ;  /* 0x000000010200780c */ /* 0x000fe20003f05270 */
[----:B------:R-:W-:Y:S01]  /*147e0*/  ULDC.64 UR4, c[0x0][0x3e8] ;  /* 0x0000fa0000047ab9 */ /* 0x000fe20000000a00 */
[----:B------:R-:W-:Y:S01]  /*147f0*/  SHF.R.S32.HI R5, RZ, 0x3, R5 ;  /* 0x00000003ff057819 */ /* 0x000fe20000011405 */
[----:B------:R-:W-:Y:S01]  /*14800*/  IMAD.IADD R9, R9, 0x1, -R3 ;  /* 0x0000000109097824 */ /* 0x000fe200078e0a03 */
[----:B------:R-:W-:-:S02]  /*14810*/  UIADD3 UR17, UR17, UR7, URZ ;  /* 0x0000000711117290 */ /* 0x000fc4000fffe03f */
[----:B------:R-:W-:Y:S02]  /*14820*/  UIMAD UR7, UR8, UR4, URZ ;  /* 0x00000004080772a4 */ /* 0x000fe4000f8e023f */
[C---:B------:R-:W-:Y:S02]  /*14830*/  LEA R3, R9.reuse, R5, 0x5 ;  /* 0x0000000509037211 */ /* 0x040fe400078e28ff */
[----:B------:R-:W-:Y:S01]  /*14840*/  UIMAD UR7, UR10, UR5, UR7 ;  /* 0x000000050a0772a4 */ /* 0x000fe2000f8e0207 */
[----:B------:R-:W-:Y:S01]  /*14850*/  SHF.L.U32 R9, R9, 0x3, RZ ;  /* 0x0000000309097819 */ /* 0x000fe200000006ff */
[----:B------:R-:W-:Y:S01]  /*14860*/  UIMAD.WIDE.U32 UR10, UR10, UR4, UR16 ;  /* 0x000000040a0a72a5 */ /* 0x000fe2000f8e0010 */
[C---:B-1----:R-:W-:Y:S02]  /*14870*/  IMAD R3, R0.reuse, 0x80, R3 ;  /* 0x0000008000037824 */ /* 0x042fe400078e0203 */
        /* <DEDUP_REMOVED lines=55> */
.L_x_1110:
[----:B------:R-:W-:Y:S05]  /*14bf0*/  BSYNC B0 ;  /* 0x0000000000007941 */ /* 0x000fea0003800000 */
.L_x_1109:
        /* <DEDUP_REMOVED lines=27> */
.L_x_1112:
[----:B------:R-:W-:Y:S05]  /*14db0*/  BSYNC B0 ;  /* 0x0000000000007941 */ /* 0x000fea0003800000 */
.L_x_1111:
        /* <DEDUP_REMOVED lines=27> */
.L_x_1114:
[----:B------:R-:W-:Y:S05]  /*14f70*/  BSYNC B0 ;  /* 0x0000000000007941 */ /* 0x000fea0003800000 */
.L_x_1113:
        /* <DEDUP_REMOVED lines=28> */
.L_x_1115:
        /* <DEDUP_REMOVED lines=12> */
.L_x_1784:


//--------------------- .text._ZN7cutlass13device_kernelIN5flash19enable_sm80_to_sm89INS1_16FlashAttnFwdSm80INS1_25CollectiveMainloopFwdSm80ILi8ELi1ELb0EN4cute5tupleIJNS5_1CILi128EEENS7_ILi48EEENS7_ILi256EEEEEELi256ENS_10bfloat16_tEfNS_4arch4Sm80ELb0ELb1ELb0ELb1ELb1ELb1ELb1ELb0EEENS1_21CollectiveEpilogueFwdINS6_IJS8_SA_S9_EEENS6_IJNS7_ILi1EEESI_SI_EEESC_SE_Li256ELb1ELb1ELb0ELb0EEENS1_19SingleTileSchedulerILb1ELb0ELb1ELi128EEEEEEEEEvNT_6ParamsE --------------------------
	.section	.text._ZN7cutlass13device_kernelIN5flash19enable_sm80_to_sm89INS1_16FlashAttnFwdSm80INS1_25CollectiveMainloopFwdSm80ILi8ELi1ELb0EN4cute5tupleIJNS5_1CILi128EEENS7_ILi48EEENS7_ILi256EEEEEELi256ENS_10bfloat16_tEfNS_4arch4Sm80ELb0ELb1ELb0ELb1ELb1ELb1ELb1ELb0EEENS1_21CollectiveEpilogueFwdINS6_IJS8_SA_S9_EEENS6_IJNS7_ILi1EEESI_SI_EEESC_SE_Li256ELb1ELb1ELb0ELb0EEENS1_19SingleTileSchedulerILb1ELb0ELb1ELi128EEEEEEEEEvNT_6ParamsE,"ax",@progbits
	.sectioninfo	@"SHI_REGISTERS=255"
	.align	128
.text._ZN7cutlass13device_kernelIN5flash19enable_sm80_to_sm89INS1_16FlashAttnFwdSm80INS1_25CollectiveMainloopFwdSm80ILi8ELi1ELb0EN4cute5tupleIJNS5_1CILi128EEENS7_ILi48EEENS7_ILi256EEEEEELi256ENS_10bfloat16_tEfNS_4arch4Sm80ELb0ELb1ELb0ELb1ELb1ELb1ELb1ELb0EEENS1_21CollectiveEpilogueFwdINS6_IJS8_SA_S9_EEENS6_IJNS7_ILi1EEESI_SI_EEESC_SE_Li256ELb1ELb1ELb0ELb0EEENS1_19SingleTileSchedulerILb1ELb0ELb1ELi128EEEEEEEEEvNT_6ParamsE:
        .type           _ZN7cutlass13device_kernelIN5flash19enable_sm80_to_sm89INS1_16FlashAttnFwdSm80INS1_25CollectiveMainloopFwdSm80ILi8ELi1ELb0EN4cute5tupleIJNS5_1CILi128EEENS7_ILi48EEENS7_ILi256EEEEEELi256ENS_10bfloat16_tEfNS_4arch4Sm80ELb0ELb1ELb0ELb1ELb1ELb1ELb1ELb0EEENS1_21CollectiveEpilogueFwdINS6_IJS8_SA_S9_EEENS6_IJNS7_ILi1EEESI_SI_EEESC_SE_Li256ELb1ELb1ELb0ELb0EEENS1_19SingleTileSchedulerILb1ELb0ELb1ELi128EEEEEEEEEvNT_6ParamsE,@function
        .size           _ZN7cutlass13device_kernelIN5flash19enable_sm80_to_sm89INS1_16FlashAttnFwdSm80INS1_25CollectiveMainloopFwdSm80ILi8ELi1ELb0EN4cute5tupleIJNS5_1CILi128EEENS7_ILi48EEENS7_ILi256EEEEEELi256ENS_10bfloat16_tEfNS_4arch4Sm80ELb0ELb1ELb0ELb1ELb1ELb1ELb1ELb0EEENS1_21CollectiveEpilogueFwdINS6_IJS8_SA_S9_EEENS6_IJNS7_ILi1EEESI_SI_EEESC_SE_Li256ELb1ELb1ELb0ELb0EEENS1_19SingleTileSchedulerILb1ELb0ELb1ELi128EEEEEEEEEvNT_6ParamsE,(.L_x_1785 - _ZN7cutlass13device_kernelIN5flash19enable_sm80_to_sm89INS1_16FlashAttnFwdSm80INS1_25CollectiveMainloopFwdSm80ILi8ELi1ELb0EN4cute5tupleIJNS5_1CILi128EEENS7_ILi48EEENS7_ILi256EEEEEELi256ENS_10bfloat16_tEfNS_4arch4Sm80ELb0ELb1ELb0ELb1ELb1ELb1ELb1ELb0EEENS1_21CollectiveEpilogueFwdINS6_IJS8_SA_S9_EEENS6_IJNS7_ILi1EEESI_SI_EEESC_SE_Li256ELb1ELb1ELb0ELb0EEENS1_19SingleTileSchedulerILb1ELb0ELb1ELi128EEEEEEEEEvNT_6ParamsE)
        .other          _ZN7cutlass13device_kernelIN5flash19enable_sm80_to_sm89INS1_16FlashAttnFwdSm80INS1_25CollectiveMainloopFwdSm80ILi8ELi1ELb0EN4cute5tupleIJNS5_1CILi128EEENS7_ILi48EEENS7_ILi256EEEEEELi256ENS_10bfloat16_tEfNS_4arch4Sm80ELb0ELb1ELb0ELb1ELb1ELb1ELb1ELb0EEENS1_21CollectiveEpilogueFwdINS6_IJS8_SA_S9_EEENS6_IJNS7_ILi1EEESI_SI_EEESC_SE_Li256ELb1ELb1ELb0ELb0EEENS1_19SingleTileSchedulerILb1ELb0ELb1ELi128EEEEEEEEEvNT_6ParamsE,@"STO_CUDA_ENTRY STV_DEFAULT"
_ZN7cutlass13device_kernelIN5flash19enable_sm80_to_sm89INS1_16FlashAttnFwdSm80INS1_25CollectiveMainloopFwdSm80ILi8ELi1ELb0EN4cute5tupleIJNS5_1CILi128EEENS7_ILi48EEENS7_ILi256EEEEEELi256ENS_10bfloat16_tEfNS_4arch4Sm80ELb0ELb1ELb0ELb1ELb1ELb1ELb1ELb0EEENS1_21CollectiveEpilogueFwdINS6_IJS8_SA_S9_EEENS6_IJNS7_ILi1EEESI_SI_EEESC_SE_Li256ELb1ELb1ELb0ELb0EEENS1_19SingleTileSchedulerILb1ELb0ELb1ELi128EEEEEEEEEvNT_6ParamsE:
[----:B------:R-:W-:Y:S02]  /*0000*/  MOV R1, c[0x0][0x28] ;  /* 0x00000a0000017a02 */ /* 0x000fe40000000f00 */
[----:B------:R-:W1:Y:S01]  /*0010*/  S2R R166, SR_TID.X ;  /* 0x0000000000a67919 */ /* 0x000e620000002100 */
[----:B------:R-:W-:Y:S01]  /*0020*/  IMAD.MOV.U32 R12, RZ, RZ, 0x4 ;  /* 0x00000004ff0c7424 */ /* 0x000fe200078e00ff */
[----:B------:R-:W-:Y:S01]  /*0030*/  ULDC.64 UR14, c[0x0][0x118] ;  /* 0x00004600000e7ab9 */ /* 0x000fe20000000a00 */
[----:B------:R-:W-:Y:S01]  /*0040*/  IADD3 R1, R1, -0x70, RZ ;  /* 0xffffff9001017810 */ /* 0x000fe20007ffe0ff */
        /* <DEDUP_REMOVED lines=12> */
.L_x_1117:
        /* <DEDUP_REMOVED lines=8> */
.L_x_1119:
[----:B------:R-:W-:-:S05]  /*0190*/  MOV R0, c[0x0][0x54c] ;  /* 0x0001530000007a02 */ /* 0x000fca0000000f00 */
.L_x_1118:
[----:B-----5:R-:W-:Y:S01]  /*01a0*/  IMAD R0, R0, c[0x0][0x548], RZ ;  /* 0x0001520000007a24 */ /* 0x020fe200078e02ff */
[----:B------:R-:W-:-:S04]  /*01b0*/  SHF.L.U32 R164, R167, 0x7, RZ ;  /* 0x00000007a7a47819 */ /* 0x000fc800000006ff */
[----:B------:R-:W-:-:S04]  /*01c0*/  ISETP.GE.AND P0, PT, R164, R0, PT ;  /* 0x00000000a400720c */ /* 0x000fc80003f06270 */
[----:B------:R-:W-:Y:S01]  /*01d0*/  SEL R252, R5, 0xffffffff, !P0 ;  /* 0xffffffff05fc7807 */ /* 0x000fe20004000000 */
[----:B------:R-:W-:Y:S05]  /*01e0*/  BRA `(.L_x_1120) ;  /* 0x0000012000007947 */ /* 0x000fea0003800000 */
.L_x_1116:
[----:B---3--:R-:W-:-:S04]  /*01f0*/  ISETP.NE.U32.AND P0, PT, RZ, c[0x0][0x568], PT ;  /* 0x00015a00ff007a0c */ /* 0x008fc80003f05070 */
[----:B------:R-:W-:-:S13]  /*0200*/  ISETP.NE.AND.EX P0, PT, RZ, c[0x0][0x56c], PT, P0 ;  /* 0x00015b00ff007a0c */ /* 0x000fda0003f05300 */
[----:B------:R-:W-:Y:S05]  /*0210*/  @!P0 BRA `(.L_x_1121) ;  /* 0x0000002000008947 */ /* 0x000fea0003800000 */
[----:B------:R1:W5:Y:S01]  /*0220*/  LDG.E R0, [R2.64] ;  /* 0x0000000e02007981 */ /* 0x000362000c1e1900 */
[----:B------:R-:W-:Y:S05]  /*0230*/  BRA `(.L_x_1122) ;  /* 0x0000009000007947 */ /* 0x000fea0003800000 */
.L_x_1121:
        /* <DEDUP_REMOVED lines=8> */
.L_x_1123:
[----:B------:R-:W-:-:S05]  /*02c0*/  MOV R0, c[0x0][0x54c] ;  /* 0x0001530000007a02 */ /* 0x000fca0000000f00 */
.L_x_1122:
[----:B-----5:R-:W-:Y:S01]  /*02d0*/  IMAD R0, R0, c[0x0][0x548], RZ ;  /* 0x0001520000007a24 */ /* 0x020fe200078e02ff */
[----:B------:R-:W-:-:S04]  /*02e0*/  SHF.L.U32 R164, R167, 0x7, RZ ;  /* 0x00000007a7a47819 */ /* 0x000fc800000006ff */
[----:B------:R-:W-:-:S04]  /*02f0*/  ISETP.GE.AND P0, PT, R164, R0, PT ;  /* 0x00000000a400720c */ /* 0x000fc80003f06270 */
[----:B------:R-:W-:-:S04]  /*0300*/  SEL R252, R5, 0xffffffff, !P0 ;  /* 0xffffffff05fc7807 */ /* 0x000fc80004000000 */
.L_x_1120:
[----:B------:R-:W-:-:S13]  /*0310*/  ISETP.GE.AND P0, PT, R252, RZ, PT ;  /* 0x000000fffc00720c */ /* 0x000fda0003f06270 */
[----:B------:R-:W-:Y:S05]  /*0320*/  @!P0 EXIT ;  /* 0x000000000000894d */ /* 0x000fea0003800000 */
[----:B------:R-:W-:Y:S01]  /*0330*/  ISETP.NE.U32.AND P0, PT, RZ, c[0x0][0x370], PT ;  /* 0x0000dc00ff007a0c */ /* 0x000fe20003f05070 */
[----:B------:R-:W-:Y:S01]  /*0340*/  IMAD.MOV.U32 R10, RZ, RZ, RZ ;  /* 0x000000ffff0a7224 */ /* 0x000fe200078e00ff */
[----:B------:R-:W-:Y:S01]  /*0350*/  ISETP.NE.U32.AND P1, PT, RZ, c[0x0][0x348], PT ;  /* 0x0000d200ff007a0c */ /* 0x000fe20003f25070 */
[----:B------:R-:W-:Y:S01]  /*0360*/  IMAD.MOV.U32 R13, RZ, RZ, RZ ;  /* 0x000000ffff0d7224 */ /* 0x000fe200078e00ff */
[----:B------:R-:W-:Y:S01]  /*0370*/  ISETP.NE.AND.EX P0, PT, RZ, c[0x0][0x374], PT, P0 ;  /* 0x0000dd00ff007a0c */ /* 0x000fe20003f05300 */
[----:B------:R-:W-:Y:S01]  /*0380*/  IMAD.WIDE R6, R252, R12, c[0x0][0x350] ;  /* 0x0000d400fc067625 */ /* 0x000fe200078e020c */
[----:B------:R-:W-:Y:S02]  /*0390*/  ISETP.NE.U32.AND P3, PT, RZ, c[0x0][0x358], PT ;  /* 0x0000d600ff007a0c */ /* 0x000fe40003f65070 */
[----:B------:R-:W-:Y:S02]  /*03a0*/  ISETP.NE.AND.EX P1, PT, RZ, c[0x0][0x34c], PT, P1 ;  /* 0x0000d300ff007a0c */ /* 0x000fe40003f25310 */
[----:B------:R-:W-:Y:S01]  /*03b0*/  ISETP.NE.AND.EX P3, PT, RZ, c[0x0][0x35c], PT, P3 ;  /* 0x0000d700ff007a0c */ /* 0x000fe20003f65330 */
[----:B------:R-:W-:Y:S01]  /*03c0*/  IMAD.MOV.U32 R15, RZ, RZ, RZ ;  /* 0x000000ffff0f7224 */ /* 0x000fe200078e00ff */
[----:B------:R-:W-:-:S02]  /*03d0*/  MOV R0, RZ ;  /* 0x000000ff00007202 */ /* 0x000fc40000000f00 */
[----:B------:R-:W-:-:S03]  /*03e0*/  ISETP.NE.U32.AND P2, PT, RZ, c[0x0][0x350], PT ;  /* 0x0000d400ff007a0c */ /* 0x000fc60003f45070 */
[----:B-1----:R-:W-:Y:S01]  /*03f0*/  @P0 IMAD.WIDE R2, R252, R12, c[0x0][0x370] ;  /* 0x0000dc00fc020625 */ /* 0x002fe200078e020c */
[----:B------:R-:W-:-:S03]  /*0400*/  ISETP.NE.AND.EX P2, PT, RZ, c[0x0][0x354], PT, P2 ;  /* 0x0000d500ff007a0c */ /* 0x000fc60003f45320 */
[CC--:B------:R-:W-:Y:S01]  /*0410*/  IMAD.WIDE R8, R252.reuse, R12.reuse, c[0x0][0x348] ;  /* 0x0000d200fc087625 */ /* 0x0c0fe200078e020c */
[----:B------:R1:W2:Y:S04]  /*0420*/  @P0 LDG.E R10, [R2.64] ;  /* 0x0000000e020a0981 */ /* 0x0002a8000c1e1900 */
[----:B------:R-:W3:Y:S05]  /*0430*/  @P1 LDG.E R0, [R8.64] ;  /* 0x0000000e08001981 */ /* 0x000eea000c1e1900 */
[----:B------:R-:W4:Y:S01]  /*0440*/  @P2 LDG.E R13, [R6.64] ;  /* 0x0000000e060d2981 */ /* 0x000f22000c1e1900 */
[----:B-1----:R-:W-:-:S05]  /*0450*/  IMAD.WIDE R2, R252, R12, c[0x0][0x358] ;  /* 0x0000d600fc027625 */ /* 0x002fca00078e020c */
[----:B------:R-:W4:Y:S01]  /*0460*/  @P3 LDG.E R15, [R2.64] ;  /* 0x0000000e020f3981 */ /* 0x000f22000c1e1900 */
[----:B------:R-:W-:-:S03]  /*0470*/  ISETP.NE.U32.AND P0, PT, RZ, c[0x0][0x360], PT ;  /* 0x0000d800ff007a0c */ /* 0x000fc60003f05070 */
[----:B------:R-:W1:Y:S01]  /*0480*/  S2R R30, SR_CTAID.Y ;  /* 0x00000000001e7919 */ /* 0x000e620000002600 */
[----:B------:R-:W-:Y:S01]  /*0490*/  ISETP.NE.AND.EX P0, PT, RZ, c[0x0][0x364], PT, P0 ;  /* 0x0000d900ff007a0c */ /* 0x000fe20003f05300 */
[----:B------:R-:W-:Y:S02]  /*04a0*/  IMAD.MOV.U32 R19, RZ, RZ, c[0x0][0x168] ;  /* 0x00005a00ff137624 */ /* 0x000fe400078e00ff */
[----:B------:R-:W-:-:S10]  /*04b0*/  IMAD.MOV.U32 R11, RZ, RZ, c[0x0][0x2ac] ;  /* 0x0000ab00ff0b7624 */ /* 0x000fd400078e00ff */
[----:B------:R-:W-:-:S05]  /*04c0*/  @P0 IMAD.WIDE R4, R252, R12, c[0x0][0x360] ;  /* 0x0000d800fc040625 */ /* 0x000fca00078e020c */
[----:B------:R4:W5:Y:S01]  /*04d0*/  @P0 LDG.E R19, [R4.64] ;  /* 0x0000000e04130981 */ /* 0x000962000c1e1900 */
[----:B------:R-:W-:Y:S01]  /*04e0*/  IMAD R11, R11, c[0x0][0x1d0], RZ ;  /* 0x000074000b0b7a24 */ /* 0x000fe200078e02ff */
[----:B-1----:R-:W-:Y:S02]  /*04f0*/  SHF.R.S32.HI R31, RZ, 0x1f, R30 ;  /* 0x0000001fff1f7819 */ /* 0x002fe4000001141e */
[----:B--2---:R-:W-:Y:S04]  /*0500*/  STL [R1+0x48], R10 ;  /* 0x0000480a01007387 */ /* 0x004fe80000100800 */
[----:B---3--:R-:W-:Y:S01]  /*0510*/  STL [R1+0x4c], R0 ;  /* 0x00004c0001007387 */ /* 0x008fe20000100800 */
[----:B----4-:R-:W-:-:S03]  /*0520*/  IADD3 R4, R13, R10, RZ ;  /* 0x0000000a0d047210 */ /* 0x010fc60007ffe0ff */
[----:B------:R-:W-:Y:S04]  /*0530*/  STL [R1+0x54], R15 ;  /* 0x0000540f01007387 */ /* 0x000fe80000100800 */
[----:B------:R1:W-:Y:S02]  /*0540*/  STL [R1+0x50], R4 ;  /* 0x0000500401007387 */ /* 0x0003e40000100800 */
[----:B-1----:R-:W-:Y:S01]  /*0550*/  MOV R4, c[0x0][0x228] ;  /* 0x00008a0000047a02 */ /* 0x002fe20000000f00 */
[----:B------:R-:W-:Y:S05]  /*0560*/  @P0 BRA `(.L_x_1124) ;  /* 0x0000004000000947 */ /* 0x000fea0003800000 */
[----:B------:R-:W-:Y:S05]  /*0570*/  @!P1 BRA `(.L_x_1124) ;  /* 0x0000003000009947 */ /* 0x000fea0003800000 */
[----:B------:R1:W2:Y:S04]  /*0580*/  LDG.E R0, [R8.64] ;  /* 0x0000000e08007981 */ /* 0x0002a8000c1e1900 */
[----:B-1----:R-:W2:Y:S02]  /*0590*/  LDG.E R8, [R8.64+0x4] ;  /* 0x0000040e08087981 */ /* 0x002ea4000c1e1900 */
[----:B--2--5:R-:W-:-:S05]  /*05a0*/  IADD3 R19, -R0, R8, RZ ;  /* 0x0000000800137210 */ /* 0x024fca0007ffe1ff */
.L_x_1124:
[----:B-----5:R1:W-:Y:S01]  /*05b0*/  STL [R1+0x58], R19 ;  /* 0x0000581301007387 */ /* 0x0203e20000100800 */
[----:B------:R-:W-:-:S04]  /*05c0*/  ISETP.NE.U32.AND P0, PT, RZ, c[0x0][0x368], PT ;  /* 0x0000da00ff007a0c */ /* 0x000fc80003f05070 */
[----:B------:R-:W-:-:S13]  /*05d0*/  ISETP.NE.AND.EX P0, PT, RZ, c[0x0][0x36c], PT, P0 ;  /* 0x0000db00ff007a0c */ /* 0x000fda0003f05300 */
[----:B------:R-:W-:Y:S05]  /*05e0*/  @!P0 BRA `(.L_x_1125) ;  /* 0x0000003000008947 */ /* 0x000fea0003800000 */
[----:B------:R-:W-:-:S05]  /*05f0*/  IMAD.WIDE R6, R252, R12, c[0x0][0x368] ;  /* 0x0000da00fc067625 */ /* 0x000fca00078e020c */
[----:B------:R2:W5:Y:S01]  /*0600*/  LDG.E R11, [R6.64] ;  /* 0x0000000e060b7981 */ /* 0x000562000c1e1900 */
[----:B------:R-:W-:Y:S05]  /*0610*/  BRA `(.L_x_1126) ;  /* 0x0000004000007947 */ /* 0x000fea0003800000 */
.L_x_1125:
[----:B------:R-:W-:Y:S05]  /*0620*/  @!P2 BRA `(.L_x_1126) ;  /* 0x000000300000a947 */ /* 0x000fea0003800000 */
[----:B------:R2:W3:Y:S04]  /*0630*/  LDG.E R0, [R6.64] ;  /* 0x0000000e06007981 */ /* 0x0004e8000c1e1900 */
[----:B--2---:R-:W3:Y:S02]  /*0640*/  LDG.E R6, [R6.64+0x4] ;  /* 0x0000040e06067981 */ /* 0x004ee4000c1e1900 */
[----:B---3--:R-:W-:Y:S02]  /*0650*/  IADD3 R11, -R0, R6, RZ ;  /* 0x00000006000b7210 */ /* 0x008fe40007ffe1ff */
.L_x_1126:
[----:B------:R-:W-:Y:S01]  /*0660*/  ISETP.NE.U32.AND P0, PT, RZ, c[0x0][0x378], PT ;  /* 0x0000de00ff007a0c */ /* 0x000fe20003f05070 */
[----:B------:R3:W4:Y:S03]  /*0670*/  @P3 LDG.E R5, [R2.64] ;  /* 0x0000000e02053981 */ /* 0x000726000c1e1900 */
[----:B------:R-:W-:Y:S01]  /*0680*/  ISETP.NE.AND.EX P0, PT, RZ, c[0x0][0x37c], PT, P0 ;  /* 0x0000df00ff007a0c */ /* 0x000fe20003f05300 */
[----:B------:R3:W4:Y:S01]  /*0690*/  @P3 LDG.E R0, [R2.64+0x4] ;  /* 0x0000040e02003981 */ /* 0x000722000c1e1900 */
[----:B-----5:R-:W-:-:S11]  /*06a0*/  IMAD.MOV.U32 R22, RZ, RZ, R11 ;  /* 0x000000ffff167224 */ /* 0x020fd600078e000b */
[----:B---3--:R-:W-:-:S05]  /*06b0*/  @P0 IMAD.WIDE R2, R252, R12, c[0x0][0x378] ;  /* 0x0000de00fc020625 */ /* 0x008fca00078e020c */
[----:B--2---:R3:W2:Y:S01]  /*06c0*/  @P0 LDG.E R22, [R2.64] ;  /* 0x0000000e02160981 */ /* 0x0046a2000c1e1900 */
[----:B------:R-:W-:Y:S02]  /*06d0*/  IMAD.IADD R10, R11, 0x1, -R10 ;  /* 0x000000010b0a7824 */ /* 0x000fe400078e0a0a */
[----:B------:R-:W-:-:S03]  /*06e0*/  IMAD.MOV.U32 R8, RZ, RZ, c[0x0][0x32c] ;  /* 0x0000cb00ff087624 */ /* 0x000fc600078e00ff */
[----:B------:R1:W-:Y:S01]  /*06f0*/  STL [R1+0x5c], R10 ;  /* 0x00005c0a01007387 */ /* 0x0003e20000100800 */
[----:B---3--:R-:W-:-:S05]  /*0700*/  IMAD.MOV.U32 R2, RZ, RZ, c[0x0][0x2c4] ;  /* 0x0000b100ff027624 */ /* 0x008fca00078e00ff */
[----:B------:R-:W-:Y:S02]  /*0710*/  ISETP.NE.AND P1, PT, R2, 0x1, PT ;  /* 0x000000010200780c */ /* 0x000fe40003f25270 */
[----:B------:R-:W-:Y:S01]  /*0720*/  ISETP.GE.AND P2, PT, R8, 0x1, PT ;  /* 0x000000010800780c */ /* 0x000fe20003f46270 */
[----:B----4-:R-:W-:Y:S01]  /*0730*/  @P3 IMAD.IADD R4, R0, 0x1, -R5 ;  /* 0x0000000100043824 */ /* 0x010fe200078e0a05 */
[----:B------:R-:W-:-:S03]  /*0740*/  IADD3 R0, R164, 0x7f, RZ ;  /* 0x0000007fa4007810 */ /* 0x000fc60007ffe0ff */
[----:B------:R-:W-:-:S06]  /*0750*/  IMAD.IADD R5, R10, 0x1, R4 ;  /* 0x000000010a057824 */ /* 0x000fcc00078e0204 */
[----:B------:R-:W-:Y:S01]  /*0760*/  @P1 IMAD.HI.U32 R2, R0, c[0x0][0x2c8], RZ ;  /* 0x0000b20000021a27 */ /* 0x000fe200078e00ff */
[----:B------:R1:W-:Y:S01]  /*0770*/  STL.64 [R1+0x60], R4 ;  /* 0x0000600401007387 */ /* 0x0003e20000100a00 */
[----:B------:R-:W-:-:S03]  /*0780*/  IADD3 R3, R5, 0x2f, RZ ;  /* 0x0000002f05037810 */ /* 0x000fc60007ffe0ff */
[----:B------:R-:W-:Y:S02]  /*0790*/  @P1 SHF.R.U32.HI R0, RZ, c[0x0][0x2cc], R2 ;  /* 0x0000b300ff001a19 */ /* 0x000fe40000011602 */
[----:B------:R-:W-:Y:S02]  /*07a0*/  IMAD.HI R3, R3, 0x2aaaaaab, RZ ;  /* 0x2aaaaaab03037827 */ /* 0x000fe400078e02ff */
[----:B------:R-:W-:Y:S01]  /*07b0*/  IADD3 R0, R0, 0x1, R5 ;  /* 0x0000000100007810 */ /* 0x000fe20007ffe005 */
[----:B--2---:R1:W-:Y:S02]  /*07c0*/  STL [R1+0x68], R22 ;  /* 0x0000681601007387 */ /* 0x0043e40000100800 */
[----:B------:R-:W-:Y:S02]  /*07d0*/  SHF.R.U32.HI R6, RZ, 0x1f, R3 ;  /* 0x0000001fff067819 */ /* 0x000fe40000011603 */
[----:B------:R-:W-:Y:S02]  /*07e0*/  IMAD.IADD R2, R0, 0x1, -R19 ;  /* 0x0000000100027824 */ /* 0x000fe400078e0a13 */
[----:B------:R-:W-:-:S03]  /*07f0*/  LEA.HI.SX32 R7, R3, R6, 0x1d ;  /* 0x0000000603077211 */ /* 0x000fc600078feaff */
[----:B------:R-:W-:Y:S01]  /*0800*/  IADD3 R6, R2, c[0x0][0x328], RZ ;  /* 0x0000ca0002067a10 */ /* 0x000fe20007ffe0ff */
[----:B------:R-:W-:Y:S05]  /*0810*/  @!P2 BRA `(.L_x_1127) ;  /* 0x000000e00000a947 */ /* 0x000fea0003800000 */
[C---:B------:R-:W-:Y:S02]  /*0820*/  ISETP.GT.AND P0, PT, R2.reuse, RZ, PT ;  /* 0x000000ff0200720c */ /* 0x040fe40003f04270 */
[----:B------:R-:W-:-:S11]  /*0830*/  IADD3 R0, R2, -0x1, RZ ;  /* 0xffffffff02007810 */ /* 0x000fd60007ffe0ff */
[----:B------:R-:W-:Y:S05]  /*0840*/  @P0 BRA `(.L_x_1128) ;  /* 0x0000006000000947 */ /* 0x000fea0003800000 */
[----:B------:R-:W-:Y:S01]  /*0850*/  ISETP.NE.AND P0, PT, R8, 0x1, PT ;  /* 0x000000010800780c */ /* 0x000fe20003f05270 */
[----:B------:R-:W-:-:S12]  /*0860*/  IMAD.MOV R0, RZ, RZ, -R2 ;  /* 0x000000ffff007224 */ /* 0x000fd800078e0a02 */
[----:B------:R-:W-:-:S05]  /*0870*/  @P0 IMAD.HI.U32 R2, R0, c[0x0][0x330], RZ ;  /* 0x0000cc0000020a27 */ /* 0x000fca00078e00ff */
[----:B------:R-:W-:-:S04]  /*0880*/  @P0 SHF.R.U32.HI R0, RZ, c[0x0][0x334], R2 ;  /* 0x0000cd00ff000a19 */ /* 0x000fc80000011602 */
[----:B------:R-:W-:Y:S01]  /*0890*/  LOP3.LUT R0, RZ, R0, RZ, 0x33, !PT ;  /* 0x00000000ff007212 */ /* 0x000fe200078e33ff */
[----:B------:R-:W-:Y:S05]  /*08a0*/  BRA `(.L_x_1129) ;  /* 0x0000003000007947 */ /* 0x000fea0003800000 */
.L_x_1128:
[----:B------:R-:W-:-:S13]  /*08b0*/  ISETP.NE.AND P0, PT, R8, 0x1, PT ;  /* 0x000000010800780c */ /* 0x000fda0003f05270 */
[----:B------:R-:W-:-:S05]  /*08c0*/  @P0 IMAD.HI.U32 R2, R0, c[0x0][0x330], RZ ;  /* 0x0000cc0000020a27 */ /* 0x000fca00078e00ff */
[----:B------:R-:W-:-:S05]  /*08d0*/  @P0 SHF.R.U32.HI R0, RZ, c[0x0][0x334], R2 ;  /* 0x0000cd00ff000a19 */ /* 0x000fca0000011602 */
.L_x_1129:
[----:B------:R-:W-:-:S05]  /*08e0*/  IMAD R0, R0, R8, c[0x0][0x32c] ;  /* 0x0000cb0000007624 */ /* 0x000fca00078e0208 */
[----:B------:R-:W-:Y:S02]  /*08f0*/  IMNMX R6, R6, R0, PT ;  /* 0x0000000006067217 */ /* 0x000fe40003800200 */
.L_x_1127:
[----:B------:R-:W-:-:S04]  /*0900*/  @P1 IMAD.HI.U32 R2, R164, c[0x0][0x2c8], RZ ;  /* 0x0000b200a4021a27 */ /* 0x000fc800078e00ff */
[----:B------:R-:W-:Y:S01]  /*0910*/  IMAD.MOV.U32 R0, RZ, RZ, R164 ;  /* 0x000000ffff007224 */ /* 0x000fe200078e00a4 */
[----:B------:R-:W-:-:S04]  /*0920*/  @P1 SHF.R.U32.HI R0, RZ, c[0x0][0x2cc], R2 ;  /* 0x0000b300ff001a19 */ /* 0x000fc80000011602 */
[----:B------:R-:W-:-:S04]  /*0930*/  IADD3 R0, R0, R5, -R19 ;  /* 0x0000000500007210 */ /* 0x000fc80007ffe813 */
[----:B------:R-:W-:Y:S01]  /*0940*/  IADD3 R3, R0, -c[0x0][0x324], RZ ;  /* 0x8000c90000037a10 */ /* 0x000fe20007ffe0ff */
[----:B------:R-:W-:Y:S05]  /*0950*/  @!P2 BRA `(.L_x_1130) ;  /* 0x000000d00000a947 */ /* 0x000fea0003800000 */
[----:B------:R-:W-:-:S13]  /*0960*/  ISETP.GT.AND P0, PT, R0, -0x1, PT ;  /* 0xffffffff0000780c */ /* 0x000fda0003f04270 */
[----:B------:R-:W-:Y:S05]  /*0970*/  @P0 BRA `(.L_x_1131) ;  /* 0x0000006000000947 */ /* 0x000fea0003800000 */
[----:B------:R-:W-:Y:S02]  /*0980*/  ISETP.NE.AND P0, PT, R8, 0x1, PT ;  /* 0x000000010800780c */ /* 0x000fe40003f05270 */
[----:B------:R-:W-:-:S11]  /*0990*/  LOP3.LUT R0, RZ, R0, RZ, 0x33, !PT ;  /* 0x00000000ff007212 */ /* 0x000fd600078e33ff */
[----:B------:R-:W-:-:S05]  /*09a0*/  @P0 IMAD.HI.U32 R2, R0, c[0x0][0x330], RZ ;  /* 0x0000cc0000020a27 */ /* 0x000fca00078e00ff */
[----:B------:R-:W-:-:S04]  /*09b0*/  @P0 SHF.R.U32.HI R0, RZ, c[0x0][0x334], R2 ;  /* 0x0000cd00ff000a19 */ /* 0x000fc80000011602 */
[----:B------:R-:W-:Y:S01]  /*09c0*/  LOP3.LUT R0, RZ, R0, RZ, 0x33, !PT ;  /* 0x00000000ff007212 */ /* 0x000fe200078e33ff */
[----:B------:R-:W-:Y:S05]  /*09d0*/  BRA `(.L_x_1132) ;  /* 0x0000003000007947 */ /* 0x000fea0003800000 */
.L_x_1131:
[----:B------:R-:W-:-:S13]  /*09e0*/  ISETP.NE.AND P0, PT, R8, 0x1, PT ;  /* 0x000000010800780c */ /* 0x000fda0003f05270 */
[----:B------:R-:W-:-:S05]  /*09f0*/  @P0 IMAD.HI.U32 R2, R0, c[0x0][0x330], RZ ;  /* 0x0000cc0000020a27 */ /* 0x000fca00078e00ff */
[----:B------:R-:W-:-:S05]  /*0a00*/  @P0 SHF.R.U32.HI R0, RZ, c[0x0][0x334], R2 ;  /* 0x0000cd00ff000a19 */ /* 0x000fca0000011602 */
.L_x_1132:
[----:B------:R-:W-:-:S05]  /*0a10*/  IMAD R0, R0, c[0x0][0x32c], RZ ;  /* 0x0000cb0000007a24 */ /* 0x000fca00078e02ff */
[----:B------:R-:W-:-:S04]  /*0a20*/  IMNMX R3, R3, R0, !PT ;  /* 0x0000000003037217 */ /* 0x000fc80007800200 */
.L_x_1130:
[----:B------:R-:W-:Y:S01]  /*0a30*/  IADD3 R2, R6, 0x2f, RZ ;  /* 0x0000002f06027810 */ /* 0x000fe20007ffe0ff */
[----:B------:R-:W-:-:S04]  /*0a40*/  IMAD.HI R0, R3, 0x2aaaaaab, RZ ;  /* 0x2aaaaaab03007827 */ /* 0x000fc800078e02ff */
[----:B------:R-:W-:Y:S01]  /*0a50*/  IMAD.HI R3, R2, 0x2aaaaaab, RZ ;  /* 0x2aaaaaab02037827 */ /* 0x000fe200078e02ff */
[----:B------:R-:W-:-:S04]  /*0a60*/  SHF.R.U32.HI R2, RZ, 0x1f, R0 ;  /* 0x0000001fff027819 */ /* 0x000fc80000011600 */
[----:B------:R-:W-:Y:S02]  /*0a70*/  SHF.R.U32.HI R6, RZ, 0x1f, R3 ;  /* 0x0000001fff067819 */ /* 0x000fe40000011603 */
[----:B------:R-:W-:Y:S02]  /*0a80*/  LEA.HI.SX32 R0, R0, R2, 0x1d ;  /* 0x0000000200007211 */ /* 0x000fe400078feaff */
[----:B------:R-:W-:Y:S02]  /*0a90*/  LEA.HI.SX32 R3, R3, R6, 0x1d ;  /* 0x0000000603037211 */ /* 0x000fe400078feaff */
[----:B------:R-:W-:Y:S02]  /*0aa0*/  IMNMX R2, RZ, R0, !PT ;  /* 0x00000000ff027217 */ /* 0x000fe40007800200 */
[----:B------:R-:W-:-:S03]  /*0ab0*/  IMNMX R0, R7, R3, PT ;  /* 0x0000000307007217 */ /* 0x000fc60003800200 */
[--C-:B------:R-:W-:Y:S02]  /*0ac0*/  IMAD R2, R2, 0x30, -R10.reuse ;  /* 0x0000003002027824 */ /* 0x100fe400078e0a0a */
[----:B------:R-:W-:-:S03]  /*0ad0*/  IMAD R0, R0, 0x30, -R10 ;  /* 0x0000003000007824 */ /* 0x000fc600078e0a0a */
[----:B------:R-:W-:Y:S02]  /*0ae0*/  IMNMX R2, RZ, R2, !PT ;  /* 0x00000002ff027217 */ /* 0x000fe40007800200 */
        /* <DEDUP_REMOVED lines=11> */
[----:B------:R-:W-:Y:S02]  /*0ba0*/  ISETP.NE.U32.AND P0, PT, RZ, c[0x0][0x340], PT ;  /* 0x0000d000ff007a0c */ /* 0x000fe40003f05070 */
[----:B------:R-:W-:Y:S01]  /*0bb0*/  SHF.R.S32.HI R26, RZ, 0x1f, R166 ;  /* 0x0000001fff1a7819 */ /* 0x000fe200000114a6 */
[----:B-1----:R-:W-:Y:S01]  /*0bc0*/  IMAD R5, R31, c[0x0][0x240], RZ ;  /* 0x000090001f057a24 */ /* 0x002fe200078e02ff */
[----:B------:R-:W-:Y:S01]  /*0bd0*/  ISETP.NE.AND.EX P2, PT, RZ, c[0x0][0x344], PT, P0 ;  /* 0x0000d100ff007a0c */ /* 0x000fe20003f45300 */
[----:B------:R-:W-:Y:S02]  /*0be0*/  UMOV UR7, 0x30 ;  /* 0x0000003000077882 */ /* 0x000fe40000000000 */
[----:B------:R-:W-:-:S10]  /*0bf0*/  ULDC.64 UR4, c[0x0][0x238] ;  /* 0x00008e0000047ab9 */ /* 0x000fd40000000a00 */
[----:B------:R-:W-:-:S05]  /*0c00*/  @P2 IMAD.WIDE R2, R252, R12, c[0x0][0x340] ;  /* 0x0000d000fc022625 */ /* 0x000fca00078e020c */
[----:B------:R1:W2:Y:S01]  /*0c10*/  @P2 LDG.E R14, [R2.64] ;  /* 0x0000000e020e2981 */ /* 0x0002a2000c1e1900 */
[----:B------:R-:W-:Y:S01]  /*0c20*/  LEA.HI R43, R26, R166, RZ, 0x3 ;  /* 0x000000a61a2b7211 */ /* 0x000fe200078f18ff */
[----:B------:R-:W-:Y:S01]  /*0c30*/  IMAD R5, R30, c[0x0][0x244], R5 ;  /* 0x000091001e057a24 */ /* 0x000fe200078e0205 */
[----:B------:R-:W-:Y:S01]  /*0c40*/  SHF.R.S32.HI R12, RZ, 0x1f, R252 ;  /* 0x0000001fff0c7819 */ /* 0x000fe200000114fc */
[----:B------:R-:W-:Y:S01]  /*0c50*/  UIMAD.WIDE.U32 UR10, UR7, UR4, URZ ;  /* 0x00000004070a72a5 */ /* 0x000fe2000f8e003f */
[----:B------:R-:W-:Y:S01]  /*0c60*/  LOP3.LUT R0, R43, 0xfffffff8, RZ, 0xc0, !PT ;  /* 0xfffffff82b007812 */ /* 0x000fe200078ec0ff */
[----:B------:R-:W-:Y:S01]  /*0c70*/  UIMAD UR8, UR7, UR5, URZ ;  /* 0x00000005070872a4 */ /* 0x000fe2000f8e023f */
[----:B------:R-:W-:Y:S01]  /*0c80*/  SEL R28, R12, RZ, !P3 ;  /* 0x000000ff0c1c7207 */ /* 0x000fe20005800000 */
[----:B------:R-:W-:Y:S01]  /*0c90*/  IMAD.IADD R156, R13, 0x1, R11 ;  /* 0x000000010d9c7824 */ /* 0x000fe200078e020b */
[----:B------:R-:W-:Y:S01]  /*0ca0*/  SEL R27, R252, RZ, !P3 ;  /* 0x000000fffc1b7207 */ /* 0x000fe20005800000 */
[----:B------:R-:W-:Y:S01]  /*0cb0*/  IMAD.IADD R0, R166, 0x1, -R0 ;  /* 0x00000001a6007824 */ /* 0x000fe200078e0a00 */
[----:B------:R-:W-:Y:S01]  /*0cc0*/  UIADD3 UR8, UR11, UR8, URZ ;  /* 0x000000080b087290 */ /* 0x000fe2000fffe03f */
[----:B------:R-:W-:Y:S01]  /*0cd0*/  IADD3 R46, R6, -0x1, RZ ;  /* 0xffffffff062e7810 */ /* 0x000fe20007ffe0ff */
[----:B------:R-:W-:Y:S01]  /*0ce0*/  IMAD R20, R31, c[0x0][0x260], RZ ;  /* 0x000098001f147a24 */ /* 0x000fe200078e02ff */
[----:B------:R-:W-:Y:S01]  /*0cf0*/  SHF.R.S32.HI R43, RZ, 0x3, R43 ;  /* 0x00000003ff2b7819 */ /* 0x000fe2000001142b */
[----:B------:R-:W-:Y:S01]  /*0d00*/  IMAD.SHL.U32 R24, R0, 0x8, RZ ;  /* 0x0000000800187824 */ /* 0x000fe200078e00ff */
[----:B------:R-:W-:Y:S01]  /*0d10*/  SHF.R.S32.HI R8, RZ, 0x1f, R46 ;  /* 0x0000001fff087819 */ /* 0x000fe2000001142e */
[----:B------:R-:W-:Y:S01]  /*0d20*/  IMAD R7, R46, -0x30, R4 ;  /* 0xffffffd02e077824 */ /* 0x000fe200078e0204 */
[----:B------:R-:W-:Y:S01]  /*0d30*/  SHF.R.S32.HI R23, RZ, 0x1f, R43 ;  /* 0x0000001fff177819 */ /* 0x000fe2000001142b */
[----:B------:R-:W-:Y:S01]  /*0d40*/  IMAD.SHL.U32 R38, R0, 0x4, RZ ;  /* 0x0000000400267824 */ /* 0x000fe200078e00ff */
[----:B------:R-:W-:Y:S01]  /*0d50*/  SHF.R.S32.HI R25, RZ, 0x1f, R24 ;  /* 0x0000001fff197819 */ /* 0x000fe20000011418 */
[C---:B------:R-:W-:Y:S01]  /*0d60*/  IMAD R20, R30.reuse, c[0x0][0x264], R20 ;  /* 0x000099001e147a24 */ /* 0x040fe200078e0214 */
[----:B------:R-:W-:Y:S01]  /*0d70*/  IADD3 R140, P0, R43, R15, RZ ;  /* 0x0000000f2b8c7210 */ /* 0x000fe20007f1e0ff */
[----:B------:R-:W-:Y:S01]  /*0d80*/  IMAD R16, R23, c[0x0][0x280], RZ ;  /* 0x0000a00017107a24 */ /* 0x000fe200078e02ff */
[----:B------:R-:W-:Y:S01]  /*0d90*/  SHF.R.S32.HI R39, RZ, 0x1f, R38 ;  /* 0x0000001fff277819 */ /* 0x000fe20000011426 */
[----:B-1----:R-:W-:Y:S01]  /*0da0*/  IMAD.WIDE.U32 R2, R30, c[0x0][0x240], R24 ;  /* 0x000090001e027a25 */ /* 0x002fe200078e0018 */
[----:B------:R-:W-:Y:S01]  /*0db0*/  LEA.HI.X.SX32 R141, R15, R23, 0x1, P0 ;  /* 0x000000170f8d7211 */ /* 0x000fe200000f0eff */
[----:B------:R-:W-:Y:S01]  /*0dc0*/  USHF.L.U32 UR9, UR4, 0x5, URZ ;  /* 0x0000000504097899 */ /* 0x000fe2000800063f */
[----:B------:R-:W-:Y:S01]  /*0dd0*/  IADD3 R37, R38, 0x40, RZ ;  /* 0x0000004026257810 */ /* 0x000fe20007ffe0ff */
[----:B------:R-:W-:Y:S01]  /*0de0*/  IMAD.IADD R3, R3, 0x1, R5 ;  /* 0x0000000103037824 */ /* 0x000fe200078e0205 */
[----:B------:R-:W-:Y:S01]  /*0df0*/  UMOV UR6, 0x5 ;  /* 0x0000000500067882 */ /* 0x000fe20000000000 */
[----:B------:R-:W-:Y:S01]  /*0e00*/  IMAD R5, R28, c[0x0][0x248], RZ ;  /* 0x000092001c057a24 */ /* 0x000fe200078e02ff */
[----:B------:R-:W-:Y:S01]  /*0e10*/  USHF.L.U64.HI UR13, UR4, UR6, UR5 ;  /* 0x00000006040d7299 */ /* 0x000fe20008010205 */
[C---:B------:R-:W-:Y:S01]  /*0e20*/  IMAD.WIDE.U32 R2, R27.reuse, c[0x0][0x248], R2 ;  /* 0x000092001b027a25 */ /* 0x040fe200078e0002 */
[C---:B------:R-:W-:Y:S01]  /*0e30*/  IADD3 R107, R24.reuse, 0x80, RZ ;  /* 0x00000080186b7810 */ /* 0x040fe20007ffe0ff */
[----:B------:R-:W-:Y:S01]  /*0e40*/  ULDC.64 UR4, c[0x0][0x290] ;  /* 0x0000a40000047ab9 */ /* 0x000fe20000000a00 */
[----:B------:R-:W-:Y:S01]  /*0e50*/  IADD3 R106, R24, 0xc0, RZ ;  /* 0x000000c0186a7810 */ /* 0x000fe20007ffe0ff */
[----:B------:R-:W-:Y:S01]  /*0e60*/  IMAD R6, R27, c[0x0][0x24c], R5 ;  /* 0x000093001b067a24 */ /* 0x000fe200078e0205 */
[----:B------:R-:W-:Y:S01]  /*0e70*/  ISETP.GE.AND P6, PT, R107, c[0x0][0x1d4], PT ;  /* 0x000075006b007a0c */ /* 0x000fe20003fc6270 */
[----:B------:R-:W-:Y:S01]  /*0e80*/  IMAD R5, R46, UR8, RZ ;  /* 0x000000082e057c24 */ /* 0x000fe2000f8e02ff */
[----:B------:R-:W-:Y:S01]  /*0e90*/  ISETP.GE.AND P5, PT, R106, c[0x0][0x1d4], PT ;  /* 0x000075006a007a0c */ /* 0x000fe20003fa6270 */
[----:B------:R-:W-:Y:S01]  /*0ea0*/  IMAD.IADD R3, R3, 0x1, R6 ;  /* 0x0000000103037824 */ /* 0x000fe200078e0206 */
[----:B------:R-:W-:Y:S01]  /*0eb0*/  IADD3 R159, R43, 0x20, RZ ;  /* 0x000000202b9f7810 */ /* 0x000fe20007ffe0ff */
[----:B------:R-:W-:Y:S01]  /*0ec0*/  IMAD R13, R8, UR10, R5 ;  /* 0x0000000a080d7c24 */ /* 0x000fe2000f8e0205 */
[----:B------:R-:W-:Y:S01]  /*0ed0*/  IMNMX R5, R7, 0x30, PT ;  /* 0x0000003007057817 */ /* 0x000fe20003800200 */
[----:B------:R-:W-:Y:S01]  /*0ee0*/  IMAD R6, R141, c[0x0][0x238], RZ ;  /* 0x00008e008d067a24 */ /* 0x000fe200078e02ff */
[----:B------:R-:W-:Y:S01]  /*0ef0*/  UIMAD.WIDE.U32 UR18, UR7, UR4, URZ ;  /* 0x00000004071272a5 */ /* 0x000fe2000f8e003f */
[C---:B------:R-:W-:Y:S01]  /*0f00*/  IMAD.WIDE.U32 R144, R140.reuse, c[0x0][0x238], R2 ;  /* 0x00008e008c907a25 */ /* 0x040fe200078e0002 */
[----:B------:R-:W-:Y:S01]  /*0f10*/  UIMAD UR12, UR7, UR5, URZ ;  /* 0x00000005070c72a4 */ /* 0x000fe2000f8e023f */
[----:B------:R-:W-:Y:S01]  /*0f20*/  P2R R139, PR, RZ, 0x40 ;  /* 0x00000040ff8b7803 */ /* 0x000fe20000000000 */
[----:B------:R-:W-:Y:S01]  /*0f30*/  USHF.L.U64.HI UR16, UR4, UR6, UR5 ;  /* 0x0000000604107299 */ /* 0x000fe20008010205 */
[----:B------:R-:W-:Y:S01]  /*0f40*/  IMAD.IADD R5, R5, 0x1, -R43 ;  /* 0x0000000105057824 */ /* 0x000fe200078e0a2b */
[----:B------:R-:W-:Y:S01]  /*0f50*/  USHF.L.U32 UR17, UR4, 0x5, URZ ;  /* 0x0000000504117899 */ /* 0x000fe2000800063f */
[----:B------:R-:W-:Y:S01]  /*0f60*/  IMAD R10, R140, c[0x0][0x23c], R6 ;  /* 0x00008f008c0a7a24 */ /* 0x000fe200078e0206 */
[----:B------:R-:W-:Y:S01]  /*0f70*/  P2R R138, PR, RZ, 0x20 ;  /* 0x00000020ff8a7803 */ /* 0x000fe20000000000 */
[----:B------:R-:W-:Y:S01]  /*0f80*/  IMAD.MOV.U32 R142, RZ, RZ, R144 ;  /* 0x000000ffff8e7224 */ /* 0x000fe200078e0090 */
[----:B------:R-:W-:Y:S01]  /*0f90*/  ISETP.GE.AND P0, PT, R5, 0x1, PT ;  /* 0x000000010500780c */ /* 0x000fe20003f06270 */
[----:B------:R-:W-:Y:S01]  /*0fa0*/  IMAD.IADD R143, R145, 0x1, R10 ;  /* 0x00000001918f7824 */ /* 0x000fe200078e020a */
[----:B------:R-:W-:Y:S01]  /*0fb0*/  ISETP.GT.AND P3, PT, R5, 0x20, PT ;  /* 0x000000200500780c */ /* 0x000fe20003f64270 */
[C---:B------:R-:W-:Y:S01]  /*0fc0*/  IMAD R16, R43.reuse, c[0x0][0x284], R16 ;  /* 0x0000a1002b107a24 */ /* 0x040fe200078e0210 */
[----:B------:R-:W-:Y:S01]  /*0fd0*/  ULDC.64 UR4, c[0x0][0x280] ;  /* 0x0000a00000047ab9 */ /* 0x000fe20000000a00 */
[C---:B------:R-:W-:Y:S01]  /*0fe0*/  IMAD.WIDE.U32 R8, R43.reuse, c[0x0][0x280], R38 ;  /* 0x0000a0002b087a25 */ /* 0x040fe200078e0026 */
[----:B------:R-:W-:Y:S01]  /*0ff0*/  USHF.L.U64.HI UR6, UR4, UR6, UR5 ;  /* 0x0000000604067299 */ /* 0x000fe20008010205 */
[C---:B------:R-:W-:Y:S01]  /*1000*/  IADD3 R114, -R43.reuse, 0x30, RZ ;  /* 0x000000302b727810 */ /* 0x040fe20007ffe1ff */
[----:B------:R-:W-:Y:S01]  /*1010*/  UIMAD.WIDE.U32 UR22, UR4, 0x30, URZ ;  /* 0x00000030041678a5 */ /* 0x000fe2000f8e003f */
[----:B------:R-:W-:Y:S01]  /*1020*/  IMAD.WIDE.U32 R10, R43, c[0x0][0x280], R24 ;  /* 0x0000a0002b0a7a25 */ /* 0x000fe200078e0018 */
[----:B------:R-:W-:Y:S01]  /*1030*/  UIMAD UR5, UR7, UR5, URZ ;  /* 0x00000005070572a4 */ /* 0x000fe2000f8e023f */
[----:B------:R-:W-:Y:S01]  /*1040*/  IADD3 R41, R38, 0x20, RZ ;  /* 0x0000002026297810 */ /* 0x000fe20007ffe0ff */
[----:B------:R-:W-:Y:S01]  /*1050*/  USHF.L.U32 UR20, UR4, 0x5, URZ ;  /* 0x0000000504147899 */ /* 0x000fe2000800063f */
[----:B------:R-:W-:Y:S01]  /*1060*/  IMAD.WIDE.U32 R2, R46, UR10, R142 ;  /* 0x0000000a2e027c25 */ /* 0x000fe2000f8e008e */
[----:B------:R-:W-:Y:S01]  /*1070*/  IADD3 R40, R38, 0x60, RZ ;  /* 0x0000006026287810 */ /* 0x000fe20007ffe0ff */
[----:B------:R-:W-:-:S02]  /*1080*/  UIADD3 UR12, UR19, UR12, URZ ;  /* 0x0000000c130c7290 */ /* 0x000fc4000fffe03f */
[----:B------:R-:W-:Y:S01]  /*1090*/  IMAD.WIDE.U32 R6, R30, c[0x0][0x260], R24 ;  /* 0x000098001e067a25 */ /* 0x000fe200078e0018 */
[----:B------:R-:W-:Y:S02]  /*10a0*/  UIADD3 UR5, UR23, UR5, URZ ;  /* 0x0000000517057290 */ /* 0x000fe4000fffe03f */
[----:B------:R-:W-:Y:S01]  /*10b0*/  ULDC.U8 UR4, c[0x0][0x298] ;  /* 0x0000a60000047ab9 */ /* 0x000fe20000000000 */
[----:B------:R-:W-:Y:S02]  /*10c0*/  IMAD.IADD R19, R9, 0x1, R16 ;  /* 0x0000000109137824 */ /* 0x000fe400078e0210 */
[----:B------:R-:W-:Y:S02]  /*10d0*/  IMAD.IADD R17, R16, 0x1, R11 ;  /* 0x0000000110117824 */ /* 0x000fe400078e020b */
[----:B------:R-:W-:Y:S01]  /*10e0*/  IMAD.MOV.U32 R18, RZ, RZ, R8 ;  /* 0x000000ffff127224 */ /* 0x000fe200078e0008 */
[----:B------:R-:W-:Y:S01]  /*10f0*/  @P0 LEA R8, P1, R2, c[0x0][0x220], 0x1 ;  /* 0x0000880002080a11 */ /* 0x000fe200078208ff */
[----:B------:R-:W-:-:S02]  /*1100*/  IMAD.IADD R5, R3, 0x1, R13 ;  /* 0x0000000103057824 */ /* 0x000fc400078e020d */
[----:B------:R-:W-:Y:S02]  /*1110*/  IMAD.MOV.U32 R16, RZ, RZ, R10 ;  /* 0x000000ffff107224 */ /* 0x000fe400078e000a */
[----:B------:R-:W-:Y:S01]  /*1120*/  IMAD.IADD R21, R7, 0x1, R20 ;  /* 0x0000000107157824 */ /* 0x000fe200078e0214 */
[----:B------:R-:W-:Y:S01]  /*1130*/  @P0 LEA.HI.X R9, R2, c[0x0][0x224], R5, 0x1, P1 ;  /* 0x0000890002090a11 */ /* 0x000fe200008f0c05 */
[----:B------:R-:W-:Y:S01]  /*1140*/  IMAD.IADD R36, R38, 0x1, R37 ;  /* 0x0000000126247824 */ /* 0x000fe200078e0225 */
[----:B------:R-:W-:Y:S01]  /*1150*/  LEA.HI R7, R26, R166, RZ, 0x6 ;  /* 0x000000a61a077211 */ /* 0x000fe200078f30ff */
[----:B------:R-:W-:Y:S01]  /*1160*/  IMAD.MOV.U32 R20, RZ, RZ, R6 ;  /* 0x000000ffff147224 */ /* 0x000fe200078e0006 */
[----:B------:R-:W-:Y:S01]  /*1170*/  @P3 IADD3 R6, P4, R2, UR9, RZ ;  /* 0x0000000902063c10 */ /* 0x000fe2000ff9e0ff */
[----:B------:R-:W-:Y:S01]  /*1180*/  IMAD.SHL.U32 R2, R43, 0x40, RZ ;  /* 0x000000402b027824 */ /* 0x000fe200078e00ff */
[----:B------:R-:W-:Y:S01]  /*1190*/  ISETP.GE.AND P1, PT, R24, c[0x0][0x27c], PT ;  /* 0x00009f0018007a0c */ /* 0x000fe20003f26270 */
[----:B------:R-:W-:-:S02]  /*11a0*/  IMAD.SHL.U32 R7, R7, 0x8, RZ ;  /* 0x0000000807077824 */ /* 0x000fc400078e00ff */
[----:B------:R-:W-:Y:S01]  /*11b0*/  IMAD R3, R23, c[0x0][0x290], RZ ;  /* 0x0000a40017037a24 */ /* 0x000fe200078e02ff */
[----:B------:R-:W-:Y:S01]  /*11c0*/  LOP3.LUT R119, R2, 0x1c0, RZ, 0xc0, !PT ;  /* 0x000001c002777812 */ /* 0x000fe200078ec0ff */
[----:B------:R-:W-:Y:S01]  /*11d0*/  IMAD.WIDE.U32 R120, R27, c[0x0][0x268], R20 ;  /* 0x00009a001b787a25 */ /* 0x000fe200078e0014 */
[----:B------:R-:W-:Y:S02]  /*11e0*/  SEL R2, RZ, c[0x0][0x27c], !P1 ;  /* 0x00009f00ff027a07 */ /* 0x000fe40004800000 */
[----:B------:R-:W-:Y:S01]  /*11f0*/  P2R R29, PR, RZ, 0x2 ;  /* 0x00000002ff1d7803 */ /* 0x000fe20000000000 */
[----:B------:R-:W-:Y:S01]  /*1200*/  IMAD R3, R43, c[0x0][0x294], R3 ;  /* 0x0000a5002b037a24 */ /* 0x000fe200078e0203 */
[----:B------:R-:W-:Y:S01]  /*1210*/  LOP3.LUT R7, R7, 0xfffffe00, RZ, 0xc0, !PT ;  /* 0xfffffe0007077812 */ /* 0x000fe200078ec0ff */
[----:B------:R-:W-:Y:S01]  /*1220*/  IMAD.IADD R2, R24, 0x1, R2 ;  /* 0x0000000118027824 */ /* 0x000fe200078e0202 */
[----:B------:R-:W-:Y:S01]  /*1230*/  LOP3.LUT R87, R119, 0x38, R24, 0xf8, !PT ;  /* 0x0000003877577812 */ /* 0x000fe200078ef818 */
[----:B------:R-:W-:Y:S01]  /*1240*/  IMAD.WIDE.U32 R124, R22, c[0x0][0x280], R16 ;  /* 0x0000a000167c7a25 */ /* 0x000fe200078e0010 */
[----:B------:R-:W-:-:S02]  /*1250*/  SHF.R.U32.HI R158, RZ, 0x3, R119 ;  /* 0x00000003ff9e7819 */ /* 0x000fc40000011677 */
[----:B------:R-:W-:Y:S01]  /*1260*/  @P3 IADD3.X R23, R5, UR13, RZ, P4, !PT ;  /* 0x0000000d05173c10 */ /* 0x000fe2000a7fe4ff */
[----:B------:R-:W-:Y:S01]  /*1270*/  IMAD.WIDE.U32 R128, R22, c[0x0][0x280], R18 ;  /* 0x0000a00016807a25 */ /* 0x000fe200078e0012 */
[----:B------:R-:W-:Y:S02]  /*1280*/  LOP3.LUT R87, R7, R87, R158, 0xf6, !PT ;  /* 0x0000005707577212 */ /* 0x000fe400078ef69e */
[----:B------:R-:W-:Y:S01]  /*1290*/  SHF.R.S32.HI R5, RZ, 0x1f, R2 ;  /* 0x0000001fff057819 */ /* 0x000fe20000011402 */
[C---:B------:R-:W-:Y:S01]  /*12a0*/  IMAD.WIDE.U32 R162, R30.reuse, c[0x0][0x1e8], RZ ;  /* 0x00007a001ea27a25 */ /* 0x040fe200078e00ff */
[----:B------:R-:W-:Y:S02]  /*12b0*/  SHF.L.U32 R87, R87, 0x1, RZ ;  /* 0x0000000157577819 */ /* 0x000fe400000006ff */
[----:B------:R-:W-:Y:S01]  /*12c0*/  LEA.HI R26, R5, R2, RZ, 0x6 ;  /* 0x00000002051a7211 */ /* 0x000fe200078f30ff */
[----:B------:R-:W-:-:S04]  /*12d0*/  IMAD.WIDE.U32 R160, R30, c[0x0][0x210], RZ ;  /* 0x000084001ea07a25 */ /* 0x000fc800078e00ff */
[----:B------:R-:W-:Y:S02]  /*12e0*/  IMAD.MOV.U32 R168, RZ, RZ, c[0x0][0x2b8] ;  /* 0x0000ae00ffa87624 */ /* 0x000fe400078e00ff */
[----:B------:R-:W-:Y:S02]  /*12f0*/  IMAD.MOV.U32 R165, RZ, RZ, c[0x0][0x27c] ;  /* 0x00009f00ffa57624 */ /* 0x000fe400078e00ff */
[----:B------:R-:W-:Y:S02]  /*1300*/  IMAD.MOV.U32 R86, RZ, RZ, c[0x0][0x27c] ;  /* 0x00009f00ff567624 */ /* 0x000fe400078e00ff */
[----:B------:R-:W-:Y:S02]  /*1310*/  IMAD R0, R0, 0x20, R43 ;  /* 0x0000002000007824 */ /* 0x000fe400078e022b */
[----:B------:R-:W-:Y:S01]  /*1320*/  IMAD.SHL.U32 R86, R86, 0x2, RZ ;  /* 0x0000000256567824 */ /* 0x000fe200078e00ff */
[--C-:B--2---:R-:W-:Y:S01]  /*1330*/  @P2 SHF.R.S32.HI R11, RZ, 0x1f, R14.reuse ;  /* 0x0000001fff0b2819 */ /* 0x104fe2000001140e */
[----:B------:R-:W-:-:S02]  /*1340*/  @P2 IMAD.MOV.U32 R10, RZ, RZ, R14 ;  /* 0x000000ffff0a2224 */ /* 0x000fc400078e000e */
[----:B------:R-:W-:Y:S02]  /*1350*/  @!P2 IMAD.MOV.U32 R10, RZ, RZ, R252 ;  /* 0x000000ffff0aa224 */ /* 0x000fe400078e00fc */
[----:B------:R-:W-:Y:S01]  /*1360*/  @!P2 IMAD.MOV.U32 R11, RZ, RZ, R12 ;  /* 0x000000ffff0ba224 */ /* 0x000fe200078e000c */
[----:B------:R-:W-:Y:S01]  /*1370*/  ISETP.GE.AND P2, PT, R24, c[0x0][0x1d4], PT ;  /* 0x0000750018007a0c */ /* 0x000fe20003f46270 */
[----:B------:R-:W-:-:S03]  /*1380*/  IMAD.WIDE.U32 R14, R43, c[0x0][0x290], R38 ;  /* 0x0000a4002b0e7a25 */ /* 0x000fc600078e0026 */
[----:B------:R-:W-:Y:S01]  /*1390*/  P2R R117, PR, RZ, 0x4 ;  /* 0x00000004ff757803 */ /* 0x000fe20000000000 */
[----:B------:R-:W-:Y:S01]  /*13a0*/  IMAD.WIDE.U32 R12, R43, c[0x0][0x290], R24 ;  /* 0x0000a4002b0c7a25 */ /* 0x000fe200078e0018 */
[----:B------:R-:W-:Y:S02]  /*13b0*/  ISETP.GE.AND P2, PT, R36, c[0x0][0x1d4], PT ;  /* 0x0000750024007a0c */ /* 0x000fe40003f46270 */
[----:B------:R-:W-:Y:S01]  /*13c0*/  ISETP.NE.AND P1, PT, R117, RZ, PT ;  /* 0x000000ff7500720c */ /* 0x000fe20003f25270 */
[----:B------:R-:W-:Y:S01]  /*13d0*/  IMAD.IADD R15, R15, 0x1, R3 ;  /* 0x000000010f0f7824 */ /* 0x000fe200078e0203 */
[----:B------:R-:W-:Y:S01]  /*13e0*/  P2R R137, PR, RZ, 0x4 ;  /* 0x00000004ff897803 */ /* 0x000fe20000000000 */
[----:B------:R-:W-:Y:S01]  /*13f0*/  IMAD.IADD R13, R3, 0x1, R13 ;  /* 0x00000001030d7824 */ /* 0x000fe200078e020d */
[----:B------:R-:W-:Y:S01]  /*1400*/  LEA.HI R3, R5, R2, RZ, 0x3 ;  /* 0x0000000205037211 */ /* 0x000fe200078f18ff */
[----:B------:R-:W-:Y:S01]  /*1410*/  IMAD R5, R28, c[0x0][0x268], RZ ;  /* 0x00009a001c057a24 */ /* 0x000fe200078e02ff */
[----:B------:R-:W-:Y:S01]  /*1420*/  ISETP.NE.AND P4, PT, R137, RZ, PT ;  /* 0x000000ff8900720c */ /* 0x000fe20003f85270 */
[----:B------:R-:W-:Y:S01]  /*1430*/  IMAD.WIDE.U32 R122, R22, c[0x0][0x290], R12 ;  /* 0x0000a400167a7a25 */ /* 0x000fe200078e000c */
[----:B------:R-:W-:-:S02]  /*1440*/  SHF.R.S32.HI R2, RZ, 0x1f, R22 ;  /* 0x0000001fff027819 */ /* 0x000fc40000011416 */
[----:B------:R-:W-:Y:S01]  /*1450*/  ISETP.GE.AND P2, PT, R36, c[0x0][0x27c], PT ;  /* 0x00009f0024007a0c */ /* 0x000fe20003f46270 */
[----:B------:R-:W-:Y:S01]  /*1460*/  IMAD R130, R27, c[0x0][0x26c], R5 ;  /* 0x00009b001b827a24 */ /* 0x000fe200078e0205 */
[----:B------:R-:W-:Y:S01]  /*1470*/  LOP3.LUT R113, R3, 0xfffffff8, RZ, 0xc0, !PT ;  /* 0xfffffff803717812 */ /* 0x000fe200078ec0ff */
[----:B------:R-:W-:Y:S01]  /*1480*/  @!PT LDS RZ, [RZ] ;  /* 0x00000000fffff984 */ /* 0x000fe20000000800 */
[----:B------:R-:W-:Y:S01]  /*1490*/  @!PT LDS RZ, [RZ] ;  /* 0x00000000fffff984 */ /* 0x000fe20000000800 */
[----:B------:R-:W-:Y:S01]  /*14a0*/  @!PT LDS RZ, [RZ] ;  /* 0x00000000fffff984 */ /* 0x000fe20000000800 */
[----:B------:R1:W-:Y:S01]  /*14b0*/  @P0 LDGSTS.E.BYPASS.LTC128B.128 [R87+0xa080], [R8.64], !P1 ;  /* 0x0a08000008570fae */ /* 0x0003e2000c901d4e */
[----:B------:R-:W-:Y:S01]  /*14c0*/  SEL R5, RZ, c[0x0][0x27c], !P2 ;  /* 0x00009f00ff057a07 */ /* 0x000fe20005000000 */
[----:B------:R-:W-:Y:S01]  /*14d0*/  IMAD.SHL.U32 R13, R159, 0x40, RZ ;  /* 0x000000409f0d7824 */ /* 0x000fe200078e00ff */
[----:B------:R-:W-:Y:S01]  /*14e0*/  SHF.R.S32.HI R84, RZ, 0x3, R3 ;  /* 0x00000003ff547819 */ /* 0x000fe20000011403 */
[----:B------:R-:W-:Y:S01]  /*14f0*/  IMAD.WIDE.U32 R126, R22, c[0x0][0x290], R14 ;  /* 0x0000a400167e7a25 */ /* 0x000fe200078e000e */
[----:B------:R-:W-:Y:S01]  /*1500*/  SHF.R.S32.HI R133, RZ, 0x1f, R113 ;  /* 0x0000001fff857819 */ /* 0x000fe20000011471 */
[----:B------:R1:W-:Y:S01]  /*1510*/  @P0 LDGSTS.E.BYPASS.LTC128B.128 [R87+0xb880], [R8.64+0x80], !P4 ;  /* 0x0b88008008570fae */ /* 0x0003e2000e101d4e */
[----:B------:R-:W-:Y:S01]  /*1520*/  LOP3.LUT R118, R13, 0x1c0, RZ, 0xc0, !PT ;  /* 0x000001c00d767812 */ /* 0x000fe200078ec0ff */
[----:B------:R-:W-:-:S02]  /*1530*/  IMAD.IADD R5, R36, 0x1, R5 ;  /* 0x0000000124057824 */ /* 0x000fc400078e0205 */
[----:B------:R1:W-:Y:S01]  /*1540*/  @P0 LDGSTS.E.BYPASS.LTC128B.128 [R87+0xd080], [R8.64+0x100], !P6 ;  /* 0x0d08010008570fae */ /* 0x0003e2000f101d4e */
[----:B------:R-:W-:Y:S01]  /*1550*/  SHF.R.U32.HI R157, RZ, 0x3, R118 ;  /* 0x00000003ff9d7819 */ /* 0x000fe20000011676 */
[----:B------:R-:W-:Y:S01]  /*1560*/  IMAD.WIDE.U32 R146, R10, c[0x0][0x2b0], RZ ;  /* 0x0000ac000a927a25 */ /* 0x000fe200078e00ff */
[----:B------:R-:W-:Y:S01]  /*1570*/  LOP3.LUT R13, R118, 0x38, R3, 0xf8, !PT ;  /* 0x00000038760d7812 */ /* 0x000fe200078ef803 */
[----:B------:R1:W-:Y:S02]  /*1580*/  @P0 LDGSTS.E.BYPASS.LTC128B.128 [R87+0xe880], [R8.64+0x180], !P5 ;  /* 0x0e88018008570fae */ /* 0x0003e4000e901d4e */
[----:B------:R-:W-:Y:S01]  /*1590*/  IMAD.IADD R130, R121, 0x1, R130 ;  /* 0x0000000179827824 */ /* 0x000fe200078e0282 */
[----:B-1----:R-:W-:-:S04]  /*15a0*/  @P3 LEA R8, P0, R6, c[0x0][0x220], 0x1 ;  /* 0x0000880006083a11 */ /* 0x002fc800078008ff */
[----:B------:R-:W-:Y:S01]  /*15b0*/  @P3 LEA.HI.X R9, R6, c[0x0][0x224], R23, 0x1, P0 ;  /* 0x0000890006093a11 */ /* 0x000fe200000f0c17 */
[C---:B------:R-:W-:Y:S01]  /*15c0*/  IMAD R6, R2.reuse, c[0x0][0x280], RZ ;  /* 0x0000a00002067a24 */ /* 0x040fe200078e02ff */
[----:B------:R-:W-:Y:S01]  /*15d0*/  ISETP.GE.AND P0, PT, R165, 0x1, PT ;  /* 0x00000001a500780c */ /* 0x000fe20003f06270 */
[----:B------:R-:W-:Y:S02]  /*15e0*/  IMAD R2, R2, c[0x0][0x290], RZ ;  /* 0x0000a40002027a24 */ /* 0x000fe400078e02ff */
[C---:B------:R-:W-:Y:S01]  /*15f0*/  IMAD R21, R22.reuse, c[0x0][0x284], R6 ;  /* 0x0000a10016157a24 */ /* 0x040fe200078e0206 */
[----:B------:R-:W-:Y:S01]  /*1600*/  SHF.R.S32.HI R6, RZ, 0x1f, R5 ;  /* 0x0000001fff067819 */ /* 0x000fe20000011405 */
[----:B------:R-:W-:Y:S01]  /*1610*/  IMAD R20, R22, c[0x0][0x294], R2 ;  /* 0x0000a50016147a24 */ /* 0x000fe200078e0202 */
[----:B------:R-:W-:Y:S01]  /*1620*/  SHF.R.S32.HI R2, RZ, 0x1f, R159 ;  /* 0x0000001fff027819 */ /* 0x000fe2000001149f */
[----:B------:R1:W-:Y:S01]  /*1630*/  @P3 LDGSTS.E.BYPASS.LTC128B.128 [R87+0xb080], [R8.64], !P1 ;  /* 0x0b08000008573fae */ /* 0x0003e2000c901d4e */
[----:B------:R-:W-:Y:S01]  /*1640*/  LEA.HI R16, R6, R5, RZ, 0x6 ;  /* 0x0000000506107211 */ /* 0x000fe200078f30ff */
[----:B------:R-:W-:Y:S01]  /*1650*/  IMAD.IADD R136, R129, 0x1, R21 ;  /* 0x0000000181887824 */ /* 0x000fe200078e0215 */
[----:B------:R-:W-:Y:S01]  /*1660*/  LEA.HI R12, R2, R159, RZ, 0x3 ;  /* 0x0000009f020c7211 */ /* 0x000fe200078f18ff */
[----:B------:R1:W-:Y:S01]  /*1670*/  @P3 LDGSTS.E.BYPASS.LTC128B.128 [R87+0xc880], [R8.64+0x80], !P4 ;  /* 0x0c88008008573fae */ /* 0x0003e2000e101d4e */
[----:B------:R-:W-:Y:S01]  /*1680*/  LEA.HI R2, R6, R5, RZ, 0x3 ;  /* 0x0000000506027211 */ /* 0x000fe200078f18ff */
[----:B------:R-:W-:Y:S01]  /*1690*/  IMAD.IADD R134, R21, 0x1, R125 ;  /* 0x0000000115867824 */ /* 0x000fe200078e027d */
[----:B------:R-:W-:Y:S01]  /*16a0*/  SHF.R.S32.HI R5, RZ, 0x6, R26 ;  /* 0x00000006ff057819 */ /* 0x000fe2000001141a */
[----:B------:R-:W-:Y:S01]  /*16b0*/  IMAD.SHL.U32 R12, R12, 0x40, RZ ;  /* 0x000000400c0c7824 */ /* 0x000fe200078e00ff */
[----:B------:R-:W-:Y:S01]  /*16c0*/  LOP3.LUT R6, R119, 0x38, R3, 0xf8, !PT ;  /* 0x0000003877067812 */ /* 0x000fe200078ef803 */
[----:B------:R1:W-:Y:S01]  /*16d0*/  @P3 LDGSTS.E.BYPASS.LTC128B.128 [R87+0xe080], [R8.64+0x100], !P6 ;  /* 0x0e08010008573fae */ /* 0x0003e2000f101d4e */
[----:B------:R-:W-:Y:S01]  /*16e0*/  LOP3.LUT R112, R2, 0xfffffff8, RZ, 0xc0, !PT ;  /* 0xfffffff802707812 */ /* 0x000fe200078ec0ff */
[----:B------:R-:W-:Y:S01]  /*16f0*/  IMAD R15, R5, 0xc00, R7 ;  /* 0x00000c00050f7824 */ /* 0x000fe200078e0207 */
[----:B------:R-:W-:Y:S01]  /*1700*/  LOP3.LUT R12, R12, 0xfffffe00, RZ, 0xc0, !PT ;  /* 0xfffffe000c0c7812 */ /* 0x000fe200078ec0ff */
[----:B------:R1:W-:Y:S01]  /*1710*/  @P3 LDGSTS.E.BYPASS.LTC128B.128 [R87+0xf880], [R8.64+0x180], !P5 ;  /* 0x0f88018008573fae */ /* 0x0003e2000e901d4e */
[-C--:B------:R-:W-:Y:S01]  /*1720*/  LOP3.LUT R14, R6, R158.reuse, RZ, 0x3c, !PT ;  /* 0x0000009e060e7212 */ /* 0x080fe200078e3cff */
[----:B------:R-:W-:Y:S01]  /*1730*/  IMAD.IADD R135, R127, 0x1, R20 ;  /* 0x000000017f877824 */ /* 0x000fe200078e0214 */
[----:B------:R-:W-:Y:S01]  /*1740*/  ISETP.NE.AND P1, PT, R29, RZ, PT ;  /* 0x000000ff1d00720c */ /* 0x000fe20003f25270 */
[----:B------:R-:W-:Y:S01]  /*1750*/  IMAD R6, R5, 0xc00, R12 ;  /* 0x00000c0005067824 */ /* 0x000fe200078e020c */
[-C--:B------:R-:W-:Y:S01]  /*1760*/  LOP3.LUT R5, R13, R157.reuse, RZ, 0x3c, !PT ;  /* 0x0000009d0d057212 */ /* 0x080fe200078e3cff */
[----:B------:R-:W-:Y:S01]  /*1770*/  IMAD.IADD R18, R15, 0x1, R14 ;  /* 0x000000010f127824 */ /* 0x000fe200078e020e */
[--C-:B------:R-:W-:Y:S01]  /*1780*/  LOP3.LUT R13, R118, 0x38, R2.reuse, 0xf8, !PT ;  /* 0x00000038760d7812 */ /* 0x100fe200078ef802 */
[----:B------:R-:W0:Y:S01]  /*1790*/  LDGDEPBAR ;  /* 0x00000000000079af */ /* 0x000e220000000000 */
[----:B------:R-:W-:Y:S01]  /*17a0*/  IMAD.IADD R132, R20, 0x1, R123 ;  /* 0x0000000114847824 */ /* 0x000fe200078e027b */
[----:B------:R-:W-:Y:S01]  /*17b0*/  SHF.R.S32.HI R83, RZ, 0x3, R2 ;  /* 0x00000003ff537819 */ /* 0x000fe20000011402 */
[----:B------:R-:W-:Y:S01]  /*17c0*/  IMAD.IADD R17, R6, 0x1, R5 ;  /* 0x0000000106117824 */ /* 0x000fe200078e0205 */
[----:B------:R-:W-:Y:S01]  /*17d0*/  SHF.R.S32.HI R5, RZ, 0x6, R16 ;  /* 0x00000006ff057819 */ /* 0x000fe20000011410 */
[----:B------:R-:W-:Y:S01]  /*17e0*/  IMAD.SHL.U32 R152, R18, 0x2, RZ ;  /* 0x0000000212987824 */ /* 0x000fe200078e00ff */
[----:B------:R-:W-:Y:S01]  /*17f0*/  LOP3.LUT R6, R119, 0x38, R2, 0xf8, !PT ;  /* 0x0000003877067812 */ /* 0x000fe200078ef802 */
[----:B------:R-:W-:Y:S01]  /*1800*/  IMAD.SHL.U32 R151, R17, 0x2, RZ ;  /* 0x0000000211977824 */ /* 0x000fe200078e00ff */
[----:B------:R-:W-:Y:S01]  /*1810*/  SHF.R.S32.HI R131, RZ, 0x1f, R112 ;  /* 0x0000001fff837819 */ /* 0x000fe20000011470 */
[C---:B------:R-:W-:Y:S01]  /*1820*/  IMAD R15, R5.reuse, 0xc00, R7 ;  /* 0x00000c00050f7824 */ /* 0x040fe200078e0207 */
[----:B------:R-:W-:Y:S01]  /*1830*/  LOP3.LUT R14, R6, R158, RZ, 0x3c, !PT ;  /* 0x0000009e060e7212 */ /* 0x000fe200078e3cff */
[----:B------:R-:W-:Y:S01]  /*1840*/  IMAD R6, R5, 0xc00, R12 ;  /* 0x00000c0005067824 */ /* 0x000fe200078e020c */
[----:B------:R-:W-:Y:S01]  /*1850*/  LOP3.LUT R5, R13, R157, RZ, 0x3c, !PT ;  /* 0x0000009d0d057212 */ /* 0x000fe200078e3cff */
[----:B------:R-:W-:Y:S01]  /*1860*/  BAR.SYNC.DEFER_BLOCKING 0x0 ;  /* 0x0000000000007b1d */ /* 0x000fe20000010000 */
[----:B------:R-:W-:Y:S01]  /*1870*/  ISETP.NE.AND P3, PT, R168, 0x1, PT ;  /* 0x00000001a800780c */ /* 0x000fe20003f65270 */
[----:B------:R-:W-:-:S02]  /*1880*/  IMAD.IADD R14, R15, 0x1, R14 ;  /* 0x000000010f0e7824 */ /* 0x000fc400078e020e */
[----:B------:R-:W-:Y:S02]  /*1890*/  IMAD.IADD R13, R6, 0x1, R5 ;  /* 0x00000001060d7824 */ /* 0x000fe400078e0205 */
[C---:B------:R-:W-:Y:S01]  /*18a0*/  IMAD R6, R31.reuse, c[0x0][0x1e8], RZ ;  /* 0x00007a001f067a24 */ /* 0x040fe200078e02ff */
[----:B-1----:R-:W-:Y:S01]  /*18b0*/  SHF.R.S32.HI R9, RZ, 0x1f, R36 ;  /* 0x0000001fff097819 */ /* 0x002fe20000011424 */
[----:B------:R-:W-:Y:S02]  /*18c0*/  IMAD R5, R31, c[0x0][0x210], RZ ;  /* 0x000084001f057a24 */ /* 0x000fe400078e02ff */
[C---:B------:R-:W-:Y:S01]  /*18d0*/  IMAD R6, R30.reuse, c[0x0][0x1ec], R6 ;  /* 0x00007b001e067a24 */ /* 0x040fe200078e0206 */
[----:B------:R-:W-:Y:S01]  /*18e0*/  LEA.HI R9, R9, R36, RZ, 0x3 ;  /* 0x0000002409097211 */ /* 0x000fe200078f18ff */
[----:B------:R-:W-:Y:S02]  /*18f0*/  IMAD R5, R30, c[0x0][0x214], R5 ;  /* 0x000085001e057a24 */ /* 0x000fe400078e0205 */
[----:B------:R-:W-:Y:S01]  /*1900*/  IMAD.IADD R155, R163, 0x1, R6 ;  /* 0x00000001a39b7824 */ /* 0x000fe200078e0206 */
[----:B------:R-:W-:Y:S01]  /*1910*/  SHF.R.S32.HI R6, RZ, 0x1f, R107 ;  /* 0x0000001fff067819 */ /* 0x000fe2000001146b */
[----:B------:R-:W-:Y:S01]  /*1920*/  IMAD.IADD R154, R161, 0x1, R5 ;  /* 0x00000001a19a7824 */ /* 0x000fe200078e0205 */
[----:B------:R-:W-:Y:S01]  /*1930*/  SHF.R.S32.HI R5, RZ, 0x1f, R106 ;  /* 0x0000001fff057819 */ /* 0x000fe2000001146a */
[----:B------:R-:W-:Y:S01]  /*1940*/  IMAD R8, R11, c[0x0][0x2b0], RZ ;  /* 0x0000ac000b087a24 */ /* 0x000fe200078e02ff */
[----:B------:R-:W-:Y:S01]  /*1950*/  LEA.HI R6, R6, R107, RZ, 0x3 ;  /* 0x0000006b06067211 */ /* 0x000fe200078f18ff */
[----:B------:R-:W-:Y:S01]  /*1960*/  IMAD.SHL.U32 R150, R14, 0x2, RZ ;  /* 0x000000020e967824 */ /* 0x000fe200078e00ff */
[----:B------:R-:W-:Y:S01]  /*1970*/  LEA.HI R5, R5, R106, RZ, 0x3 ;  /* 0x0000006a05057211 */ /* 0x000fe200078f18ff */
[----:B------:R-:W-:Y:S01]  /*1980*/  IMAD R8, R10, c[0x0][0x2b4], R8 ;  /* 0x0000ad000a087a24 */ /* 0x000fe200078e0208 */
[----:B------:R-:W-:Y:S01]  /*1990*/  LOP3.LUT R103, R6, 0xfffffff8, RZ, 0xc0, !PT ;  /* 0xfffffff806677812 */ /* 0x000fe200078ec0ff */
[----:B------:R-:W-:Y:S01]  /*19a0*/  IMAD.SHL.U32 R149, R13, 0x2, RZ ;  /* 0x000000020d957824 */ /* 0x000fe200078e00ff */
[----:B------:R-:W-:-:S02]  /*19b0*/  LOP3.LUT R102, R5, 0xfffffff8, RZ, 0xc0, !PT ;  /* 0xfffffff805667812 */ /* 0x000fc400078ec0ff */
[----:B------:R-:W-:Y:S02]  /*19c0*/  LOP3.LUT R101, R9, 0xfffffff8, RZ, 0xc0, !PT ;  /* 0xfffffff809657812 */ /* 0x000fe400078ec0ff */
[----:B------:R-:W-:Y:S02]  /*19d0*/  SHF.R.S32.HI R111, RZ, 0x1f, R103 ;  /* 0x0000001fff6f7819 */ /* 0x000fe40000011467 */
[----:B------:R-:W-:Y:S02]  /*19e0*/  SHF.R.S32.HI R110, RZ, 0x1f, R102 ;  /* 0x0000001fff6e7819 */ /* 0x000fe40000011466 */
[----:B------:R-:W-:Y:S02]  /*19f0*/  IADD3 R153, R147, R8, RZ ;  /* 0x0000000893997210 */ /* 0x000fe40007ffe0ff */
[----:B------:R-:W-:Y:S02]  /*1a00*/  SHF.R.S32.HI R109, RZ, 0x1f, R101 ;  /* 0x0000001fff6d7819 */ /* 0x000fe40000011465 */
.L_x_1173:
[----:B-12---:R-:W-:Y:S01]  /*1a10*/  IMAD R2, R46, 0x30, R0 ;  /* 0x000000302e027824 */ /* 0x006fe200078e0200 */
[----:B------:R-:W-:Y:S01]  /*1a20*/  ISETP.NE.AND P3, PT, R168, 0x1, PT ;  /* 0x00000001a800780c */ /* 0x000fe20003f65270 */
[----:B------:R-:W-:Y:S01]  /*1a30*/  IMAD.MOV.U32 R105, RZ, RZ, RZ ;  /* 0x000000ffff697224 */ /* 0x000fe200078e00ff */
[----:B------:R-:W-:Y:S04]  /*1a40*/  DEPBAR.LE SB0, 0x0 ;  /* 0x000080000000791a */ /* 0x000fe80000000000 */
[----:B---3--:R-:W-:Y:S01]  /*1a50*/  IMAD.IADD R3, R156, 0x1, R2 ;  /* 0x000000019c037824 */ /* 0x008fe200078e0202 */
[----:B------:R-:W-:Y:S01]  /*1a60*/  ISETP.GE.AND P0, PT, R2, R4, PT ;  /* 0x000000040200720c */ /* 0x000fe20003f06270 */
[----:B------:R-:W-:Y:S01]  /*1a70*/  BSSY B2, `(.L_x_1134) ;  /* 0x0000534000027945 */ /* 0x000fe20003800000 */
[----:B------:R-:W-:Y:S01]  /*1a80*/  ISETP.GE.AND P4, PT, R165, 0x1, PT ;  /* 0x00000001a500780c */ /* 0x000fe20003f86270 */
[----:B------:R-:W-:Y:S01]  /*1a90*/  IMAD.MOV.U32 R2, RZ, RZ, R3 ;  /* 0x000000ffff027224 */ /* 0x000fe200078e0003 */
[----:B------:R-:W-:Y:S02]  /*1aa0*/  ISETP.GT.OR P0, PT, R0, 0x2f, P0 ;  /* 0x0000002f0000780c */ /* 0x000fe40000704670 */
[----:B------:R-:W-:Y:S05]  /*1ab0*/  @P3 IMAD.HI.U32 R5, R3, c[0x0][0x2bc], RZ ;  /* 0x0000af0003053a27 */ /* 0x000fea00078e00ff */
[----:B------:R-:W-:Y:S06]  /*1ac0*/  @P3 SHF.R.U32.HI R2, RZ, c[0x0][0x2c0], R5 ;  /* 0x0000b000ff023a19 */ /* 0x000fec0000011605 */
[C---:B------:R-:W-:Y:S04]  /*1ad0*/  @!P0 IADD3 R5, P3, R2.reuse, R146, RZ ;  /* 0x0000009202058210 */ /* 0x040fe80007f7e0ff */
[----:B------:R-:W-:Y:S01]  /*1ae0*/  @!P0 LEA.HI.X.SX32 R6, R2, R153, 0x1, P3 ;  /* 0x0000009902068211 */ /* 0x000fe200018f0eff */
        /* <DEDUP_REMOVED lines=9> */
[----:B------:R-:W-:Y:S04]  /*1b80*/  IMAD R5, R108, c[0x0][0x1e4], R5 ;  /* 0x000079006c057a24 */ /* 0x000fe800078e0205 */
[----:B------:R-:W-:Y:S01]  /*1b90*/  IMAD.IADD R3, R3, 0x1, R5 ;  /* 0x0000000103037824 */ /* 0x000fe200078e0205 */
[----:B--2---:R-:W-:Y:S03]  /*1ba0*/  SHF.R.S32.HI R116, RZ, 0x1f, R105 ;  /* 0x0000001fff747819 */ /* 0x004fe60000011469 */
[C---:B------:R-:W-:Y:S04]  /*1bb0*/  IMAD.WIDE.U32 R2, R105.reuse, c[0x0][0x1f0], R2 ;  /* 0x00007c0069027a25 */ /* 0x040fe800078e0002 */
[----:B------:R-:W-:Y:S01]  /*1bc0*/  IMAD R5, R116, c[0x0][0x1f0], RZ ;  /* 0x00007c0074057a24 */ /* 0x000fe200078e02ff */
[----:B------:R-:W-:Y:S03]  /*1bd0*/  IADD3 R2, P0, R162, R2, RZ ;  /* 0x00000002a2027210 */ /* 0x000fe60007f1e0ff */
[----:B------:R-:W-:Y:S05]  /*1be0*/  IMAD R5, R105, c[0x0][0x1f4], R5 ;  /* 0x00007d0069057a24 */ /* 0x000fea00078e0205 */
[----:B------:R-:W-:Y:S02]  /*1bf0*/  IADD3.X R3, R155, R3, R5, P0, !PT ;  /* 0x000000039b037210 */ /* 0x000fe400007fe405 */
[C---:B------:R-:W-:Y:S04]  /*1c00*/  LEA R100, P0, R2.reuse, c[0x0][0x1c8], 0x1 ;  /* 0x0000720002647a11 */ /* 0x040fe800078008ff */
        /* <DEDUP_REMOVED lines=36> */
[----:B------:R-:W-:Y:S02]  /*1e50*/  CS2R R56, SRZ ;  /* 0x0000000000387805 */ /* 0x000fe4000001ff00 */
[----:B------:R-:W-:Y:S01]  /*1e60*/  IMAD.X R6, R44, 0x1, R135, P0 ;  /* 0x000000012c067824 */ /* 0x000fe200000e0687 */
[C---:B------:R-:W-:Y:S04]  /*1e70*/  LEA R10, P0, R2.reuse, c[0x0][0x270], 0x1 ;  /* 0x00009c00020a7a11 */ /* 0x040fe800078008ff */
[----:B------:R-:W-:Y:S02]  /*1e80*/  LEA.HI.X R11, R2, c[0x0][0x274], R5, 0x1, P0 ;  /* 0x00009d00020b7a11 */ /* 0x000fe400000f0c05 */
[C---:B------:R-:W-:Y:S04]  /*1e90*/  LEA R8, P0, R3.reuse, c[0x0][0x288], 0x1 ;  /* 0x0000a20003087a11 */ /* 0x040fe800078008ff */
[----:B------:R-:W-:Y:S02]  /*1ea0*/  LEA.HI.X R9, R3, c[0x0][0x28c], R6, 0x1, P0 ;  /* 0x0000a30003097a11 */ /* 0x000fe400000f0c06 */
[----:B------:R-:W-:Y:S01]  /*1eb0*/  ISETP.GE.AND P0, PT, R38, c[0x0][0x27c], PT ;  /* 0x00009f0026007a0c */ /* 0x000fe20003f06270 */
[----:B------:R-:W-:Y:S11]  /*1ec0*/  CS2R R2, SRZ ;  /* 0x0000000000027805 */ /* 0x000ff6000001ff00 */
[----:B------:R-:W-:Y:S01]  /*1ed0*/  @!UPT UIADD3 URZ, URZ, URZ, URZ ;  /* 0x0000003f3f3ff290 */ /* 0x000fe2000fffe03f */
        /* <DEDUP_REMOVED lines=14> */
.L_x_1138:
[----:B------:R-:W-:Y:S05]  /*1fc0*/  BSYNC B0 ;  /* 0x0000000000007941 */ /* 0x000fea0003800000 */
.L_x_1137:
[----:B-----5:R-:W-:Y:S01]  /*1fd0*/  MOV R5, R17 ;  /* 0x0000001100057202 */ /* 0x020fe20000000f00 */
[----:B-1----:R-:W-:Y:S01]  /*1fe0*/  IMAD.MOV.U32 R9, RZ, RZ, R18 ;  /* 0x000000ffff097224 */ /* 0x002fe200078e0012 */
[----:B------:R-:W-:Y:S01]  /*1ff0*/  ISETP.GE.AND P5, PT, R159, R104, PT ;  /* 0x000000689f00720c */ /* 0x000fe20003fa6270 */
[----:B------:R-:W-:Y:S01]  /*2000*/  IMAD.MOV.U32 R8, RZ, RZ, R19 ;  /* 0x000000ffff087224 */ /* 0x000fe200078e0013 */
[----:B------:R-:W-:Y:S01]  /*2010*/  BSSY B0, `(.L_x_1139) ;  /* 0x000003e000007945 */ /* 0x000fe20003800000 */
[----:B------:R-:W-:Y:S01]  /*2020*/  IMAD.MOV.U32 R6, RZ, RZ, R16 ;  /* 0x000000ffff067224 */ /* 0x000fe200078e0010 */
[----:B------:R-:W-:Y:S01]  /*2030*/  CS2R R26, SRZ ;  /* 0x00000000001a7805 */ /* 0x000fe2000001ff00 */
[----:B------:R-:W-:Y:S01]  /*2040*/  CS2R R22, SRZ ;  /* 0x0000000000167805 */ /* 0x000fe2000001ff00 */
[----:B------:R-:W-:Y:S01]  /*2050*/  PRMT R33, R8, 0x5410, R9 ;  /* 0x0000541008217816 */ /* 0x000fe20000000009 */
[----:B------:R-:W-:Y:S01]  /*2060*/  IMAD.MOV.U32 R9, RZ, RZ, R14 ;  /* 0x000000ffff097224 */ /* 0x000fe200078e000e */
[----:B------:R-:W-:Y:S01]  /*2070*/  PRMT R32, R5, 0x5410, R6 ;  /* 0x0000541005207816 */ /* 0x000fe20000000006 */
[----:B------:R-:W-:Y:S01]  /*2080*/  IMAD.MOV.U32 R8, RZ, RZ, R15 ;  /* 0x000000ffff087224 */ /* 0x000fe200078e000f */
[----:B------:R-:W-:Y:S01]  /*2090*/  MOV R6, R2 ;  /* 0x0000000200067202 */ /* 0x000fe20000000f00 */
        /* <DEDUP_REMOVED lines=16> */
[----:B------:R-:W-:Y:S01]  /*21a0*/  CS2R R58, SRZ ;  /* 0x00000000003a7805 */ /* 0x000fe2000001ff00 */
[----:B------:R-:W-:Y:S02]  /*21b0*/  MOV R5, R49 ;  /* 0x0000003100057202 */ /* 0x000fe40000000f00 */
[----:B------:R-:W-:Y:S02]  /*21c0*/  PRMT R66, R9, 0x5410, R8 ;  /* 0x0000541009427816 */ /* 0x000fe40000000008 */
[----:B------:R-:W-:Y:S01]  /*21d0*/  PRMT R45, R6, 0x5410, R5 ;  /* 0x00005410062d7816 */ /* 0x000fe20000000005 */
        /* <DEDUP_REMOVED lines=33> */
.L_x_1140:
[----:B------:R-:W-:Y:S05]  /*23f0*/  BSYNC B0 ;  /* 0x0000000000007941 */ /* 0x000fea0003800000 */
.L_x_1139:
[----:B-----5:R-:W-:Y:S01]  /*2400*/  IMAD.MOV.U32 R6, RZ, RZ, R30 ;  /* 0x000000ffff067224 */ /* 0x020fe200078e001e */
[----:B------:R2:W3:Y:S01]  /*2410*/  SHFL.IDX PT, R76, R99, RZ, 0x181f ;  /* 0x00181fff634c7589 */ /* 0x0004e200000e0000 */
[----:B------:R-:W-:Y:S01]  /*2420*/  IMAD.MOV.U32 R5, RZ, RZ, R31 ;  /* 0x000000ffff057224 */ /* 0x000fe200078e001f */
[----:B------:R-:W-:Y:S01]  /*2430*/  BSSY B1, `(.L_x_1141) ;  /* 0x0000103000017945 */ /* 0x000fe20003800000 */
[----:B-1----:R-:W-:Y:S02]  /*2440*/  IMAD.MOV.U32 R8, RZ, RZ, R26 ;  /* 0x000000ffff087224 */ /* 0x002fe400078e001a */
[----:B------:R-:W-:Y:S01]  /*2450*/  IMAD.MOV.U32 R9, RZ, RZ, R22 ;  /* 0x000000ffff097224 */ /* 0x000fe200078e0016 */
[----:B------:R-:W-:Y:S02]  /*2460*/  PRMT R44, R5, 0x5410, R6 ;  /* 0x00005410052c7816 */ /* 0x000fe40000000006 */
[----:B------:R-:W-:Y:S01]  /*2470*/  MOV R5, R27 ;  /* 0x0000001b00057202 */ /* 0x000fe20000000f00 */
[----:B------:R2:W1:Y:S01]  /*2480*/  SHFL.IDX PT, R73, R100, RZ, 0x181f ;  /* 0x00181fff64497589 */ /* 0x00046200000e0000 */
[----:B------:R-:W-:Y:S02]  /*2490*/  MOV R6, R20 ;  /* 0x0000001400067202 */ /* 0x000fe40000000f00 */
[----:B------:R-:W-:Y:S01]  /*24a0*/  PRMT R42, R5, 0x5410, R8 ;  /* 0x00005410052a7816 */ /* 0x000fe20000000008 */
[----:B------:R-:W-:Y:S02]  /*24b0*/  IMAD.MOV.U32 R8, RZ, RZ, R23 ;  /* 0x000000ffff087224 */ /* 0x000fe400078e0017 */
[----:B------:R-:W-:Y:S03]  /*24c0*/  IMAD.MOV.U32 R5, RZ, RZ, R21 ;  /* 0x000000ffff057224 */ /* 0x000fe600078e0015 */
[----:B------:R-:W-:Y:S01]  /*24d0*/  PRMT R35, R8, 0x5410, R9 ;  /* 0x0000541008237816 */ /* 0x000fe20000000009 */
[----:B------:R-:W-:Y:S01]  /*24e0*/  IMAD.MOV.U32 R9, RZ, RZ, R64 ;  /* 0x000000ffff097224 */ /* 0x000fe200078e0040 */
[----:B------:R-:W-:Y:S01]  /*24f0*/  PRMT R34, R5, 0x5410, R6 ;  /* 0x0000541005227816 */ /* 0x000fe20000000006 */
[----:B------:R-:W-:Y:S01]  /*2500*/  IMAD.MOV.U32 R6, RZ, RZ, R62 ;  /* 0x000000ffff067224 */ /* 0x000fe200078e003e */
[----:B------:R-:W-:Y:S01]  /*2510*/  MOV R8, R65 ;  /* 0x0000004100087202 */ /* 0x000fe20000000f00 */
[----:B------:R-:W-:Y:S03]  /*2520*/  IMAD.MOV.U32 R5, RZ, RZ, R63 ;  /* 0x000000ffff057224 */ /* 0x000fe600078e003f */
[----:B------:R-:W-:Y:S01]  /*2530*/  PRMT R72, R9, 0x5410, R8 ;  /* 0x0000541009487816 */ /* 0x000fe20000000008 */
[----:B------:R-:W-:Y:S01]  /*2540*/  IMAD.MOV.U32 R8, RZ, RZ, R61 ;  /* 0x000000ffff087224 */ /* 0x000fe200078e003d */
[----:B------:R-:W-:Y:S01]  /*2550*/  PRMT R71, R6, 0x5410, R5 ;  /* 0x0000541006477816 */ /* 0x000fe20000000005 */
[----:B------:R-:W-:Y:S01]  /*2560*/  IMAD.MOV.U32 R6, RZ, RZ, R58 ;  /* 0x000000ffff067224 */ /* 0x000fe200078e003a */
[----:B------:R-:W-:Y:S02]  /*2570*/  MOV R9, R60 ;  /* 0x0000003c00097202 */ /* 0x000fe40000000f00 */
[----:B------:R-:W-:Y:S02]  /*2580*/  MOV R5, R59 ;  /* 0x0000003b00057202 */ /* 0x000fe40000000f00 */
        /* <DEDUP_REMOVED lines=14> */
[C---:B------:R-:W-:Y:S02]  /*2670*/  @!P0 PRMT R48, R45.reuse, 0x5410, R48 ;  /* 0x000054102d308816 */ /* 0x040fe40000000030 */
[----:B------:R-:W-:Y:S02]  /*2680*/  @!P0 SHF.R.U32.HI R50, RZ, 0x10, R49 ;  /* 0x00000010ff328819 */ /* 0x000fe40000011631 */
[----:B------:R-:W-:Y:S02]  /*2690*/  @!P0 PRMT R2, R28, 0x5432, R2 ;  /* 0x000054321c028816 */ /* 0x000fe40000000002 */
[----:B------:R-:W-:Y:S02]  /*26a0*/  @!P0 SHF.R.U32.HI R13, RZ, 0x10, R3 ;  /* 0x00000010ff0d8819 */ /* 0x000fe40000011603 */
[----:B------:R-:W-:Y:S01]  /*26b0*/  @!P0 PRMT R50, R45, 0x5432, R50 ;  /* 0x000054322d328816 */ /* 0x000fe20000000032 */
[C---:B------:R-:W-:Y:S01]  /*26c0*/  @!P0 IMAD.U32 R45, R48.reuse, 0x10000, RZ ;  /* 0x00010000302d8824 */ /* 0x040fe200078e00ff */
[----:B------:R-:W-:Y:S02]  /*26d0*/  @!P0 LOP3.LUT R48, R48, 0xffff0000, RZ, 0xc0, !PT ;  /* 0xffff000030308812 */ /* 0x000fe400078ec0ff */
[----:B------:R-:W-:Y:S01]  /*26e0*/  @!P0 PRMT R13, R28, 0x5410, R13 ;  /* 0x000054101c0d8816 */ /* 0x000fe2000000000d */
[C---:B------:R-:W-:Y:S01]  /*26f0*/  @!P0 IMAD.U32 R28, R2.reuse, 0x10000, RZ ;  /* 0x00010000021c8824 */ /* 0x040fe200078e00ff */
[----:B------:R-:W-:Y:S01]  /*2700*/  @!P0 LOP3.LUT R6, R2, 0xffff0000, RZ, 0xc0, !PT ;  /* 0xffff000002068812 */ /* 0x000fe200078ec0ff */
[C---:B-1----:R-:W-:Y:S01]  /*2710*/  @!P0 IMAD.U32 R47, R8.reuse, 0x10000, RZ ;  /* 0x00010000082f8824 */ /* 0x042fe200078e00ff */
[----:B------:R-:W-:Y:S02]  /*2720*/  @!P0 LOP3.LUT R3, R8, 0xffff0000, RZ, 0xc0, !PT ;  /* 0xffff000008038812 */ /* 0x000fe400078ec0ff */
[C---:B------:R-:W-:Y:S02]  /*2730*/  @!P0 LOP3.LUT R5, R9.reuse, 0xffff0000, RZ, 0xc0, !PT ;  /* 0xffff000009058812 */ /* 0x040fe400078ec0ff */
[----:B------:R-:W-:Y:S01]  /*2740*/  @!P0 SHF.L.U32 R49, R9, 0x10, RZ ;  /* 0x0000001009318819 */ /* 0x000fe200000006ff */
[C---:B------:R-:W-:Y:S02]  /*2750*/  @!P0 FMUL.FTZ R51, R3.reuse, R45 ;  /* 0x0000002d03338220 */ /* 0x040fe40000410000 */
[----:B------:R-:W-:Y:S02]  /*2760*/  @!P0 FMUL.FTZ R2, R3, R28 ;  /* 0x0000001c03028220 */ /* 0x000fe40000410000 */
[----:B------:R-:W-:Y:S02]  /*2770*/  @!P0 FMUL.FTZ R77, R5, R48 ;  /* 0x00000030054d8220 */ /* 0x000fe40000410000 */
[----:B------:R-:W-:Y:S01]  /*2780*/  @!P0 FFMA.FTZ R80, R47, R28, -R51 ;  /* 0x0000001c2f508223 */ /* 0x000fe20000010833 */
[----:B------:R-:W-:Y:S01]  /*2790*/  @!P0 SHF.L.U32 R28, R13, 0x10, RZ ;  /* 0x000000100d1c8819 */ /* 0x000fe200000006ff */
[-C--:B------:R-:W-:Y:S01]  /*27a0*/  @!P0 FMUL.FTZ R3, R5, R6.reuse ;  /* 0x0000000605038220 */ /* 0x080fe20000410000 */
[----:B------:R-:W-:Y:S01]  /*27b0*/  @!P0 LOP3.LUT R5, R10, 0xffff0000, RZ, 0xc0, !PT ;  /* 0xffff00000a058812 */ /* 0x000fe200078ec0ff */
[----:B------:R-:W-:Y:S01]  /*27c0*/  @!P0 FFMA.FTZ R2, R45, R47, R2 ;  /* 0x0000002f2d028223 */ /* 0x000fe20000010002 */
[----:B------:R-:W-:Y:S01]  /*27d0*/  @!P0 LOP3.LUT R13, R13, 0xffff0000, RZ, 0xc0, !PT ;  /* 0xffff00000d0d8812 */ /* 0x000fe200078ec0ff */
[C---:B------:R-:W-:Y:S01]  /*27e0*/  @!P0 IMAD.U32 R45, R50.reuse, 0x10000, RZ ;  /* 0x00010000322d8824 */ /* 0x040fe200078e00ff */
[----:B------:R-:W-:Y:S01]  /*27f0*/  @!P0 LOP3.LUT R50, R50, 0xffff0000, RZ, 0xc0, !PT ;  /* 0xffff000032328812 */ /* 0x000fe200078ec0ff */
[----:B------:R-:W-:Y:S01]  /*2800*/  @!P0 FFMA.FTZ R79, R49, R6, -R77 ;  /* 0x00000006314f8223 */ /* 0x000fe2000001084d */
[----:B------:R-:W-:Y:S01]  /*2810*/  @!P0 LOP3.LUT R6, R11, 0xffff0000, RZ, 0xc0, !PT ;  /* 0xffff00000b068812 */ /* 0x000fe200078ec0ff */
[----:B------:R-:W-:Y:S01]  /*2820*/  @!P0 IMAD.U32 R47, R10, 0x10000, RZ ;  /* 0x000100000a2f8824 */ /* 0x000fe200078e00ff */
[----:B------:R-:W-:Y:S01]  /*2830*/  @!P0 F2FP.BF16.PACK_AB R2, R2, R80 ;  /* 0x000000500202823e */ /* 0x000fe200000010ff */
[C---:B------:R-:W-:Y:S02]  /*2840*/  @!P0 FMUL.FTZ R77, R5.reuse, R45 ;  /* 0x0000002d054d8220 */ /* 0x040fe40000410000 */
[----:B------:R-:W-:Y:S02]  /*2850*/  @!P0 FMUL.FTZ R5, R5, R28 ;  /* 0x0000001c05058220 */ /* 0x000fe40000410000 */
[----:B------:R-:W-:Y:S02]  /*2860*/  @!P0 IMAD.U32 R51, R11, 0x10000, RZ ;  /* 0x000100000b338824 */ /* 0x000fe400078e00ff */
        /* <DEDUP_REMOVED lines=15> */
.L_x_1144:
[----:B------:R-:W-:Y:S05]  /*2960*/  BSYNC B0 ;  /* 0x0000000000007941 */ /* 0x000fea0003800000 */
.L_x_1143:
        /* <DEDUP_REMOVED lines=10> */
[--C-:B------:R-:W-:Y:S02]  /*2a10*/  @!P0 SHF.R.U64 R2, R14, 0x10, R15.reuse ;  /* 0x000000100e028819 */ /* 0x100fe4000000120f */
[----:B------:R-:W-:Y:S02]  /*2a20*/  @!P0 PRMT R6, R66, 0x5410, R6 ;  /* 0x0000541042068816 */ /* 0x000fe40000000006 */
[C---:B------:R-:W-:Y:S02]  /*2a30*/  @!P0 PRMT R2, R29.reuse, 0x5432, R2 ;  /* 0x000054321d028816 */ /* 0x040fe40000000002 */
[----:B------:R-:W-:Y:S01]  /*2a40*/  @!P0 SHF.R.U32.HI R13, RZ, 0x10, R15 ;  /* 0x00000010ff0d8819 */ /* 0x000fe2000001160f */
[----:B------:R-:W-:Y:S01]  /*2a50*/  @!P0 IMAD.U32 R15, R6, 0x10000, RZ ;  /* 0x00010000060f8824 */ /* 0x000fe200078e00ff */
[----:B------:R-:W-:Y:S01]  /*2a60*/  @!P0 SHF.R.U32.HI R47, RZ, 0x10, R53 ;  /* 0x00000010ff2f8819 */ /* 0x000fe20000011635 */
[----:B------:R-:W-:Y:S01]  /*2a70*/  @!P0 IMAD.U32 R14, R2, 0x10000, RZ ;  /* 0x00010000020e8824 */ /* 0x000fe200078e00ff */
[----:B------:R-:W-:Y:S02]  /*2a80*/  @!P0 PRMT R13, R29, 0x5410, R13 ;  /* 0x000054101d0d8816 */ /* 0x000fe4000000000d */
[----:B------:R-:W-:Y:S02]  /*2a90*/  @!P0 LOP3.LUT R29, R6, 0xffff0000, RZ, 0xc0, !PT ;  /* 0xffff0000061d8812 */ /* 0x000fe400078ec0ff */
[----:B------:R-:W-:Y:S02]  /*2aa0*/  @!P0 LOP3.LUT R6, R2, 0xffff0000, RZ, 0xc0, !PT ;  /* 0xffff000002068812 */ /* 0x000fe400078ec0ff */
[----:B------:R-:W-:Y:S01]  /*2ab0*/  @!P0 PRMT R47, R66, 0x5432, R47 ;  /* 0x00005432422f8816 */ /* 0x000fe2000000002f */
[C---:B-1----:R-:W-:Y:S01]  /*2ac0*/  @!P0 IMAD.U32 R28, R8.reuse, 0x10000, RZ ;  /* 0x00010000081c8824 */ /* 0x042fe200078e00ff */
[----:B------:R-:W-:Y:S02]  /*2ad0*/  @!P0 LOP3.LUT R3, R8, 0xffff0000, RZ, 0xc0, !PT ;  /* 0xffff000008038812 */ /* 0x000fe400078ec0ff */
[C---:B------:R-:W-:Y:S02]  /*2ae0*/  @!P0 LOP3.LUT R5, R9.reuse, 0xffff0000, RZ, 0xc0, !PT ;  /* 0xffff000009058812 */ /* 0x040fe400078ec0ff */
[----:B------:R-:W-:Y:S01]  /*2af0*/  @!P0 SHF.L.U32 R45, R9, 0x10, RZ ;  /* 0x00000010092d8819 */ /* 0x000fe200000006ff */
[C---:B------:R-:W-:Y:S02]  /*2b00*/  @!P0 FMUL.FTZ R48, R3.reuse, R15 ;  /* 0x0000000f03308220 */ /* 0x040fe40000410000 */
[-C--:B------:R-:W-:Y:S02]  /*2b10*/  @!P0 FMUL.FTZ R2, R3, R14.reuse ;  /* 0x0000000e03028220 */ /* 0x080fe40000410000 */
[----:B------:R-:W-:Y:S02]  /*2b20*/  @!P0 FMUL.FTZ R49, R5, R29 ;  /* 0x0000001d05318220 */ /* 0x000fe40000410000 */
[----:B------:R-:W-:Y:S01]  /*2b30*/  @!P0 FFMA.FTZ R66, R28, R14, -R48 ;  /* 0x0000000e1c428223 */ /* 0x000fe20000010830 */
[----:B------:R-:W-:Y:S01]  /*2b40*/  @!P0 SHF.L.U32 R14, R13, 0x10, RZ ;  /* 0x000000100d0e8819 */ /* 0x000fe200000006ff */
[----:B------:R-:W-:Y:S01]  /*2b50*/  @!P0 FMUL.FTZ R3, R5, R6 ;  /* 0x0000000605038220 */ /* 0x000fe20000410000 */
[C---:B------:R-:W-:Y:S01]  /*2b60*/  @!P0 LOP3.LUT R5, R10.reuse, 0xffff0000, RZ, 0xc0, !PT ;  /* 0xffff00000a058812 */ /* 0x040fe200078ec0ff */
        /* <DEDUP_REMOVED lines=26> */
.L_x_1146:
[----:B------:R-:W-:Y:S05]  /*2d10*/  BSYNC B0 ;  /* 0x0000000000007941 */ /* 0x000fea0003800000 */
.L_x_1145:
        /* <DEDUP_REMOVED lines=11> */
[----:B------:R-:W-:Y:S02]  /*2dd0*/  @!P0 SHF.R.U32.HI R16, RZ, 0x10, R17 ;  /* 0x00000010ff108819 */ /* 0x000fe40000011611 */
[----:B------:R-:W-:Y:S02]  /*2de0*/  @!P0 PRMT R17, R67, 0x5410, R3 ;  /* 0x0000541043118816 */ /* 0x000fe40000000003 */
[C---:B------:R-:W-:Y:S02]  /*2df0*/  @!P0 PRMT R2, R32.reuse, 0x5432, R2 ;  /* 0x0000543220028816 */ /* 0x040fe40000000002 */
[----:B------:R-:W-:Y:S01]  /*2e00*/  @!P0 PRMT R16, R32, 0x5410, R16 ;  /* 0x0000541020108816 */ /* 0x000fe20000000010 */
[C---:B------:R-:W-:Y:S01]  /*2e10*/  @!P0 IMAD.U32 R14, R17.reuse, 0x10000, RZ ;  /* 0x00010000110e8824 */ /* 0x040fe200078e00ff */
[----:B------:R-:W-:Y:S01]  /*2e20*/  @!P0 SHF.R.U32.HI R29, RZ, 0x10, R55 ;  /* 0x00000010ff1d8819 */ /* 0x000fe20000011637 */
[C---:B------:R-:W-:Y:S01]  /*2e30*/  @!P0 IMAD.U32 R13, R2.reuse, 0x10000, RZ ;  /* 0x00010000020d8824 */ /* 0x040fe200078e00ff */
        /* <DEDUP_REMOVED lines=40> */
.L_x_1148:
[----:B------:R-:W-:Y:S05]  /*30c0*/  BSYNC B0 ;  /* 0x0000000000007941 */ /* 0x000fea0003800000 */
.L_x_1147:
[----:B------:R-:W-:Y:S11]  /*30d0*/  ISETP.GE.AND P0, PT, R106, c[0x0][0x1d4], PT ;  /* 0x000075006a007a0c */ /* 0x000ff60003f06270 */
[----:B------:R-:W-:Y:S02]  /*30e0*/  @!UPT UIADD3 URZ, URZ, URZ, URZ ;  /* 0x0000003f3f3ff290 */ /* 0x000fe4000fffe03f */
[----:B------:R-:W-:-:S05]  /*30f0*/  @P0 BRA `(.L_x_1142) ;  /* 0x0000036000000947 */ /* 0x000fca0003800000 */
[C---:B-1----:R-:W-:Y:S01]  /*3100*/  LEA R48, P0, R102.reuse, R73, 0x1 ;  /* 0x0000004966307211 */ /* 0x042fe200078008ff */
[----:B------:R-:W1:Y:S03]  /*3110*/  LDS.128 R8, [R87+0xe880] ;  /* 0x00e8800057087984 */ /* 0x000e660000000c00 */
[----:B------:R-:W-:Y:S02]  /*3120*/  LEA.HI.X R49, R102, R76, R110, 0x1, P0 ;  /* 0x0000004c66317211 */ /* 0x000fe400000f0c6e */
[----:B------:R-:W-:Y:S11]  /*3130*/  ISETP.GE.AND P0, PT, R40, c[0x0][0x27c], PT ;  /* 0x00009f0028007a0c */ /* 0x000ff60003f06270 */
[----:B------:R-:W-:Y:S02]  /*3140*/  @!UPT UIADD3 URZ, URZ, URZ, URZ ;  /* 0x0000003f3f3ff290 */ /* 0x000fe4000fffe03f */
[----:B------:R-:W-:Y:S02]  /*3150*/  @!P0 SHF.R.U64 R17, R56, 0x10, R57 ;  /* 0x0000001038118819 */ /* 0x000fe40000001239 */
[----:B------:R-:W-:Y:S02]  /*3160*/  @!P0 SHF.R.U64 R2, R18, 0x10, R19 ;  /* 0x0000001012028819 */ /* 0x000fe40000001213 */
[----:B------:R-:W-:Y:S02]  /*3170*/  @!P0 SHF.R.U32.HI R3, RZ, 0x10, R57 ;  /* 0x00000010ff038819 */ /* 0x000fe40000011639 */
[C---:B------:R-:W-:Y:S02]  /*3180*/  @!P0 PRMT R17, R68.reuse, 0x5410, R17 ;  /* 0x0000541044118816 */ /* 0x040fe40000000011 */
[----:B------:R-:W-:Y:S02]  /*3190*/  @!P0 PRMT R2, R33, 0x5432, R2 ;  /* 0x0000543221028816 */ /* 0x000fe40000000002 */
[----:B------:R-:W-:Y:S01]  /*31a0*/  @!P0 SHF.R.U32.HI R13, RZ, 0x10, R19 ;  /* 0x00000010ff0d8819 */ /* 0x000fe20000011613 */
[C---:B------:R-:W-:Y:S01]  /*31b0*/  @!P0 IMAD.U32 R15, R17.reuse, 0x10000, RZ ;  /* 0x00010000110f8824 */ /* 0x040fe200078e00ff */
[----:B------:R-:W-:Y:S01]  /*31c0*/  @!P0 PRMT R19, R68, 0x5432, R3 ;  /* 0x0000543244138816 */ /* 0x000fe20000000003 */
        /* <DEDUP_REMOVED lines=41> */
.L_x_1142:
[----:B-123--:R-:W-:Y:S05]  /*3460*/  BSYNC B1 ;  /* 0x0000000000017941 */ /* 0x00efea0003800000 */
.L_x_1141:
[----:B------:R1:W2:Y:S04]  /*3470*/  SHFL.IDX PT, R47, R99, 0x1, 0x181f ;  /* 0x00381f00632f7f89 */ /* 0x0002a800000e0000 */
[----:B------:R1:W3:Y:S01]  /*3480*/  SHFL.IDX PT, R45, R100, 0x1, 0x181f ;  /* 0x00381f00642d7f89 */ /* 0x0002e200000e0000 */
        /* <DEDUP_REMOVED lines=14> */
[----:B------:R-:W-:Y:S01]  /*3570*/  @!P0 SHF.R.U32.HI R13, RZ, 0x10, R21 ;  /* 0x00000010ff0d8819 */ /* 0x000fe20000011615 */
[C---:B------:R-:W-:Y:S01]  /*3580*/  @!P0 IMAD.U32 R15, R17.reuse, 0x10000, RZ ;  /* 0x00010000110f8824 */ /* 0x040fe200078e00ff */
[----:B------:R-:W-:Y:S01]  /*3590*/  @!P0 SHF.R.U32.HI R19, RZ, 0x10, R59 ;  /* 0x00000010ff138819 */ /* 0x000fe2000001163b */
[C---:B------:R-:W-:Y:S01]  /*35a0*/  @!P0 IMAD.U32 R14, R2.reuse, 0x10000, RZ ;  /* 0x00010000020e8824 */ /* 0x040fe200078e00ff */
[----:B------:R-:W-:Y:S02]  /*35b0*/  @!P0 LOP3.LUT R17, R17, 0xffff0000, RZ, 0xc0, !PT ;  /* 0xffff000011118812 */ /* 0x000fe400078ec0ff */
[----:B------:R-:W-:Y:S02]  /*35c0*/  @!P0 LOP3.LUT R6, R2, 0xffff0000, RZ, 0xc0, !PT ;  /* 0xffff000002068812 */ /* 0x000fe400078ec0ff */
[----:B------:R-:W-:Y:S02]  /*35d0*/  @!P0 PRMT R13, R34, 0x5410, R13 ;  /* 0x00005410220d8816 */ /* 0x000fe4000000000d */
[----:B------:R-:W-:Y:S01]  /*35e0*/  @!P0 PRMT R19, R69, 0x5432, R19 ;  /* 0x0000543245138816 */ /* 0x000fe20000000013 */
[C---:B---3--:R-:W-:Y:S01]  /*35f0*/  @!P0 IMAD.U32 R16, R8.reuse, 0x10000, RZ ;  /* 0x0001000008108824 */ /* 0x048fe200078e00ff */
        /* <DEDUP_REMOVED lines=36> */
.L_x_1151:
[----:B------:R-:W-:Y:S05]  /*3840*/  BSYNC B0 ;  /* 0x0000000000007941 */ /* 0x000fea0003800000 */
.L_x_1150:
[----:B------:R-:W-:Y:S01]  /*3850*/  ISETP.GE.AND P0, PT, R36, c[0x0][0x1d4], PT ;  /* 0x0000750024007a0c */ /* 0x000fe20003f06270 */
[----:B------:R-:W-:Y:S01]  /*3860*/  @!UPT UIADD3 URZ, URZ, URZ, URZ ;  /* 0x0000003f3f3ff290 */ /* 0x000fe2000fffe03f */
[----:B------:R-:W-:Y:S11]  /*3870*/  BSSY B0, `(.L_x_1152) ;  /* 0x0000038000007945 */ /* 0x000ff60003800000 */
[----:B------:R-:W-:-:S05]  /*3880*/  @P0 BRA `(.L_x_1153) ;  /* 0x0000036000000947 */ /* 0x000fca0003800000 */
[C---:B--23--:R-:W-:Y:S01]  /*3890*/  LEA R28, P0, R101.reuse, R45, 0x1 ;  /* 0x0000002d651c7211 */ /* 0x04cfe200078008ff */
[----:B------:R-:W2:Y:S03]  /*38a0*/  LDS.128 R8, [R87+0xc880] ;  /* 0x00c8800057087984 */ /* 0x000ea60000000c00 */
[----:B------:R-:W-:Y:S02]  /*38b0*/  LEA.HI.X R29, R101, R47, R109, 0x1, P0 ;  /* 0x0000002f651d7211 */ /* 0x000fe400000f0c6d */
        /* <DEDUP_REMOVED lines=14> */
[C---:B--2---:R-:W-:Y:S01]  /*39a0*/  @!P0 IMAD.U32 R16, R8.reuse, 0x10000, RZ ;  /* 0x0001000008108824 */ /* 0x044fe200078e00ff */
        /* <DEDUP_REMOVED lines=36> */
.L_x_1153:
[----:B------:R-:W-:Y:S05]  /*3bf0*/  BSYNC B0 ;  /* 0x0000000000007941 */ /* 0x000fea0003800000 */
.L_x_1152:
        /* <DEDUP_REMOVED lines=58> */
.L_x_1155:
[----:B------:R-:W-:Y:S05]  /*3fa0*/  BSYNC B0 ;  /* 0x0000000000007941 */ /* 0x000fea0003800000 */
.L_x_1154:
        /* <DEDUP_REMOVED lines=58> */
.L_x_1136:
        /* <DEDUP_REMOVED lines=36> */
.L_x_1157:
[----:B------:R-:W-:Y:S05]  /*4590*/  BSYNC B0 ;  /* 0x0000000000007941 */ /* 0x000fea0003800000 */
.L_x_1156:
[----:B------:R-:W-:Y:S01]  /*45a0*/  ISETP.GE.AND P5, PT, R159, R104, PT ;  /* 0x000000689f00720c */ /* 0x000fe20003fa6270 */
[----:B-----5:R-:W-:Y:S01]  /*45b0*/  IMAD.MOV.U32 R6, RZ, RZ, R22 ;  /* 0x000000ffff067224 */ /* 0x020fe200078e0016 */
[----:B------:R-:W-:Y:S01]  /*45c0*/  BSSY B0, `(.L_x_1158) ;  /* 0x0000039000007945 */ /* 0x000fe20003800000 */
[----:B------:R-:W-:Y:S01]  /*45d0*/  IMAD.MOV.U32 R5, RZ, RZ, R23 ;  /* 0x000000ffff057224 */ /* 0x000fe200078e0017 */
[----:B------:R-:W-:Y:S01]  /*45e0*/  CS2R R32, SRZ ;  /* 0x0000000000207805 */ /* 0x000fe2000001ff00 */
[----:B-1----:R-:W-:Y:S01]  /*45f0*/  IMAD.MOV.U32 R3, RZ, RZ, R20 ;  /* 0x000000ffff037224 */ /* 0x002fe200078e0014 */
[----:B------:R-:W-:Y:S01]  /*4600*/  CS2R R30, SRZ ;  /* 0x00000000001e7805 */ /* 0x000fe2000001ff00 */
[----:B------:R-:W-:Y:S01]  /*4610*/  IMAD.MOV.U32 R2, RZ, RZ, R21 ;  /* 0x000000ffff027224 */ /* 0x000fe200078e0015 */
[----:B------:R-:W-:Y:S01]  /*4620*/  PRMT R26, R5, 0x5410, R6 ;  /* 0x00005410051a7816 */ /* 0x000fe20000000006 */
[----:B------:R-:W-:Y:S01]  /*4630*/  IMAD.MOV.U32 R5, RZ, RZ, R11 ;  /* 0x000000ffff057224 */ /* 0x000fe200078e000b */
[----:B------:R-:W-:Y:S01]  /*4640*/  MOV R6, R10 ;  /* 0x0000000a00067202 */ /* 0x000fe20000000f00 */
        /* <DEDUP_REMOVED lines=19> */
[----:B------:R-:W-:Y:S01]  /*4780*/  PRMT R55, R6, 0x7610, R55 ;  /* 0x0000761006377816 */ /* 0x000fe20000000037 */
[----:B------:R-:W-:Y:S01]  /*4790*/  CS2R R72, SRZ ;  /* 0x0000000000487805 */ /* 0x000fe2000001ff00 */
        /* <DEDUP_REMOVED lines=27> */
.L_x_1159:
[----:B------:R-:W-:Y:S05]  /*4950*/  BSYNC B0 ;  /* 0x0000000000007941 */ /* 0x000fea0003800000 */
.L_x_1158:
[----:B-1---5:R-:W-:Y:S01]  /*4960*/  MOV R2, R33 ;  /* 0x0000002100027202 */ /* 0x022fe20000000f00 */
[----:B------:R-:W-:Y:S01]  /*4970*/  IMAD.MOV.U32 R6, RZ, RZ, R34 ;  /* 0x000000ffff067224 */ /* 0x000fe200078e0022 */
[----:B------:R-:W-:Y:S01]  /*4980*/  IADD3 R85, -R86, c[0x0][0x1d4], RZ ;  /* 0x0000750056557a10 */ /* 0x000fe20007ffe1ff */
[----:B------:R-:W-:Y:S01]  /*4990*/  IMAD.MOV.U32 R5, RZ, RZ, R35 ;  /* 0x000000ffff057224 */ /* 0x000fe200078e0023 */
[----:B------:R1:W2:Y:S01]  /*49a0*/  SHFL.IDX PT, R89, R99, RZ, 0x181f ;  /* 0x00181fff63597589 */ /* 0x0002a200000e0000 */
[----:B------:R-:W-:Y:S01]  /*49b0*/  IMAD.MOV.U32 R3, RZ, RZ, R32 ;  /* 0x000000ffff037224 */ /* 0x000fe200078e0020 */
[----:B------:R-:W-:Y:S02]  /*49c0*/  BSSY B1, `(.L_x_1160) ;  /* 0x000010b000017945 */ /* 0x000fe40003800000 */
[----:B------:R-:W-:Y:S01]  /*49d0*/  PRMT R45, R5, 0x5410, R6 ;  /* 0x00005410052d7816 */ /* 0x000fe20000000006 */
[----:B------:R-:W-:Y:S01]  /*49e0*/  IMAD.MOV.U32 R6, RZ, RZ, R30 ;  /* 0x000000ffff067224 */ /* 0x000fe200078e001e */
[----:B------:R-:W-:Y:S01]  /*49f0*/  PRMT R44, R2, 0x5410, R3 ;  /* 0x00005410022c7816 */ /* 0x000fe20000000003 */
[----:B------:R-:W-:Y:S01]  /*4a00*/  IMAD.MOV.U32 R5, RZ, RZ, R31 ;  /* 0x000000ffff057224 */ /* 0x000fe200078e001f */
[----:B------:R-:W-:Y:S01]  /*4a10*/  MOV R3, R28 ;  /* 0x0000001c00037202 */ /* 0x000fe20000000f00 */
[----:B------:R1:W3:Y:S01]  /*4a20*/  SHFL.IDX PT, R88, R100, RZ, 0x181f ;  /* 0x00181fff64587589 */ /* 0x0002e200000e0000 */
[----:B------:R-:W-:Y:S02]  /*4a30*/  IMAD.MOV.U32 R2, RZ, RZ, R29 ;  /* 0x000000ffff027224 */ /* 0x000fe400078e001d */
[----:B------:R-:W-:Y:S01]  /*4a40*/  PRMT R42, R5, 0x5410, R6 ;  /* 0x00005410052a7816 */ /* 0x000fe20000000006 */
[----:B------:R-:W-:Y:S01]  /*4a50*/  IMAD.MOV.U32 R6, RZ, RZ, R78 ;  /* 0x000000ffff067224 */ /* 0x000fe200078e004e */
[----:B------:R-:W-:Y:S02]  /*4a60*/  MOV R5, R79 ;  /* 0x0000004f00057202 */ /* 0x000fe40000000f00 */
        /* <DEDUP_REMOVED lines=8> */
[----:B------:R-:W-:Y:S02]  /*4af0*/  MOV R2, R73 ;  /* 0x0000004900027202 */ /* 0x000fe40000000f00 */
[----:B------:R-:W-:Y:S02]  /*4b00*/  PRMT R80, R5, 0x5410, R6 ;  /* 0x0000541005507816 */ /* 0x000fe40000000006 */
[----:B------:R-:W-:Y:S01]  /*4b10*/  PRMT R63, R3, 0x5410, R2 ;  /* 0x00005410033f7816 */ /* 0x000fe20000000002 */
[----:B------:R-:W-:-:S05]  /*4b20*/  @P4 BRA `(.L_x_1161) ;  /* 0x00000f4000004947 */ /* 0x000fca0003800000 */
[----:B--2---:R-:W-:Y:S01]  /*4b30*/  ISETP.GE.AND P0, PT, R24, c[0x0][0x1d4], PT ;  /* 0x0000750018007a0c */ /* 0x004fe20003f06270 */
[----:B------:R-:W-:Y:S01]  /*4b40*/  @!UPT UIADD3 URZ, URZ, URZ, URZ ;  /* 0x0000003f3f3ff290 */ /* 0x000fe2000fffe03f */
[----:B------:R-:W-:Y:S11]  /*4b50*/  BSSY B0, `(.L_x_1162) ;  /* 0x0000078000007945 */ /* 0x000ff60003800000 */
[----:B------:R-:W-:-:S05]  /*4b60*/  @P0 BRA `(.L_x_1163) ;  /* 0x0000076000000947 */ /* 0x000fca0003800000 */
[----:B------:R-:W-:Y:S01]  /*4b70*/  SEL R2, R86, R85, !P1 ;  /* 0x0000005556027207 */ /* 0x000fe20004800000 */
[----:B------:R-:W2:Y:S01]  /*4b80*/  LDS.128 R64, [R152+0xa080] ;  /* 0x00a0800098407984 */ /* 0x000ea20000000c00 */
        /* <DEDUP_REMOVED lines=9> */
[----:B------:R-:W-:Y:S02]  /*4c20*/  @!P0 SHF.R.U64 R5, R8, 0x10, R9 ;  /* 0x0000001008058819 */ /* 0x000fe40000001209 */
[----:B------:R-:W-:Y:S02]  /*4c30*/  SHF.R.S32.HI R2, RZ, 0x3, R3 ;  /* 0x00000003ff027819 */ /* 0x000fe40000011403 */
[----:B------:R-:W-:Y:S02]  /*4c40*/  LOP3.LUT R3, R119, 0x38, R90, 0xf8, !PT ;  /* 0x0000003877037812 */ /* 0x000fe400078ef85a */
[----:B------:R-:W-:Y:S01]  /*4c50*/  @!P0 PRMT R48, R52, 0x5410, R6 ;  /* 0x0000541034308816 */ /* 0x000fe20000000006 */
[----:B------:R-:W-:Y:S01]  /*4c60*/  IMAD R2, R2, 0xc00, R7 ;  /* 0x00000c0002027824 */ /* 0x000fe200078e0207 */
[----:B------:R-:W-:Y:S02]  /*4c70*/  LOP3.LUT R3, R3, R158, RZ, 0x3c, !PT ;  /* 0x0000009e03037212 */ /* 0x000fe400078e3cff */
[----:B------:R-:W-:Y:S02]  /*4c80*/  @!P0 PRMT R47, R52, 0x5432, R47 ;  /* 0x00005432342f8816 */ /* 0x000fe4000000002f */
[----:B------:R-:W-:Y:S01]  /*4c90*/  @!P0 SHF.R.U32.HI R49, RZ, 0x10, R51 ;  /* 0x00000010ff318819 */ /* 0x000fe20000011633 */
[----:B------:R-:W-:Y:S01]  /*4ca0*/  IMAD.IADD R2, R2, 0x1, R3 ;  /* 0x0000000102027824 */ /* 0x000fe200078e0203 */
[--C-:B------:R-:W-:Y:S02]  /*4cb0*/  @!P0 SHF.R.U32.HI R8, RZ, 0x10, R11.reuse ;  /* 0x00000010ff088819 */ /* 0x100fe4000001160b */
[----:B------:R-:W-:Y:S01]  /*4cc0*/  @!P0 SHF.R.U64 R3, R10, 0x10, R11 ;  /* 0x000000100a038819 */ /* 0x000fe2000000120b */
[----:B------:R-:W-:Y:S01]  /*4cd0*/  IMAD.SHL.U32 R2, R2, 0x2, RZ ;  /* 0x0000000202027824 */ /* 0x000fe200078e00ff */
[----:B------:R-:W-:Y:S01]  /*4ce0*/  @!P0 SHF.R.U64 R50, R50, 0x10, R51 ;  /* 0x0000001032328819 */ /* 0x000fe20000001233 */
[----:B------:R-:W-:Y:S01]  /*4cf0*/  @!P0 IMAD.U32 R10, R48, 0x10000, RZ ;  /* 0x00010000300a8824 */ /* 0x000fe200078e00ff */
[----:B------:R-:W-:Y:S01]  /*4d00*/  @!P0 PRMT R53, R53, 0x5410, R49 ;  /* 0x0000541035358816 */ /* 0x000fe20000000031 */
[----:B--2---:R-:W-:Y:S01]  /*4d10*/  @!P0 IMAD.U32 R11, R64, 0x10000, RZ ;  /* 0x00010000400b8824 */ /* 0x004fe200078e00ff */
[----:B------:R2:W4:Y:S01]  /*4d20*/  LDS.128 R16, [R2+0xa080] ;  /* 0x00a0800002107984 */ /* 0x0005220000000c00 */
[----:B------:R-:W-:Y:S01]  /*4d30*/  @!P0 IMAD.U32 R49, R47, 0x10000, RZ ;  /* 0x000100002f318824 */ /* 0x000fe200078e00ff */
[----:B------:R-:W-:Y:S01]  /*4d40*/  @!P0 PRMT R55, R55, 0x5410, R50 ;  /* 0x0000541037378816 */ /* 0x000fe20000000032 */
[----:B------:R-:W-:Y:S01]  /*4d50*/  @!P0 IMAD.U32 R57, R53, 0x10000, RZ ;  /* 0x0001000035398824 */ /* 0x000fe200078e00ff */
[----:B------:R-:W-:Y:S01]  /*4d60*/  @!P0 SHF.L.U32 R50, R65, 0x10, RZ ;  /* 0x0000001041328819 */ /* 0x000fe200000006ff */
[----:B------:R-:W-:Y:S01]  /*4d70*/  @!P0 IMAD.U32 R58, R67, 0x10000, RZ ;  /* 0x00010000433a8824 */ /* 0x000fe200078e00ff */
[----:B------:R-:W-:Y:S02]  /*4d80*/  @!P0 LOP3.LUT R59, R53, 0xffff0000, RZ, 0xc0, !PT ;  /* 0xffff0000353b8812 */ /* 0x000fe400078ec0ff */
[----:B------:R-:W-:Y:S02]  /*4d90*/  @!P0 LOP3.LUT R60, R67, 0xffff0000, RZ, 0xc0, !PT ;  /* 0xffff0000433c8812 */ /* 0x000fe400078ec0ff */
[----:B------:R-:W-:Y:S02]  /*4da0*/  @!P0 LOP3.LUT R56, R66, 0xffff0000, RZ, 0xc0, !PT ;  /* 0xffff000042388812 */ /* 0x000fe400078ec0ff */
[----:B--2---:R-:W-:Y:S02]  /*4db0*/  @!P0 SHF.R.U32.HI R2, RZ, 0x10, R9 ;  /* 0x00000010ff028819 */ /* 0x004fe40000011609 */
[C---:B------:R-:W-:Y:S02]  /*4dc0*/  @!P0 PRMT R9, R13.reuse, 0x5432, R5 ;  /* 0x000054320d098816 */ /* 0x040fe40000000005 */
[----:B------:R-:W-:Y:S02]  /*4dd0*/  @!P0 PRMT R6, R13, 0x5410, R2 ;  /* 0x000054100d068816 */ /* 0x000fe40000000002 */
[C---:B------:R-:W-:Y:S01]  /*4de0*/  @!P0 PRMT R13, R14.reuse, 0x5410, R8 ;  /* 0x000054100e0d8816 */ /* 0x040fe20000000008 */
[C---:B------:R-:W-:Y:S01]  /*4df0*/  @!P0 IMAD.U32 R5, R9.reuse, 0x10000, RZ ;  /* 0x0001000009058824 */ /* 0x040fe200078e00ff */
[----:B------:R-:W-:Y:S01]  /*4e00*/  @!P0 PRMT R14, R14, 0x5432, R3 ;  /* 0x000054320e0e8816 */ /* 0x000fe20000000003 */
[----:B------:R-:W-:Y:S01]  /*4e10*/  @!P0 IMAD.U32 R8, R6, 0x10000, RZ ;  /* 0x0001000006088824 */ /* 0x000fe200078e00ff */
[----:B------:R-:W-:Y:S01]  /*4e20*/  @!P0 LOP3.LUT R9, R9, 0xffff0000, RZ, 0xc0, !PT ;  /* 0xffff000009098812 */ /* 0x000fe200078ec0ff */
[----:B----4-:R-:W-:Y:S01]  /*4e30*/  @!P0 IMAD.U32 R3, R17, 0x10000, RZ ;  /* 0x0001000011038824 */ /* 0x010fe200078e00ff */
[----:B------:R-:W-:Y:S03]  /*4e40*/  @!P0 SHF.L.U32 R2, R16, 0x10, RZ ;  /* 0x0000001010028819 */ /* 0x000fe600000006ff */
[----:B------:R-:W-:Y:S02]  /*4e50*/  @!P0 FMUL.FTZ R52, R3, R49 ;  /* 0x0000003103348220 */ /* 0x000fe40000410000 */
[C---:B------:R-:W-:Y:S02]  /*4e60*/  @!P0 FMUL.FTZ R51, R2.reuse, R10 ;  /* 0x0000000a02338220 */ /* 0x040fe40000410000 */
[-C--:B------:R-:W-:Y:S02]  /*4e70*/  @!P0 FMUL.FTZ R2, R2, R5.reuse ;  /* 0x0000000502028220 */ /* 0x080fe40000410000 */
[----:B------:R-:W-:Y:S01]  /*4e80*/  @!P0 FFMA.FTZ R98, R11, R5, -R51 ;  /* 0x000000050b628223 */ /* 0x000fe20000010833 */
[----:B------:R-:W-:Y:S01]  /*4e90*/  @!P0 LOP3.LUT R51, R47, 0xffff0000, RZ, 0xc0, !PT ;  /* 0xffff00002f338812 */ /* 0x000fe200078ec0ff */
[-C--:B------:R-:W-:Y:S01]  /*4ea0*/  @!P0 FMUL.FTZ R5, R3, R8.reuse ;  /* 0x0000000803058220 */ /* 0x080fe20000410000 */
[----:B------:R-:W-:Y:S01]  /*4eb0*/  @!P0 LOP3.LUT R3, R17, 0xffff0000, RZ, 0xc0, !PT ;  /* 0xffff000011038812 */ /* 0x000fe200078ec0ff */
[----:B------:R-:W-:Y:S01]  /*4ec0*/  @!P0 FFMA.FTZ R2, R10, R11, R2 ;  /* 0x0000000b0a028223 */ /* 0x000fe20000010002 */
[----:B------:R-:W-:Y:S01]  /*4ed0*/  @!P0 LOP3.LUT R10, R6, 0xffff0000, RZ, 0xc0, !PT ;  /* 0xffff0000060a8812 */ /* 0x000fe200078ec0ff */
[----:B------:R-:W-:Y:S01]  /*4ee0*/  @!P0 FFMA.FTZ R97, R50, R8, -R52 ;  /* 0x0000000832618223 */ /* 0x000fe20000010834 */
[----:B------:R-:W-:Y:S01]  /*4ef0*/  @!P0 LOP3.LUT R52, R65, 0xffff0000, RZ, 0xc0, !PT ;  /* 0xffff000041348812 */ /* 0x000fe200078ec0ff */
[C---:B------:R-:W-:Y:S01]  /*4f00*/  @!P0 FMUL.FTZ R11, R3.reuse, R51 ;  /* 0x00000033030b8220 */ /* 0x040fe20000410000 */
[----:B------:R-:W-:Y:S01]  /*4f10*/  @!P0 LOP3.LUT R47, R48, 0xffff0000, RZ, 0xc0, !PT ;  /* 0xffff0000302f8812 */ /* 0x000fe200078ec0ff */
[-C--:B------:R-:W-:Y:S01]  /*4f20*/  @!P0 FMUL.FTZ R6, R3, R10.reuse ;  /* 0x0000000a03068220 */ /* 0x080fe20000410000 */
[----:B------:R-:W-:Y:S01]  /*4f30*/  @!P0 LOP3.LUT R8, R16, 0xffff0000, RZ, 0xc0, !PT ;  /* 0xffff000010088812 */ /* 0x000fe200078ec0ff */
[----:B------:R-:W-:Y:S01]  /*4f40*/  @!P0 FFMA.FTZ R96, R52, R10, -R11 ;  /* 0x0000000a34608223 */ /* 0x000fe2000001080b */
[----:B------:R-:W-:Y:S01]  /*4f50*/  @!P0 LOP3.LUT R48, R64, 0xffff0000, RZ, 0xc0, !PT ;  /* 0xffff000040308812 */ /* 0x000fe200078ec0ff */
[C---:B------:R-:W-:Y:S01]  /*4f60*/  @!P0 IMAD.U32 R10, R19.reuse, 0x10000, RZ ;  /* 0x00010000130a8824 */ /* 0x040fe200078e00ff */
[----:B------:R-:W-:Y:S01]  /*4f70*/  @!P0 LOP3.LUT R11, R19, 0xffff0000, RZ, 0xc0, !PT ;  /* 0xffff0000130b8812 */ /* 0x000fe200078ec0ff */
[C---:B------:R-:W-:Y:S02]  /*4f80*/  @!P0 FMUL.FTZ R54, R8.reuse, R47 ;  /* 0x0000002f08368220 */ /* 0x040fe40000410000 */
[-C--:B------:R-:W-:Y:S01]  /*4f90*/  @!P0 FMUL.FTZ R3, R8, R9.reuse ;  /* 0x0000000908038220 */ /* 0x080fe20000410000 */
[C---:B------:R-:W-:Y:S01]  /*4fa0*/  @!P0 LOP3.LUT R8, R13.reuse, 0xffff0000, RZ, 0xc0, !PT ;  /* 0xffff00000d088812 */ /* 0x040fe200078ec0ff */
[----:B------:R-:W-:Y:S01]  /*4fb0*/  @!P0 FFMA.FTZ R95, R48, R9, -R54 ;  /* 0x00000009305f8223 */ /* 0x000fe20000010836 */
[----:B------:R-:W-:Y:S01]  /*4fc0*/  @!P0 SHF.L.U32 R54, R66, 0x10, RZ ;  /* 0x0000001042368819 */ /* 0x000fe200000006ff */
[----:B------:R-:W-:Y:S02]  /*4fd0*/  @!P0 IMAD.U32 R9, R13, 0x10000, RZ ;  /* 0x000100000d098824 */ /* 0x000fe400078e00ff */
[----:B------:R-:W-:Y:S02]  /*4fe0*/  @!P0 FMUL.FTZ R13, R10, R57 ;  /* 0x000000390a0d8220 */ /* 0x000fe40000410000 */
[C---:B------:R-:W-:Y:S02]  /*4ff0*/  @!P0 FMUL.FTZ R53, R11.reuse, R59 ;  /* 0x0000003b0b358220 */ /* 0x040fe40000410000 */
[-C--:B------:R-:W-:Y:S02]  /*5000*/  @!P0 FFMA.FTZ R94, R58, R9.reuse, -R13 ;  /* 0x000000093a5e8223 */ /* 0x080fe4000001080d */
[-C--:B------:R-:W-:Y:S02]  /*5010*/  @!P0 FMUL.FTZ R11, R11, R8.reuse ;  /* 0x000000080b0b8220 */ /* 0x080fe40000410000 */
[----:B------:R-:W-:Y:S02]  /*5020*/  @!P0 FFMA.FTZ R93, R60, R8, -R53 ;  /* 0x000000083c5d8223 */ /* 0x000fe40000010835 */
[C---:B------:R-:W-:Y:S01]  /*5030*/  @!P0 IMAD.U32 R53, R55.reuse, 0x10000, RZ ;  /* 0x0001000037358824 */ /* 0x040fe200078e00ff */
[----:B------:R-:W-:Y:S01]  /*5040*/  @!P0 LOP3.LUT R55, R55, 0xffff0000, RZ, 0xc0, !PT ;  /* 0xffff000037378812 */ /* 0x000fe200078ec0ff */
[----:B------:R-:W-:Y:S02]  /*5050*/  @!P0 IMAD.U32 R8, R18, 0x10000, RZ ;  /* 0x0001000012088824 */ /* 0x000fe400078e00ff */
[C---:B------:R-:W-:Y:S01]  /*5060*/  @!P0 IMAD.U32 R13, R14.reuse, 0x10000, RZ ;  /* 0x000100000e0d8824 */ /* 0x040fe200078e00ff */
[----:B------:R-:W-:Y:S01]  /*5070*/  @!P0 LOP3.LUT R14, R14, 0xffff0000, RZ, 0xc0, !PT ;  /* 0xffff00000e0e8812 */ /* 0x000fe200078ec0ff */
[----:B------:R-:W-:Y:S01]  /*5080*/  @!P0 FMUL.FTZ R10, R10, R9 ;  /* 0x000000090a0a8220 */ /* 0x000fe20000410000 */
[----:B------:R-:W-:Y:S01]  /*5090*/  @!P0 LOP3.LUT R9, R18, 0xffff0000, RZ, 0xc0, !PT ;  /* 0xffff000012098812 */ /* 0x000fe200078ec0ff */
[----:B------:R-:W-:Y:S01]  /*50a0*/  @!P0 FFMA.FTZ R3, R47, R48, R3 ;  /* 0x000000302f038223 */ /* 0x000fe20000010003 */
[----:B------:R-:W-:Y:S01]  /*50b0*/  @!P0 F2FP.BF16.PACK_AB R47, R95, R98 ;  /* 0x000000625f2f823e */ /* 0x000fe200000010ff */
[----:B------:R-:W-:Y:S01]  /*50c0*/  @!P0 FMUL.FTZ R91, R8, R53 ;  /* 0x00000035085b8220 */ /* 0x000fe20000410000 */
[----:B------:R-:W-:Y:S01]  /*50d0*/  @!P0 F2FP.BF16.PACK_AB R48, R96, R97 ;  /* 0x000000616030823e */ /* 0x000fe200000010ff */
[----:B------:R-:W-:Y:S01]  /*50e0*/  @!P0 FMUL.FTZ R8, R8, R13 ;  /* 0x0000000d08088220 */ /* 0x000fe20000410000 */
[----:B------:R-:W-:Y:S01]  /*50f0*/  @!P0 F2FP.BF16.PACK_AB R2, R3, R2 ;  /* 0x000000020302823e */ /* 0x000fe200000010ff */
[----:B------:R-:W-:Y:S01]  /*5100*/  @!P0 FFMA.FTZ R5, R49, R50, R5 ;  /* 0x0000003231058223 */ /* 0x000fe20000010005 */
[----:B------:R-:W-:Y:S01]  /*5110*/  @!P0 MOV R65, R48 ;  /* 0x0000003000418202 */ /* 0x000fe20000000f00 */
[C---:B------:R-:W-:Y:S02]  /*5120*/  @!P0 FMUL.FTZ R92, R9.reuse, R55 ;  /* 0x00000037095c8220 */ /* 0x040fe40000410000 */
[----:B------:R-:W-:Y:S02]  /*5130*/  @!P0 FMUL.FTZ R9, R9, R14 ;  /* 0x0000000e09098220 */ /* 0x000fe40000410000 */
[----:B------:R-:W-:Y:S02]  /*5140*/  @!P0 FFMA.FTZ R6, R51, R52, R6 ;  /* 0x0000003433068223 */ /* 0x000fe40000010006 */
[----:B------:R-:W-:Y:S02]  /*5150*/  @!P0 FFMA.FTZ R8, R53, R54, R8 ;  /* 0x0000003635088223 */ /* 0x000fe40000010008 */
[----:B------:R-:W-:Y:S01]  /*5160*/  @!P0 FFMA.FTZ R9, R55, R56, R9 ;  /* 0x0000003837098223 */ /* 0x000fe20000010009 */
[----:B------:R-:W-:Y:S01]  /*5170*/  @!P0 F2FP.BF16.PACK_AB R5, R6, R5 ;  /* 0x000000050605823e */ /* 0x000fe200000010ff */
[----:B------:R-:W-:Y:S02]  /*5180*/  @!P0 FFMA.FTZ R10, R57, R58, R10 ;  /* 0x0000003a390a8223 */ /* 0x000fe4000001000a */
[----:B------:R-:W-:Y:S01]  /*5190*/  @!P0 FFMA.FTZ R91, R54, R13, -R91 ;  /* 0x0000000d365b8223 */ /* 0x000fe2000001085b */
[----:B------:R-:W-:Y:S01]  /*51a0*/  @!P0 MOV R17, R5 ;  /* 0x0000000500118202 */ /* 0x000fe20000000f00 */
[----:B------:R-:W-:Y:S01]  /*51b0*/  @!P0 FFMA.FTZ R92, R56, R14, -R92 ;  /* 0x0000000e385c8223 */ /* 0x000fe2000001085c */
[----:B------:R-:W-:Y:S01]  /*51c0*/  @!P0 F2FP.BF16.PACK_AB R14, R93, R94 ;  /* 0x0000005e5d0e823e */ /* 0x000fe200000010ff */
[----:B------:R-:W-:Y:S01]  /*51d0*/  @!P0 FFMA.FTZ R11, R59, R60, R11 ;  /* 0x0000003c3b0b8223 */ /* 0x000fe2000001000b */
[----:B------:R-:W-:Y:S01]  /*51e0*/  @!P0 F2FP.BF16.PACK_AB R8, R9, R8 ;  /* 0x000000080908823e */ /* 0x000fe200000010ff */
[----:B------:R-:W-:Y:S01]  /*51f0*/  @!P0 IMAD.MOV.U32 R64, RZ, RZ, R47 ;  /* 0x000000ffff408224 */ /* 0x000fe200078e002f */
[----:B------:R-:W-:Y:S01]  /*5200*/  @!P0 F2FP.BF16.PACK_AB R13, R92, R91 ;  /* 0x0000005b5c0d823e */ /* 0x000fe200000010ff */
[----:B------:R-:W-:Y:S01]  /*5210*/  @!P0 IMAD.MOV.U32 R67, RZ, RZ, R14 ;  /* 0x000000ffff438224 */ /* 0x000fe200078e000e */
[----:B------:R-:W-:Y:S01]  /*5220*/  @!P0 F2FP.BF16.PACK_AB R10, R11, R10 ;  /* 0x0000000a0b0a823e */ /* 0x000fe200000010ff */
[----:B------:R-:W-:Y:S02]  /*5230*/  @!P0 IMAD.MOV.U32 R16, RZ, RZ, R2 ;  /* 0x000000ffff108224 */ /* 0x000fe400078e0002 */
[----:B------:R-:W-:Y:S02]  /*5240*/  @!P0 IMAD.MOV.U32 R66, RZ, RZ, R13 ;  /* 0x000000ffff428224 */ /* 0x000fe400078e000d */
[----:B------:R-:W-:Y:S02]  /*5250*/  @!P0 IMAD.MOV.U32 R18, RZ, RZ, R8 ;  /* 0x000000ffff128224 */ /* 0x000fe400078e0008 */
[----:B------:R-:W-:Y:S01]  /*5260*/  @!P0 IMAD.MOV.U32 R19, RZ, RZ, R10 ;  /* 0x000000ffff138224 */ /* 0x000fe200078e000a */
[C---:B---3--:R-:W-:Y:S04]  /*5270*/  LEA R2, P0, R113.reuse, R88, 0x1 ;  /* 0x0000005871027211 */ /* 0x048fe800078008ff */
[----:B------:R-:W-:Y:S02]  /*5280*/  LEA.HI.X R3, R113, R89, R133, 0x1, P0 ;  /* 0x0000005971037211 */ /* 0x000fe400000f0c85 */
[C---:B------:R-:W-:Y:S03]  /*5290*/  ISETP.GE.AND P0, PT, R90.reuse, c[0x0][0x1d4], PT ;  /* 0x000075005a007a0c */ /* 0x040fe60003f06270 */
[----:B------:R2:W-:Y:S10]  /*52a0*/  ST.E.128 [R2.64], R64 ;  /* 0x0000004002007985 */ /* 0x0005f4000c101d0e */
[----:B------:R-:W-:Y:S05]  /*52b0*/  @!P0 IMAD.WIDE R8, R90, 0x2, R88 ;  /* 0x000000025a088825 */ /* 0x000fea00078e0258 */
[----:B------:R2:W-:Y:S02]  /*52c0*/  @!P0 ST.E.128 [R8.64], R16 ;  /* 0x0000001008008985 */ /* 0x0005e4000c101d0e */
.L_x_1163:
[----:B------:R-:W-:Y:S05]  /*52d0*/  BSYNC B0 ;  /* 0x0000000000007941 */ /* 0x000fea0003800000 */
.L_x_1162:
[----:B------:R-:W-:Y:S11]  /*52e0*/  ISETP.GE.AND P0, PT, R36, c[0x0][0x1d4], PT ;  /* 0x0000750024007a0c */ /* 0x000ff60003f06270 */
[----:B------:R-:W-:Y:S02]  /*52f0*/  @!UPT UIADD3 URZ, URZ, URZ, URZ ;  /* 0x0000003f3f3ff290 */ /* 0x000fe4000fffe03f */
[----:B------:R-:W-:-:S05]  /*5300*/  @P0 BRA `(.L_x_1161) ;  /* 0x0000076000000947 */ /* 0x000fca0003800000 */
[----:B--2---:R-:W-:Y:S01]  /*5310*/  SEL R2, R86, R85, !P2 ;  /* 0x0000005556027207 */ /* 0x004fe20005000000 */
        /* <DEDUP_REMOVED lines=16> */
[----:B------:R-:W-:Y:S02]  /*5420*/  @!P0 SHF.R.U32.HI R8, RZ, 0x10, R23 ;  /* 0x00000010ff088819 */ /* 0x000fe40000011617 */
[----:B------:R-:W-:Y:S01]  /*5430*/  @!P0 PRMT R9, R15, 0x5432, R5 ;  /* 0x000054320f098816 */ /* 0x000fe20000000005 */
[----:B------:R-:W-:Y:S01]  /*5440*/  IMAD.IADD R2, R2, 0x1, R3 ;  /* 0x0000000102027824 */ /* 0x000fe200078e0203 */
[----:B------:R-:W-:Y:S02]  /*5450*/  @!P0 SHF.R.U64 R3, R22, 0x10, R23 ;  /* 0x0000001016038819 */ /* 0x000fe40000001217 */
[----:B------:R-:W-:Y:S01]  /*5460*/  @!P0 PRMT R23, R61, 0x5432, R10 ;  /* 0x000054323d178816 */ /* 0x000fe2000000000a */
[----:B------:R-:W-:Y:S01]  /*5470*/  IMAD.SHL.U32 R2, R2, 0x2, RZ ;  /* 0x0000000202027824 */ /* 0x000fe200078e00ff */
[--C-:B------:R-:W-:Y:S01]  /*5480*/  @!P0 SHF.R.U32.HI R13, RZ, 0x10, R71.reuse ;  /* 0x00000010ff0d8819 */ /* 0x100fe20000011647 */
[----:B------:R-:W-:Y:S01]  /*5490*/  @!P0 IMAD.U32 R10, R20, 0x10000, RZ ;  /* 0x00010000140a8824 */ /* 0x000fe200078e00ff */
[----:B------:R-:W-:Y:S01]  /*54a0*/  @!P0 SHF.R.U64 R11, R70, 0x10, R71 ;  /* 0x00000010460b8819 */ /* 0x000fe20000001247 */
[----:B------:R-:W-:Y:S01]  /*54b0*/  @!P0 IMAD.U32 R5, R9, 0x10000, RZ ;  /* 0x0001000009058824 */ /* 0x000fe200078e00ff */
[----:B------:R4:W5:Y:S01]  /*54c0*/  LDS.128 R16, [R2+0xa080] ;  /* 0x00a0800002107984 */ /* 0x0009620000000c00 */
[----:B--2---:R-:W-:Y:S01]  /*54d0*/  @!P0 IMAD.U32 R52, R59, 0x10000, RZ ;  /* 0x000100003b348824 */ /* 0x004fe200078e00ff */
[----:B------:R-:W-:Y:S02]  /*54e0*/  @!P0 PRMT R47, R62, 0x5410, R13 ;  /* 0x000054103e2f8816 */ /* 0x000fe4000000000d */
[----:B------:R-:W-:Y:S02]  /*54f0*/  @!P0 PRMT R13, R26, 0x5410, R8 ;  /* 0x000054101a0d8816 */ /* 0x000fe40000000008 */
[----:B------:R-:W-:Y:S01]  /*5500*/  @!P0 PRMT R49, R62, 0x5432, R11 ;  /* 0x000054323e318816 */ /* 0x000fe2000000000b */
[----:B------:R-:W-:Y:S01]  /*5510*/  @!P0 IMAD.U32 R11, R56, 0x10000, RZ ;  /* 0x00010000380b8824 */ /* 0x000fe200078e00ff */
[----:B------:R-:W-:Y:S01]  /*5520*/  @!P0 PRMT R14, R26, 0x5432, R3 ;  /* 0x000054321a0e8816 */ /* 0x000fe20000000003 */
[----:B------:R-:W-:Y:S01]  /*5530*/  @!P0 IMAD.U32 R51, R47, 0x10000, RZ ;  /* 0x000100002f338824 */ /* 0x000fe200078e00ff */
[----:B------:R-:W-:Y:S02]  /*5540*/  @!P0 SHF.L.U32 R22, R57, 0x10, RZ ;  /* 0x0000001039168819 */ /* 0x000fe400000006ff */
[----:B------:R-:W-:Y:S02]  /*5550*/  @!P0 LOP3.LUT R9, R9, 0xffff0000, RZ, 0xc0, !PT ;  /* 0xffff000009098812 */ /* 0x000fe400078ec0ff */
[----:B------:R-:W-:Y:S02]  /*5560*/  @!P0 LOP3.LUT R53, R47, 0xffff0000, RZ, 0xc0, !PT ;  /* 0xffff00002f358812 */ /* 0x000fe400078ec0ff */
[----:B------:R-:W-:Y:S02]  /*5570*/  @!P0 LOP3.LUT R54, R59, 0xffff0000, RZ, 0xc0, !PT ;  /* 0xffff00003b368812 */ /* 0x000fe400078ec0ff */
[----:B------:R-:W-:Y:S02]  /*5580*/  @!P0 LOP3.LUT R50, R58, 0xffff0000, RZ, 0xc0, !PT ;  /* 0xffff00003a328812 */ /* 0x000fe400078ec0ff */
[----:B----4-:R-:W-:Y:S01]  /*5590*/  @!P0 SHF.R.U32.HI R2, RZ, 0x10, R21 ;  /* 0x00000010ff028819 */ /* 0x010fe20000011615 */
[C---:B------:R-:W-:Y:S01]  /*55a0*/  @!P0 IMAD.U32 R21, R23.reuse, 0x10000, RZ ;  /* 0x0001000017158824 */ /* 0x040fe200078e00ff */
[----:B------:R-:W-:Y:S02]  /*55b0*/  @!P0 LOP3.LUT R23, R23, 0xffff0000, RZ, 0xc0, !PT ;  /* 0xffff000017178812 */ /* 0x000fe400078ec0ff */
[----:B------:R-:W-:Y:S05]  /*55c0*/  @!P0 PRMT R6, R15, 0x5410, R2 ;  /* 0x000054100f068816 */ /* 0x000fea0000000002 */
[----:B------:R-:W-:Y:S02]  /*55d0*/  @!P0 IMAD.U32 R8, R6, 0x10000, RZ ;  /* 0x0001000006088824 */ /* 0x000fe400078e00ff */
[----:B-----5:R-:W-:Y:S01]  /*55e0*/  @!P0 IMAD.U32 R3, R17, 0x10000, RZ ;  /* 0x0001000011038824 */ /* 0x020fe200078e00ff */
        /* <DEDUP_REMOVED lines=17> */
[C---:B------:R-:W-:Y:S01]  /*5700*/  @!P0 LOP3.LUT R11, R19.reuse, 0xffff0000, RZ, 0xc0, !PT ;  /* 0xffff0000130b8812 */ /* 0x040fe200078ec0ff */
[C---:B------:R-:W-:Y:S02]  /*5710*/  @!P0 FMUL.FTZ R48, R8.reuse, R15 ;  /* 0x0000000f08308220 */ /* 0x040fe40000410000 */
[----:B------:R-:W-:Y:S02]  /*5720*/  @!P0 IMAD.U32 R10, R19, 0x10000, RZ ;  /* 0x00010000130a8824 */ /* 0x000fe400078e00ff */
        /* <DEDUP_REMOVED lines=52> */
.L_x_1161:
[----:B--2---:R-:W-:Y:S05]  /*5a70*/  BSYNC B1 ;  /* 0x0000000000017941 */ /* 0x004fea0003800000 */
.L_x_1160:
[----:B------:R2:W4:Y:S04]  /*5a80*/  SHFL.IDX PT, R57, R99, 0x1, 0x181f ;  /* 0x00381f0063397f89 */ /* 0x00052800000e0000 */
[----:B------:R2:W1:Y:S01]  /*5a90*/  SHFL.IDX PT, R56, R100, 0x1, 0x181f ;  /* 0x00381f0064387f89 */ /* 0x00046200000e0000 */
[----:B------:R-:W-:-:S05]  /*5aa0*/  @P5 BRA `(.L_x_1149) ;  /* 0x0000130000005947 */ /* 0x000fca0003800000 */
[----:B------:R-:W-:Y:S01]  /*5ab0*/  ISETP.GE.AND P0, PT, R24, c[0x0][0x1d4], PT ;  /* 0x0000750018007a0c */ /* 0x000fe20003f06270 */
[----:B------:R-:W-:Y:S01]  /*5ac0*/  @!UPT UIADD3 URZ, URZ, URZ, URZ ;  /* 0x0000003f3f3ff290 */ /* 0x000fe2000fffe03f */
[----:B------:R-:W-:Y:S11]  /*5ad0*/  BSSY B0, `(.L_x_1164) ;  /* 0x0000078000007945 */ /* 0x000ff60003800000 */
[----:B------:R-:W-:-:S05]  /*5ae0*/  @P0 BRA `(.L_x_1165) ;  /* 0x0000076000000947 */ /* 0x000fca0003800000 */
[----:B------:R-:W-:Y:S01]  /*5af0*/  SEL R2, R86, R85, !P1 ;  /* 0x0000005556027207 */ /* 0x000fe20004800000 */
[----:B------:R-:W5:Y:S01]  /*5b00*/  LDS.128 R52, [R151+0xa080] ;  /* 0x00a0800097347984 */ /* 0x000f620000000c00 */
        /* <DEDUP_REMOVED lines=12> */
[----:B------:R-:W-:Y:S01]  /*5bd0*/  @!P0 SHF.R.U64 R14, R74, 0x10, R75 ;  /* 0x000000104a0e8819 */ /* 0x000fe2000000124b */
[----:B------:R-:W-:Y:S01]  /*5be0*/  IMAD R2, R2, 0xc00, R12 ;  /* 0x00000c0002027824 */ /* 0x000fe200078e020c */
[----:B------:R-:W-:Y:S02]  /*5bf0*/  LOP3.LUT R3, R3, R157, RZ, 0x3c, !PT ;  /* 0x0000009d03037212 */ /* 0x000fe400078e3cff */
[----:B------:R-:W-:Y:S02]  /*5c00*/  @!P0 PRMT R20, R63, 0x5410, R6 ;  /* 0x000054103f148816 */ /* 0x000fe40000000006 */
[----:B------:R-:W-:Y:S01]  /*5c10*/  @!P0 PRMT R9, R27, 0x5432, R5 ;  /* 0x000054321b098816 */ /* 0x000fe20000000005 */
[----:B------:R-:W-:Y:S01]  /*5c20*/  IMAD.IADD R2, R2, 0x1, R3 ;  /* 0x0000000102027824 */ /* 0x000fe200078e0203 */
[----:B------:R-:W-:Y:S02]  /*5c30*/  @!P0 SHF.R.U32.HI R3, RZ, 0x10, R29 ;  /* 0x00000010ff038819 */ /* 0x000fe4000001161d */
[----:B------:R-:W-:Y:S01]  /*5c40*/  @!P0 PRMT R15, R63, 0x5432, R10 ;  /* 0x000054323f0f8816 */ /* 0x000fe2000000000a */
[----:B------:R-:W-:Y:S01]  /*5c50*/  IMAD.SHL.U32 R2, R2, 0x2, RZ ;  /* 0x0000000202027824 */ /* 0x000fe200078e00ff */
[----:B------:R-:W-:Y:S01]  /*5c60*/  @!P0 PRMT R6, R27, 0x5410, R3 ;  /* 0x000054101b068816 */ /* 0x000fe20000000003 */
[----:B------:R-:W-:Y:S01]  /*5c70*/  @!P0 IMAD.U32 R10, R20, 0x10000, RZ ;  /* 0x00010000140a8824 */ /* 0x000fe200078e00ff */
[C---:B------:R-:W-:Y:S01]  /*5c80*/  @!P0 PRMT R29, R80.reuse, 0x5432, R14 ;  /* 0x00005432501d8816 */ /* 0x040fe2000000000e */
[----:B------:R-:W-:Y:S01]  /*5c90*/  @!P0 IMAD.U32 R5, R9, 0x10000, RZ ;  /* 0x0001000009058824 */ /* 0x000fe200078e00ff */
[----:B------:R2:W4:Y:S01]  /*5ca0*/  LDS.128 R16, [R2+0xa080] ;  /* 0x00a0800002107984 */ /* 0x0005220000000c00 */
[----:B------:R-:W-:Y:S01]  /*5cb0*/  @!P0 IMAD.U32 R21, R15, 0x10000, RZ ;  /* 0x000100000f158824 */ /* 0x000fe200078e00ff */
[----:B------:R-:W-:Y:S02]  /*5cc0*/  @!P0 SHF.R.U32.HI R11, RZ, 0x10, R75 ;  /* 0x00000010ff0b8819 */ /* 0x000fe4000001164b */
[----:B------:R-:W-:Y:S02]  /*5cd0*/  @!P0 SHF.R.U32.HI R8, RZ, 0x10, R31 ;  /* 0x00000010ff088819 */ /* 0x000fe4000001161f */
[----:B------:R-:W-:Y:S01]  /*5ce0*/  @!P0 PRMT R27, R80, 0x5410, R11 ;  /* 0x00005410501b8816 */ /* 0x000fe2000000000b */
[----:B-----5:R-:W-:Y:S01]  /*5cf0*/  @!P0 IMAD.U32 R11, R52, 0x10000, RZ ;  /* 0x00010000340b8824 */ /* 0x020fe200078e00ff */
[----:B------:R-:W-:Y:S01]  /*5d00*/  @!P0 PRMT R13, R42, 0x5410, R8 ;  /* 0x000054102a0d8816 */ /* 0x000fe20000000008 */
[----:B------:R-:W-:Y:S01]  /*5d10*/  @!P0 IMAD.U32 R8, R6, 0x10000, RZ ;  /* 0x0001000006088824 */ /* 0x000fe200078e00ff */
[----:B------:R-:W-:Y:S02]  /*5d20*/  @!P0 SHF.L.U32 R22, R53, 0x10, RZ ;  /* 0x0000001035168819 */ /* 0x000fe400000006ff */
[----:B------:R-:W-:Y:S02]  /*5d30*/  @!P0 LOP3.LUT R9, R9, 0xffff0000, RZ, 0xc0, !PT ;  /* 0xffff000009098812 */ /* 0x000fe400078ec0ff */
[----:B------:R-:W-:Y:S02]  /*5d40*/  @!P0 LOP3.LUT R47, R27, 0xffff0000, RZ, 0xc0, !PT ;  /* 0xffff00001b2f8812 */ /* 0x000fe400078ec0ff */
[----:B------:R-:W-:Y:S02]  /*5d50*/  @!P0 LOP3.LUT R48, R55, 0xffff0000, RZ, 0xc0, !PT ;  /* 0xffff000037308812 */ /* 0x000fe400078ec0ff */
[----:B--2---:R-:W-:Y:S01]  /*5d60*/  @!P0 SHF.R.U64 R2, R30, 0x10, R31 ;  /* 0x000000101e028819 */ /* 0x004fe2000000121f */
[----:B------:R-:W-:Y:S01]  /*5d70*/  @!P0 IMAD.U32 R31, R27, 0x10000, RZ ;  /* 0x000100001b1f8824 */ /* 0x000fe200078e00ff */
[----:B------:R-:W-:Y:S02]  /*5d80*/  @!P0 LOP3.LUT R30, R54, 0xffff0000, RZ, 0xc0, !PT ;  /* 0xffff0000361e8812 */ /* 0x000fe400078ec0ff */
[----:B------:R-:W-:Y:S01]  /*5d90*/  @!P0 PRMT R14, R42, 0x5432, R2 ;  /* 0x000054322a0e8816 */ /* 0x000fe20000000002 */
[----:B------:R-:W-:Y:S02]  /*5da0*/  @!P0 IMAD.U32 R42, R55, 0x10000, RZ ;  /* 0x00010000372a8824 */ /* 0x000fe400078e00ff */
        /* <DEDUP_REMOVED lines=41> */
[C---:B------:R-:W-:Y:S01]  /*6040*/  @!P0 FMUL.FTZ R49, R8.reuse, R27 ;  /* 0x0000001b08318220 */ /* 0x040fe20000410000 */
        /* <DEDUP_REMOVED lines=26> */
[C---:B-1----:R-:W-:Y:S04]  /*61f0*/  LEA R2, P0, R113.reuse, R56, 0x1 ;  /* 0x0000003871027211 */ /* 0x042fe800078008ff */
[----:B------:R-:W-:Y:S02]  /*6200*/  LEA.HI.X R3, R113, R57, R133, 0x1, P0 ;  /* 0x0000003971037211 */ /* 0x000fe400000f0c85 */
[C---:B------:R-:W-:Y:S03]  /*6210*/  ISETP.GE.AND P0, PT, R51.reuse, c[0x0][0x1d4], PT ;  /* 0x0000750033007a0c */ /* 0x040fe60003f06270 */
[----:B------:R1:W-:Y:S10]  /*6220*/  ST.E.128 [R2.64], R52 ;  /* 0x0000003402007985 */ /* 0x0003f4000c101d0e */
[----:B------:R-:W-:Y:S05]  /*6230*/  @!P0 IMAD.WIDE R8, R51, 0x2, R56 ;  /* 0x0000000233088825 */ /* 0x000fea00078e0238 */
[----:B------:R1:W-:Y:S02]  /*6240*/  @!P0 ST.E.128 [R8.64], R16 ;  /* 0x0000001008008985 */ /* 0x0003e4000c101d0e */
.L_x_1165:
[----:B------:R-:W-:Y:S05]  /*6250*/  BSYNC B0 ;  /* 0x0000000000007941 */ /* 0x000fea0003800000 */
.L_x_1164:
[----:B------:R-:W-:Y:S11]  /*6260*/  ISETP.GE.AND P0, PT, R36, c[0x0][0x1d4], PT ;  /* 0x0000750024007a0c */ /* 0x000ff60003f06270 */
[----:B------:R-:W-:Y:S02]  /*6270*/  @!UPT UIADD3 URZ, URZ, URZ, URZ ;  /* 0x0000003f3f3ff290 */ /* 0x000fe4000fffe03f */
[----:B------:R-:W-:-:S05]  /*6280*/  @P0 BRA `(.L_x_1149) ;  /* 0x00000b2000000947 */ /* 0x000fca0003800000 */
[----:B-1----:R-:W-:Y:S01]  /*6290*/  SEL R2, R86, R85, !P2 ;  /* 0x0000005556027207 */ /* 0x002fe20005000000 */
[----:B------:R-:W1:Y:S01]  /*62a0*/  LDS.128 R48, [R149+0xa080] ;  /* 0x00a0800095307984 */ /* 0x000e620000000c00 */
[C---:B------:R-:W-:Y:S02]  /*62b0*/  LEA R58, P0, R112.reuse, R56, 0x1 ;  /* 0x00000038703a7211 */ /* 0x040fe400078008ff */
[----:B------:R-:W-:Y:S02]  /*62c0*/  SHF.R.S32.HI R3, RZ, 0x1f, R2 ;  /* 0x0000001fff037819 */ /* 0x000fe40000011402 */
[----:B----4-:R-:W-:Y:S02]  /*62d0*/  LEA.HI.X R59, R112, R57, R131, 0x1, P0 ;  /* 0x00000039703b7211 */ /* 0x010fe400000f0c83 */
[----:B------:R-:W-:Y:S02]  /*62e0*/  LEA.HI R2, R3, R2, RZ, 0x4 ;  /* 0x0000000203027211 */ /* 0x000fe400078f20ff */
[----:B------:R-:W-:Y:S02]  /*62f0*/  ISETP.GE.AND P0, PT, R36, c[0x0][0x27c], PT ;  /* 0x00009f0024007a0c */ /* 0x000fe40003f06270 */
[----:B------:R-:W-:Y:S04]  /*6300*/  LEA.HI.SX32 R2, R2, R83, 0x1c ;  /* 0x0000005302027211 */ /* 0x000fe800078fe2ff */
[----:B------:R-:W-:Y:S01]  /*6310*/  SHF.R.S32.HI R3, RZ, 0x1f, R2 ;  /* 0x0000001fff037819 */ /* 0x000fe20000011402 */
[----:B------:R-:W-:Y:S03]  /*6320*/  IMAD.SHL.U32 R42, R2, 0x8, RZ ;  /* 0x00000008022a7824 */ /* 0x000fe600078e00ff */
[----:B------:R-:W-:Y:S03]  /*6330*/  LEA.HI R3, R3, R2, RZ, 0x3 ;  /* 0x0000000203037211 */ /* 0x000fe600078f18ff */
[----:B------:R-:W-:Y:S02]  /*6340*/  @!P0 SHF.R.U64 R8, R34, 0x10, R35 ;  /* 0x0000001022088819 */ /* 0x000fe40000001223 */
[----:B------:R-:W-:Y:S02]  /*6350*/  SHF.R.S32.HI R2, RZ, 0x3, R3 ;  /* 0x00000003ff027819 */ /* 0x000fe40000011403 */
[----:B------:R-:W-:Y:S02]  /*6360*/  LOP3.LUT R3, R118, 0x38, R42, 0xf8, !PT ;  /* 0x0000003876037812 */ /* 0x000fe400078ef82a */
[----:B------:R-:W-:Y:S01]  /*6370*/  @!P0 PRMT R14, R45, 0x5432, R8 ;  /* 0x000054322d0e8816 */ /* 0x000fe20000000008 */
[----:B------:R-:W-:Y:S01]  /*6380*/  IMAD R2, R2, 0xc00, R12 ;  /* 0x00000c0002027824 */ /* 0x000fe200078e020c */
[----:B------:R-:W-:Y:S02]  /*6390*/  LOP3.LUT R3, R3, R157, RZ, 0x3c, !PT ;  /* 0x0000009d03037212 */ /* 0x000fe400078e3cff */
[----:B------:R-:W-:Y:S02]  /*63a0*/  @!P0 SHF.R.U64 R6, R76, 0x10, R77 ;  /* 0x000000104c068819 */ /* 0x000fe4000000124d */
[----:B------:R-:W-:Y:S01]  /*63b0*/  @!P0 SHF.R.U64 R10, R78, 0x10, R79 ;  /* 0x000000104e0a8819 */ /* 0x000fe2000000124f */
[----:B------:R-:W-:Y:S01]  /*63c0*/  IMAD.IADD R2, R2, 0x1, R3 ;  /* 0x0000000102027824 */ /* 0x000fe200078e0203 */
[----:B------:R-:W-:Y:S02]  /*63d0*/  @!P0 PRMT R15, R81, 0x5410, R6 ;  /* 0x00005410510f8816 */ /* 0x000fe40000000006 */
[----:B------:R-:W-:Y:S01]  /*63e0*/  @!P0 SHF.R.U32.HI R3, RZ, 0x10, R33 ;  /* 0x00000010ff038819 */ /* 0x000fe20000011621 */
[----:B------:R-:W-:Y:S01]  /*63f0*/  IMAD.SHL.U32 R2, R2, 0x2, RZ ;  /* 0x0000000202027824 */ /* 0x000fe200078e00ff */
[----:B-1----:R-:W-:Y:S01]  /*6400*/  @!P0 SHF.L.U32 R22, R49, 0x10, RZ ;  /* 0x0000001031168819 */ /* 0x002fe200000006ff */
[----:B------:R-:W-:Y:S01]  /*6410*/  @!P0 IMAD.U32 R11, R48, 0x10000, RZ ;  /* 0x00010000300b8824 */ /* 0x000fe200078e00ff */
[----:B------:R-:W-:Y:S02]  /*6420*/  @!P0 LOP3.LUT R34, R51, 0xffff0000, RZ, 0xc0, !PT ;  /* 0xffff000033228812 */ /* 0x000fe400078ec0ff */
[----:B------:R1:W4:Y:S01]  /*6430*/  LDS.128 R16, [R2+0xa080] ;  /* 0x00a0800002107984 */ /* 0x0003220000000c00 */
[C---:B------:R-:W-:Y:S02]  /*6440*/  @!P0 SHF.L.U32 R28, R50.reuse, 0x10, RZ ;  /* 0x00000010321c8819 */ /* 0x040fe400000006ff */
[----:B------:R-:W-:Y:S02]  /*6450*/  @!P0 LOP3.LUT R30, R50, 0xffff0000, RZ, 0xc0, !PT ;  /* 0xffff0000321e8812 */ /* 0x000fe400078ec0ff */
[----:B------:R-:W-:Y:S02]  /*6460*/  @!P0 PRMT R6, R44, 0x5410, R3 ;  /* 0x000054102c068816 */ /* 0x000fe40000000003 */
[----:B------:R-:W-:Y:S02]  /*6470*/  @!P0 SHF.R.U32.HI R5, RZ, 0x10, R35 ;  /* 0x00000010ff058819 */ /* 0x000fe40000011623 */
[----:B------:R-:W-:Y:S01]  /*6480*/  @!P0 PRMT R29, R82, 0x5432, R10 ;  /* 0x00005432521d8816 */ /* 0x000fe2000000000a */
[C---:B------:R-:W-:Y:S01]  /*6490*/  @!P0 IMAD.U32 R10, R15.reuse, 0x10000, RZ ;  /* 0x000100000f0a8824 */ /* 0x040fe200078e00ff */
[----:B------:R-:W-:Y:S01]  /*64a0*/  @!P0 LOP3.LUT R15, R15, 0xffff0000, RZ, 0xc0, !PT ;  /* 0xffff00000f0f8812 */ /* 0x000fe200078ec0ff */
[----:B------:R-:W-:Y:S01]  /*64b0*/  @!P0 IMAD.U32 R8, R6, 0x10000, RZ ;  /* 0x0001000006088824 */ /* 0x000fe200078e00ff */
[----:B------:R-:W-:Y:S02]  /*64c0*/  @!P0 PRMT R13, R45, 0x5410, R5 ;  /* 0x000054102d0d8816 */ /* 0x000fe40000000005 */
[----:B------:R-:W-:Y:S04]  /*64d0*/  @!P0 SHF.R.U32.HI R23, RZ, 0x10, R77 ;  /* 0x00000010ff178819 */ /* 0x000fe8000001164d */
[----:B------:R-:W-:Y:S02]  /*64e0*/  @!P0 PRMT R23, R81, 0x5432, R23 ;  /* 0x0000543251178816 */ /* 0x000fe40000000017 */
[----:B-1----:R-:W-:Y:S03]  /*64f0*/  @!P0 SHF.R.U64 R2, R32, 0x10, R33 ;  /* 0x0000001020028819 */ /* 0x002fe60000001221 */
[C---:B------:R-:W-:Y:S01]  /*6500*/  @!P0 IMAD.U32 R21, R23.reuse, 0x10000, RZ ;  /* 0x0001000017158824 */ /* 0x040fe200078e00ff */
[----:B------:R-:W-:Y:S01]  /*6510*/  @!P0 LOP3.LUT R23, R23, 0xffff0000, RZ, 0xc0, !PT ;  /* 0xffff000017178812 */ /* 0x000fe200078ec0ff */
[----:B------:R-:W-:Y:S01]  /*6520*/  @!P0 IMAD.U32 R32, R51, 0x10000, RZ ;  /* 0x0001000033208824 */ /* 0x000fe200078e00ff */
[----:B------:R-:W-:Y:S02]  /*6530*/  @!P0 PRMT R9, R44, 0x5432, R2 ;  /* 0x000054322c098816 */ /* 0x000fe40000000002 */
[----:B------:R-:W-:Y:S03]  /*6540*/  @!P0 SHF.R.U32.HI R33, RZ, 0x10, R79 ;  /* 0x00000010ff218819 */ /* 0x000fe6000001164f */
[C---:B------:R-:W-:Y:S01]  /*6550*/  @!P0 IMAD.U32 R5, R9.reuse, 0x10000, RZ ;  /* 0x0001000009058824 */ /* 0x040fe200078e00ff */
[----:B------:R-:W-:Y:S02]  /*6560*/  @!P0 LOP3.LUT R9, R9, 0xffff0000, RZ, 0xc0, !PT ;  /* 0xffff000009098812 */ /* 0x000fe400078ec0ff */
[----:B------:R-:W-:Y:S01]  /*6570*/  @!P0 PRMT R33, R82, 0x5410, R33 ;  /* 0x0000541052218816 */ /* 0x000fe20000000021 */
[----:B----4-:R-:W-:Y:S01]  /*6580*/  @!P0 IMAD.U32 R3, R17, 0x10000, RZ ;  /* 0x0001000011038824 */ /* 0x010fe200078e00ff */
        /* <DEDUP_REMOVED lines=16> */
[-C--:B------:R-:W-:Y:S02]  /*6690*/  @!P0 FMUL.FTZ R6, R3, R10.reuse ;  /* 0x0000000a03068220 */ /* 0x080fe40000410000 */
[----:B------:R-:W-:Y:S01]  /*66a0*/  @!P0 FFMA.FTZ R53, R26, R10, -R11 ;  /* 0x0000000a1a358223 */ /* 0x000fe2000001080b */
[C---:B------:R-:W-:Y:S01]  /*66b0*/  @!P0 LOP3.LUT R11, R19.reuse, 0xffff0000, RZ, 0xc0, !PT ;  /* 0xffff0000130b8812 */ /* 0x040fe200078ec0ff */
[C---:B------:R-:W-:Y:S02]  /*66c0*/  @!P0 FMUL.FTZ R27, R8.reuse, R15 ;  /* 0x0000000f081b8220 */ /* 0x040fe40000410000 */
[----:B------:R-:W-:Y:S02]  /*66d0*/  @!P0 IMAD.U32 R10, R19, 0x10000, RZ ;  /* 0x00010000130a8824 */ /* 0x000fe400078e00ff */
[-C--:B------:R-:W-:Y:S01]  /*66e0*/  @!P0 FMUL.FTZ R3, R8, R9.reuse ;  /* 0x0000000908038220 */ /* 0x080fe20000410000 */
[C---:B------:R-:W-:Y:S01]  /*66f0*/  @!P0 LOP3.LUT R8, R13.reuse, 0xffff0000, RZ, 0xc0, !PT ;  /* 0xffff00000d088812 */ /* 0x040fe200078ec0ff */
[----:B------:R-:W-:Y:S02]  /*6700*/  @!P0 FFMA.FTZ R52, R20, R9, -R27 ;  /* 0x0000000914348223 */ /* 0x000fe4000001081b */
[----:B------:R-:W-:Y:S02]  /*6710*/  @!P0 IMAD.U32 R9, R13, 0x10000, RZ ;  /* 0x000100000d098824 */ /* 0x000fe400078e00ff */
[C---:B------:R-:W-:Y:S02]  /*6720*/  @!P0 FMUL.FTZ R13, R10.reuse, R31 ;  /* 0x0000001f0a0d8220 */ /* 0x040fe40000410000 */
[----:B------:R-:W-:Y:S02]  /*6730*/  @!P0 FMUL.FTZ R27, R11, R33 ;  /* 0x000000210b1b8220 */ /* 0x000fe40000410000 */
[-C--:B------:R-:W-:Y:S02]  /*6740*/  @!P0 FMUL.FTZ R10, R10, R9.reuse ;  /* 0x000000090a0a8220 */ /* 0x080fe40000410000 */
[----:B------:R-:W-:Y:S01]  /*6750*/  @!P0 FFMA.FTZ R47, R32, R9, -R13 ;  /* 0x00000009202f8223 */ /* 0x000fe2000001080d */
[----:B------:R-:W-:Y:S01]  /*6760*/  @!P0 LOP3.LUT R9, R18, 0xffff0000, RZ, 0xc0, !PT ;  /* 0xffff000012098812 */ /* 0x000fe200078ec0ff */
[-C--:B------:R-:W-:Y:S02]  /*6770*/  @!P0 FFMA.FTZ R45, R34, R8.reuse, -R27 ;  /* 0x00000008222d8223 */ /* 0x080fe4000001081b */
[C---:B------:R-:W-:Y:S01]  /*6780*/  @!P0 IMAD.U32 R27, R29.reuse, 0x10000, RZ ;  /* 0x000100001d1b8824 */ /* 0x040fe200078e00ff */
[----:B------:R-:W-:Y:S01]  /*6790*/  @!P0 LOP3.LUT R29, R29, 0xffff0000, RZ, 0xc0, !PT ;  /* 0xffff00001d1d8812 */ /* 0x000fe200078ec0ff */
[----:B------:R-:W-:Y:S02]  /*67a0*/  @!P0 FMUL.FTZ R11, R11, R8 ;  /* 0x000000080b0b8220 */ /* 0x000fe40000410000 */
[----:B------:R-:W-:Y:S02]  /*67b0*/  @!P0 IMAD.U32 R8, R18, 0x10000, RZ ;  /* 0x0001000012088824 */ /* 0x000fe400078e00ff */
[C---:B------:R-:W-:Y:S01]  /*67c0*/  @!P0 IMAD.U32 R13, R14.reuse, 0x10000, RZ ;  /* 0x000100000e0d8824 */ /* 0x040fe200078e00ff */
[----:B------:R-:W-:Y:S01]  /*67d0*/  @!P0 LOP3.LUT R14, R14, 0xffff0000, RZ, 0xc0, !PT ;  /* 0xffff00000e0e8812 */ /* 0x000fe200078ec0ff */
[----:B------:R-:W-:Y:S02]  /*67e0*/  @!P0 FMUL.FTZ R35, R8, R27 ;  /* 0x0000001b08238220 */ /* 0x000fe40000410000 */
[----:B------:R-:W-:Y:S02]  /*67f0*/  @!P0 FMUL.FTZ R44, R9, R29 ;  /* 0x0000001d092c8220 */ /* 0x000fe40000410000 */
[----:B------:R-:W-:Y:S01]  /*6800*/  @!P0 FFMA.FTZ R3, R15, R20, R3 ;  /* 0x000000140f038223 */ /* 0x000fe20000010003 */
[----:B------:R-:W-:Y:S01]  /*6810*/  @!P0 F2FP.BF16.PACK_AB R15, R52, R55 ;  /* 0x00000037340f823e */ /* 0x000fe200000010ff */
[-C--:B------:R-:W-:Y:S01]  /*6820*/  @!P0 FMUL.FTZ R8, R8, R13.reuse ;  /* 0x0000000d08088220 */ /* 0x080fe20000410000 */
[----:B------:R-:W-:Y:S01]  /*6830*/  @!P0 F2FP.BF16.PACK_AB R20, R53, R54 ;  /* 0x000000363514823e */ /* 0x000fe200000010ff */
[----:B------:R-:W-:Y:S01]  /*6840*/  @!P0 FFMA.FTZ R35, R28, R13, -R35 ;  /* 0x0000000d1c238223 */ /* 0x000fe20000010823 */
[----:B------:R-:W-:Y:S01]  /*6850*/  @!P0 F2FP.BF16.PACK_AB R2, R3, R2 ;  /* 0x000000020302823e */ /* 0x000fe200000010ff */
[----:B------:R-:W-:Y:S01]  /*6860*/  @!P0 FFMA.FTZ R44, R30, R14, -R44 ;  /* 0x0000000e1e2c8223 */ /* 0x000fe2000001082c */
[----:B------:R-:W-:Y:S01]  /*6870*/  @!P0 MOV R49, R20 ;  /* 0x0000001400318202 */ /* 0x000fe20000000f00 */
[----:B------:R-:W-:Y:S02]  /*6880*/  @!P0 FFMA.FTZ R5, R21, R22, R5 ;  /* 0x0000001615058223 */ /* 0x000fe40000010005 */
[----:B------:R-:W-:Y:S01]  /*6890*/  @!P0 FMUL.FTZ R9, R9, R14 ;  /* 0x0000000e09098220 */ /* 0x000fe20000410000 */
[----:B------:R-:W-:Y:S01]  /*68a0*/  @!P0 F2FP.BF16.PACK_AB R14, R45, R47 ;  /* 0x0000002f2d0e823e */ /* 0x000fe200000010ff */
[----:B------:R-:W-:Y:S01]  /*68b0*/  @!P0 FFMA.FTZ R6, R23, R26, R6 ;  /* 0x0000001a17068223 */ /* 0x000fe20000010006 */
[----:B------:R-:W-:Y:S01]  /*68c0*/  @!P0 F2FP.BF16.PACK_AB R13, R44, R35 ;  /* 0x000000232c0d823e */ /* 0x000fe200000010ff */
        /* <DEDUP_REMOVED lines=22> */
.L_x_1135:
        /* <DEDUP_REMOVED lines=9> */
[----:B-12---:R-:W-:Y:S02]  /*6ac0*/  ISETP.GE.AND P0, PT, R24, c[0x0][0x1d4], PT ;  /* 0x0000750018007a0c */ /* 0x006fe40003f06270 */
        /* <DEDUP_REMOVED lines=20> */
.L_x_1167:
[----:B-12---:R-:W-:Y:S05]  /*6c10*/  BSYNC B0 ;  /* 0x0000000000007941 */ /* 0x006fea0003800000 */
.L_x_1166:
[----:B---3--:R1:W2:Y:S01]  /*6c20*/  SHFL.IDX PT, R3, R99, 0x1, 0x181f ;  /* 0x00381f0063037f89 */ /* 0x0082a200000e0000 */
[----:B------:R-:W-:Y:S03]  /*6c30*/  ISETP.GE.AND P0, PT, R6, 0x21, PT ;  /* 0x000000210600780c */ /* 0x000fe60003f06270 */
[----:B------:R1:W3:Y:S10]  /*6c40*/  SHFL.IDX PT, R2, R100, 0x1, 0x181f ;  /* 0x00381f0064027f89 */ /* 0x0002f400000e0000 */
[----:B------:R-:W-:-:S05]  /*6c50*/  @!P0 BRA `(.L_x_1149) ;  /* 0x0000015000008947 */ /* 0x000fca0003800000 */
[----:B------:R-:W-:Y:S02]  /*6c60*/  ISETP.GE.AND P0, PT, R24, c[0x0][0x1d4], PT ;  /* 0x0000750018007a0c */ /* 0x000fe40003f06270 */
[----:B------:R-:W-:Y:S11]  /*6c70*/  ISETP.GE.AND P4, PT, R36, c[0x0][0x1d4], PT ;  /* 0x0000750024007a0c */ /* 0x000ff60003f86270 */
[----:B------:R-:W4:Y:S01]  /*6c80*/  @!P0 LDS.128 R20, [R87+0xb080] ;  /* 0x00b0800057148984 */ /* 0x000f220000000c00 */
[CC--:B---3--:R-:W-:Y:S04]  /*6c90*/  @!P0 LEA R8, P3, R24.reuse, R2.reuse, 0x1 ;  /* 0x0000000218088211 */ /* 0x0c8fe800078608ff */
[-C--:B--2---:R-:W-:Y:S02]  /*6ca0*/  @!P0 LEA.HI.X R9, R24, R3.reuse, R25, 0x1, P3 ;  /* 0x0000000318098211 */ /* 0x084fe400018f0c19 */
[CC--:B------:R-:W-:Y:S04]  /*6cb0*/  @!P4 LEA R14, P3, R101.reuse, R2.reuse, 0x1 ;  /* 0x00000002650ec211 */ /* 0x0c0fe800078608ff */
[-C--:B------:R-:W-:Y:S02]  /*6cc0*/  @!P4 LEA.HI.X R15, R101, R3.reuse, R109, 0x1, P3 ;  /* 0x00000003650fc211 */ /* 0x080fe400018f0c6d */
[----:B------:R-:W-:Y:S11]  /*6cd0*/  ISETP.GE.AND P3, PT, R107, c[0x0][0x1d4], PT ;  /* 0x000075006b007a0c */ /* 0x000ff60003f66270 */
[----:B------:R-:W-:Y:S02]  /*6ce0*/  @!UPT UIADD3 URZ, URZ, URZ, URZ ;  /* 0x0000003f3f3ff290 */ /* 0x000fe4000fffe03f */
[CC--:B------:R-:W-:Y:S04]  /*6cf0*/  @!P3 LEA R10, P5, R103.reuse, R2.reuse, 0x1 ;  /* 0x00000002670ab211 */ /* 0x0c0fe800078a08ff */
[-C--:B------:R-:W-:Y:S01]  /*6d00*/  @!P3 LEA.HI.X R11, R103, R3.reuse, R111, 0x1, P5 ;  /* 0x00000003670bb211 */ /* 0x080fe200028f0c6f */
[----:B----4-:R-:W-:Y:S01]  /*6d10*/  @!P0 ST.E.128 [R8.64], R20 ;  /* 0x0000001408008985 */ /* 0x010fe2000c101d0e */
        /* <DEDUP_REMOVED lines=9> */
.L_x_1149:
[----:B------:R-:W-:Y:S05]  /*6db0*/  BSYNC B2 ;  /* 0x0000000000027941 */ /* 0x000fea0003800000 */
.L_x_1134:
[----:B-1234-:R-:W-:Y:S01]  /*6dc0*/  IMAD.IADD R2, R104, 0x1, -R43 ;  /* 0x0000000168027824 */ /* 0x01efe200078e0a2b */
[----:B------:R-:W-:Y:S01]  /*6dd0*/  P2R R14, PR, RZ, 0x2 ;  /* 0x00000002ff0e7803 */ /* 0x000fe20000000000 */
[----:B------:R-:W-:Y:S01]  /*6de0*/  IMAD.WIDE R8, R46, 0x30, R140 ;  /* 0x000000302e087825 */ /* 0x000fe200078e028c */
[----:B------:R-:W-:Y:S01]  /*6df0*/  ISETP.NE.AND P1, PT, R117, RZ, PT ;  /* 0x000000ff7500720c */ /* 0x000fe20003f25270 */
[----:B------:R-:W-:Y:S01]  /*6e00*/  BSSY B0, `(.L_x_1168) ;  /* 0x000004c000007945 */ /* 0x000fe20003800000 */
[----:B------:R-:W-:Y:S01]  /*6e10*/  ISETP.GE.AND P3, PT, R2, 0x21, PT ;  /* 0x000000210200780c */ /* 0x000fe20003f66270 */
[----:B------:R-:W-:Y:S01]  /*6e20*/  IMAD R6, R116, c[0x0][0x218], RZ ;  /* 0x0000860074067a24 */ /* 0x000fe200078e02ff */
[----:B------:R-:W-:Y:S02]  /*6e30*/  ISETP.NE.AND P6, PT, R139, RZ, PT ;  /* 0x000000ff8b00720c */ /* 0x000fe40003fc5270 */
[----:B------:R-:W-:Y:S01]  /*6e40*/  ISETP.NE.AND P5, PT, R138, RZ, PT ;  /* 0x000000ff8a00720c */ /* 0x000fe20003fa5270 */
[----:B------:R-:W-:Y:S08]  /*6e50*/  IMAD R6, R105, c[0x0][0x21c], R6 ;  /* 0x0000870069067a24 */ /* 0x000ff000078e0206 */
[----:B------:R-:W-:Y:S01]  /*6e60*/  @P3 IADD3 R13, P0, R8, 0x20, RZ ;  /* 0x00000020080d3810 */ /* 0x000fe20007f1e0ff */
[--C-:B------:R-:W-:Y:S04]  /*6e70*/  @P3 IMAD.MOV.U32 R11, RZ, RZ, R130.reuse ;  /* 0x000000ffff0b3224 */ /* 0x100fe800078e0082 */
[----:B------:R-:W-:Y:S01]  /*6e80*/  @P3 IMAD.X R10, RZ, RZ, R9, P0 ;  /* 0x000000ffff0a3224 */ /* 0x000fe200000e0609 */
[----:B------:R-:W-:Y:S11]  /*6e90*/  ISETP.GE.AND P0, PT, R2, 0x1, PT ;  /* 0x000000010200780c */ /* 0x000ff60003f06270 */
[----:B------:R-:W-:Y:S02]  /*6ea0*/  @!UPT UIADD3 URZ, URZ, URZ, URZ ;  /* 0x0000003f3f3ff290 */ /* 0x000fe4000fffe03f */
[----:B------:R-:W-:Y:S01]  /*6eb0*/  @P0 MOV R2, R120 ;  /* 0x0000007800020202 */ /* 0x000fe20000000f00 */
[----:B------:R-:W-:Y:S02]  /*6ec0*/  @P0 IMAD R5, R9, c[0x0][0x258], RZ ;  /* 0x0000960009050a24 */ /* 0x000fe400078e02ff */
[----:B------:R-:W-:Y:S04]  /*6ed0*/  @P0 IMAD.MOV.U32 R3, RZ, RZ, R130 ;  /* 0x000000ffff030224 */ /* 0x000fe800078e0082 */
[C---:B------:R-:W-:Y:S04]  /*6ee0*/  @P0 IMAD.WIDE.U32 R2, R8.reuse, c[0x0][0x258], R2 ;  /* 0x0000960008020a25 */ /* 0x040fe800078e0002 */
[----:B------:R-:W-:Y:S05]  /*6ef0*/  @P0 IMAD R8, R8, c[0x0][0x25c], R5 ;  /* 0x0000970008080a24 */ /* 0x000fea00078e0205 */
[----:B------:R-:W-:Y:S02]  /*6f00*/  @P0 IADD3 R3, R3, R8, RZ ;  /* 0x0000000803030210 */ /* 0x000fe40007ffe0ff */
[C---:B------:R-:W-:Y:S04]  /*6f10*/  @P0 LEA R8, P4, R2.reuse, c[0x0][0x250], 0x1 ;  /* 0x0000940002080a11 */ /* 0x040fe800078808ff */
[----:B------:R-:W-:Y:S01]  /*6f20*/  @P0 LEA.HI.X R9, R2, c[0x0][0x254], R3, 0x1, P4 ;  /* 0x0000950002090a11 */ /* 0x000fe200020f0c03 */
[----:B------:R-:W-:Y:S04]  /*6f30*/  IMAD R2, R115, c[0x0][0x208], RZ ;  /* 0x0000820073027a24 */ /* 0x000fe800078e02ff */
[----:B------:R-:W-:Y:S01]  /*6f40*/  @!PT LDS RZ, [RZ] ;  /* 0x00000000fffff984 */ /* 0x000fe20000000800 */
[----:B------:R-:W-:Y:S01]  /*6f50*/  @!PT LDS RZ, [RZ] ;  /* 0x00000000fffff984 */ /* 0x000fe20000000800 */
[----:B------:R-:W-:Y:S01]  /*6f60*/  @!PT LDS RZ, [RZ] ;  /* 0x00000000fffff984 */ /* 0x000fe20000000800 */
[----:B------:R1:W-:Y:S01]  /*6f70*/  @P0 LDGSTS.E.BYPASS.LTC128B.128 [R87+0x4080], [R8.64], !P1 ;  /* 0x0408000008570fae */ /* 0x0003e2000c901d4e */
[C---:B------:R-:W-:Y:S02]  /*6f80*/  IMAD R5, R108.reuse, c[0x0][0x20c], R2 ;  /* 0x000083006c057a24 */ /* 0x040fe400078e0202 */
[----:B------:R-:W-:Y:S04]  /*6f90*/  IMAD.WIDE.U32 R2, R108, c[0x0][0x208], RZ ;  /* 0x000082006c027a25 */ /* 0x000fe800078e00ff */
[----:B------:R-:W-:Y:S04]  /*6fa0*/  IMAD.IADD R3, R3, 0x1, R5 ;  /* 0x0000000103037824 */ /* 0x000fe800078e0205 */
[----:B------:R-:W-:Y:S05]  /*6fb0*/  IMAD.WIDE.U32 R2, R105, c[0x0][0x218], R2 ;  /* 0x0000860069027a25 */ /* 0x000fea00078e0002 */
[----:B------:R-:W-:Y:S01]  /*6fc0*/  IADD3 R5, P4, R160, R2, RZ ;  /* 0x00000002a0057210 */ /* 0x000fe20007f9e0ff */
[----:B------:R-:W-:Y:S01]  /*6fd0*/  @P3 IMAD R2, R10, c[0x0][0x258], RZ ;  /* 0x000096000a023a24 */ /* 0x000fe200078e02ff */
[----:B------:R-:W-:Y:S02]  /*6fe0*/  @P3 MOV R10, R120 ;  /* 0x00000078000a3202 */ /* 0x000fe40000000f00 */
[----:B------:R-:W-:Y:S01]  /*6ff0*/  IADD3.X R6, R154, R3, R6, P4, !PT ;  /* 0x000000039a067210 */ /* 0x000fe200027fe406 */
[C---:B------:R-:W-:Y:S02]  /*7000*/  @P3 IMAD R2, R13.reuse, c[0x0][0x25c], R2 ;  /* 0x000097000d023a24 */ /* 0x040fe400078e0202 */
[----:B------:R-:W-:Y:S05]  /*7010*/  @P3 IMAD.WIDE.U32 R10, R13, c[0x0][0x258], R10 ;  /* 0x000096000d0a3a25 */ /* 0x000fea00078e000a */
[----:B------:R-:W-:Y:S02]  /*7020*/  @P3 IADD3 R3, R11, R2, RZ ;  /* 0x000000020b033210 */ /* 0x000fe40007ffe0ff */
[C---:B------:R-:W-:Y:S04]  /*7030*/  @P3 LEA R2, P4, R10.reuse, c[0x0][0x250], 0x1 ;  /* 0x000094000a023a11 */ /* 0x040fe800078808ff */
[----:B------:R-:W-:Y:S02]  /*7040*/  @P3 LEA.HI.X R3, R10, c[0x0][0x254], R3, 0x1, P4 ;  /* 0x000095000a033a11 */ /* 0x000fe400020f0c03 */
[C---:B------:R-:W-:Y:S04]  /*7050*/  LEA R13, P4, R5.reuse, c[0x0][0x1f8], 0x1 ;  /* 0x00007e00050d7a11 */ /* 0x040fe800078808ff */
[----:B------:R-:W-:Y:S02]  /*7060*/  LEA.HI.X R6, R5, c[0x0][0x1fc], R6, 0x1, P4 ;  /* 0x00007f0005067a11 */ /* 0x000fe400020f0c06 */
[----:B------:R-:W-:Y:S11]  /*7070*/  ISETP.NE.AND P4, PT, R137, RZ, PT ;  /* 0x000000ff8900720c */ /* 0x000ff60003f85270 */
[----:B------:R-:W-:Y:S02]  /*7080*/  @!UPT UIADD3 URZ, URZ, URZ, URZ ;  /* 0x0000003f3f3ff290 */ /* 0x000fe4000fffe03f */
        /* <DEDUP_REMOVED lines=9> */
[----:B--2---:R1:W2:Y:S01]  /*7120*/  SHFL.IDX PT, R2, R13, RZ, 0x181f ;  /* 0x00181fff0d027589 */ /* 0x0042a200000e0000 */
[----:B------:R-:W-:Y:S04]  /*7130*/  DEPBAR.LE SB0, 0x0 ;  /* 0x000080000000791a */ /* 0x000fe80000000000 */
[----:B------:R1:W3:Y:S04]  /*7140*/  SHFL.IDX PT, R3, R6, RZ, 0x181f ;  /* 0x00181fff06037589 */ /* 0x0002e800000e0000 */
[----:B------:R-:W-:Y:S06]  /*7150*/  BAR.SYNC.DEFER_BLOCKING 0x0 ;  /* 0x0000000000007b1d */ /* 0x000fec0000010000 */
[----:B------:R-:W-:-:S05]  /*7160*/  @!P0 BRA `(.L_x_1169) ;  /* 0x0000015000008947 */ /* 0x000fca0003800000 */
[----:B------:R-:W-:Y:S02]  /*7170*/  ISETP.GE.AND P0, PT, R24, c[0x0][0x1d4], PT ;  /* 0x0000750018007a0c */ /* 0x000fe40003f06270 */
[----:B------:R-:W-:Y:S11]  /*7180*/  ISETP.GE.AND P5, PT, R36, c[0x0][0x1d4], PT ;  /* 0x0000750024007a0c */ /* 0x000ff60003fa6270 */
[----:B------:R-:W4:Y:S01]  /*7190*/  @!P0 LDS.128 R20, [R87+0x4080] ;  /* 0x0040800057148984 */ /* 0x000f220000000c00 */
[CC--:B-12---:R-:W-:Y:S04]  /*71a0*/  @!P0 LEA R8, P4, R24.reuse, R2.reuse, 0x1 ;  /* 0x0000000218088211 */ /* 0x0c6fe800078808ff */
[-C--:B---3--:R-:W-:Y:S02]  /*71b0*/  @!P0 LEA.HI.X R9, R24, R3.reuse, R25, 0x1, P4 ;  /* 0x0000000318098211 */ /* 0x088fe400020f0c19 */
        /* <DEDUP_REMOVED lines=16> */
.L_x_1169:
[----:B------:R-:W-:Y:S05]  /*72c0*/  BSYNC B0 ;  /* 0x0000000000007941 */ /* 0x000fea0003800000 */
.L_x_1168:
[----:B-1-3--:R1:W3:Y:S01]  /*72d0*/  SHFL.IDX PT, R3, R6, 0x1, 0x181f ;  /* 0x00381f0006037f89 */ /* 0x00a2e200000e0000 */
[----:B------:R-:W-:Y:S03]  /*72e0*/  BSSY B0, `(.L_x_1170) ;  /* 0x0000018000007945 */ /* 0x000fe60003800000 */
[----:B--2---:R1:W2:Y:S01]  /*72f0*/  SHFL.IDX PT, R2, R13, 0x1, 0x181f ;  /* 0x00381f000d027f89 */ /* 0x0042a200000e0000 */
[----:B------:R-:W-:-:S05]  /*7300*/  @!P3 BRA `(.L_x_1171) ;  /* 0x000001500000b947 */ /* 0x000fca0003800000 */
[----:B------:R-:W-:Y:S02]  /*7310*/  ISETP.GE.AND P0, PT, R24, c[0x0][0x1d4], PT ;  /* 0x0000750018007a0c */ /* 0x000fe40003f06270 */
[----:B------:R-:W-:Y:S11]  /*7320*/  ISETP.GE.AND P4, PT, R36, c[0x0][0x1d4], PT ;  /* 0x0000750024007a0c */ /* 0x000ff60003f86270 */
[----:B------:R-:W4:Y:S01]  /*7330*/  @!P0 LDS.128 R20, [R87+0x5080] ;  /* 0x0050800057148984 */ /* 0x000f220000000c00 */
[CC--:B--2---:R-:W-:Y:S04]  /*7340*/  @!P0 LEA R8, P3, R24.reuse, R2.reuse, 0x1 ;  /* 0x0000000218088211 */ /* 0x0c4fe800078608ff */
        /* <DEDUP_REMOVED lines=17> */
.L_x_1171:
[----:B------:R-:W-:Y:S05]  /*7460*/  BSYNC B0 ;  /* 0x0000000000007941 */ /* 0x000fea0003800000 */
.L_x_1170:
[----:B------:R-:W-:Y:S11]  /*7470*/  ISETP.GT.AND P5, PT, R46, R148, PT ;  /* 0x000000942e00720c */ /* 0x000ff60003fa4270 */
[----:B------:R-:W-:Y:S02]  /*7480*/  @!UPT UIADD3 URZ, URZ, URZ, URZ ;  /* 0x0000003f3f3ff290 */ /* 0x000fe4000fffe03f */
[----:B------:R-:W-:-:S05]  /*7490*/  @!P5 BRA `(.L_x_1172) ;  /* 0x000002600000d947 */ /* 0x000fca0003800000 */
[----:B------:R-:W-:Y:S01]  /*74a0*/  IADD3 R5, R46, -0x1, RZ ;  /* 0xffffffff2e057810 */ /* 0x000fe20007ffe0ff */
[----:B--2---:R-:W-:Y:S01]  /*74b0*/  IMAD.MOV.U32 R2, RZ, RZ, R144 ;  /* 0x000000ffff027224 */ /* 0x004fe200078e0090 */
[----:B------:R-:W-:Y:S01]  /*74c0*/  ISETP.GE.AND P3, PT, R114, 0x1, PT ;  /* 0x000000017200780c */ /* 0x000fe20003f66270 */
[----:B---3--:R-:W-:Y:S01]  /*74d0*/  IMAD.MOV.U32 R3, RZ, RZ, R143 ;  /* 0x000000ffff037224 */ /* 0x008fe200078e008f */
[----:B------:R-:W-:Y:S01]  /*74e0*/  SHF.R.S32.HI R8, RZ, 0x1f, R5 ;  /* 0x0000001fff087819 */ /* 0x000fe20000011405 */
[C---:B-1----:R-:W-:Y:S01]  /*74f0*/  IMAD R6, R5.reuse, UR8, RZ ;  /* 0x0000000805067c24 */ /* 0x042fe2000f8e02ff */
        /* <DEDUP_REMOVED lines=32> */
.L_x_1172:
[----:B------:R-:W0:Y:S01]  /*7700*/  LDGDEPBAR ;  /* 0x00000000000079af */ /* 0x000e220000000000 */
[----:B------:R-:W-:Y:S01]  /*7710*/  IADD3 R46, R46, -0x1, RZ ;  /* 0xffffffff2e2e7810 */ /* 0x000fe20007ffe0ff */
[----:B------:R-:W-:-:S05]  /*7720*/  @P5 BRA `(.L_x_1173) ;  /* 0xffffa2e000005947 */ /* 0x000fca000383ffff */
[----:B------:R-:W4:Y:S04]  /*7730*/  LDL R5, [R1+0x64] ;  /* 0x0000640001057983 */ /* 0x000f280000100800 */
[----:B------:R1:W5:Y:S04]  /*7740*/  LDL R19, [R1+0x58] ;  /* 0x0000580001137983 */ /* 0x0003680000100800 */
[----:B------:R-:W-:Y:S01]  /*7750*/  BAR.SYNC.DEFER_BLOCKING 0x0 ;  /* 0x0000000000007b1d */ /* 0x000fe20000010000 */
[----:B----4-:R-:W-:-:S05]  /*7760*/  IADD3 R0, R5, 0x2f, RZ ;  /* 0x0000002f05007810 */ /* 0x010fca0007ffe0ff */
[----:B------:R-:W-:-:S05]  /*7770*/  IMAD.HI R0, R0, 0x2aaaaaab, RZ ;  /* 0x2aaaaaab00007827 */ /* 0x000fca00078e02ff */
[----:B-12---:R-:W-:-:S04]  /*7780*/  SHF.R.U32.HI R2, RZ, 0x1f, R0 ;  /* 0x0000001fff027819 */ /* 0x006fc80000011600 */
[----:B------:R-:W-:Y:S02]  /*7790*/  LEA.HI.SX32 R7, R0, R2, 0x1d ;  /* 0x0000000200077211 */ /* 0x000fe400078feaff */
.L_x_1133:
[----:B------:R-:W-:Y:S01]  /*77a0*/  IMAD.MOV.U32 R0, RZ, RZ, c[0x0][0x2c4] ;  /* 0x0000b100ff007624 */ /* 0x000fe200078e00ff */
[----:B------:R2:W-:Y:S01]  /*77b0*/  STL.64 [R1], R166 ;  /* 0x000000a601007387 */ /* 0x0005e20000100a00 */
[----:B-1----:R-:W-:-:S03]  /*77c0*/  IMAD.MOV.U32 R4, RZ, RZ, c[0x0][0x32c] ;  /* 0x0000cb00ff047624 */ /* 0x002fc600078e00ff */
[----:B------:R-:W-:Y:S02]  /*77d0*/  ISETP.NE.AND P2, PT, R0, 0x1, PT ;  /* 0x000000010000780c */ /* 0x000fe40003f45270 */
[----:B------:R-:W-:Y:S02]  /*77e0*/  IADD3 R0, R164, 0x7f, RZ ;  /* 0x0000007fa4007810 */ /* 0x000fe40007ffe0ff */
[----:B------:R-:W-:-:S09]  /*77f0*/  ISETP.GE.AND P1, PT, R4, 0x1, PT ;  /* 0x000000010400780c */ /* 0x000fd20003f26270 */
[----:B------:R-:W-:-:S05]  /*7800*/  @P2 IMAD.HI.U32 R2, R0, c[0x0][0x2c8], RZ ;  /* 0x0000b20000022a27 */ /* 0x000fca00078e00ff */
[----:B------:R-:W-:-:S04]  /*7810*/  @P2 SHF.R.U32.HI R0, RZ, c[0x0][0x2cc], R2 ;  /* 0x0000b300ff002a19 */ /* 0x000fc80000011602 */
[----:B------:R-:W-:-:S05]  /*7820*/  IADD3 R0, R0, 0x1, R5 ;  /* 0x0000000100007810 */ /* 0x000fca0007ffe005 */
[----:B-----5:R-:W-:-:S05]  /*7830*/  IMAD.IADD R2, R0, 0x1, -R19 ;  /* 0x0000000100027824 */ /* 0x020fca00078e0a13 */
[----:B---3--:R-:W-:Y:S01]  /*7840*/  IADD3 R3, R2, c[0x0][0x328], RZ ;  /* 0x0000ca0002037a10 */ /* 0x008fe20007ffe0ff */
[----:B------:R-:W-:Y:S05]  /*7850*/  @!P1 BRA `(.L_x_1174) ;  /* 0x0000010000009947 */ /* 0x000fea0003800000 */
[C---:B--2---:R-:W-:Y:S01]  /*7860*/  ISETP.GT.AND P0, PT, R2.reuse, RZ, PT ;  /* 0x000000ff0200720c */ /* 0x044fe20003f04270 */
[----:B------:R-:W-:Y:S01]  /*7870*/  BSSY B0, `(.L_x_1175) ;  /* 0x000000c000007945 */ /* 0x000fe20003800000 */
        /* <DEDUP_REMOVED lines=8> */
.L_x_1176:
[----:B------:R-:W-:-:S13]  /*7900*/  ISETP.NE.AND P0, PT, R4, 0x1, PT ;  /* 0x000000010400780c */ /* 0x000fda0003f05270 */
[----:B------:R-:W-:-:S05]  /*7910*/  @P0 IMAD.HI.U32 R2, R0, c[0x0][0x330], RZ ;  /* 0x0000cc0000020a27 */ /* 0x000fca00078e00ff */
[----:B------:R-:W-:Y:S02]  /*7920*/  @P0 SHF.R.U32.HI R0, RZ, c[0x0][0x334], R2 ;  /* 0x0000cd00ff000a19 */ /* 0x000fe40000011602 */
.L_x_1177:
[----:B------:R-:W-:Y:S05]  /*7930*/  BSYNC B0 ;  /* 0x0000000000007941 */ /* 0x000fea0003800000 */
.L_x_1175:
[----:B------:R-:W-:-:S05]  /*7940*/  IMAD R0, R0, R4, c[0x0][0x32c] ;  /* 0x0000cb0000007624 */ /* 0x000fca00078e0204 */
[----:B------:R-:W-:-:S04]  /*7950*/  IMNMX R3, R3, R0, PT ;  /* 0x0000000003037217 */ /* 0x000fc80003800200 */
.L_x_1174:
[----:B--2---:R-:W-:Y:S01]  /*7960*/  IADD3 R3, R3, 0x2f, RZ ;  /* 0x0000002f03037810 */ /* 0x004fe20007ffe0ff */
[----:B------:R-:W-:-:S04]  /*7970*/  @P2 IMAD.HI.U32 R2, R164, c[0x0][0x2c8], RZ ;  /* 0x0000b200a4022a27 */ /* 0x000fc800078e00ff */
[----:B------:R-:W-:-:S04]  /*7980*/  IMAD.HI R3, R3, 0x2aaaaaab, RZ ;  /* 0x2aaaaaab03037827 */ /* 0x000fc800078e02ff */
[----:B------:R-:W-:Y:S01]  /*7990*/  IMAD.MOV.U32 R0, RZ, RZ, R164 ;  /* 0x000000ffff007224 */ /* 0x000fe200078e00a4 */
[----:B------:R-:W-:Y:S02]  /*79a0*/  @P2 SHF.R.U32.HI R0, RZ, c[0x0][0x2cc], R2 ;  /* 0x0000b300ff002a19 */ /* 0x000fe40000011602 */
[----:B------:R-:W-:Y:S02]  /*79b0*/  SHF.R.U32.HI R2, RZ, 0x1f, R3 ;  /* 0x0000001fff027819 */ /* 0x000fe40000011603 */
[----:B------:R-:W-:Y:S02]  /*79c0*/  IADD3 R0, R0, R5, -R19 ;  /* 0x0000000500007210 */ /* 0x000fe40007ffe813 */
[----:B------:R-:W-:Y:S02]  /*79d0*/  LEA.HI.SX32 R2, R3, R2, 0x1d ;  /* 0x0000000203027211 */ /* 0x000fe400078feaff */
[----:B------:R-:W-:Y:S02]  /*79e0*/  IADD3 R3, R0, -c[0x0][0x324], RZ ;  /* 0x8000c90000037a10 */ /* 0x000fe40007ffe0ff */
[----:B------:R-:W-:Y:S01]  /*79f0*/  IMNMX R218, R2, R7, PT ;  /* 0x0000000702da7217 */ /* 0x000fe20003800200 */
[----:B------:R-:W-:Y:S05]  /*7a00*/  @!P1 BRA `(.L_x_1178) ;  /* 0x000000f000009947 */ /* 0x000fea0003800000 */
[----:B------:R-:W-:Y:S01]  /*7a10*/  ISETP.GT.AND P0, PT, R0, -0x1, PT ;  /* 0xffffffff0000780c */ /* 0x000fe20003f04270 */
[----:B------:R-:W-:-:S12]  /*7a20*/  BSSY B0, `(.L_x_1179) ;  /* 0x000000b000007945 */ /* 0x000fd80003800000 */
[----:B------:R-:W-:Y:S05]  /*7a30*/  @P0 BRA `(.L_x_1180) ;  /* 0x0000006000000947 */ /* 0x000fea0003800000 */
[----:B------:R-:W-:Y:S02]  /*7a40*/  ISETP.NE.AND P0, PT, R4, 0x1, PT ;  /* 0x000000010400780c */ /* 0x000fe40003f05270 */
[----:B------:R-:W-:-:S11]  /*7a50*/  LOP3.LUT R0, RZ, R0, RZ, 0x33, !PT ;  /* 0x00000000ff007212 */ /* 0x000fd600078e33ff */
[----:B------:R-:W-:-:S05]  /*7a60*/  @P0 IMAD.HI.U32 R2, R0, c[0x0][0x330], RZ ;  /* 0x0000cc0000020a27 */ /* 0x000fca00078e00ff */
[----:B------:R-:W-:-:S04]  /*7a70*/  @P0 SHF.R.U32.HI R0, RZ, c[0x0][0x334], R2 ;  /* 0x0000cd00ff000a19 */ /* 0x000fc80000011602 */
[----:B------:R-:W-:Y:S01]  /*7a80*/  LOP3.LUT R0, RZ, R0, RZ, 0x33, !PT ;  /* 0x00000000ff007212 */ /* 0x000fe200078e33ff */
[----:B------:R-:W-:Y:S05]  /*7a90*/  BRA `(.L_x_1181) ;  /* 0x0000003000007947 */ /* 0x000fea0003800000 */
.L_x_1180:
[----:B------:R-:W-:-:S13]  /*7aa0*/  ISETP.NE.AND P0, PT, R4, 0x1, PT ;  /* 0x000000010400780c */ /* 0x000fda0003f05270 */
[----:B------:R-:W-:-:S05]  /*7ab0*/  @P0 IMAD.HI.U32 R2, R0, c[0x0][0x330], RZ ;  /* 0x0000cc0000020a27 */ /* 0x000fca00078e00ff */
[----:B------:R-:W-:Y:S02]  /*7ac0*/  @P0 SHF.R.U32.HI R0, RZ, c[0x0][0x334], R2 ;  /* 0x0000cd00ff000a19 */ /* 0x000fe40000011602 */
.L_x_1181:
[----:B------:R-:W-:Y:S05]  /*7ad0*/  BSYNC B0 ;  /* 0x0000000000007941 */ /* 0x000fea0003800000 */
.L_x_1179:
[----:B------:R-:W-:-:S05]  /*7ae0*/  IMAD R0, R0, c[0x0][0x32c], RZ ;  /* 0x0000cb0000007a24 */ /* 0x000fca00078e02ff */
[----:B------:R-:W-:-:S05]  /*7af0*/  IMNMX R3, R3, R0, !PT ;  /* 0x0000000003037217 */ /* 0x000fca0007800200 */
.L_x_1178:
[----:B------:R-:W-:Y:S01]  /*7b00*/  IMAD.HI R0, R3, 0x2aaaaaab, RZ ;  /* 0x2aaaaaab03007827 */ /* 0x000fe200078e02ff */
[----:B------:R-:W-:Y:S01]  /*7b10*/  PLOP3.LUT P1, PT, PT, PT, PT, 0x80, 0x0 ;  /* 0x000000000000781c */ /* 0x000fe20003f2f070 */
[----:B------:R-:W-:Y:S01]  /*7b20*/  CS2R R12, SRZ ;  /* 0x00000000000c7805 */ /* 0x000fe2000001ff00 */
[----:B------:R-:W-:Y:S01]  /*7b30*/  CS2R R132, SRZ ;  /* 0x0000000000847805 */ /* 0x000fe2000001ff00 */
[----:B------:R-:W-:Y:S01]  /*7b40*/  IMAD.MOV.U32 R135, RZ, RZ, RZ ;  /* 0x000000ffff877224 */ /* 0x000fe200078e00ff */
[----:B------:R-:W-:Y:S01]  /*7b50*/  SHF.R.U32.HI R2, RZ, 0x1f, R0 ;  /* 0x0000001fff027819 */ /* 0x000fe20000011600 */
[----:B------:R-:W-:Y:S01]  /*7b60*/  CS2R R14, SRZ ;  /* 0x00000000000e7805 */ /* 0x000fe2000001ff00 */
[----:B------:R-:W-:Y:S01]  /*7b70*/  IMAD.MOV.U32 R130, RZ, RZ, RZ ;  /* 0x000000ffff827224 */ /* 0x000fe200078e00ff */
[----:B------:R-:W-:Y:S01]  /*7b80*/  CS2R R128, SRZ ;  /* 0x0000000000807805 */ /* 0x000fe2000001ff00 */
[----:B------:R-:W-:Y:S01]  /*7b90*/  LEA.HI.SX32 R0, R0, R2, 0x1d ;  /* 0x0000000200007211 */ /* 0x000fe200078feaff */
[----:B------:R-:W-:Y:S01]  /*7ba0*/  CS2R R10, SRZ ;  /* 0x00000000000a7805 */ /* 0x000fe2000001ff00 */
[----:B------:R-:W-:Y:S01]  /*7bb0*/  MOV R126, RZ ;  /* 0x000000ff007e7202 */ /* 0x000fe20000000f00 */
[----:B------:R-:W-:Y:S01]  /*7bc0*/  CS2R R124, SRZ ;  /* 0x00000000007c7805 */ /* 0x000fe2000001ff00 */
[----:B------:R-:W-:Y:S01]  /*7bd0*/  IMNMX R233, RZ, R0, !PT ;  /* 0x00000000ffe97217 */ /* 0x000fe20007800200 */
[----:B------:R-:W-:Y:S01]  /*7be0*/  IMAD.MOV.U32 R122, RZ, RZ, RZ ;  /* 0x000000ffff7a7224 */ /* 0x000fe200078e00ff */
[----:B------:R-:W-:Y:S01]  /*7bf0*/  CS2R R120, SRZ ;  /* 0x0000000000787805 */ /* 0x000fe2000001ff00 */
[----:B------:R-:W-:Y:S01]  /*7c00*/  CS2R R16, SRZ ;  /* 0x0000000000107805 */ /* 0x000fe2000001ff00 */
[----:B------:R-:W-:Y:S01]  /*7c10*/  ISETP.GT.AND P0, PT, R218, R233, PT ;  /* 0x000000e9da00720c */ /* 0x000fe20003f04270 */
        /* <DEDUP_REMOVED lines=57> */
[----:B------:R-:W-:Y:S01]  /*7fb0*/  MOV R136, RZ ;  /* 0x000000ff00887202 */ /* 0x000fe20000000f00 */
[----:B------:R-:W-:Y:S01]  /*7fc0*/  CS2R R162, SRZ ;  /* 0x0000000000a27805 */ /* 0x000fe2000001ff00 */
[----:B------:R-:W-:Y:S01]  /*7fd0*/  CS2R R160, SRZ ;  /* 0x0000000000a07805 */ /* 0x000fe2000001ff00 */
[----:B------:R-:W-:Y:S01]  /*7fe0*/  CS2R R158, SRZ ;  /* 0x00000000009e7805 */ /* 0x000fe2000001ff00 */
[----:B------:R-:W-:Y:S01]  /*7ff0*/  CS2R R156, SRZ ;  /* 0x00000000009c7805 */ /* 0x000fe2000001ff00 */
[----:B------:R-:W-:Y:S01]  /*8000*/  IMAD.MOV.U32 R49, RZ, RZ, RZ ;  /* 0x000000ffff317224 */ /* 0x000fe200078e00ff */
[----:B------:R-:W-:Y:S01]  /*8010*/  MOV R153, RZ ;  /* 0x000000ff00997202 */ /* 0x000fe20000000f00 */
[----:B------:R-:W-:Y:S05]  /*8020*/  @!P0 BRA `(.L_x_1182) ;  /* 0x0000fec000008947 */ /* 0x000fea0003800000 */
[----:B------:R-:W2:Y:S01]  /*8030*/  LDL R0, [R1+0x4c] ;  /* 0x00004c0001007983 */ /* 0x000ea20000100800 */
[----:B------:R-:W-:Y:S01]  /*8040*/  ISETP.NE.U32.AND P0, PT, RZ, c[0x0][0x340], PT ;  /* 0x0000d000ff007a0c */ /* 0x000fe20003f05070 */
[----:B------:R-:W-:-:S03]  /*8050*/  ULDC.64 UR4, c[0x0][0x18] ;  /* 0x0000060000047ab9 */ /* 0x000fc60000000a00 */
[----:B------:R-:W-:Y:S01]  /*8060*/  ISETP.NE.AND.EX P1, PT, RZ, c[0x0][0x344], PT, P0 ;  /* 0x0000d100ff007a0c */ /* 0x000fe20003f25300 */
[----:B------:R-:W1:Y:S01]  /*8070*/  S2R R7, SR_CTAID.Y ;  /* 0x0000000000077919 */ /* 0x000e620000002600 */
[----:B------:R-:W-:Y:S02]  /*8080*/  SHF.R.S32.HI R32, RZ, 0x1f, R166 ;  /* 0x0000001fff207819 */ /* 0x000fe400000114a6 */
[----:B------:R-:W-:-:S09]  /*8090*/  ISETP.NE.U32.AND P0, PT, RZ, c[0x0][0x348], PT ;  /* 0x0000d200ff007a0c */ /* 0x000fd20003f05070 */
[----:B------:R-:W-:Y:S01]  /*80a0*/  @P1 IMAD.MOV.U32 R2, RZ, RZ, 0x4 ;  /* 0x00000004ff021424 */ /* 0x000fe200078e00ff */
[----:B------:R-:W-:Y:S01]  /*80b0*/  UIADD3 UR4, UP0, UR4, 0x10080, URZ ;  /* 0x0001008004047890 */ /* 0x000fe2000ff1e03f */
[----:B------:R-:W-:Y:S01]  /*80c0*/  STL [R1+0x10], R19 ;  /* 0x0000101301007387 */ /* 0x000fe20000100800 */
[----:B------:R-:W-:Y:S01]  /*80d0*/  P2R R13, PR, RZ, 0x2 ;  /* 0x00000002ff0d7803 */ /* 0x000fe20000000000 */
[----:B------:R-:W-:-:S05]  /*80e0*/  @P1 IMAD.WIDE R2, R252, R2, c[0x0][0x340] ;  /* 0x0000d000fc021625 */ /* 0x000fca00078e0202 */
[----:B------:R2:W3:Y:S01]  /*80f0*/  @P1 LDG.E R27, [R2.64] ;  /* 0x0000000e021b1981 */ /* 0x0004e2000c1e1900 */
[CC--:B------:R-:W-:Y:S01]  /*8100*/  LEA.HI R6, R32.reuse, R166.reuse, RZ, 0x3 ;  /* 0x000000a620067211 */ /* 0x0c0fe200078f18ff */
[----:B------:R-:W-:Y:S01]  /*8110*/  UIADD3.X UR5, URZ, UR5, URZ, UP0, !UPT ;  /* 0x000000053f057290 */ /* 0x000fe200087fe43f */
[----:B-1----:R-:W-:Y:S02]  /*8120*/  SHF.R.S32.HI R7, RZ, 0x1f, R7 ;  /* 0x0000001fff077819 */ /* 0x002fe40000011407 */
[----:B------:R-:W-:Y:S02]  /*8130*/  SHF.R.S32.HI R29, RZ, 0x3, R6 ;  /* 0x00000003ff1d7819 */ /* 0x000fe40000011406 */
[----:B------:R-:W-:Y:S02]  /*8140*/  ISETP.NE.AND.EX P0, PT, RZ, c[0x0][0x34c], PT, P0 ;  /* 0x0000d300ff007a0c */ /* 0x000fe40003f05300 */
[CC--:B------:R-:W-:Y:S02]  /*8150*/  LEA.HI R31, R32.reuse, R166.reuse, RZ, 0x4 ;  /* 0x000000a6201f7211 */ /* 0x0c0fe400078f20ff */
[----:B------:R-:W-:-:S02]  /*8160*/  LEA.HI R12, R32, R166, RZ, 0x6 ;  /* 0x000000a6200c7211 */ /* 0x000fc400078f30ff */
[----:B------:R-:W-:Y:S02]  /*8170*/  IADD3 R142, R218, -0x1, RZ ;  /* 0xffffffffda8e7810 */ /* 0x000fe40007ffe0ff */
[----:B--2---:R-:W-:-:S05]  /*8180*/  SHF.R.S32.HI R2, RZ, 0x1f, R0 ;  /* 0x0000001fff027819 */ /* 0x004fca0000011400 */
[----:B------:R-:W-:-:S04]  /*8190*/  IMAD R2, R2, c[0x0][0x178], RZ ;  /* 0x00005e0002027a24 */ /* 0x000fc800078e02ff */
[C---:B------:R-:W-:Y:S02]  /*81a0*/  IMAD R4, R0.reuse, c[0x0][0x17c], R2 ;  /* 0x00005f0000047a24 */ /* 0x040fe400078e0202 */
[----:B------:R-:W-:Y:S01]  /*81b0*/  IMAD.WIDE.U32 R2, R0, c[0x0][0x178], RZ ;  /* 0x00005e0000027a25 */ /* 0x000fe200078e00ff */
[----:B------:R-:W-:-:S03]  /*81c0*/  LOP3.LUT R0, R6, 0xfffffff8, RZ, 0xc0, !PT ;  /* 0xfffffff806007812 */ /* 0x000fc600078ec0ff */
[----:B------:R-:W-:Y:S02]  /*81d0*/  IMAD.IADD R3, R3, 0x1, R4 ;  /* 0x0000000103037824 */ /* 0x000fe400078e0204 */
[----:B------:R-:W-:Y:S02]  /*81e0*/  IMAD R4, R7, c[0x0][0x1b8], RZ ;  /* 0x00006e0007047a24 */ /* 0x000fe400078e02ff */
[----:B------:R-:W1:Y:S01]  /*81f0*/  S2R R7, SR_CTAID.Y ;  /* 0x0000000000077919 */ /* 0x000e620000002600 */
[----:B------:R-:W-:Y:S01]  /*8200*/  IMAD.IADD R25, R166, 0x1, -R0 ;  /* 0x00000001a6197824 */ /* 0x000fe200078e0a00 */
[----:B------:R-:W-:-:S03]  /*8210*/  SHF.R.S32.HI R0, RZ, 0x1f, R252 ;  /* 0x0000001fff007819 */ /* 0x000fc600000114fc */
[----:B------:R-:W-:Y:S01]  /*8220*/  IMAD R8, R25, 0x20, R29 ;  /* 0x0000002019087824 */ /* 0x000fe200078e021d */
[----:B------:R-:W-:-:S03]  /*8230*/  SEL R6, R0, RZ, !P0 ;  /* 0x000000ff00067207 */ /* 0x000fc60004000000 */
[----:B------:R-:W-:Y:S02]  /*8240*/  IMAD.IADD R8, R164, 0x1, R8 ;  /* 0x00000001a4087824 */ /* 0x000fe400078e0208 */
[----:B------:R-:W-:Y:S02]  /*8250*/  IMAD R6, R6, c[0x0][0x1c0], RZ ;  /* 0x0000700006067a24 */ /* 0x000fe400078e02ff */
[----:B------:R-:W-:Y:S02]  /*8260*/  IMAD.MOV.U32 R0, RZ, RZ, R8 ;  /* 0x000000ffff007224 */ /* 0x000fe400078e0008 */
[C---:B-1----:R-:W-:Y:S02]  /*8270*/  IMAD R4, R7.reuse, c[0x0][0x1bc], R4 ;  /* 0x00006f0007047a24 */ /* 0x042fe400078e0204 */
[----:B------:R-:W-:-:S04]  /*8280*/  IMAD.WIDE.U32 R2, R7, c[0x0][0x1b8], R2 ;  /* 0x00006e0007027a25 */ /* 0x000fc800078e0002 */
[----:B------:R-:W-:-:S04]  /*8290*/  @P2 IMAD.HI.U32 R7, R8, c[0x0][0x2c8], RZ ;  /* 0x0000b20008072a27 */ /* 0x000fc800078e00ff */
[----:B------:R-:W-:Y:S01]  /*82a0*/  IMAD.IADD R3, R3, 0x1, R4 ;  /* 0x0000000103037824 */ /* 0x000fe200078e0204 */
[----:B------:R-:W-:Y:S02]  /*82b0*/  SEL R4, R252, RZ, !P0 ;  /* 0x000000fffc047207 */ /* 0x000fe40004000000 */
[----:B------:R-:W-:-:S03]  /*82c0*/  @P2 SHF.R.U32.HI R0, RZ, c[0x0][0x2cc], R7 ;  /* 0x0000b300ff002a19 */ /* 0x000fc60000011607 */
[C---:B------:R-:W-:Y:S01]  /*82d0*/  IMAD R7, R4.reuse, c[0x0][0x1c4], R6 ;  /* 0x0000710004077a24 */ /* 0x040fe200078e0206 */
[----:B------:R-:W-:Y:S01]  /*82e0*/  SHF.R.S32.HI R6, RZ, 0x1f, R0 ;  /* 0x0000001fff067819 */ /* 0x000fe20000011400 */
[----:B------:R-:W-:-:S04]  /*82f0*/  IMAD.WIDE.U32 R2, R4, c[0x0][0x1c0], R2 ;  /* 0x0000700004027a25 */ /* 0x000fc800078e0002 */
[----:B------:R-:W-:Y:S02]  /*8300*/  IMAD.MOV R4, RZ, RZ, -R0 ;  /* 0x000000ffff047224 */ /* 0x000fe400078e0a00 */
[----:B------:R-:W-:Y:S01]  /*8310*/  IMAD.IADD R3, R3, 0x1, R7 ;  /* 0x0000000103037824 */ /* 0x000fe200078e0207 */
[----:B------:R-:W-:Y:S01]  /*8320*/  LOP3.LUT R7, R31, 0xfffffff0, RZ, 0xc0, !PT ;  /* 0xfffffff01f077812 */ /* 0x000fe200078ec0ff */
[----:B------:R-:W-:Y:S02]  /*8330*/  IMAD R6, R6, c[0x0][0x1b0], RZ ;  /* 0x00006c0006067a24 */ /* 0x000fe400078e02ff */
[----:B------:R-:W-:Y:S02]  /*8340*/  IMAD R4, R4, c[0x0][0x2c4], R8 ;  /* 0x0000b10004047a24 */ /* 0x000fe400078e0208 */
[C---:B------:R-:W-:Y:S02]  /*8350*/  IMAD R6, R0.reuse, c[0x0][0x1b4], R6 ;  /* 0x00006d0000067a24 */ /* 0x040fe400078e0206 */
[----:B------:R-:W-:Y:S01]  /*8360*/  IMAD.WIDE.U32 R2, R0, c[0x0][0x1b0], R2 ;  /* 0x00006c0000027a25 */ /* 0x000fe200078e0002 */
[----:B------:R-:W-:-:S03]  /*8370*/  SHF.R.S32.HI R0, RZ, 0x1f, R4 ;  /* 0x0000001fff007819 */ /* 0x000fc60000011404 */
[----:B------:R-:W-:Y:S02]  /*8380*/  IMAD.IADD R3, R3, 0x1, R6 ;  /* 0x0000000103037824 */ /* 0x000fe400078e0206 */
[----:B------:R-:W-:Y:S02]  /*8390*/  IMAD R0, R0, c[0x0][0x1a8], RZ ;  /* 0x00006a0000007a24 */ /* 0x000fe400078e02ff */
[----:B------:R-:W-:-:S04]  /*83a0*/  IMAD.WIDE.U32 R2, R4, c[0x0][0x1a8], R2 ;  /* 0x00006a0004027a25 */ /* 0x000fc800078e0002 */
[----:B------:R-:W-:Y:S01]  /*83b0*/  IMAD R10, R4, c[0x0][0x1ac], R0 ;  /* 0x00006b00040a7a24 */ /* 0x000fe200078e0200 */
[----:B------:R-:W-:Y:S01]  /*83c0*/  LEA R20, P0, R2, c[0x0][0x160], 0x1 ;  /* 0x0000580002147a11 */ /* 0x000fe200078008ff */
[----:B------:R-:W-:Y:S02]  /*83d0*/  IMAD.IADD R0, R166, 0x1, -R7 ;  /* 0x00000001a6007824 */ /* 0x000fe400078e0a07 */
[----:B------:R-:W-:Y:S02]  /*83e0*/  IMAD.SHL.U32 R4, R29, 0x40, RZ ;  /* 0x000000401d047824 */ /* 0x000fe400078e00ff */
[----:B------:R-:W-:Y:S01]  /*83f0*/  IMAD.U32 R6, RZ, RZ, UR4 ;  /* 0x00000004ff067e24 */ /* 0x000fe2000f8e00ff */
[----:B------:R-:W-:Y:S01]  /*8400*/  SHF.R.S32.HI R11, RZ, 0x1f, R0 ;  /* 0x0000001fff0b7819 */ /* 0x000fe20000011400 */
[----:B------:R-:W-:Y:S01]  /*8410*/  IMAD.U32 R7, RZ, RZ, UR5 ;  /* 0x00000005ff077e24 */ /* 0x000fe2000f8e00ff */
[----:B------:R-:W-:Y:S01]  /*8420*/  LOP3.LUT R4, R4, 0x1c0, RZ, 0xc0, !PT ;  /* 0x000001c004047812 */ /* 0x000fe200078ec0ff */
[----:B------:R-:W-:Y:S01]  /*8430*/  IMAD.SHL.U32 R8, R25, 0x8, RZ ;  /* 0x0000000819087824 */ /* 0x000fe200078e00ff */
[----:B------:R-:W-:Y:S01]  /*8440*/  LEA.HI R30, R11, R0, RZ, 0x3 ;  /* 0x000000000b1e7211 */ /* 0x000fe200078f18ff */
[----:B------:R-:W-:Y:S01]  /*8450*/  IMAD.IADD R3, R3, 0x1, R10 ;  /* 0x0000000103037824 */ /* 0x000fe200078e020a */
[----:B------:R1:W-:Y:S01]  /*8460*/  STL.64 [R1+0x8], R6 ;  /* 0x0000080601007387 */ /* 0x0003e20000100a00 */
[----:B------:R-:W-:-:S02]  /*8470*/  SHF.R.U32.HI R9, RZ, 0x3, R4 ;  /* 0x00000003ff097819 */ /* 0x000fc40000011604 */
[----:B------:R-:W-:Y:S02]  /*8480*/  LOP3.LUT R4, R4, 0x38, R8, 0xf8, !PT ;  /* 0x0000003804047812 */ /* 0x000fe400078ef808 */
[----:B------:R-:W-:Y:S02]  /*8490*/  LEA.HI.X R18, R2, c[0x0][0x164], R3, 0x1, P0 ;  /* 0x0000590002127a11 */ /* 0x000fe400000f0c03 */
[----:B------:R-:W-:Y:S02]  /*84a0*/  ISETP.NE.AND P0, PT, R13, RZ, PT ;  /* 0x000000ff0d00720c */ /* 0x000fe40003f05270 */
[C---:B------:R-:W-:Y:S02]  /*84b0*/  IADD3 R22, R8.reuse, 0x40, RZ ;  /* 0x0000004008167810 */ /* 0x040fe40007ffe0ff */
[C---:B------:R-:W-:Y:S02]  /*84c0*/  IADD3 R23, R8.reuse, 0x80, RZ ;  /* 0x0000008008177810 */ /* 0x040fe40007ffe0ff */
[----:B------:R-:W-:-:S02]  /*84d0*/  IADD3 R24, R8, 0xc0, RZ ;  /* 0x000000c008187810 */ /* 0x000fc40007ffe0ff */
[----:B------:R-:W-:Y:S01]  /*84e0*/  LOP3.LUT R4, R4, R9, RZ, 0x3c, !PT ;  /* 0x0000000904047212 */ /* 0x000fe200078e3cff */
[----:B------:R-:W-:Y:S01]  /*84f0*/  IMAD.MOV.U32 R9, RZ, RZ, 0x10 ;  /* 0x00000010ff097424 */ /* 0x000fe200078e00ff */
[----:B------:R-:W-:Y:S02]  /*8500*/  ISETP.GE.AND P3, PT, R8, c[0x0][0x198], PT ;  /* 0x0000660008007a0c */ /* 0x000fe40003f66270 */
[----:B------:R-:W-:Y:S01]  /*8510*/  ISETP.GE.AND P6, PT, R22, c[0x0][0x198], PT ;  /* 0x0000660016007a0c */ /* 0x000fe20003fc6270 */
[----:B---3--:R-:W-:Y:S01]  /*8520*/  @!P0 IMAD.MOV.U32 R27, RZ, RZ, R252 ;  /* 0x000000ffff1b8224 */ /* 0x008fe200078e00fc */
[----:B------:R-:W-:Y:S02]  /*8530*/  ISETP.GE.AND P5, PT, R23, c[0x0][0x198], PT ;  /* 0x0000660017007a0c */ /* 0x000fe40003fa6270 */
[----:B------:R-:W-:Y:S02]  /*8540*/  ISETP.GE.AND P4, PT, R24, c[0x0][0x198], PT ;  /* 0x0000660018007a0c */ /* 0x000fe40003f86270 */
[----:B-1----:R-:W-:Y:S01]  /*8550*/  LOP3.LUT R7, R30, 0xfffffff8, RZ, 0xc0, !PT ;  /* 0xfffffff81e077812 */ /* 0x002fe200078ec0ff */
[----:B------:R-:W-:-:S04]  /*8560*/  IMAD.SHL.U32 R6, R12, 0x8, RZ ;  /* 0x000000080c067824 */ /* 0x000fc800078e00ff */
[----:B------:R-:W-:Y:S01]  /*8570*/  IMAD.IADD R28, R0, 0x1, -R7 ;  /* 0x00000001001c7824 */ /* 0x000fe200078e0a07 */
[----:B------:R-:W-:Y:S01]  /*8580*/  LOP3.LUT R21, R4, 0xfffffe00, R6, 0xf8, !PT ;  /* 0xfffffe0004157812 */ /* 0x000fe200078ef806 */
[----:B------:R-:W-:-:S03]  /*8590*/  IMAD.MOV.U32 R6, RZ, RZ, 0x20 ;  /* 0x00000020ff067424 */ /* 0x000fc600078e00ff */
[----:B------:R-:W-:-:S05]  /*85a0*/  R2P PR, R28, 0x6 ;  /* 0x000000061c007804 */ /* 0x000fca0000000000 */
[----:B------:R-:W-:Y:S02]  /*85b0*/  SEL R9, R9, 0xfffffff0, !P1 ;  /* 0xfffffff009097807 */ /* 0x000fe40004800000 */
[----:B------:R-:W-:Y:S01]  /*85c0*/  SEL R6, R6, 0xffffffe0, !P2 ;  /* 0xffffffe006067807 */ /* 0x000fe20005000000 */
[----:B------:R-:W-:Y:S05]  /*85d0*/  BRA.DIV ~URZ, `(.L_x_1183) ;  /* 0x000122027f007947 */ /* 0x000fea000b800000 */
[----:B------:R1:W2:Y:S02]  /*85e0*/  SHFL.IDX PT, R0, R18, RZ, 0x181f ;  /* 0x00181fff12007589 */ /* 0x0002a400000e0000 */
.L_x_1313:
[----:B------:R-:W-:Y:S05]  /*85f0*/  BRA.DIV ~URZ, `(.L_x_1184) ;  /* 0x000122627f007947 */ /* 0x000fea000b800000 */
[----:B------:R3:W4:Y:S02]  /*8600*/  SHFL.IDX PT, R2, R20, RZ, 0x181f ;  /* 0x00181fff14027589 */ /* 0x00072400000e0000 */
.L_x_1314:
[----:B------:R-:W-:Y:S01]  /*8610*/  IMAD R19, R19, c[0x0][0x2c4], RZ ;  /* 0x0000b10013137a24 */ /* 0x000fe200078e02ff */
[----:B------:R-:W-:Y:S01]  /*8620*/  IADD3 R17, R164, R29, RZ ;  /* 0x0000001da4117210 */ /* 0x000fe20007ffe0ff */
[----:B------:R-:W-:Y:S01]  /*8630*/  BSSY B0, `(.L_x_1185) ;  /* 0x0000019000007945 */ /* 0x000fe20003800000 */
[----:B--2---:R-:W-:Y:S02]  /*8640*/  MOV R3, R0 ;  /* 0x0000000000037202 */ /* 0x004fe40000000f00 */
[----:B------:R-:W-:-:S13]  /*8650*/  ISETP.GE.AND P0, PT, R17, R19, PT ;  /* 0x000000131100720c */ /* 0x000fda0003f06270 */
[----:B------:R-:W-:Y:S05]  /*8660*/  @P0 BRA `(.L_x_1186) ;  /* 0x0000015000000947 */ /* 0x000fea0003800000 */
[----:B------:R-:W-:Y:S01]  /*8670*/  SHF.R.S32.HI R7, RZ, 0x1f, R22 ;  /* 0x0000001fff077819 */ /* 0x000fe20000011416 */
[----:B----4-:R-:W-:Y:S01]  /*8680*/  IMAD.WIDE R14, R8, 0x2, R2 ;  /* 0x00000002080e7825 */ /* 0x010fe200078e0202 */
[----:B------:R-:W-:Y:S02]  /*8690*/  SHF.R.S32.HI R4, RZ, 0x1f, R23 ;  /* 0x0000001fff047819 */ /* 0x000fe40000011417 */
[----:B------:R-:W-:Y:S02]  /*86a0*/  SHF.R.S32.HI R0, RZ, 0x1f, R24 ;  /* 0x0000001fff007819 */ /* 0x000fe40000011418 */
[----:B------:R-:W-:Y:S02]  /*86b0*/  LEA.HI R7, R7, R22, RZ, 0x3 ;  /* 0x0000001607077211 */ /* 0x000fe400078f18ff */
[----:B------:R-:W-:Y:S02]  /*86c0*/  LEA.HI R4, R4, R23, RZ, 0x3 ;  /* 0x0000001704047211 */ /* 0x000fe400078f18ff */
[----:B------:R-:W-:-:S02]  /*86d0*/  LEA.HI R0, R0, R24, RZ, 0x3 ;  /* 0x0000001800007211 */ /* 0x000fc400078f18ff */
[----:B------:R-:W-:Y:S02]  /*86e0*/  LOP3.LUT R7, R7, 0xfffffff8, RZ, 0xc0, !PT ;  /* 0xfffffff807077812 */ /* 0x000fe400078ec0ff */
[----:B------:R-:W-:Y:S02]  /*86f0*/  LOP3.LUT R4, R4, 0xfffffff8, RZ, 0xc0, !PT ;  /* 0xfffffff804047812 */ /* 0x000fe400078ec0ff */
[----:B------:R-:W-:Y:S01]  /*8700*/  LOP3.LUT R16, R0, 0xfffffff8, RZ, 0xc0, !PT ;  /* 0xfffffff800107812 */ /* 0x000fe200078ec0ff */
[----:B------:R-:W-:Y:S02]  /*8710*/  IMAD.SHL.U32 R0, R21, 0x2, RZ ;  /* 0x0000000215007824 */ /* 0x000fe400078e00ff */
[----:B------:R-:W-:-:S03]  /*8720*/  IMAD.WIDE R12, R7, 0x2, R2 ;  /* 0x00000002070c7825 */ /* 0x000fc600078e0202 */
[----:B------:R-:W-:Y:S01]  /*8730*/  @!PT LDS RZ, [RZ] ;  /* 0x00000000fffff984 */ /* 0x000fe20000000800 */
[----:B------:R-:W-:Y:S01]  /*8740*/  @!PT LDS RZ, [RZ] ;  /* 0x00000000fffff984 */ /* 0x000fe20000000800 */
[----:B------:R-:W-:Y:S01]  /*8750*/  @!PT LDS RZ, [RZ] ;  /* 0x00000000fffff984 */ /* 0x000fe20000000800 */
[----:B------:R2:W-:Y:S01]  /*8760*/  LDGSTS.E.BYPASS.LTC128B.128 [R0+0x10080], [R14.64], !P3 ;  /* 0x100800000e007fae */ /* 0x0005e2000d901d4e */
[----:B------:R-:W-:-:S03]  /*8770*/  IMAD.WIDE R10, R4, 0x2, R2 ;  /* 0x00000002040a7825 */ /* 0x000fc600078e0202 */
[----:B------:R2:W-:Y:S01]  /*8780*/  LDGSTS.E.BYPASS.LTC128B.128 [R0+0x14080], [R12.64], !P6 ;  /* 0x140800000c007fae */ /* 0x0005e2000f101d4e */
[----:B------:R-:W-:-:S03]  /*8790*/  IMAD.WIDE R2, R16, 0x2, R2 ;  /* 0x0000000210027825 */ /* 0x000fc600078e0202 */
[----:B------:R2:W-:Y:S04]  /*87a0*/  LDGSTS.E.BYPASS.LTC128B.128 [R0+0x18080], [R10.64], !P5 ;  /* 0x180800000a007fae */ /* 0x0005e8000e901d4e */
[----:B------:R2:W-:Y:S02]  /*87b0*/  LDGSTS.E.BYPASS.LTC128B.128 [R0+0x1c080], [R2.64], !P4 ;  /* 0x1c08000002007fae */ /* 0x0005e4000e101d4e */
.L_x_1186:
[----:B------:R-:W-:Y:S05]  /*87c0*/  BSYNC B0 ;  /* 0x0000000000007941 */ /* 0x000fea0003800000 */
.L_x_1185:
[----:B------:R-:W-:Y:S05]  /*87d0*/  BRA.DIV ~URZ, `(.L_x_1187) ;  /* 0x000121027f007947 */ /* 0x000fea000b800000 */
[----:B------:R1:W2:Y:S04]  /*87e0*/  SHFL.IDX PT, R4, R18, 0x1, 0x181f ;  /* 0x00381f0012047f89 */ /* 0x0002a800000e0000 */
[----:B--2-4-:R1:W2:Y:S02]  /*87f0*/  SHFL.IDX PT, R2, R20, 0x1, 0x181f ;  /* 0x00381f0014027f89 */ /* 0x0142a400000e0000 */
.L_x_1315:
[----:B------:R-:W-:Y:S01]  /*8800*/  IADD3 R0, R17, 0x20, RZ ;  /* 0x0000002011007810 */ /* 0x000fe20007ffe0ff */
[----:B------:R-:W-:Y:S01]  /*8810*/  BSSY B0, `(.L_x_1188) ;  /* 0x0000019000007945 */ /* 0x000fe20003800000 */
[----:B------:R-:W-:-:S02]  /*8820*/  IMAD.MOV.U32 R3, RZ, RZ, R4 ;  /* 0x000000ffff037224 */ /* 0x000fc400078e0004 */
[----:B------:R-:W-:-:S13]  /*8830*/  ISETP.GE.AND P0, PT, R0, R19, PT ;  /* 0x000000130000720c */ /* 0x000fda0003f06270 */
[----:B------:R-:W-:Y:S05]  /*8840*/  @P0 BRA `(.L_x_1189) ;  /* 0x0000015000000947 */ /* 0x000fea0003800000 */
[----:B------:R-:W-:Y:S01]  /*8850*/  SHF.R.S32.HI R7, RZ, 0x1f, R22 ;  /* 0x0000001fff077819 */ /* 0x000fe20000011416 */
[----:B--2---:R-:W-:Y:S01]  /*8860*/  IMAD.WIDE R14, R8, 0x2, R2 ;  /* 0x00000002080e7825 */ /* 0x004fe200078e0202 */
        /* <DEDUP_REMOVED lines=19> */
.L_x_1189:
[----:B------:R-:W-:Y:S05]  /*89a0*/  BSYNC B0 ;  /* 0x0000000000007941 */ /* 0x000fea0003800000 */
.L_x_1188:
[----:B------:R-:W-:Y:S05]  /*89b0*/  BRA.DIV ~URZ, `(.L_x_1190) ;  /* 0x000120127f007947 */ /* 0x000fea000b800000 */
[----:B------:R4:W1:Y:S02]  /*89c0*/  SHFL.IDX PT, R4, R18, 0x2, 0x181f ;  /* 0x00581f0012047f89 */ /* 0x00086400000e0000 */
.L_x_1316:
[----:B------:R-:W-:Y:S05]  /*89d0*/  BRA.DIV ~URZ, `(.L_x_1191) ;  /* 0x000120727f007947 */ /* 0x000fea000b800000 */
[----:B--2---:R2:W3:Y:S02]  /*89e0*/  SHFL.IDX PT, R2, R20, 0x2, 0x181f ;  /* 0x00581f0014027f89 */ /* 0x0044e400000e0000 */
.L_x_1317:
[----:B------:R-:W-:Y:S01]  /*89f0*/  IADD3 R0, R17, 0x40, RZ ;  /* 0x0000004011007810 */ /* 0x000fe20007ffe0ff */
[----:B------:R-:W-:Y:S01]  /*8a00*/  BSSY B0, `(.L_x_1192) ;  /* 0x0000019000007945 */ /* 0x000fe20003800000 */
[----:B-1----:R-:W-:Y:S02]  /*8a10*/  IMAD.MOV.U32 R3, RZ, RZ, R4 ;  /* 0x000000ffff037224 */ /* 0x002fe400078e0004 */
[----:B------:R-:W-:-:S13]  /*8a20*/  ISETP.GE.AND P0, PT, R0, R19, PT ;  /* 0x000000130000720c */ /* 0x000fda0003f06270 */
[----:B------:R-:W-:Y:S05]  /*8a30*/  @P0 BRA `(.L_x_1193) ;  /* 0x0000015000000947 */ /* 0x000fea0003800000 */
[----:B------:R-:W-:Y:S01]  /*8a40*/  SHF.R.S32.HI R7, RZ, 0x1f, R22 ;  /* 0x0000001fff077819 */ /* 0x000fe20000011416 */
[----:B---3--:R-:W-:Y:S01]  /*8a50*/  IMAD.WIDE R14, R8, 0x2, R2 ;  /* 0x00000002080e7825 */ /* 0x008fe200078e0202 */
        /* <DEDUP_REMOVED lines=19> */
.L_x_1193:
[----:B------:R-:W-:Y:S05]  /*8b90*/  BSYNC B0 ;  /* 0x0000000000007941 */ /* 0x000fea0003800000 */
.L_x_1192:
[----:B------:R-:W-:Y:S05]  /*8ba0*/  BRA.DIV ~URZ, `(.L_x_1194) ;  /* 0x00011f227f007947 */ /* 0x000fea000b800000 */
[----:B-1----:R1:W2:Y:S04]  /*8bb0*/  SHFL.IDX PT, R11, R18, 0x3, 0x181f ;  /* 0x00781f00120b7f89 */ /* 0x0022a800000e0000 */
[----:B------:R1:W4:Y:S02]  /*8bc0*/  SHFL.IDX PT, R10, R20, 0x3, 0x181f ;  /* 0x00781f00140a7f89 */ /* 0x00032400000e0000 */
.L_x_1318:
[----:B----4-:R-:W4:Y:S04]  /*8bd0*/  LDL R126, [R1] ;  /* 0x00000000017e7983 */ /* 0x010f280000100800 */
[----:B------:R1:W5:Y:S04]  /*8be0*/  LDL R26, [R1+0x64] ;  /* 0x00006400011a7983 */ /* 0x0003680000100800 */
[----:B------:R1:W5:Y:S01]  /*8bf0*/  LDL R242, [R1+0x48] ;  /* 0x0000480001f27983 */ /* 0x0003620000100800 */
[----:B------:R-:W-:Y:S01]  /*8c00*/  IADD3 R0, R17, 0x60, RZ ;  /* 0x0000006011007810 */ /* 0x000fe20007ffe0ff */
[----:B------:R-:W-:Y:S01]  /*8c10*/  ULDC.64 UR4, c[0x0][0x40] ;  /* 0x0000100000047ab9 */ /* 0x000fe20000000a00 */
[----:B---3--:R-:W-:Y:S01]  /*8c20*/  IADD3 R2, P1, R1, c[0x0][0x20], RZ ;  /* 0x0000080001027a10 */ /* 0x008fe20007f3e0ff */
[----:B------:R-:W-:Y:S01]  /*8c30*/  UIADD3 UR4, UP0, UR4, 0x160, URZ ;  /* 0x0000016004047890 */ /* 0x000fe2000ff1e03f */
[----:B------:R-:W-:Y:S01]  /*8c40*/  ISETP.GE.AND P0, PT, R0, R19, PT ;  /* 0x000000130000720c */ /* 0x000fe20003f06270 */
[----:B-12---:R-:W1:Y:S01]  /*8c50*/  S2R R20, SR_CTAID.Y ;  /* 0x0000000000147919 */ /* 0x006e620000002600 */
[----:B------:R-:W-:Y:S01]  /*8c60*/  SHF.R.S32.HI R15, RZ, 0x4, R31 ;  /* 0x00000004ff0f7819 */ /* 0x000fe2000001141f */
[----:B------:R-:W-:Y:S01]  /*8c70*/  IMAD.X R3, RZ, RZ, c[0x0][0x24], P1 ;  /* 0x00000900ff037624 */ /* 0x000fe200008e06ff */
[----:B------:R-:W-:Y:S01]  /*8c80*/  UIADD3.X UR5, URZ, UR5, URZ, UP0, !UPT ;  /* 0x000000053f057290 */ /* 0x000fe200087fe43f */
[----:B------:R-:W-:Y:S01]  /*8c90*/  IADD3 R16, P2, R2, 0x8, RZ ;  /* 0x0000000802107810 */ /* 0x000fe20007f5e0ff */
[----:B------:R-:W-:Y:S01]  /*8ca0*/  IMAD.WIDE.U32 R240, R27, c[0x0][0x2b0], RZ ;  /* 0x0000ac001bf07a25 */ /* 0x000fe200078e00ff */
[----:B------:R-:W-:Y:S01]  /*8cb0*/  LOP3.LUT R208, R208, 0xfffffeff, RZ, 0xc0, !PT ;  /* 0xfffffeffd0d07812 */ /* 0x000fe200078ec0ff */
[----:B------:R-:W-:Y:S02]  /*8cc0*/  STL.64 [R1+0x20], R2 ;  /* 0x0000200201007387 */ /* 0x000fe40000100a00 */
[----:B------:R-:W-:-:S03]  /*8cd0*/  IMAD.X R17, RZ, RZ, R3, P2 ;  /* 0x000000ffff117224 */ /* 0x000fc600010e0603 */
[----:B------:R-:W-:Y:S01]  /*8ce0*/  @!P0 IMAD.SHL.U32 R18, R21, 0x2, RZ ;  /* 0x0000000215128824 */ /* 0x000fe200078e00ff */
[----:B------:R-:W-:Y:S01]  /*8cf0*/  @!P0 SHF.R.S32.HI R0, RZ, 0x1f, R24 ;  /* 0x0000001fff008819 */ /* 0x000fe20000011418 */
[----:B------:R-:W-:Y:S01]  /*8d00*/  @!P0 IMAD.WIDE R12, R8, 0x2, R10 ;  /* 0x00000002080c8825 */ /* 0x000fe200078e020a */
[----:B------:R-:W-:Y:S01]  /*8d10*/  @!P0 SHF.R.S32.HI R4, RZ, 0x1f, R23 ;  /* 0x0000001fff048819 */ /* 0x000fe20000011417 */
[----:B------:R-:W-:Y:S01]  /*8d20*/  STL.64 [R1+0x40], R16 ;  /* 0x0000401001007387 */ /* 0x000fe20000100a00 */
[----:B------:R-:W-:Y:S02]  /*8d30*/  @!P0 LEA.HI R8, R0, R24, RZ, 0x3 ;  /* 0x0000001800088211 */ /* 0x000fe400078f18ff */
[----:B------:R-:W-:Y:S01]  /*8d40*/  @!P0 SHF.R.S32.HI R7, RZ, 0x1f, R22 ;  /* 0x0000001fff078819 */ /* 0x000fe20000011416 */
[----:B------:R-:W-:Y:S01]  /*8d50*/  @!PT LDS RZ, [RZ] ;  /* 0x00000000fffff984 */ /* 0x000fe20000000800 */
[----:B------:R-:W-:Y:S01]  /*8d60*/  @!PT LDS RZ, [RZ] ;  /* 0x00000000fffff984 */ /* 0x000fe20000000800 */
[----:B------:R-:W-:Y:S01]  /*8d70*/  @!PT LDS RZ, [RZ] ;  /* 0x00000000fffff984 */ /* 0x000fe20000000800 */
[----:B------:R2:W-:Y:S01]  /*8d80*/  @!P0 LDGSTS.E.BYPASS.LTC128B.128 [R18+0x13080], [R12.64], !P3 ;  /* 0x130800000c128fae */ /* 0x0005e2000d901d4e */
[----:B------:R-:W-:Y:S02]  /*8d90*/  IADD3 R14, P3, R2, 0x10, RZ ;  /* 0x00000010020e7810 */ /* 0x000fe40007f7e0ff */
[----:B------:R-:W-:-:S02]  /*8da0*/  @!P0 LEA.HI R19, R4, R23, RZ, 0x3 ;  /* 0x0000001704138211 */ /* 0x000fc400078f18ff */
[----:B------:R-:W-:Y:S02]  /*8db0*/  @!P0 LEA.HI R7, R7, R22, RZ, 0x3 ;  /* 0x0000001607078211 */ /* 0x000fe400078f18ff */
[----:B------:R-:W-:Y:S02]  /*8dc0*/  @!P0 LOP3.LUT R8, R8, 0xfffffff8, RZ, 0xc0, !PT ;  /* 0xfffffff808088812 */ /* 0x000fe400078ec0ff */
[----:B------:R-:W-:Y:S02]  /*8dd0*/  @!P0 LOP3.LUT R4, R7, 0xfffffff8, RZ, 0xc0, !PT ;  /* 0xfffffff807048812 */ /* 0x000fe400078ec0ff */
[----:B-1----:R-:W-:Y:S02]  /*8de0*/  SHF.R.S32.HI R33, RZ, 0x1f, R20 ;  /* 0x0000001fff217819 */ /* 0x002fe40000011414 */
[----:B------:R-:W1:Y:S01]  /*8df0*/  S2R R20, SR_CTAID.Y ;  /* 0x0000000000147919 */ /* 0x000e620000002600 */
[----:B--2---:R-:W-:Y:S02]  /*8e00*/  LEA.HI R13, R31, R15, RZ, 0x1 ;  /* 0x0000000f1f0d7211 */ /* 0x004fe400078f08ff */
[----:B------:R-:W-:-:S02]  /*8e10*/  IADD3 R12, P1, R2, 0x4, RZ ;  /* 0x00000004020c7810 */ /* 0x000fc40007f3e0ff */
[----:B------:R-:W-:-:S03]  /*8e20*/  LOP3.LUT R0, R13, 0xfffffffe, RZ, 0xc0, !PT ;  /* 0xfffffffe0d007812 */ /* 0x000fc600078ec0ff */
[--C-:B------:R-:W-:Y:S02]  /*8e30*/  IMAD.X R13, RZ, RZ, R3.reuse, P1 ;  /* 0x000000ffff0d7224 */ /* 0x100fe400008e0603 */
[----:B------:R-:W-:Y:S02]  /*8e40*/  IMAD.IADD R23, R15, 0x1, -R0 ;  /* 0x000000010f177824 */ /* 0x000fe400078e0a00 */
[----:B------:R-:W-:Y:S01]  /*8e50*/  IMAD.X R15, RZ, RZ, R3, P3 ;  /* 0x000000ffff0f7224 */ /* 0x000fe200018e0603 */
[----:B------:R2:W-:Y:S01]  /*8e60*/  STL.64 [R1+0x38], R12 ;  /* 0x0000380c01007387 */ /* 0x0005e20000100a00 */
[----:B------:R-:W-:Y:S02]  /*8e70*/  IMAD.SHL.U32 R0, R28, 0x40, RZ ;  /* 0x000000401c007824 */ /* 0x000fe400078e00ff */
[----:B------:R-:W-:Y:S01]  /*8e80*/  IMAD.SHL.U32 R7, R23, 0x8, RZ ;  /* 0x0000000817077824 */ /* 0x000fe200078e00ff */
[----:B------:R3:W-:Y:S02]  /*8e90*/  STL.64 [R1+0x28], R14 ;  /* 0x0000280e01007387 */ /* 0x0007e40000100a00 */
[----:B------:R-:W-:-:S04]  /*8ea0*/  LOP3.LUT R0, R0, 0x1c0, RZ, 0xc0, !PT ;  /* 0x000001c000007812 */ /* 0x000fc800078ec0ff */
[----:B------:R-:W-:Y:S02]  /*8eb0*/  LOP3.LUT R7, R0, 0x8, R7, 0xf8, !PT ;  /* 0x0000000800077812 */ /* 0x000fe400078ef807 */
[----:B------:R-:W-:-:S04]  /*8ec0*/  SHF.R.U32.HI R0, RZ, 0x3, R0 ;  /* 0x00000003ff007819 */ /* 0x000fc80000011600 */
[----:B------:R-:W-:Y:S01]  /*8ed0*/  LOP3.LUT R22, R7, R0, RZ, 0x3c, !PT ;  /* 0x0000000007167212 */ /* 0x000fe200078e3cff */
[----:B------:R-:W-:Y:S01]  /*8ee0*/  IMAD.SHL.U32 R7, R30, 0x40, RZ ;  /* 0x000000401e077824 */ /* 0x000fe200078e00ff */
[----:B------:R-:W-:Y:S01]  /*8ef0*/  SHF.R.S32.HI R0, RZ, 0x1f, R27 ;  /* 0x0000001fff007819 */ /* 0x000fe2000001141b */
[----:B-1----:R-:W-:-:S03]  /*8f00*/  IMAD.WIDE.U32 R30, R20, c[0x0][0x210], RZ ;  /* 0x00008400141e7a25 */ /* 0x002fc600078e00ff */
[----:B------:R-:W-:Y:S01]  /*8f10*/  LOP3.LUT R21, R7, 0xfffffe00, RZ, 0xc0, !PT ;  /* 0xfffffe0007157812 */ /* 0x000fe200078ec0ff */
[----:B------:R-:W-:Y:S01]  /*8f20*/  IMAD R0, R0, c[0x0][0x2b0], RZ ;  /* 0x0000ac0000007a24 */ /* 0x000fe200078e02ff */
[----:B--2---:R-:W-:Y:S01]  /*8f30*/  IADD3 R12, P1, R2, 0x48, RZ ;  /* 0x00000048020c7810 */ /* 0x004fe20007f3e0ff */
[----:B---3--:R-:W-:Y:S02]  /*8f40*/  IMAD.U32 R14, RZ, RZ, UR4 ;  /* 0x00000004ff0e7e24 */ /* 0x008fe4000f8e00ff */
[----:B------:R-:W-:Y:S02]  /*8f50*/  IMAD.U32 R15, RZ, RZ, UR5 ;  /* 0x00000005ff0f7e24 */ /* 0x000fe4000f8e00ff */
[----:B------:R-:W-:-:S03]  /*8f60*/  IMAD.X R13, RZ, RZ, R3, P1 ;  /* 0x000000ffff0d7224 */ /* 0x000fc600008e0603 */
[----:B------:R1:W-:Y:S04]  /*8f70*/  STL.64 [R1+0x18], R14 ;  /* 0x0000180e01007387 */ /* 0x0003e80000100a00 */
[----:B------:R2:W-:Y:S01]  /*8f80*/  STL.64 [R1+0x30], R12 ;  /* 0x0000300c01007387 */ /* 0x0005e20000100a00 */
[----:B-1----:R-:W-:Y:S01]  /*8f90*/  @!P0 IMAD.WIDE R14, R4, 0x2, R10 ;  /* 0x00000002040e8825 */ /* 0x002fe200078e020a */
[----:B--2---:R-:W-:-:S04]  /*8fa0*/  @!P0 LOP3.LUT R12, R19, 0xfffffff8, RZ, 0xc0, !PT ;  /* 0xfffffff8130c8812 */ /* 0x004fc800078ec0ff */
[----:B------:R1:W-:Y:S01]  /*8fb0*/  @!P0 LDGSTS.E.BYPASS.LTC128B.128 [R18+0x17080], [R14.64], !P6 ;  /* 0x170800000e128fae */ /* 0x0003e2000f101d4e */
[----:B------:R-:W-:-:S04]  /*8fc0*/  @!P0 IMAD.WIDE R12, R12, 0x2, R10 ;  /* 0x000000020c0c8825 */ /* 0x000fc800078e020a */
[----:B------:R-:W-:Y:S01]  /*8fd0*/  @!P0 IMAD.WIDE R10, R8, 0x2, R10 ;  /* 0x00000002080a8825 */ /* 0x000fe200078e020a */
[----:B------:R2:W-:Y:S03]  /*8fe0*/  @!P0 LDGSTS.E.BYPASS.LTC128B.128 [R18+0x1b080], [R12.64], !P5 ;  /* 0x1b0800000c128fae */ /* 0x0005e6000e901d4e */
[----:B------:R-:W-:Y:S01]  /*8ff0*/  IMAD R8, R33, c[0x0][0x210], RZ ;  /* 0x0000840021087a24 */ /* 0x000fe200078e02ff */
[----:B------:R3:W-:Y:S01]  /*9000*/  @!P0 LDGSTS.E.BYPASS.LTC128B.128 [R18+0x1f080], [R10.64], !P4 ;  /* 0x1f0800000a128fae */ /* 0x0007e2000e101d4e */
[----:B------:R-:W-:Y:S02]  /*9010*/  LOP3.LUT P0, RZ, R25, 0x4, RZ, 0xc0, !PT ;  /* 0x0000000419ff7812 */ /* 0x000fe4000780c0ff */
[----:B------:R-:W-:Y:S01]  /*9020*/  IMAD R8, R20, c[0x0][0x214], R8 ;  /* 0x0000850014087a24 */ /* 0x000fe200078e0208 */
[----:B------:R-:W0:Y:S01]  /*9030*/  LDGDEPBAR ;  /* 0x00000000000079af */ /* 0x000e220000000000 */
[----:B------:R-:W-:Y:S02]  /*9040*/  WARPSYNC 0xffffffff ;  /* 0xffffffff00007948 */ /* 0x000fe40003800000 */
[----:B------:R-:W-:-:S02]  /*9050*/  IMAD.IADD R245, R31, 0x1, R8 ;  /* 0x000000011ff57824 */ /* 0x000fc400078e0208 */
[----:B--2---:R-:W-:Y:S02]  /*9060*/  IMAD.MOV.U32 R13, RZ, RZ, 0x20 ;  /* 0x00000020ff0d7424 */ /* 0x004fe400078e00ff */
[----:B------:R-:W-:Y:S02]  /*9070*/  IMAD.SHL.U32 R12, R25, 0x40, RZ ;  /* 0x00000040190c7824 */ /* 0x000fe400078e00ff */
[----:B---3--:R-:W-:Y:S01]  /*9080*/  IMAD R11, R27, c[0x0][0x2b4], R0 ;  /* 0x0000ad001b0b7a24 */ /* 0x008fe200078e0200 */
[----:B------:R-:W-:Y:S01]  /*9090*/  SEL R7, R13, 0xffffffe0, !P0 ;  /* 0xffffffe00d077807 */ /* 0x000fe20004000000 */
[----:B------:R-:W-:Y:S02]  /*90a0*/  IMAD R10, R33, c[0x0][0x1e8], RZ ;  /* 0x00007a00210a7a24 */ /* 0x000fe400078e02ff */
[----:B-1----:R-:W-:-:S04]  /*90b0*/  IMAD.WIDE.U32 R18, R20, c[0x0][0x1e8], RZ ;  /* 0x00007a0014127a25 */ /* 0x002fc800078e00ff */
[----:B------:R-:W-:Y:S01]  /*90c0*/  IMAD R10, R20, c[0x0][0x1ec], R10 ;  /* 0x00007b00140a7a24 */ /* 0x000fe200078e020a */
[----:B------:R-:W-:Y:S01]  /*90d0*/  LOP3.LUT R20, R12, 0x1c0, RZ, 0xc0, !PT ;  /* 0x000001c00c147812 */ /* 0x000fe200078ec0ff */
[----:B------:R-:W-:Y:S02]  /*90e0*/  IMAD.IADD R243, R241, 0x1, R11 ;  /* 0x00000001f1f37824 */ /* 0x000fe400078e020b */
[----:B------:R-:W-:Y:S01]  /*90f0*/  IMAD.IADD R244, R19, 0x1, R10 ;  /* 0x0000000113f47824 */ /* 0x000fe200078e020a */
[----:B----4-:R-:W-:-:S04]  /*9100*/  SHF.R.S32.HI R14, RZ, 0x1f, R126 ;  /* 0x0000001fff0e7819 */ /* 0x010fc8000001147e */
[----:B------:R-:W-:-:S04]  /*9110*/  LEA.HI R4, R14, R126, RZ, 0x3 ;  /* 0x0000007e0e047211 */ /* 0x000fc800078f18ff */
[----:B------:R-:W-:-:S05]  /*9120*/  LOP3.LUT R0, R4, 0xfffffff8, RZ, 0xc0, !PT ;  /* 0xfffffff804007812 */ /* 0x000fca00078ec0ff */
[----:B------:R-:W-:-:S04]  /*9130*/  IMAD.IADD R0, R126, 0x1, -R0 ;  /* 0x000000017e007824 */ /* 0x000fc800078e0a00 */
[----:B------:R-:W-:-:S05]  /*9140*/  IMAD.SHL.U32 R219, R0, 0x8, RZ ;  /* 0x0000000800db7824 */ /* 0x000fca00078e00ff */
[C---:B------:R-:W-:Y:S02]  /*9150*/  ISETP.GE.AND P5, PT, R219.reuse, c[0x0][0x1d4], PT ;  /* 0x00007500db007a0c */ /* 0x040fe40003fa6270 */
[C---:B------:R-:W-:Y:S02]  /*9160*/  IADD3 R17, R219.reuse, 0x40, RZ ;  /* 0x00000040db117810 */ /* 0x040fe40007ffe0ff */
[----:B------:R-:W-:Y:S02]  /*9170*/  IADD3 R16, R219, 0x80, RZ ;  /* 0x00000080db107810 */ /* 0x000fe40007ffe0ff */
[----:B------:R-:W-:Y:S02]  /*9180*/  ISETP.GE.AND P6, PT, R17, c[0x0][0x1d4], PT ;  /* 0x0000750011007a0c */ /* 0x000fe40003fc6270 */
[----:B------:R-:W-:Y:S02]  /*9190*/  ISETP.GE.AND P2, PT, R16, c[0x0][0x1d4], PT ;  /* 0x0000750010007a0c */ /* 0x000fe40003f46270 */
[----:B------:R-:W-:-:S03]  /*91a0*/  IADD3 R15, R219, 0xc0, RZ ;  /* 0x000000c0db0f7810 */ /* 0x000fc60007ffe0ff */
[----:B------:R-:W-:Y:S02]  /*91b0*/  @P5 LOP3.LUT R208, R208, 0x100, RZ, 0xfc, !PT ;  /* 0x00000100d0d05812 */ /* 0x000fe400078efcff */
[----:B------:R-:W-:Y:S02]  /*91c0*/  ISETP.GE.AND P3, PT, R15, c[0x0][0x1d4], PT ;  /* 0x000075000f007a0c */ /* 0x000fe40003f66270 */
[----:B------:R-:W-:-:S04]  /*91d0*/  LOP3.LUT R208, R208, 0xffffff7f, RZ, 0xc0, !PT ;  /* 0xffffff7fd0d07812 */ /* 0x000fc800078ec0ff */
[----:B------:R-:W-:-:S04]  /*91e0*/  @P6 LOP3.LUT R208, R208, 0x80, RZ, 0xfc, !PT ;  /* 0x00000080d0d06812 */ /* 0x000fc800078efcff */
[----:B------:R-:W-:-:S04]  /*91f0*/  LOP3.LUT R208, R208, 0xffffffbf, RZ, 0xc0, !PT ;  /* 0xffffffbfd0d07812 */ /* 0x000fc800078ec0ff */
[----:B------:R-:W-:-:S04]  /*9200*/  @P2 LOP3.LUT R208, R208, 0x40, RZ, 0xfc, !PT ;  /* 0x00000040d0d02812 */ /* 0x000fc800078efcff */
[----:B------:R-:W-:-:S04]  /*9210*/  LOP3.LUT R208, R208, 0xfffffbff, RZ, 0xc0, !PT ;  /* 0xfffffbffd0d07812 */ /* 0x000fc800078ec0ff */
[----:B------:R-:W-:Y:S02]  /*9220*/  @P3 LOP3.LUT R208, R208, 0x400, RZ, 0xfc, !PT ;  /* 0x00000400d0d03812 */ /* 0x000fe400078efcff */
[----:B------:R-:W-:Y:S01]  /*9230*/  SHF.R.S32.HI R236, RZ, 0x3, R4 ;  /* 0x00000003ffec7819 */ /* 0x000fe20000011404 */
[----:B------:R-:W-:Y:S01]  /*9240*/  IMAD.MOV.U32 R99, RZ, RZ, 0x30 ;  /* 0x00000030ff637424 */ /* 0x000fe200078e00ff */
[----:B------:R-:W-:Y:S01]  /*9250*/  BAR.SYNC.DEFER_BLOCKING 0x0 ;  /* 0x0000000000007b1d */ /* 0x000fe20000010000 */
[----:B------:R-:W-:Y:S02]  /*9260*/  IMAD.MOV.U32 R3, RZ, RZ, c[0x0][0x2b8] ;  /* 0x0000ae00ff037624 */ /* 0x000fe400078e00ff */
[----:B------:R-:W-:Y:S02]  /*9270*/  IMAD R141, R218, R99, -0x30 ;  /* 0xffffffd0da8d7424 */ /* 0x000fe400078e0263 */
[----:B------:R-:W-:Y:S01]  /*9280*/  IMAD R234, R0, 0x20, R236 ;  /* 0x0000002000ea7824 */ /* 0x000fe200078e02ec */
[----:B------:R-:W-:Y:S01]  /*9290*/  ISETP.NE.AND P1, PT, R3, 0x1, PT ;  /* 0x000000010300780c */ /* 0x000fe20003f25270 */
[----:B------:R-:W-:Y:S02]  /*92a0*/  IMAD.MOV.U32 R220, RZ, RZ, RZ ;  /* 0x000000ffffdc7224 */ /* 0x000fe400078e00ff */
[----:B------:R-:W-:-:S05]  /*92b0*/  IMAD.IADD R3, R234, 0x1, R141 ;  /* 0x00000001ea037824 */ /* 0x000fca00078e028d */
[----:B-----5:R-:W-:Y:S01]  /*92c0*/  ISETP.GE.AND P0, PT, R3, R26, PT ;  /* 0x0000001a0300720c */ /* 0x020fe20003f06270 */
[----:B------:R-:W-:-:S03]  /*92d0*/  IMAD.IADD R3, R242, 0x1, R3 ;  /* 0x00000001f2037824 */ /* 0x000fc600078e0203 */
[----:B------:R-:W-:Y:S01]  /*92e0*/  ISETP.GT.OR P0, PT, R234, 0x2f, P0 ;  /* 0x0000002fea00780c */ /* 0x000fe20000704670 */
[----:B------:R-:W-:-:S04]  /*92f0*/  @P1 IMAD.HI.U32 R4, R3, c[0x0][0x2bc], RZ ;  /* 0x0000af0003041a27 */ /* 0x000fc800078e00ff */
[----:B------:R-:W-:Y:S01]  /*9300*/  IMAD.MOV.U32 R0, RZ, RZ, R3 ;  /* 0x000000ffff007224 */ /* 0x000fe200078e0003 */
[----:B------:R-:W-:-:S07]  /*9310*/  @P1 SHF.R.U32.HI R0, RZ, c[0x0][0x2c0], R4 ;  /* 0x0000b000ff001a19 */ /* 0x000fce0000011604 */
[----:B------:R-:W-:-:S04]  /*9320*/  @!P0 IADD3 R4, P1, R0, R240, RZ ;  /* 0x000000f000048210 */ /* 0x000fc80007f3e0ff */
[----:B------:R-:W-:Y:S02]  /*9330*/  @!P0 LEA.HI.X.SX32 R8, R0, R243, 0x1, P1 ;  /* 0x000000f300088211 */ /* 0x000fe400008f0eff */
[----:B------:R-:W-:-:S04]  /*9340*/  @!P0 LEA R10, P1, R4, c[0x0][0x2a0], 0x2 ;  /* 0x0000a800040a8a11 */ /* 0x000fc800078210ff */
[----:B------:R-:W-:-:S05]  /*9350*/  @!P0 LEA.HI.X R11, R4, c[0x0][0x2a4], R8, 0x2, P1 ;  /* 0x0000a900040b8a11 */ /* 0x000fca00008f1408 */
[----:B------:R1:W2:Y:S01]  /*9360*/  @!P0 LDG.E R220, [R10.64] ;  /* 0x0000000e0adc8981 */ /* 0x0002a2000c1e1900 */
[----:B------:R-:W-:Y:S01]  /*9370*/  IMAD.MOV R0, RZ, RZ, -R0 ;  /* 0x000000ffff007224 */ /* 0x000fe200078e0a00 */
[----:B------:R-:W-:Y:S01]  /*9380*/  LEA.HI R14, R14, R126, RZ, 0x6 ;  /* 0x0000007e0e0e7211 */ /* 0x000fe200078f30ff */
[----:B------:R-:W-:Y:S01]  /*9390*/  IMAD.SHL.U32 R4, R236, 0x40, RZ ;  /* 0x00000040ec047824 */ /* 0x000fe200078e00ff */
[----:B------:R-:W-:Y:S01]  /*93a0*/  LOP3.LUT R208, R208, 0xfffffdff, RZ, 0xc0, !PT ;  /* 0xfffffdffd0d07812 */ /* 0x000fe200078ec0ff */
[----:B------:R-:W-:Y:S01]  /*93b0*/  IMAD R221, R0, c[0x0][0x2b8], R3 ;  /* 0x0000ae0000dd7a24 */ /* 0x000fe200078e0203 */
[----:B------:R-:W-:Y:S01]  /*93c0*/  BSSY B2, `(.L_x_1195) ;  /* 0x000004f000027945 */ /* 0x000fe20003800000 */
[----:B------:R-:W-:Y:S01]  /*93d0*/  IMAD R99, R218, -0x30, R99 ;  /* 0xffffffd0da637824 */ /* 0x000fe200078e0263 */
[----:B------:R-:W-:Y:S02]  /*93e0*/  IADD3 R97, R2, 0x18, RZ ;  /* 0x0000001802617810 */ /* 0x000fe40007ffe0ff */
[----:B------:R-:W-:Y:S01]  /*93f0*/  SHF.R.S32.HI R138, RZ, 0x1f, R221 ;  /* 0x0000001fff8a7819 */ /* 0x000fe200000114dd */
[----:B------:R-:W-:Y:S01]  /*9400*/  IMAD.IADD R139, R26, 0x1, R99 ;  /* 0x000000011a8b7824 */ /* 0x000fe200078e0263 */
[----:B------:R-:W-:-:S03]  /*9410*/  MOV R143, 0x98b0 ;  /* 0x000098b0008f7802 */ /* 0x000fc60000000f00 */
[----:B------:R-:W-:-:S04]  /*9420*/  IMAD R0, R138, c[0x0][0x1e0], RZ ;  /* 0x000078008a007a24 */ /* 0x000fc800078e02ff */
[C---:B------:R-:W-:Y:S02]  /*9430*/  IMAD R0, R221.reuse, c[0x0][0x1e4], R0 ;  /* 0x00007900dd007a24 */ /* 0x040fe400078e0200 */
[----:B-1----:R-:W-:-:S04]  /*9440*/  IMAD.WIDE.U32 R10, R221, c[0x0][0x1e0], RZ ;  /* 0x00007800dd0a7a25 */ /* 0x002fc800078e00ff */
[----:B------:R-:W-:Y:S01]  /*9450*/  IMAD.IADD R11, R11, 0x1, R0 ;  /* 0x000000010b0b7824 */ /* 0x000fe200078e0200 */
[----:B--2---:R-:W-:-:S03]  /*9460*/  SHF.R.S32.HI R140, RZ, 0x1f, R220 ;  /* 0x0000001fff8c7819 */ /* 0x004fc600000114dc */
        /* <DEDUP_REMOVED lines=8> */
[----:B------:R-:W-:Y:S02]  /*94f0*/  LOP3.LUT R0, R4, 0x1c0, RZ, 0xc0, !PT ;  /* 0x000001c004007812 */ /* 0x000fe400078ec0ff */
[----:B------:R-:W-:Y:S01]  /*9500*/  IMNMX R4, R139, 0x30, PT ;  /* 0x000000308b047817 */ /* 0x000fe20003800200 */
[----:B------:R-:W1:Y:S01]  /*9510*/  SHFL.IDX PT, R11, R3, RZ, 0x181f ;  /* 0x00181fff030b7589 */ /* 0x000e6200000e0000 */
[----:B------:R-:W-:Y:S02]  /*9520*/  LOP3.LUT R13, R0, 0x38, R219, 0xf8, !PT ;  /* 0x00000038000d7812 */ /* 0x000fe400078ef8db */
[----:B------:R-:W-:Y:S01]  /*9530*/  SHF.R.U32.HI R8, RZ, 0x3, R0 ;  /* 0x00000003ff087819 */ /* 0x000fe20000011600 */
[----:B------:R-:W-:Y:S01]  /*9540*/  IMAD.IADD R0, R4, 0x1, -R236 ;  /* 0x0000000104007824 */ /* 0x000fe200078e0aec */
[----:B------:R-:W-:Y:S01]  /*9550*/  SHFL.IDX PT, R12, R12, 0x1, 0x181f ;  /* 0x00381f000c0c7f89 */ /* 0x000fe200000e0000 */
[----:B------:R-:W-:Y:S01]  /*9560*/  IMAD.SHL.U32 R4, R14, 0x8, RZ ;  /* 0x000000080e047824 */ /* 0x000fe200078e00ff */
[----:B------:R-:W-:-:S02]  /*9570*/  LOP3.LUT R8, R13, R8, RZ, 0x3c, !PT ;  /* 0x000000080d087212 */ /* 0x000fc400078e3cff */
[----:B------:R2:W3:Y:S01]  /*9580*/  SHFL.IDX PT, R13, R3, 0x1, 0x181f ;  /* 0x00381f00030d7f89 */ /* 0x0004e200000e0000 */
[----:B------:R-:W-:Y:S02]  /*9590*/  ISETP.GE.AND P1, PT, R0, 0x1, PT ;  /* 0x000000010000780c */ /* 0x000fe40003f26270 */
[----:B------:R-:W-:Y:S02]  /*95a0*/  SHF.R.S32.HI R14, RZ, 0x1f, R16 ;  /* 0x0000001fff0e7819 */ /* 0x000fe40000011410 */
[----:B------:R-:W-:Y:S02]  /*95b0*/  LOP3.LUT R209, R8, 0xfffffe00, R4, 0xf8, !PT ;  /* 0xfffffe0008d17812 */ /* 0x000fe400078ef804 */
[----:B------:R-:W-:Y:S02]  /*95c0*/  SHF.R.S32.HI R8, RZ, 0x1f, R15 ;  /* 0x0000001fff087819 */ /* 0x000fe4000001140f */
[----:B------:R-:W-:Y:S02]  /*95d0*/  ISETP.GT.AND P0, PT, R0, 0x20, PT ;  /* 0x000000200000780c */ /* 0x000fe40003f04270 */
[----:B------:R-:W-:-:S03]  /*95e0*/  LEA.HI R0, R8, R15, RZ, 0x3 ;  /* 0x0000000f08007211 */ /* 0x000fc600078f18ff */
[----:B-1----:R-:W-:Y:S01]  /*95f0*/  @P1 IMAD.WIDE R18, R219, 0x2, R10 ;  /* 0x00000002db121825 */ /* 0x002fe200078e020a */
[----:B------:R-:W-:-:S04]  /*9600*/  LOP3.LUT R246, R0, 0xfffffff8, RZ, 0xc0, !PT ;  /* 0xfffffff800f67812 */ /* 0x000fc800078ec0ff */
[----:B------:R-:W-:-:S03]  /*9610*/  SHF.R.S32.HI R249, RZ, 0x1f, R246 ;  /* 0x0000001ffff97819 */ /* 0x000fc600000114f6 */
[----:B------:R-:W-:Y:S01]  /*9620*/  @P0 IMAD.SHL.U32 R0, R209, 0x2, RZ ;  /* 0x00000002d1000824 */ /* 0x000fe200078e00ff */
[----:B--2---:R-:W-:-:S04]  /*9630*/  SHF.R.S32.HI R3, RZ, 0x1f, R17 ;  /* 0x0000001fff037819 */ /* 0x004fc80000011411 */
[----:B------:R-:W-:Y:S02]  /*9640*/  LEA.HI R4, R3, R17, RZ, 0x3 ;  /* 0x0000001103047211 */ /* 0x000fe400078f18ff */
[----:B------:R-:W-:Y:S02]  /*9650*/  LEA.HI R3, R14, R16, RZ, 0x3 ;  /* 0x000000100e037211 */ /* 0x000fe400078f18ff */
[----:B------:R-:W-:Y:S02]  /*9660*/  LOP3.LUT R248, R4, 0xfffffff8, RZ, 0xc0, !PT ;  /* 0xfffffff804f87812 */ /* 0x000fe400078ec0ff */
[----:B------:R-:W-:Y:S01]  /*9670*/  LOP3.LUT R247, R3, 0xfffffff8, RZ, 0xc0, !PT ;  /* 0xfffffff803f77812 */ /* 0x000fe200078ec0ff */
[----:B------:R-:W-:Y:S01]  /*9680*/  @P1 IMAD.SHL.U32 R3, R209, 0x2, RZ ;  /* 0x00000002d1031824 */ /* 0x000fe200078e00ff */
[----:B------:R-:W-:Y:S01]  /*9690*/  LEA.HI R4, R32, R166, RZ, 0x5 ;  /* 0x000000a620047211 */ /* 0x000fe200078f28ff */
[----:B------:R-:W-:Y:S01]  /*96a0*/  @P1 IMAD.WIDE R16, R248, 0x2, R10 ;  /* 0x00000002f8101825 */ /* 0x000fe200078e020a */
[----:B------:R-:W-:-:S02]  /*96b0*/  SHF.R.S32.HI R251, RZ, 0x1f, R248 ;  /* 0x0000001ffffb7819 */ /* 0x000fc400000114f8 */
[----:B------:R3:W-:Y:S01]  /*96c0*/  @P1 LDGSTS.E.BYPASS.LTC128B.128 [R3+0xa080], [R18.64], !P5 ;  /* 0x0a08000012031fae */ /* 0x0007e2000e901d4e */
[----:B------:R-:W-:Y:S01]  /*96d0*/  @P1 IMAD.WIDE R14, R247, 0x2, R10 ;  /* 0x00000002f70e1825 */ /* 0x000fe200078e020a */
[----:B------:R-:W-:Y:S02]  /*96e0*/  SHF.R.S32.HI R250, RZ, 0x1f, R247 ;  /* 0x0000001ffffa7819 */ /* 0x000fe400000114f7 */
[----:B------:R1:W-:Y:S01]  /*96f0*/  @P1 LDGSTS.E.BYPASS.LTC128B.128 [R3+0xb880], [R16.64], !P6 ;  /* 0x0b88000010031fae */ /* 0x0003e2000f101d4e */
[----:B------:R-:W-:-:S03]  /*9700*/  @P1 IMAD.WIDE R10, R246, 0x2, R10 ;  /* 0x00000002f60a1825 */ /* 0x000fc600078e020a */
[----:B------:R2:W-:Y:S04]  /*9710*/  @P1 LDGSTS.E.BYPASS.LTC128B.128 [R3+0xd080], [R14.64], !P2 ;  /* 0x0d0800000e031fae */ /* 0x0005e8000d101d4e */
[----:B------:R4:W-:Y:S01]  /*9720*/  @P1 LDGSTS.E.BYPASS.LTC128B.128 [R3+0xe880], [R10.64], !P3 ;  /* 0x0e8800000a031fae */ /* 0x0009e2000d901d4e */
[----:B------:R-:W-:-:S13]  /*9730*/  ISETP.GT.AND P1, PT, R234, 0x2f, PT ;  /* 0x0000002fea00780c */ /* 0x000fda0003f24270 */
[----:B------:R-:W-:Y:S01]  /*9740*/  @P1 LOP3.LUT R208, R208, 0x200, RZ, 0xfc, !PT ;  /* 0x00000200d0d01812 */ /* 0x000fe200078efcff */
[----:B---3--:R-:W-:-:S04]  /*9750*/  @P0 IMAD.WIDE R18, R219, 0x2, R12 ;  /* 0x00000002db120825 */ /* 0x008fc800078e020c */
[--C-:B-1----:R-:W-:Y:S01]  /*9760*/  @P0 IMAD.WIDE R16, R248, 0x2, R12.reuse ;  /* 0x00000002f8100825 */ /* 0x102fe200078e020c */
[----:B------:R1:W-:Y:S03]  /*9770*/  @P0 LDGSTS.E.BYPASS.LTC128B.128 [R0+0xb080], [R18.64], !P5 ;  /* 0x0b08000012000fae */ /* 0x0003e6000e901d4e */
[--C-:B--2---:R-:W-:Y:S01]  /*9780*/  @P0 IMAD.WIDE R14, R247, 0x2, R12.reuse ;  /* 0x00000002f70e0825 */ /* 0x104fe200078e020c */
[----:B------:R1:W-:Y:S03]  /*9790*/  @P0 LDGSTS.E.BYPASS.LTC128B.128 [R0+0xc880], [R16.64], !P6 ;  /* 0x0c88000010000fae */ /* 0x0003e6000f101d4e */
[----:B------:R-:W-:Y:S01]  /*97a0*/  @P0 IMAD.WIDE R12, R246, 0x2, R12 ;  /* 0x00000002f60c0825 */ /* 0x000fe200078e020c */
[----:B------:R1:W-:Y:S01]  /*97b0*/  @P0 LDGSTS.E.BYPASS.LTC128B.128 [R0+0xe080], [R14.64], !P2 ;  /* 0x0e0800000e000fae */ /* 0x0003e2000d101d4e */
[----:B----4-:R-:W-:-:S02]  /*97c0*/  LOP3.LUT R10, R22, R21, RZ, 0xfc, !PT ;  /* 0x00000015160a7212 */ /* 0x010fc400078efcff */
[----:B------:R-:W-:Y:S01]  /*97d0*/  IMAD.SHL.U32 R3, R29, 0x8, RZ ;  /* 0x000000081d037824 */ /* 0x000fe200078e00ff */
[----:B------:R1:W-:Y:S01]  /*97e0*/  @P0 LDGSTS.E.BYPASS.LTC128B.128 [R0+0xf880], [R12.64], !P3 ;  /* 0x0f8800000c000fae */ /* 0x0003e2000d901d4e */
[----:B------:R-:W-:-:S03]  /*97f0*/  LOP3.LUT P0, RZ, R25, 0x2, RZ, 0xc0, !PT ;  /* 0x0000000219ff7812 */ /* 0x000fc6000780c0ff */
[----:B------:R-:W0:Y:S01]  /*9800*/  LDGDEPBAR ;  /* 0x00000000000079af */ /* 0x000e220000000000 */
[----:B------:R-:W-:Y:S01]  /*9810*/  LOP3.LUT R3, R20, 0x8, R3, 0xf8, !PT ;  /* 0x0000000814037812 */ /* 0x000fe200078ef803 */
[----:B-1----:R-:W-:Y:S01]  /*9820*/  IMAD.SHL.U32 R0, R4, 0x20, RZ ;  /* 0x0000002004007824 */ /* 0x002fe200078e00ff */
[----:B------:R-:W-:-:S04]  /*9830*/  SHF.R.U32.HI R4, RZ, 0x3, R20 ;  /* 0x00000003ff047819 */ /* 0x000fc80000011614 */
[----:B------:R-:W-:Y:S01]  /*9840*/  LOP3.LUT R3, R3, R4, RZ, 0x3c, !PT ;  /* 0x0000000403037212 */ /* 0x000fe200078e3cff */
[----:B------:R-:W-:Y:S01]  /*9850*/  IMAD.MOV.U32 R4, RZ, RZ, 0x10 ;  /* 0x00000010ff047424 */ /* 0x000fe200078e00ff */
[----:B------:R-:W-:-:S03]  /*9860*/  LOP3.LUT R0, R0, 0xfffffc00, RZ, 0xc0, !PT ;  /* 0xfffffc0000007812 */ /* 0x000fc600078ec0ff */
[----:B------:R-:W-:Y:S01]  /*9870*/  IMAD R8, R23, 0x200, R3 ;  /* 0x0000020017087824 */ /* 0x000fe200078e0203 */
[----:B------:R-:W-:Y:S02]  /*9880*/  IADD3 R0, R22, R21, R0 ;  /* 0x0000001516007210 */ /* 0x000fe40007ffe000 */
[----:B------:R-:W-:Y:S02]  /*9890*/  SEL R4, R4, 0xfffffff0, !P0 ;  /* 0xfffffff004047807 */ /* 0x000fe40004000000 */
[----:B------:R-:W-:Y:S05]  /*98a0*/  CALL.REL.NOINC `($_ZN7cutlass13device_kernelIN5flash19enable_sm80_to_sm89INS1_16FlashAttnFwdSm80INS1_25CollectiveMainloopFwdSm80ILi8ELi1ELb0EN4cute5tupleIJNS5_1CILi128EEENS7_ILi48EEENS7_ILi256EEEEEELi256ENS_10bfloat16_tEfNS_4arch4Sm80ELb0ELb1ELb0ELb1ELb1ELb1ELb1ELb0EEENS1_21CollectiveEpilogueFwdINS6_IJS8_SA_S9_EEENS6_IJNS7_ILi1EEESI_SI_EEESC_SE_Li256ELb1ELb1ELb0ELb0EEENS1_19SingleTileSchedulerILb1ELb0ELb1ELi128EEEEEEEEEvNT_6ParamsE$_ZZN5flash25CollectiveMainloopFwdSm80ILi8ELi1ELb0EN4cute5tupleIJNS1_1CILi128EEENS3_ILi48EEENS3_ILi256EEEEEELi256EN7cutlass10bfloat16_tEfNS8_4arch4Sm80ELb0ELb1ELb0ELb1ELb1ELb1ELb1ELb0EE3mmaINS_16FlashAttnFwdSm80ISC_NS_21CollectiveEpilogueFwdINS2_IJS4_S6_S5_EEENS2_IJNS3_ILi1EEESH_SH_EEES9_SB_Li256ELb1ELb1ELb0ELb0EEENS_19SingleTileSchedulerILb1ELb0ELb1ELi128EEEE13SharedStorageENS1_6TensorINS1_11ArrayEngineIfLm128EEENS1_6LayoutINS2_IJNS2_IJNS3_ILi2EEESS_EEESH_NS3_ILi32EEEEEENS2_IJNS2_IJSH_SS_EEENS3_ILi0EEENS3_ILi4EEEEEEEEEENS_7SoftmaxILi2ELi0EEEEEbRKNSC_6ParamsERT0_RT1_iRKNS_16SeqlenInfoQKNewKILb1ELb1EEENS2_IJiiiiEEERT_ENKUlvE_clEv) ;  /* 0x00012e6000007944 */ /* 0x000fea0003c00000 */
[----:B------:R-:W-:Y:S05]  /*98b0*/  BSYNC B2 ;  /* 0x0000000000027941 */ /* 0x000fea0003800000 */
.L_x_1195:
[----:B------:R2:W5:Y:S01]  /*98c0*/  LDL R76, [R1] ;  /* 0x00000000014c7983 */ /* 0x0005620000100800 */
[----:B------:R-:W-:-:S04]  /*98d0*/  DEPBAR.LE SB0, 0x0 ;  /* 0x000080000000791a */ /* 0x000fc80000000000 */
[----:B------:R2:W5:Y:S01]  /*98e0*/  LDL R231, [R1+0x10] ;  /* 0x0000100001e77983 */ /* 0x0005620000100800 */
[----:B------:R-:W-:Y:S01]  /*98f0*/  WARPSYNC 0xffffffff ;  /* 0xffffffff00007948 */ /* 0x000fe20003800000 */
[----:B------:R-:W-:Y:S01]  /*9900*/  SHF.L.U32 R196, R8, 0x1, RZ ;  /* 0x0000000108c47819 */ /* 0x000fe200000006ff */
[----:B------:R-:W-:Y:S01]  /*9910*/  IMAD.WIDE.U32 R2, R221, c[0x0][0x208], RZ ;  /* 0x00008200dd027a25 */ /* 0x000fe200078e00ff */
[----:B------:R-:W-:Y:S01]  /*9920*/  BAR.SYNC.DEFER_BLOCKING 0x0 ;  /* 0x0000000000007b1d */ /* 0x000fe20000010000 */
[C---:B------:R-:W-:Y:S02]  /*9930*/  LEA R205, R0.reuse, 0x10080, 0x1 ;  /* 0x0001008000cd7811 */ /* 0x040fe400078e08ff */
[----:B-1----:R-:W-:Y:S01]  /*9940*/  SHF.L.U32 R12, R0, 0x1, RZ ;  /* 0x00000001000c7819 */ /* 0x002fe200000006ff */
[----:B------:R-:W-:Y:S01]  /*9950*/  IMAD R0, R4, 0x2, R196 ;  /* 0x0000000204007824 */ /* 0x000fe200078e02c4 */
[----:B------:R-:W-:Y:S01]  /*9960*/  LEA R204, R9, R205, 0x1 ;  /* 0x000000cd09cc7211 */ /* 0x000fe200078e08ff */
[----:B------:R-:W1:Y:S04]  /*9970*/  S2R R11, SR_CTAID.Y ;  /* 0x00000000000b7919 */ /* 0x000e680000002600 */
[----:B------:R-:W3:Y:S04]  /*9980*/  LDSM.16.M88.4 R40, [R0+0xa080] ;  /* 0x00a080000028783b */ /* 0x000ee80000000200 */
[----:B------:R-:W4:Y:S01]  /*9990*/  LDSM.16.M88.4 R56, [R0+0xa880] ;  /* 0x00a880000038783b */ /* 0x000f220000000200 */
[----:B-1----:R-:W-:-:S03]  /*99a0*/  IMAD.WIDE.U32 R20, R11, c[0x0][0x210], RZ ;  /* 0x000084000b147a25 */ /* 0x002fc600078e00ff */
[----:B------:R1:W2:Y:S04]  /*99b0*/  LDSM.16.M88.4 R64, [R0+0xb080] ;  /* 0x00b080000040783b */ /* 0x0002a80000000200 */
[----:B------:R-:W2:Y:S04]  /*99c0*/  LDSM.16.M88.4 R12, [R12+0x10080] ;  /* 0x010080000c0c783b */ /* 0x000ea80000000200 */
[----:B------:R2:W2:Y:S04]  /*99d0*/  LDSM.16.M88.4 R28, [R196+0xa080] ;  /* 0x00a08000c41c783b */ /* 0x0004a80000000200 */
[----:B------:R2:W2:Y:S04]  /*99e0*/  LDSM.16.M88.4 R36, [R196+0xa880] ;  /* 0x00a88000c424783b */ /* 0x0004a80000000200 */
[----:B------:R2:W2:Y:S04]  /*99f0*/  LDSM.16.M88.4 R44, [R196+0xb080] ;  /* 0x00b08000c42c783b */ /* 0x0004a80000000200 */
[----:B------:R2:W2:Y:S01]  /*9a00*/  LDSM.16.M88.4 R16, [R204] ;  /* 0x00000000cc10783b */ /* 0x0004a20000000200 */
[----:B-1----:R-:W-:-:S04]  /*9a10*/  IMAD R0, R138, c[0x0][0x208], RZ ;  /* 0x000082008a007a24 */ /* 0x002fc800078e02ff */
[----:B------:R-:W-:-:S04]  /*9a20*/  IMAD R0, R221, c[0x0][0x20c], R0 ;  /* 0x00008300dd007a24 */ /* 0x000fc800078e0200 */
[----:B------:R-:W-:Y:S02]  /*9a30*/  IMAD.IADD R3, R3, 0x1, R0 ;  /* 0x0000000103037824 */ /* 0x000fe400078e0200 */
[----:B------:R-:W-:Y:S02]  /*9a40*/  IMAD R0, R140, c[0x0][0x218], RZ ;  /* 0x000086008c007a24 */ /* 0x000fe400078e02ff */
[----:B------:R-:W-:-:S04]  /*9a50*/  IMAD.WIDE.U32 R2, R220, c[0x0][0x218], R2 ;  /* 0x00008600dc027a25 */ /* 0x000fc800078e0002 */
[----:B------:R-:W-:Y:S01]  /*9a60*/  IMAD R8, R220, c[0x0][0x21c], R0 ;  /* 0x00008700dc087a24 */ /* 0x000fe200078e0200 */
[----:B------:R-:W-:Y:S02]  /*9a70*/  IADD3 R2, P1, R20, R2, RZ ;  /* 0x0000000214027210 */ /* 0x000fe40007f3e0ff */
[----:B------:R-:W-:Y:S02]  /*9a80*/  IADD3 R0, R196, 0xa080, RZ ;  /* 0x0000a080c4007810 */ /* 0x000fe40007ffe0ff */
[----:B------:R-:W-:Y:S02]  /*9a90*/  LEA R11, P0, R2, c[0x0][0x1f8], 0x1 ;  /* 0x00007e00020b7a11 */ /* 0x000fe400078008ff */
[----:B------:R-:W-:Y:S02]  /*9aa0*/  IADD3.X R3, R245, R3, R8, P1, !PT ;  /* 0x00000003f5037210 */ /* 0x000fe40000ffe408 */
[----:B------:R-:W-:Y:S01]  /*9ab0*/  LEA R203, R4, R0, 0x1 ;  /* 0x0000000004cb7211 */ /* 0x000fe200078e08ff */
[----:B------:R-:W-:Y:S01]  /*9ac0*/  IMAD.IADD R0, R139, 0x1, -R236 ;  /* 0x000000018b007824 */ /* 0x000fe200078e0aec */
[----:B------:R-:W-:Y:S01]  /*9ad0*/  LEA.HI.X R4, R2, c[0x0][0x1fc], R3, 0x1, P0 ;  /* 0x00007f0002047a11 */ /* 0x000fe200000f0c03 */
[----:B------:R-:W-:Y:S05]  /*9ae0*/  BRA.DIV ~URZ, `(.L_x_1196) ;  /* 0x000110d27f007947 */ /* 0x000fea000b800000 */
[----:B---34-:R1:W3:Y:S02]  /*9af0*/  SHFL.IDX PT, R3, R4, RZ, 0x181f ;  /* 0x00181fff04037589 */ /* 0x0182e400000e0000 */
.L_x_1319:
[----:B------:R-:W4:Y:S01]  /*9b00*/  SHFL.IDX PT, R2, R11, RZ, 0x181f ;  /* 0x00181fff0b027589 */ /* 0x000f2200000e0000 */
[----:B------:R-:W-:Y:S01]  /*9b10*/  ISETP.GE.AND P1, PT, R219, c[0x0][0x1d4], PT ;  /* 0x00007500db007a0c */ /* 0x000fe20003f26270 */
[----:B------:R-:W-:Y:S01]  /*9b20*/  IMAD.SHL.U32 R209, R209, 0x2, RZ ;  /* 0x00000002d1d17824 */ /* 0x000fe200078e00ff */
[----:B------:R-:W-:Y:S01]  /*9b30*/  IADD3 R8, R219, 0x40, RZ ;  /* 0x00000040db087810 */ /* 0x000fe20007ffe0ff */
[----:B------:R-:W-:Y:S01]  /*9b40*/  BSSY B0, `(.L_x_1197) ;  /* 0x0000030000007945 */ /* 0x000fe20003800000 */
[----:B------:R-:W-:-:S02]  /*9b50*/  ISETP.LT.OR P0, PT, R0, 0x1, P1 ;  /* 0x000000010000780c */ /* 0x000fc40000f01670 */
[----:B------:R-:W-:Y:S02]  /*9b60*/  ISETP.GE.AND P4, PT, R8, c[0x0][0x1d4], PT ;  /* 0x0000750008007a0c */ /* 0x000fe40003f86270 */
[C---:B------:R-:W-:Y:S02]  /*9b70*/  IADD3 R8, R219.reuse, 0x80, RZ ;  /* 0x00000080db087810 */ /* 0x040fe40007ffe0ff */
[----:B------:R-:W-:Y:S02]  /*9b80*/  ISETP.GT.AND P5, PT, R126, 0x7f, PT ;  /* 0x0000007f7e00780c */ /* 0x000fe40003fa4270 */
[----:B------:R-:W-:Y:S02]  /*9b90*/  ISETP.GE.AND P3, PT, R8, c[0x0][0x1d4], PT ;  /* 0x0000750008007a0c */ /* 0x000fe40003f66270 */
[----:B------:R-:W-:Y:S02]  /*9ba0*/  IADD3 R8, R219, 0xc0, RZ ;  /* 0x000000c0db087810 */ /* 0x000fe40007ffe0ff */
[----:B------:R-:W-:-:S02]  /*9bb0*/  LOP3.LUT R208, R208, 0xfffff7ff, RZ, 0xc0, !PT ;  /* 0xfffff7ffd0d07812 */ /* 0x000fc400078ec0ff */
[----:B------:R-:W-:Y:S01]  /*9bc0*/  ISETP.GE.AND P2, PT, R8, c[0x0][0x1d4], PT ;  /* 0x0000750008007a0c */ /* 0x000fe20003f46270 */
[----:B---34-:R-:W-:-:S04]  /*9bd0*/  IMAD.WIDE R20, R219, 0x2, R2 ;  /* 0x00000002db147825 */ /* 0x018fc800078e0202 */
[----:B------:R-:W-:Y:S01]  /*9be0*/  @P5 LOP3.LUT R208, R208, 0x800, RZ, 0xfc, !PT ;  /* 0x00000800d0d05812 */ /* 0x000fe200078efcff */
[----:B------:R-:W-:Y:S01]  /*9bf0*/  @!PT LDS RZ, [RZ] ;  /* 0x00000000fffff984 */ /* 0x000fe20000000800 */
[----:B------:R-:W-:Y:S01]  /*9c00*/  @!PT LDS RZ, [RZ] ;  /* 0x00000000fffff984 */ /* 0x000fe20000000800 */
[----:B------:R3:W-:Y:S01]  /*9c10*/  LDGSTS.E.BYPASS.LTC128B.128 [R209+0x4080], [R20.64], !P0 ;  /* 0x0408000014d17fae */ /* 0x0007e2000c101d4e */
[----:B------:R-:W-:Y:S01]  /*9c20*/  ISETP.LT.OR P0, PT, R0, 0x1, P4 ;  /* 0x000000010000780c */ /* 0x000fe20002701670 */
[----:B---3--:R-:W-:-:S12]  /*9c30*/  IMAD.WIDE R20, R248, 0x2, R2 ;  /* 0x00000002f8147825 */ /* 0x008fd800078e0202 */
[----:B------:R3:W-:Y:S01]  /*9c40*/  LDGSTS.E.BYPASS.LTC128B.128 [R209+0x5880], [R20.64], !P0 ;  /* 0x0588000014d17fae */ /* 0x0007e2000c101d4e */
[----:B------:R-:W-:Y:S01]  /*9c50*/  ISETP.LT.OR P0, PT, R0, 0x1, P3 ;  /* 0x000000010000780c */ /* 0x000fe20001f01670 */
[----:B---3--:R-:W-:-:S04]  /*9c60*/  IMAD.WIDE R20, R247, 0x2, R2 ;  /* 0x00000002f7147825 */ /* 0x008fc800078e0202 */
[----:B------:R-:W-:-:S08]  /*9c70*/  IMAD.WIDE R2, R246, 0x2, R2 ;  /* 0x00000002f6027825 */ /* 0x000fd000078e0202 */
[----:B------:R3:W-:Y:S01]  /*9c80*/  LDGSTS.E.BYPASS.LTC128B.128 [R209+0x7080], [R20.64], !P0 ;  /* 0x0708000014d17fae */ /* 0x0007e2000c101d4e */
[----:B------:R-:W-:-:S13]  /*9c90*/  ISETP.LT.OR P0, PT, R0, 0x1, P2 ;  /* 0x000000010000780c */ /* 0x000fda0001701670 */
[----:B------:R4:W-:Y:S02]  /*9ca0*/  LDGSTS.E.BYPASS.LTC128B.128 [R209+0x8880], [R2.64], !P0 ;  /* 0x0888000002d17fae */ /* 0x0009e4000c101d4e */
[----:B----4-:R-:W-:Y:S01]  /*9cb0*/  SHF.R.S32.HI R2, RZ, 0x1f, R219 ;  /* 0x0000001fff027819 */ /* 0x010fe200000114db */
[----:B------:R-:W-:Y:S05]  /*9cc0*/  @P5 BRA `(.L_x_1198) ;  /* 0x0000017000005947 */ /* 0x000fea0003800000 */
[----:B---3--:R-:W-:Y:S05]  /*9cd0*/  BRA.DIV ~URZ, `(.L_x_1199) ;  /* 0x00010f627f007947 */ /* 0x008fea000b800000 */
[----:B-1----:R-:W1:Y:S04]  /*9ce0*/  SHFL.IDX PT, R4, R4, 0x1, 0x181f ;  /* 0x00381f0004047f89 */ /* 0x002e6800000e0000 */
[----:B------:R3:W4:Y:S02]  /*9cf0*/  SHFL.IDX PT, R2, R11, 0x1, 0x181f ;  /* 0x00381f000b027f89 */ /* 0x00072400000e0000 */
.L_x_1320:
[C---:B----4-:R-:W-:Y:S02]  /*9d00*/  LEA R24, P0, R248.reuse, R2, 0x1 ;  /* 0x00000002f8187211 */ /* 0x050fe400078008ff */
[----:B------:R-:W-:Y:S02]  /*9d10*/  SHF.R.S32.HI R3, RZ, 0x1f, R219 ;  /* 0x0000001fff037819 */ /* 0x000fe400000114db */
[----:B-1----:R-:W-:-:S02]  /*9d20*/  LEA.HI.X R25, R248, R4, R251, 0x1, P0 ;  /* 0x00000004f8197211 */ /* 0x002fc400000f0cfb */
[----:B------:R-:W-:-:S04]  /*9d30*/  LEA R22, P0, R247, R2, 0x1 ;  /* 0x00000002f7167211 */ /* 0x000fc800078008ff */
[----:B------:R-:W-:Y:S02]  /*9d40*/  LEA.HI.X R23, R247, R4, R250, 0x1, P0 ;  /* 0x00000004f7177211 */ /* 0x000fe400000f0cfa */
[----:B------:R-:W-:-:S04]  /*9d50*/  LEA R20, P0, R219, R2, 0x1 ;  /* 0x00000002db147211 */ /* 0x000fc800078008ff */
[----:B------:R-:W-:Y:S02]  /*9d60*/  LEA.HI.X R21, R219, R4, R3, 0x1, P0 ;  /* 0x00000004db157211 */ /* 0x000fe400000f0c03 */
[----:B------:R-:W-:-:S13]  /*9d70*/  ISETP.LT.OR P0, PT, R0, 0x21, P1 ;  /* 0x000000210000780c */ /* 0x000fda0000f01670 */
[----:B------:R-:W-:Y:S01]  /*9d80*/  @!PT LDS RZ, [RZ] ;  /* 0x00000000fffff984 */ /* 0x000fe20000000800 */
[----:B------:R-:W-:Y:S01]  /*9d90*/  @!PT LDS RZ, [RZ] ;  /* 0x00000000fffff984 */ /* 0x000fe20000000800 */
[----:B------:R-:W-:Y:S01]  /*9da0*/  @!PT LDS RZ, [RZ] ;  /* 0x00000000fffff984 */ /* 0x000fe20000000800 */
[----:B------:R1:W-:Y:S01]  /*9db0*/  LDGSTS.E.BYPASS.LTC128B.128 [R209+0x5080], [R20.64], !P0 ;  /* 0x0508000014d17fae */ /* 0x0003e2000c101d4e */
[----:B------:R-:W-:-:S04]  /*9dc0*/  LEA R2, P0, R246, R2, 0x1 ;  /* 0x00000002f6027211 */ /* 0x000fc800078008ff */
[----:B------:R-:W-:Y:S02]  /*9dd0*/  LEA.HI.X R3, R246, R4, R249, 0x1, P0 ;  /* 0x00000004f6037211 */ /* 0x000fe400000f0cf9 */
[----:B------:R-:W-:-:S13]  /*9de0*/  ISETP.LT.OR P0, PT, R0, 0x21, P4 ;  /* 0x000000210000780c */ /* 0x000fda0002701670 */
[----:B------:R1:W-:Y:S01]  /*9df0*/  LDGSTS.E.BYPASS.LTC128B.128 [R209+0x6880], [R24.64], !P0 ;  /* 0x0688000018d17fae */ /* 0x0003e2000c101d4e */
[----:B------:R-:W-:-:S13]  /*9e00*/  ISETP.LT.OR P0, PT, R0, 0x21, P3 ;  /* 0x000000210000780c */ /* 0x000fda0001f01670 */
[----:B------:R1:W-:Y:S01]  /*9e10*/  LDGSTS.E.BYPASS.LTC128B.128 [R209+0x8080], [R22.64], !P0 ;  /* 0x0808000016d17fae */ /* 0x0003e2000c101d4e */
[----:B------:R-:W-:-:S13]  /*9e20*/  ISETP.LT.OR P0, PT, R0, 0x21, P2 ;  /* 0x000000210000780c */ /* 0x000fda0001701670 */
[----:B------:R1:W-:Y:S02]  /*9e30*/  LDGSTS.E.BYPASS.LTC128B.128 [R209+0x9880], [R2.64], !P0 ;  /* 0x0988000002d17fae */ /* 0x0003e4000c101d4e */
.L_x_1198:
[----:B---3--:R-:W-:Y:S05]  /*9e40*/  BSYNC B0 ;  /* 0x0000000000007941 */ /* 0x008fea0003800000 */
.L_x_1197:
[----:B------:R-:W0:Y:S01]  /*9e50*/  LDGDEPBAR ;  /* 0x00000000000079af */ /* 0x000e220000000000 */
[----:B------:R-:W-:Y:S01]  /*9e60*/  WARPSYNC 0xffffffff ;  /* 0xffffffff00007948 */ /* 0x000fe20003800000 */
[C---:B--2---:R-:W-:Y:S01]  /*9e70*/  HMMA.16816.F32.BF16 R32, R12.reuse, R28, RZ ;  /* 0x0000001c0c20723c */ /* 0x044fe200000418ff */
[C---:B------:R-:W-:Y:S01]  /*9e80*/  IMAD R207, R6.reuse, 0x2, R205 ;  /* 0x0000000206cf7824 */ /* 0x040fe200078e02cd */
[----:B------:R-:W-:Y:S01]  /*9e90*/  LEA R206, R6, R204, 0x1 ;  /* 0x000000cc06ce7211 */ /* 0x000fe200078e08ff */
[C---:B------:R-:W-:Y:S01]  /*9ea0*/  IMAD R202, R7.reuse, 0x2, R196 ;  /* 0x0000000207ca7824 */ /* 0x040fe200078e02c4 */
[----:B------:R-:W-:Y:S01]  /*9eb0*/  LEA R201, R7, R203, 0x1 ;  /* 0x000000cb07c97211 */ /* 0x000fe200078e08ff */
[----:B------:R-:W-:Y:S01]  /*9ec0*/  BSSY B1, `(.L_x_1200) ;  /* 0x00000f8000017945 */ /* 0x000fe20003800000 */
[----:B------:R-:W-:Y:S02]  /*9ed0*/  ISETP.GT.AND P0, PT, R142, R233, PT ;  /* 0x000000e98e00720c */ /* 0x000fe40003f04270 */
[C---:B------:R-:W-:Y:S01]  /*9ee0*/  HMMA.16816.F32.BF16 R28, R12.reuse, R30, RZ ;  /* 0x0000001e0c1c723c */ /* 0x040fe200000418ff */
[----:B-----5:R-:W-:Y:S04]  /*9ef0*/  LDSM.16.M88.4 R52, [R202+0xa080] ;  /* 0x00a08000ca34783b */ /* 0x020fe80000000200 */
[----:B------:R-:W-:Y:S03]  /*9f00*/  LDSM.16.M88.4 R60, [R202+0xa880] ;  /* 0x00a88000ca3c783b */ /* 0x000fe60000000200 */
[C---:B-1----:R-:W-:Y:S01]  /*9f10*/  HMMA.16816.F32.BF16 R24, R12.reuse, R36, RZ ;  /* 0x000000240c18723c */ /* 0x042fe200000418ff */
[----:B------:R-:W-:Y:S04]  /*9f20*/  LDSM.16.M88.4 R68, [R202+0xb080] ;  /* 0x00b08000ca44783b */ /* 0x000fe80000000200 */
[----:B------:R-:W-:Y:S03]  /*9f30*/  LDSM.16.M88.4 R72, [R201+0x1000] ;  /* 0x00100000c948783b */ /* 0x000fe60000000200 */
[C---:B------:R-:W-:Y:S08]  /*9f40*/  HMMA.16816.F32.BF16 R20, R12.reuse, R38, RZ ;  /* 0x000000260c14723c */ /* 0x040ff000000418ff */
[C---:B------:R-:W-:Y:S08]  /*9f50*/  HMMA.16816.F32.BF16 R36, R12.reuse, R44, RZ ;  /* 0x0000002c0c24723c */ /* 0x040ff000000418ff */
[----:B------:R-:W-:Y:S01]  /*9f60*/  HMMA.16816.F32.BF16 R44, R12, R46, RZ ;  /* 0x0000002e0c2c723c */ /* 0x000fe200000418ff */
[----:B------:R-:W1:Y:S07]  /*9f70*/  LDSM.16.M88.4 R12, [R207] ;  /* 0x00000000cf0c783b */ /* 0x000e6e0000000200 */
[C---:B------:R-:W-:Y:S08]  /*9f80*/  HMMA.16816.F32.BF16 R48, R16.reuse, R40, R32 ;  /* 0x000000281030723c */ /* 0x040ff00000041820 */
[C---:B------:R-:W-:Y:S08]  /*9f90*/  HMMA.16816.F32.BF16 R40, R16.reuse, R42, R28 ;  /* 0x0000002a1028723c */ /* 0x040ff0000004181c */
[C---:B------:R-:W-:Y:S08]  /*9fa0*/  HMMA.16816.F32.BF16 R32, R16.reuse, R56, R24 ;  /* 0x000000381020723c */ /* 0x040ff00000041818 */
[C---:B------:R-:W-:Y:S01]  /*9fb0*/  HMMA.16816.F32.BF16 R28, R16.reuse, R58, R20 ;  /* 0x0000003a101c723c */ /* 0x040fe20000041814 */
[----:B------:R-:W-:Y:S07]  /*9fc0*/  LDSM.16.M88.4 R56, [R201] ;  /* 0x00000000c938783b */ /* 0x000fee0000000200 */
[C---:B------:R-:W-:Y:S08]  /*9fd0*/  HMMA.16816.F32.BF16 R24, R16.reuse, R64, R36 ;  /* 0x000000401018723c */ /* 0x040ff00000041824 */
[----:B------:R-:W-:Y:S01]  /*9fe0*/  HMMA.16816.F32.BF16 R20, R16, R66, R44 ;  /* 0x000000421014723c */ /* 0x000fe2000004182c */
[----:B------:R-:W2:Y:S04]  /*9ff0*/  LDSM.16.M88.4 R16, [R206] ;  /* 0x00000000ce10783b */ /* 0x000ea80000000200 */
[----:B------:R-:W3:Y:S03]  /*a000*/  LDSM.16.M88.4 R64, [R201+0x800] ;  /* 0x00080000c940783b */ /* 0x000ee60000000200 */
[C---:B-1----:R-:W-:Y:S01]  /*a010*/  HMMA.16816.F32.BF16 R44, R12.reuse, R52, R48 ;  /* 0x000000340c2c723c */ /* 0x042fe20000041830 */
[----:B------:R-:W-:Y:S07]  /*a020*/  LDSM.16.M88.4 R48, [R196+0xb880] ;  /* 0x00b88000c430783b */ /* 0x000fee0000000200 */
        /* <DEDUP_REMOVED lines=9> */
[C---:B--2---:R-:W-:Y:S01]  /*a0c0*/  HMMA.16816.F32.BF16 R40, R16.reuse, R56, R44 ;  /* 0x000000381028723c */ /* 0x044fe2000004182c */
[----:B------:R-:W-:Y:S07]  /*a0d0*/  LDSM.16.M88.4 R44, [R202+0xb880] ;  /* 0x00b88000ca2c783b */ /* 0x000fee0000000200 */
[C---:B------:R-:W-:Y:S01]  /*a0e0*/  HMMA.16816.F32.BF16 R36, R16.reuse, R58, R36 ;  /* 0x0000003a1024723c */ /* 0x040fe20000041824 */
[----:B------:R-:W-:Y:S07]  /*a0f0*/  LDSM.16.M88.4 R56, [R202+0xc080] ;  /* 0x00c08000ca38783b */ /* 0x000fee0000000200 */
[C---:B---3--:R-:W-:Y:S08]  /*a100*/  HMMA.16816.F32.BF16 R32, R16.reuse, R64, R32 ;  /* 0x000000401020723c */ /* 0x048ff00000041820 */
[C---:B------:R-:W-:Y:S01]  /*a110*/  HMMA.16816.F32.BF16 R28, R16.reuse, R66, R28 ;  /* 0x00000042101c723c */ /* 0x040fe2000004181c */
[----:B------:R-:W-:Y:S07]  /*a120*/  LDSM.16.M88.4 R64, [R203+0x2000] ;  /* 0x00200000cb40783b */ /* 0x000fee0000000200 */
        /* <DEDUP_REMOVED lines=22> */
[----:B------:R-:W2:Y:S07]  /*a290*/  LDSM.16.M88.4 R16, [R206+0x4000] ;  /* 0x00400000ce10783b */ /* 0x000eae0000000200 */
        /* <DEDUP_REMOVED lines=9> */
[----:B------:R-:W-:Y:S03]  /*a330*/  LDSM.16.M88.4 R68, [R203+0x4000] ;  /* 0x00400000cb44783b */ /* 0x000fe60000000200 */
[C---:B--2---:R-:W-:Y:S08]  /*a340*/  HMMA.16816.F32.BF16 R40, R16.reuse, R48, R40 ;  /* 0x000000301028723c */ /* 0x044ff00000041828 */
[C---:B------:R-:W-:Y:S01]  /*a350*/  HMMA.16816.F32.BF16 R36, R16.reuse, R50, R36 ;  /* 0x000000321024723c */ /* 0x040fe20000041824 */
[----:B------:R-:W-:Y:S07]  /*a360*/  LDSM.16.M88.4 R48, [R203+0x3000] ;  /* 0x00300000cb30783b */ /* 0x000fee0000000200 */
[C---:B------:R-:W-:Y:S08]  /*a370*/  HMMA.16816.F32.BF16 R32, R16.reuse, R60, R32 ;  /* 0x0000003c1020723c */ /* 0x040ff00000041820 */
[C---:B------:R-:W-:Y:S01]  /*a380*/  HMMA.16816.F32.BF16 R28, R16.reuse, R62, R28 ;  /* 0x0000003e101c723c */ /* 0x040fe2000004181c */
[----:B------:R-:W-:Y:S07]  /*a390*/  LDSM.16.M88.4 R60, [R203+0x3800] ;  /* 0x00380000cb3c783b */ /* 0x000fee0000000200 */
[C---:B------:R-:W-:Y:S08]  /*a3a0*/  HMMA.16816.F32.BF16 R24, R16.reuse, R64, R24 ;  /* 0x000000401018723c */ /* 0x040ff00000041818 */
[----:B------:R-:W-:Y:S01]  /*a3b0*/  HMMA.16816.F32.BF16 R20, R16, R66, R20 ;  /* 0x000000421014723c */ /* 0x000fe20000041814 */
[----:B------:R-:W2:Y:S04]  /*a3c0*/  LDSM.16.M88.4 R16, [R204+0x8000] ;  /* 0x00800000cc10783b */ /* 0x000ea80000000200 */
        /* <DEDUP_REMOVED lines=10> */
[----:B------:R-:W3:Y:S03]  /*a470*/  LDSM.16.M88.4 R56, [R202+0xd880] ;  /* 0x00d88000ca38783b */ /* 0x000ee60000000200 */
        /* <DEDUP_REMOVED lines=9> */
[----:B------:R-:W4:Y:S03]  /*a510*/  LDSM.16.M88.4 R68, [R201+0x4000] ;  /* 0x00400000c944783b */ /* 0x000f260000000200 */
[C---:B-1----:R-:W-:Y:S08]  /*a520*/  HMMA.16816.F32.BF16 R40, R12.reuse, R44, R40 ;  /* 0x0000002c0c28723c */ /* 0x042ff00000041828 */
[C---:B------:R-:W-:Y:S01]  /*a530*/  HMMA.16816.F32.BF16 R36, R12.reuse, R46, R36 ;  /* 0x0000002e0c24723c */ /* 0x040fe20000041824 */
[----:B------:R-:W-:Y:S07]  /*a540*/  LDSM.16.M88.4 R44, [R203+0x4800] ;  /* 0x00480000cb2c783b */ /* 0x000fee0000000200 */
[C---:B---3--:R-:W-:Y:S08]  /*a550*/  HMMA.16816.F32.BF16 R32, R12.reuse, R56, R32 ;  /* 0x000000380c20723c */ /* 0x048ff00000041820 */
        /* <DEDUP_REMOVED lines=12> */
[C---:B----4-:R-:W-:Y:S08]  /*a620*/  HMMA.16816.F32.BF16 R24, R16.reuse, R68, R24 ;  /* 0x000000441018723c */ /* 0x050ff00000041818 */
[----:B------:R-:W-:Y:S01]  /*a630*/  HMMA.16816.F32.BF16 R16, R16, R70, R20 ;  /* 0x000000461010723c */ /* 0x000fe20000041814 */
[----:B------:R-:W2:Y:S04]  /*a640*/  LDSM.16.M88.4 R20, [R204+0xc000] ;  /* 0x00c00000cc14783b */ /* 0x000ea80000000200 */
[----:B------:R-:W4:Y:S03]  /*a650*/  LDSM.16.M88.4 R68, [R203+0x5800] ;  /* 0x00580000cb44783b */ /* 0x000f260000000200 */
[C---:B-1----:R-:W-:Y:S08]  /*a660*/  HMMA.16816.F32.BF16 R40, R12.reuse, R48, R40 ;  /* 0x000000300c28723c */ /* 0x042ff00000041828 */
[C---:B------:R-:W-:Y:S01]  /*a670*/  HMMA.16816.F32.BF16 R36, R12.reuse, R50, R36 ;  /* 0x000000320c24723c */ /* 0x040fe20000041824 */
[----:B------:R-:W-:Y:S07]  /*a680*/  LDSM.16.M88.4 R48, [R201+0x5000] ;  /* 0x00500000c930783b */ /* 0x000fee0000000200 */
[C---:B------:R-:W-:Y:S08]  /*a690*/  HMMA.16816.F32.BF16 R32, R12.reuse, R56, R32 ;  /* 0x000000380c20723c */ /* 0x040ff00000041820 */
        /* <DEDUP_REMOVED lines=14> */
[----:B------:R-:W2:Y:S01]  /*a780*/  LDSM.16.M88.4 R12, [R206+0xc000] ;  /* 0x00c00000ce0c783b */ /* 0x000ea20000000200 */
[----:B------:R-:W-:-:S06]  /*a790*/  DEPBAR.LE SB0, 0x0 ;  /* 0x000080000000791a */ /* 0x000fcc0000000000 */
[C---:B-1----:R-:W-:Y:S08]  /*a7a0*/  HMMA.16816.F32.BF16 R40, R16.reuse, R56, R40 ;  /* 0x000000381028723c */ /* 0x042ff00000041828 */
[C---:B------:R-:W-:Y:S08]  /*a7b0*/  HMMA.16816.F32.BF16 R36, R16.reuse, R58, R36 ;  /* 0x0000003a1024723c */ /* 0x040ff00000041824 */
[C---:B------:R-:W-:Y:S08]  /*a7c0*/  HMMA.16816.F32.BF16 R32, R16.reuse, R60, R32 ;  /* 0x0000003c1020723c */ /* 0x040ff00000041820 */
[C---:B------:R-:W-:Y:S08]  /*a7d0*/  HMMA.16816.F32.BF16 R28, R16.reuse, R62, R28 ;  /* 0x0000003e101c723c */ /* 0x040ff0000004181c */
[C---:B---3--:R-:W-:Y:S08]  /*a7e0*/  HMMA.16816.F32.BF16 R24, R16.reuse, R64, R24 ;  /* 0x000000401018723c */ /* 0x048ff00000041818 */
        /* <DEDUP_REMOVED lines=8> */
[----:B------:R-:W-:Y:S01]  /*a870*/  @!UPT UIADD3 URZ, URZ, URZ, URZ ;  /* 0x0000003f3f3ff290 */ /* 0x000fe2000fffe03f */
[----:B------:R-:W-:Y:S11]  /*a880*/  @!P0 BRA `(.L_x_1201) ;  /* 0x000005b000008947 */ /* 0x000ff60003800000 */
[----:B------:R-:W-:Y:S01]  /*a890*/  IMAD.MOV.U32 R0, RZ, RZ, 0x1 ;  /* 0x00000001ff007424 */ /* 0x000fe200078e00ff */
[C---:B------:R-:W-:Y:S01]  /*a8a0*/  IADD3 R2, R234.reuse, R141, R242 ;  /* 0x0000008dea027210 */ /* 0x040fe20007ffe0f2 */
[----:B------:R-:W-:Y:S01]  /*a8b0*/  IMAD.MOV.U32 R220, RZ, RZ, RZ ;  /* 0x000000ffffdc7224 */ /* 0x000fe200078e00ff */
[----:B------:R-:W-:-:S02]  /*a8c0*/  ISETP.GT.AND P1, PT, R234, 0x2f, PT ;  /* 0x0000002fea00780c */ /* 0x000fc40003f24270 */
[----:B------:R-:W-:Y:S02]  /*a8d0*/  ISETP.NE.AND P0, PT, R0, c[0x0][0x2b8], PT ;  /* 0x0000ae0000007a0c */ /* 0x000fe40003f05270 */
[----:B------:R-:W-:-:S05]  /*a8e0*/  IADD3 R2, R2, -0x30, RZ ;  /* 0xffffffd002027810 */ /* 0x000fca0007ffe0ff */
[----:B------:R-:W-:-:S06]  /*a8f0*/  IMAD.MOV.U32 R0, RZ, RZ, R2 ;  /* 0x000000ffff007224 */ /* 0x000fcc00078e0002 */
        /* <DEDUP_REMOVED lines=8> */
[----:B------:R-:W-:Y:S02]  /*a980*/  IADD3 R11, -R236, 0x30, RZ ;  /* 0x00000030ec0b7810 */ /* 0x000fe40007ffe1ff */
[----:B------:R-:W1:Y:S01]  /*a990*/  S2R R8, SR_CTAID.Y ;  /* 0x0000000000087919 */ /* 0x000e620000002600 */
[----:B------:R-:W-:-:S04]  /*a9a0*/  IMAD R221, R0, c[0x0][0x2b8], R2 ;  /* 0x0000ae0000dd7a24 */ /* 0x000fc800078e0202 */
[----:B------:R-:W-:Y:S01]  /*a9b0*/  IMAD.WIDE.U32 R2, R221, c[0x0][0x1e0], RZ ;  /* 0x00007800dd027a25 */ /* 0x000fe200078e00ff */
[----:B------:R-:W-:-:S05]  /*a9c0*/  SHF.R.S32.HI R0, RZ, 0x1f, R221 ;  /* 0x0000001fff007819 */ /* 0x000fca00000114dd */
[----:B------:R-:W-:-:S04]  /*a9d0*/  IMAD R0, R0, c[0x0][0x1e0], RZ ;  /* 0x0000780000007a24 */ /* 0x000fc800078e02ff */
[----:B------:R-:W-:-:S04]  /*a9e0*/  IMAD R0, R221, c[0x0][0x1e4], R0 ;  /* 0x00007900dd007a24 */ /* 0x000fc800078e0200 */
[----:B------:R-:W-:Y:S02]  /*a9f0*/  IMAD.IADD R3, R3, 0x1, R0 ;  /* 0x0000000103037824 */ /* 0x000fe400078e0200 */
[----:B-1----:R-:W-:Y:S01]  /*aa00*/  IMAD.WIDE.U32 R78, R8, c[0x0][0x1e8], RZ ;  /* 0x00007a00084e7a25 */ /* 0x002fe200078e00ff */
[----:B--2---:R-:W-:-:S03]  /*aa10*/  SHF.R.S32.HI R0, RZ, 0x1f, R220 ;  /* 0x0000001fff007819 */ /* 0x004fc600000114dc */
[----:B------:R-:W-:-:S04]  /*aa20*/  IMAD.WIDE.U32 R2, R220, c[0x0][0x1f0], R2 ;  /* 0x00007c00dc027a25 */ /* 0x000fc800078e0002 */
[----:B------:R-:W-:-:S04]  /*aa30*/  IMAD R0, R0, c[0x0][0x1f0], RZ ;  /* 0x00007c0000007a24 */ /* 0x000fc800078e02ff */
[----:B------:R-:W-:Y:S01]  /*aa40*/  IMAD R4, R220, c[0x0][0x1f4], R0 ;  /* 0x00007d00dc047a24 */ /* 0x000fe200078e0200 */
[----:B------:R-:W-:-:S04]  /*aa50*/  IADD3 R0, P0, R78, R2, RZ ;  /* 0x000000024e007210 */ /* 0x000fc80007f1e0ff */
[----:B------:R-:W-:Y:S02]  /*aa60*/  IADD3.X R2, R244, R3, R4, P0, !PT ;  /* 0x00000003f4027210 */ /* 0x000fe400007fe404 */
[----:B------:R-:W-:-:S04]  /*aa70*/  LEA R8, P0, R0, c[0x0][0x1c8], 0x1 ;  /* 0x0000720000087a11 */ /* 0x000fc800078008ff */
[----:B------:R-:W-:Y:S02]  /*aa80*/  LEA.HI.X R7, R0, c[0x0][0x1cc], R2, 0x1, P0 ;  /* 0x0000730000077a11 */ /* 0x000fe400000f0c02 */
[----:B------:R-:W-:Y:S01]  /*aa90*/  ISETP.GE.AND P0, PT, R11, 0x1, PT ;  /* 0x000000010b00780c */ /* 0x000fe20003f06270 */
[----:B------:R-:W-:Y:S10]  /*aaa0*/  BRA.DIV ~URZ, `(.L_x_1202) ;  /* 0x000102827f007947 */ /* 0x000ff4000b800000 */
[----:B------:R1:W2:Y:S02]  /*aab0*/  SHFL.IDX PT, R4, R7, RZ, 0x181f ;  /* 0x00181fff07047589 */ /* 0x0002a400000e0000 */
.L_x_1321:
[----:B------:R-:W-:Y:S05]  /*aac0*/  BRA.DIV ~URZ, `(.L_x_1203) ;  /* 0x000102e27f007947 */ /* 0x000fea000b800000 */
[----:B------:R3:W4:Y:S02]  /*aad0*/  SHFL.IDX PT, R0, R8, RZ, 0x181f ;  /* 0x00181fff08007589 */ /* 0x00072400000e0000 */
.L_x_1322:
[----:B------:R-:W-:Y:S01]  /*aae0*/  BSSY B0, `(.L_x_1204) ;  /* 0x0000019000007945 */ /* 0x000fe20003800000 */
[----:B------:R-:W-:Y:S05]  /*aaf0*/  @!P0 BRA `(.L_x_1205) ;  /* 0x0000017000008947 */ /* 0x000fea0003800000 */
[----:B------:R-:W-:Y:S02]  /*ab00*/  SHF.R.S32.HI R2, RZ, 0x1f, R219 ;  /* 0x0000001fff027819 */ /* 0x000fe400000114db */
[C---:B----4-:R-:W-:Y:S02]  /*ab10*/  LEA R16, P0, R219.reuse, R0, 0x1 ;  /* 0x00000000db107211 */ /* 0x050fe400078008ff */
[C---:B------:R-:W-:Y:S02]  /*ab20*/  IADD3 R20, R219.reuse, 0x40, RZ ;  /* 0x00000040db147810 */ /* 0x040fe40007ffe0ff */
[----:B--2---:R-:W-:-:S02]  /*ab30*/  LEA.HI.X R17, R219, R4, R2, 0x1, P0 ;  /* 0x00000004db117211 */ /* 0x004fc400000f0c02 */
[C---:B------:R-:W-:Y:S02]  /*ab40*/  LEA R14, P0, R248.reuse, R0, 0x1 ;  /* 0x00000000f80e7211 */ /* 0x040fe400078008ff */
[C---:B------:R-:W-:Y:S02]  /*ab50*/  IADD3 R19, R219.reuse, 0x80, RZ ;  /* 0x00000080db137810 */ /* 0x040fe40007ffe0ff */
[C---:B------:R-:W-:Y:S02]  /*ab60*/  IADD3 R18, R219.reuse, 0xc0, RZ ;  /* 0x000000c0db127810 */ /* 0x040fe40007ffe0ff */
[----:B------:R-:W-:Y:S02]  /*ab70*/  ISETP.GE.AND P4, PT, R219, c[0x0][0x1d4], PT ;  /* 0x00007500db007a0c */ /* 0x000fe40003f86270 */
[----:B------:R-:W-:Y:S02]  /*ab80*/  LEA.HI.X R15, R248, R4, R251, 0x1, P0 ;  /* 0x00000004f80f7211 */ /* 0x000fe400000f0cfb */
[----:B------:R-:W-:-:S02]  /*ab90*/  ISETP.GE.AND P3, PT, R20, c[0x0][0x1d4], PT ;  /* 0x0000750014007a0c */ /* 0x000fc40003f66270 */
[----:B------:R-:W-:Y:S02]  /*aba0*/  LEA R12, P0, R247, R0, 0x1 ;  /* 0x00000000f70c7211 */ /* 0x000fe400078008ff */
[----:B------:R-:W-:Y:S02]  /*abb0*/  ISETP.GE.AND P2, PT, R19, c[0x0][0x1d4], PT ;  /* 0x0000750013007a0c */ /* 0x000fe40003f46270 */
[----:B------:R-:W-:Y:S02]  /*abc0*/  ISETP.GE.AND P1, PT, R18, c[0x0][0x1d4], PT ;  /* 0x0000750012007a0c */ /* 0x000fe40003f26270 */
[----:B------:R-:W-:Y:S01]  /*abd0*/  LEA.HI.X R13, R247, R4, R250, 0x1, P0 ;  /* 0x00000004f70d7211 */ /* 0x000fe200000f0cfa */
[----:B------:R-:W-:Y:S01]  /*abe0*/  @!PT LDS RZ, [RZ] ;  /* 0x00000000fffff984 */ /* 0x000fe20000000800 */
[----:B------:R-:W-:Y:S01]  /*abf0*/  @!PT LDS RZ, [RZ] ;  /* 0x00000000fffff984 */ /* 0x000fe20000000800 */
[----:B------:R-:W-:Y:S01]  /*ac00*/  @!PT LDS RZ, [RZ] ;  /* 0x00000000fffff984 */ /* 0x000fe20000000800 */
[----:B------:R2:W-:Y:S01]  /*ac10*/  LDGSTS.E.BYPASS.LTC128B.128 [R209+0xa080], [R16.64], !P4 ;  /* 0x0a08000010d17fae */ /* 0x0005e2000e101d4e */
[----:B------:R-:W-:-:S03]  /*ac20*/  LEA R2, P0, R246, R0, 0x1 ;  /* 0x00000000f6027211 */ /* 0x000fc600078008ff */
[----:B------:R2:W-:Y:S01]  /*ac30*/  LDGSTS.E.BYPASS.LTC128B.128 [R209+0xb880], [R14.64], !P3 ;  /* 0x0b8800000ed17fae */ /* 0x0005e2000d901d4e */
[----:B------:R-:W-:-:S03]  /*ac40*/  LEA.HI.X R3, R246, R4, R249, 0x1, P0 ;  /* 0x00000004f6037211 */ /* 0x000fc600000f0cf9 */
[----:B------:R2:W-:Y:S04]  /*ac50*/  LDGSTS.E.BYPASS.LTC128B.128 [R209+0xd080], [R12.64], !P2 ;  /* 0x0d0800000cd17fae */ /* 0x0005e8000d101d4e */
[----:B------:R2:W-:Y:S02]  /*ac60*/  LDGSTS.E.BYPASS.LTC128B.128 [R209+0xe880], [R2.64], !P1 ;  /* 0x0e88000002d17fae */ /* 0x0005e4000c901d4e */
.L_x_1205:
[----:B------:R-:W-:Y:S05]  /*ac70*/  BSYNC B0 ;  /* 0x0000000000007941 */ /* 0x000fea0003800000 */
.L_x_1204:
[----:B------:R-:W-:Y:S05]  /*ac80*/  BRA.DIV ~URZ, `(.L_x_1206) ;  /* 0x000101a27f007947 */ /* 0x000fea000b800000 */
[----:B--2---:R2:W1:Y:S04]  /*ac90*/  SHFL.IDX PT, R4, R7, 0x1, 0x181f ;  /* 0x00381f0007047f89 */ /* 0x00446800000e0000 */
[----:B----4-:R2:W4:Y:S02]  /*aca0*/  SHFL.IDX PT, R0, R8, 0x1, 0x181f ;  /* 0x00381f0008007f89 */ /* 0x01052400000e0000 */
.L_x_1323:
[----:B------:R-:W-:-:S13]  /*acb0*/  ISETP.GE.AND P0, PT, R11, 0x21, PT ;  /* 0x000000210b00780c */ /* 0x000fda0003f06270 */
[----:B------:R-:W-:Y:S05]  /*acc0*/  @!P0 BRA `(.L_x_1201) ;  /* 0x0000017000008947 */ /* 0x000fea0003800000 */
[----:B------:R-:W-:Y:S02]  /*acd0*/  SHF.R.S32.HI R2, RZ, 0x1f, R219 ;  /* 0x0000001fff027819 */ /* 0x000fe400000114db */
[C---:B----4-:R-:W-:Y:S02]  /*ace0*/  LEA R16, P0, R219.reuse, R0, 0x1 ;  /* 0x00000000db107211 */ /* 0x050fe400078008ff */
[C---:B------:R-:W-:Y:S02]  /*acf0*/  IADD3 R18, R219.reuse, 0x40, RZ ;  /* 0x00000040db127810 */ /* 0x040fe40007ffe0ff */
[C---:B-1----:R-:W-:Y:S02]  /*ad00*/  LEA.HI.X R17, R219.reuse, R4, R2, 0x1, P0 ;  /* 0x00000004db117211 */ /* 0x042fe400000f0c02 */
[----:B------:R-:W-:Y:S02]  /*ad10*/  LEA R14, P0, R248, R0, 0x1 ;  /* 0x00000000f80e7211 */ /* 0x000fe400078008ff */
[----:B--23--:R-:W-:-:S02]  /*ad20*/  IADD3 R8, R219, 0x80, RZ ;  /* 0x00000080db087810 */ /* 0x00cfc40007ffe0ff */
[C---:B------:R-:W-:Y:S02]  /*ad30*/  IADD3 R7, R219.reuse, 0xc0, RZ ;  /* 0x000000c0db077810 */ /* 0x040fe40007ffe0ff */
[----:B------:R-:W-:Y:S02]  /*ad40*/  ISETP.GE.AND P4, PT, R219, c[0x0][0x1d4], PT ;  /* 0x00007500db007a0c */ /* 0x000fe40003f86270 */
[----:B------:R-:W-:Y:S02]  /*ad50*/  LEA.HI.X R15, R248, R4, R251, 0x1, P0 ;  /* 0x00000004f80f7211 */ /* 0x000fe400000f0cfb */
[----:B------:R-:W-:Y:S02]  /*ad60*/  ISETP.GE.AND P3, PT, R18, c[0x0][0x1d4], PT ;  /* 0x0000750012007a0c */ /* 0x000fe40003f66270 */
[----:B------:R-:W-:Y:S02]  /*ad70*/  LEA R12, P0, R247, R0, 0x1 ;  /* 0x00000000f70c7211 */ /* 0x000fe400078008ff */
[----:B------:R-:W-:-:S02]  /*ad80*/  ISETP.GE.AND P2, PT, R8, c[0x0][0x1d4], PT ;  /* 0x0000750008007a0c */ /* 0x000fc40003f46270 */
        /* <DEDUP_REMOVED lines=11> */
.L_x_1201:
[----:B------:R-:W-:Y:S05]  /*ae40*/  BSYNC B1 ;  /* 0x0000000000017941 */ /* 0x000fea0003800000 */
.L_x_1200:
[----:B------:R-:W5:Y:S01]  /*ae50*/  LDL R11, [R1+0x4] ;  /* 0x00000400010b7983 */ /* 0x000f620000100800 */
[----:B----4-:R-:W-:Y:S01]  /*ae60*/  SHF.R.S32.HI R0, RZ, 0x1f, R76 ;  /* 0x0000001fff007819 */ /* 0x010fe2000001144c */
[----:B-1----:R-:W-:Y:S01]  /*ae70*/  IMAD.MOV.U32 R13, RZ, RZ, 0x1 ;  /* 0x00000001ff0d7424 */ /* 0x002fe200078e00ff */
[----:B------:R-:W-:Y:S01]  /*ae80*/  LOP3.LUT R14, RZ, c[0x0][0x324], RZ, 0x33, !PT ;  /* 0x0000c900ff0e7a12 */ /* 0x000fe200078e33ff */
[----:B------:R-:W0:Y:S01]  /*ae90*/  LDGDEPBAR ;  /* 0x00000000000079af */ /* 0x000e220000000000 */
[CC--:B------:R-:W-:Y:S02]  /*aea0*/  LEA.HI R2, R0.reuse, R76.reuse, RZ, 0x2 ;  /* 0x0000004c00027211 */ /* 0x0c0fe400078f10ff */
[----:B------:R-:W-:-:S02]  /*aeb0*/  LEA.HI R0, R0, R76, RZ, 0x5 ;  /* 0x0000004c00007211 */ /* 0x000fc400078f28ff */
[----:B------:R-:W-:Y:S02]  /*aec0*/  LOP3.LUT R2, R2, 0xfffffffc, RZ, 0xc0, !PT ;  /* 0xfffffffc02027812 */ /* 0x000fe400078ec0ff */
[----:B------:R-:W-:Y:S02]  /*aed0*/  LOP3.LUT R3, R0, 0xffffffe0, RZ, 0xc0, !PT ;  /* 0xffffffe000037812 */ /* 0x000fe400078ec0ff */
[----:B------:R-:W-:Y:S01]  /*aee0*/  SHF.R.S32.HI R4, RZ, 0x5, R0 ;  /* 0x00000005ff047819 */ /* 0x000fe20000011400 */
[C---:B------:R-:W-:Y:S01]  /*aef0*/  IMAD.IADD R2, R76.reuse, 0x1, -R2 ;  /* 0x000000014c027824 */ /* 0x040fe200078e0a02 */
[----:B--2---:R-:W-:Y:S01]  /*af00*/  SHF.R.S32.HI R7, RZ, 0x1f, R0 ;  /* 0x0000001fff077819 */ /* 0x004fe20000011400 */
[----:B------:R-:W-:Y:S01]  /*af10*/  IMAD.IADD R0, R76, 0x1, -R3 ;  /* 0x000000014c007824 */ /* 0x000fe200078e0a03 */
[----:B------:R-:W-:Y:S02]  /*af20*/  ISETP.NE.AND P0, PT, R13, c[0x0][0x2c4], PT ;  /* 0x0000b1000d007a0c */ /* 0x000fe40003f05270 */
[----:B------:R-:W-:-:S02]  /*af30*/  LEA.HI R7, R7, R4, RZ, 0x3 ;  /* 0x0000000407077211 */ /* 0x000fc400078f18ff */
[----:B------:R-:W-:Y:S02]  /*af40*/  LEA.HI R3, R2, R2, RZ, 0x1 ;  /* 0x0000000202037211 */ /* 0x000fe400078f08ff */
[----:B------:R-:W-:Y:S02]  /*af50*/  SHF.R.S32.HI R12, RZ, 0x1f, R0 ;  /* 0x0000001fff0c7819 */ /* 0x000fe40000011400 */
[----:B---3--:R-:W-:Y:S02]  /*af60*/  LOP3.LUT R8, R7, 0xffffff8, RZ, 0xc0, !PT ;  /* 0x0ffffff807087812 */ /* 0x008fe400078ec0ff */
[----:B------:R-:W-:Y:S02]  /*af70*/  LOP3.LUT R7, R3, 0x1ffffffe, RZ, 0xc0, !PT ;  /* 0x1ffffffe03077812 */ /* 0x000fe400078ec0ff */
[----:B------:R-:W-:Y:S01]  /*af80*/  LEA.HI R3, R12, R0, RZ, 0x2 ;  /* 0x000000000c037211 */ /* 0x000fe200078f10ff */
[----:B------:R-:W-:Y:S02]  /*af90*/  IMAD.IADD R4, R4, 0x1, -R8 ;  /* 0x0000000104047824 */ /* 0x000fe400078e0a08 */
[----:B------:R-:W-:Y:S01]  /*afa0*/  IMAD.IADD R2, R2, 0x1, -R7 ;  /* 0x0000000102027824 */ /* 0x000fe200078e0a07 */
[----:B------:R-:W-:Y:S01]  /*afb0*/  SHF.R.S32.HI R239, RZ, 0x2, R3 ;  /* 0x00000002ffef7819 */ /* 0x000fe20000011403 */
[----:B------:R-:W-:Y:S01]  /*afc0*/  IMAD.SHL.U32 R238, R4, 0x10, RZ ;  /* 0x0000001004ee7824 */ /* 0x000fe200078e00ff */
[----:B------:R-:W-:Y:S01]  /*afd0*/  LOP3.LUT R3, R3, 0x7ffffffc, RZ, 0xc0, !PT ;  /* 0x7ffffffc03037812 */ /* 0x000fe200078ec0ff */
[----:B------:R-:W-:-:S04]  /*afe0*/  IMAD.SHL.U32 R237, R2, 0x8, RZ ;  /* 0x0000000802ed7824 */ /* 0x000fc800078e00ff */
[----:B------:R-:W-:Y:S02]  /*aff0*/  IMAD.IADD R3, R0, 0x1, -R3 ;  /* 0x0000000100037824 */ /* 0x000fe400078e0a03 */
[----:B------:R-:W-:Y:S02]  /*b000*/  IMAD.IADD R0, R99, 0x1, R5 ;  /* 0x0000000163007824 */ /* 0x000fe400078e0205 */
[----:B------:R-:W-:-:S04]  /*b010*/  IMAD.SHL.U32 R232, R3, 0x2, RZ ;  /* 0x0000000203e87824 */ /* 0x000fc800078e00ff */
[--C-:B------:R-:W-:Y:S02]  /*b020*/  IMAD.IADD R12, R0, 0x1, -R232.reuse ;  /* 0x00000001000c7824 */ /* 0x100fe400078e0ae8 */
[----:B------:R-:W-:Y:S02]  /*b030*/  IMAD.IADD R13, R99, 0x1, -R232 ;  /* 0x00000001630d7824 */ /* 0x000fe400078e0ae8 */
[----:B-----5:R-:W-:-:S05]  /*b040*/  IMAD R2, R11, 0x80, R239 ;  /* 0x000000800b027824 */ /* 0x020fca00078e02ef */
[----:B------:R-:W-:Y:S02]  /*b050*/  IADD3 R4, R237, R2, R238 ;  /* 0x00000002ed047210 */ /* 0x000fe40007ffe0ee */
[----:B------:R-:W-:-:S03]  /*b060*/  IADD3 R2, -R232, 0x1, R0 ;  /* 0x00000001e8027810 */ /* 0x000fc60007ffe100 */
[----:B------:R-:W-:-:S04]  /*b070*/  @P0 IMAD.HI.U32 R3, R4, c[0x0][0x2c8], RZ ;  /* 0x0000b20004030a27 */ /* 0x000fc800078e00ff */
[----:B------:R-:W-:Y:S01]  /*b080*/  IMAD.IADD R2, R2, 0x1, -R231 ;  /* 0x0000000102027824 */ /* 0x000fe200078e0ae7 */
[----:B------:R-:W-:-:S03]  /*b090*/  @P0 SHF.R.U32.HI R4, RZ, c[0x0][0x2cc], R3 ;  /* 0x0000b300ff040a19 */ /* 0x000fc60000011603 */
[C---:B------:R-:W-:Y:S01]  /*b0a0*/  IMAD.IADD R7, R2.reuse, 0x1, R14 ;  /* 0x0000000102077824 */ /* 0x040fe200078e020e */
[----:B------:R-:W-:Y:S01]  /*b0b0*/  IADD3 R8, R2, c[0x0][0x328], RZ ;  /* 0x0000ca0002087a10 */ /* 0x000fe20007ffe0ff */
[----:B------:R-:W-:Y:S05]  /*b0c0*/  BRA.DIV ~URZ, `(.L_x_1207) ;  /* 0x0000fe527f007947 */ /* 0x000fea000b800000 */
[----:B------:R1:W2:Y:S02]  /*b0d0*/  SHFL.IDX PT, R3, R4, RZ, 0x1c1f ;  /* 0x001c1fff04037589 */ /* 0x0002a400000e0000 */
.L_x_1324:
[----:B------:R-:W-:Y:S01]  /*b0e0*/  IMAD.MOV.U32 R16, RZ, RZ, 0x1 ;  /* 0x00000001ff107424 */ /* 0x000fe200078e00ff */
[----:B------:R-:W-:Y:S01]  /*b0f0*/  LOP3.LUT R208, R208, 0xffffefff, RZ, 0xc0, !PT ;  /* 0xffffefffd0d07812 */ /* 0x000fe200078ec0ff */
[--C-:B--2---:R-:W-:Y:S02]  /*b100*/  IMAD.IADD R2, R8, 0x1, R3.reuse ;  /* 0x0000000108027824 */ /* 0x104fe400078e0203 */
[----:B------:R-:W-:Y:S01]  /*b110*/  IMAD.IADD R0, R7, 0x1, R3 ;  /* 0x0000000107007824 */ /* 0x000fe200078e0203 */
[----:B------:R-:W-:Y:S02]  /*b120*/  ISETP.LE.AND P0, PT, R16, c[0x0][0x32c], PT ;  /* 0x0000cb0010007a0c */ /* 0x000fe40003f03270 */
[----:B------:R-:W-:-:S11]  /*b130*/  IMNMX R2, R12, R2, PT ;  /* 0x000000020c027217 */ /* 0x000fd60003800200 */
[----:B------:R-:W-:Y:S01]  /*b140*/  @P0 LOP3.LUT R208, R208, 0x1000, RZ, 0xfc, !PT ;  /* 0x00001000d0d00812 */ /* 0x000fe200078efcff */
[----:B------:R-:W-:Y:S05]  /*b150*/  @!P0 BRA `(.L_x_1208) ;  /* 0x0000012000008947 */ /* 0x000fea0003800000 */
[----:B------:R-:W-:Y:S01]  /*b160*/  IADD3 R3, -R231, R5, R3 ;  /* 0x00000005e7037210 */ /* 0x000fe20007ffe103 */
[----:B------:R-:W-:Y:S03]  /*b170*/  BSSY B0, `(.L_x_1209) ;  /* 0x000000c000007945 */ /* 0x000fe60003800000 */
[----:B------:R-:W-:-:S13]  /*b180*/  ISETP.GT.AND P0, PT, R3, -0x1, PT ;  /* 0xffffffff0300780c */ /* 0x000fda0003f04270 */
[----:B------:R-:W-:Y:S05]  /*b190*/  @P0 BRA `(.L_x_1210) ;  /* 0x0000006000000947 */ /* 0x000fea0003800000 */
[----:B------:R-:W-:Y:S02]  /*b1a0*/  ISETP.NE.AND P0, PT, R16, c[0x0][0x32c], PT ;  /* 0x0000cb0010007a0c */ /* 0x000fe40003f05270 */
[----:B------:R-:W-:-:S11]  /*b1b0*/  LOP3.LUT R3, RZ, R3, RZ, 0x33, !PT ;  /* 0x00000003ff037212 */ /* 0x000fd600078e33ff */
[----:B------:R-:W-:-:S05]  /*b1c0*/  @P0 IMAD.HI.U32 R11, R3, c[0x0][0x330], RZ ;  /* 0x0000cc00030b0a27 */ /* 0x000fca00078e00ff */
[----:B------:R-:W-:-:S04]  /*b1d0*/  @P0 SHF.R.U32.HI R3, RZ, c[0x0][0x334], R11 ;  /* 0x0000cd00ff030a19 */ /* 0x000fc8000001160b */
[----:B------:R-:W-:Y:S01]  /*b1e0*/  LOP3.LUT R3, RZ, R3, RZ, 0x33, !PT ;  /* 0x00000003ff037212 */ /* 0x000fe200078e33ff */
[----:B------:R-:W-:Y:S05]  /*b1f0*/  BRA `(.L_x_1211) ;  /* 0x0000003000007947 */ /* 0x000fea0003800000 */
.L_x_1210:
[----:B------:R-:W-:-:S13]  /*b200*/  ISETP.NE.AND P0, PT, R16, c[0x0][0x32c], PT ;  /* 0x0000cb0010007a0c */ /* 0x000fda0003f05270 */
[----:B------:R-:W-:-:S05]  /*b210*/  @P0 IMAD.HI.U32 R11, R3, c[0x0][0x330], RZ ;  /* 0x0000cc00030b0a27 */ /* 0x000fca00078e00ff */
[----:B------:R-:W-:Y:S02]  /*b220*/  @P0 SHF.R.U32.HI R3, RZ, c[0x0][0x334], R11 ;  /* 0x0000cd00ff030a19 */ /* 0x000fe4000001160b */
.L_x_1211:
[----:B------:R-:W-:Y:S05]  /*b230*/  BSYNC B0 ;  /* 0x0000000000007941 */ /* 0x000fea0003800000 */
.L_x_1209:
[----:B------:R-:W-:-:S05]  /*b240*/  IMAD R3, R3, c[0x0][0x32c], R13 ;  /* 0x0000cb0003037a24 */ /* 0x000fca00078e020d */
[----:B------:R-:W-:Y:S02]  /*b250*/  IADD3 R11, R3, c[0x0][0x32c], RZ ;  /* 0x0000cb00030b7a10 */ /* 0x000fe40007ffe0ff */
[----:B------:R-:W-:Y:S02]  /*b260*/  IMNMX R0, R0, R3, !PT ;  /* 0x0000000300007217 */ /* 0x000fe40007800200 */
[----:B------:R-:W-:Y:S02]  /*b270*/  IMNMX R2, R2, R11, PT ;  /* 0x0000000b02027217 */ /* 0x000fe40003800200 */
.L_x_1208:
[C---:B------:R-:W-:Y:S02]  /*b280*/  ISETP.GE.AND P0, PT, R99.reuse, 0x2, PT ;  /* 0x000000026300780c */ /* 0x040fe40003f06270 */
[----:B------:R-:W-:Y:S02]  /*b290*/  LOP3.LUT R208, R208, 0xffffffdf, RZ, 0xc0, !PT ;  /* 0xffffffdfd0d07812 */ /* 0x000fe400078ec0ff */
[C---:B------:R-:W-:Y:S02]  /*b2a0*/  ISETP.GE.AND P1, PT, R99.reuse, 0x9, PT ;  /* 0x000000096300780c */ /* 0x040fe40003f26270 */
[----:B------:R-:W-:-:S02]  /*b2b0*/  ISETP.GE.AND P6, PT, R99, 0x11, PT ;  /* 0x000000116300780c */ /* 0x000fc40003fc6270 */
[C---:B------:R-:W-:Y:S02]  /*b2c0*/  ISETP.GE.AND P5, PT, R99.reuse, 0x12, PT ;  /* 0x000000126300780c */ /* 0x040fe40003fa6270 */
[C---:B------:R-:W-:Y:S02]  /*b2d0*/  ISETP.GE.AND P4, PT, R99.reuse, 0x19, PT ;  /* 0x000000196300780c */ /* 0x040fe40003f86270 */
[----:B------:R-:W-:Y:S02]  /*b2e0*/  ISETP.GE.AND P3, PT, R99, 0x1a, PT ;  /* 0x0000001a6300780c */ /* 0x000fe40003f66270 */
[----:B------:R-:W-:Y:S02]  /*b2f0*/  @P0 LOP3.LUT R208, R208, 0x20, RZ, 0xfc, !PT ;  /* 0x00000020d0d00812 */ /* 0x000fe400078efcff */
[----:B------:R-:W-:Y:S02]  /*b300*/  ISETP.GT.AND P0, PT, R0, 0x1, !P0 ;  /* 0x000000010000780c */ /* 0x000fe40004704270 */
[----:B------:R-:W-:-:S02]  /*b310*/  LOP3.LUT R208, R208, 0xfffffffd, RZ, 0xc0, !PT ;  /* 0xfffffffdd0d07812 */ /* 0x000fc400078ec0ff */
[----:B------:R-:W-:Y:S02]  /*b320*/  ISETP.LT.OR P0, PT, R2, 0x2, P0 ;  /* 0x000000020200780c */ /* 0x000fe40000701670 */
[----:B------:R-:W-:Y:S02]  /*b330*/  @P1 LOP3.LUT R208, R208, 0x2, RZ, 0xfc, !PT ;  /* 0x00000002d0d01812 */ /* 0x000fe400078efcff */
[----:B------:R-:W-:Y:S02]  /*b340*/  FSEL R15, R41, -INF , !P0 ;  /* 0xff800000290f7808 */ /* 0x000fe40004000000 */
[----:B------:R-:W-:Y:S02]  /*b350*/  ISETP.GT.AND P0, PT, R0, 0x8, !P1 ;  /* 0x000000080000780c */ /* 0x000fe40004f04270 */
[----:B------:R-:W-:Y:S02]  /*b360*/  ISETP.GE.AND P1, PT, R99, 0xa, PT ;  /* 0x0000000a6300780c */ /* 0x000fe40003f26270 */
[----:B------:R-:W-:-:S02]  /*b370*/  ISETP.LT.OR P0, PT, R2, 0x9, P0 ;  /* 0x000000090200780c */ /* 0x000fc40000701670 */
[----:B------:R-:W-:Y:S02]  /*b380*/  ISETP.GE.AND P2, PT, R99, 0x21, PT ;  /* 0x000000216300780c */ /* 0x000fe40003f46270 */
[----:B------:R-:W-:Y:S02]  /*b390*/  FSEL R20, R52, -INF , !P0 ;  /* 0xff80000034147808 */ /* 0x000fe40004000000 */
[----:B------:R-:W-:Y:S02]  /*b3a0*/  ISETP.GT.AND P0, PT, R0, 0x9, !P1 ;  /* 0x000000090000780c */ /* 0x000fe40004f04270 */
[----:B------:R-:W-:Y:S02]  /*b3b0*/  LOP3.LUT R208, R208, 0xfffffffe, RZ, 0xc0, !PT ;  /* 0xfffffffed0d07812 */ /* 0x000fe400078ec0ff */
[----:B------:R-:W-:Y:S02]  /*b3c0*/  ISETP.LT.OR P0, PT, R2, 0xa, P0 ;  /* 0x0000000a0200780c */ /* 0x000fe40000701670 */
[----:B------:R-:W-:-:S02]  /*b3d0*/  @P1 LOP3.LUT R208, R208, 0x1, RZ, 0xfc, !PT ;  /* 0x00000001d0d01812 */ /* 0x000fc400078efcff */
[----:B------:R-:W-:Y:S02]  /*b3e0*/  FSEL R23, R53, -INF , !P0 ;  /* 0xff80000035177808 */ /* 0x000fe40004000000 */
[----:B------:R-:W-:Y:S02]  /*b3f0*/  ISETP.GT.AND P0, PT, R0, 0x10, !P6 ;  /* 0x000000100000780c */ /* 0x000fe40007704270 */
[----:B------:R-:W-:Y:S02]  /*b400*/  ISETP.GE.AND P1, PT, R99, 0x22, PT ;  /* 0x000000226300780c */ /* 0x000fe40003f26270 */
[----:B------:R-:W-:Y:S02]  /*b410*/  ISETP.LT.OR P0, PT, R2, 0x11, P0 ;  /* 0x000000110200780c */ /* 0x000fe40000701670 */
[----:B------:R-:W-:Y:S02]  /*b420*/  LOP3.LUT R208, R208, 0xfffffff7, RZ, 0xc0, !PT ;  /* 0xfffffff7d0d07812 */ /* 0x000fe400078ec0ff */
[----:B------:R-:W-:-:S02]  /*b430*/  FSEL R25, R36, -INF , !P0 ;  /* 0xff80000024197808 */ /* 0x000fc40004000000 */
[----:B------:R-:W-:-:S04]  /*b440*/  ISETP.GT.AND P0, PT, R0, 0x11, !P5 ;  /* 0x000000110000780c */ /* 0x000fc80006f04270 */
[----:B------:R-:W-:-:S04]  /*b450*/  ISETP.LT.OR P0, PT, R2, 0x12, P0 ;  /* 0x000000120200780c */ /* 0x000fc80000701670 */
[----:B------:R-:W-:Y:S02]  /*b460*/  FSEL R26, R37, -INF , !P0 ;  /* 0xff800000251a7808 */ /* 0x000fe40004000000 */
        /* <DEDUP_REMOVED lines=12> */
[----:B------:R-:W-:-:S13]  /*b530*/  ISETP.GE.AND P0, PT, R99, 0x29, PT ;  /* 0x000000296300780c */ /* 0x000fda0003f06270 */
[----:B------:R-:W-:Y:S02]  /*b540*/  @P0 LOP3.LUT R208, R208, 0x8, RZ, 0xfc, !PT ;  /* 0x00000008d0d00812 */ /* 0x000fe400078efcff */
[----:B------:R-:W-:Y:S02]  /*b550*/  ISETP.GT.AND P0, PT, R0, 0x28, !P0 ;  /* 0x000000280000780c */ /* 0x000fe40004704270 */
[----:B------:R-:W-:Y:S02]  /*b560*/  LOP3.LUT R208, R208, 0xfffffffb, RZ, 0xc0, !PT ;  /* 0xfffffffbd0d07812 */ /* 0x000fe400078ec0ff */
[----:B------:R-:W-:-:S04]  /*b570*/  ISETP.LT.OR P0, PT, R2, 0x29, P0 ;  /* 0x000000290200780c */ /* 0x000fc80000701670 */
[----:B------:R-:W-:Y:S02]  /*b580*/  FSEL R33, R44, -INF , !P0 ;  /* 0xff8000002c217808 */ /* 0x000fe40004000000 */
[----:B------:R-:W-:-:S13]  /*b590*/  ISETP.GE.AND P0, PT, R99, 0x1, PT ;  /* 0x000000016300780c */ /* 0x000fda0003f06270 */
[----:B------:R-:W-:Y:S02]  /*b5a0*/  @P0 LOP3.LUT R208, R208, 0x4, RZ, 0xfc, !PT ;  /* 0x00000004d0d00812 */ /* 0x000fe400078efcff */
[----:B------:R-:W-:Y:S02]  /*b5b0*/  ISETP.GT.AND P0, PT, R0, RZ, !P0 ;  /* 0x000000ff0000720c */ /* 0x000fe40004704270 */
[----:B------:R-:W-:Y:S02]  /*b5c0*/  LOP3.LUT R208, R208, 0xffffffef, RZ, 0xc0, !PT ;  /* 0xffffffefd0d07812 */ /* 0x000fe400078ec0ff */
[----:B------:R-:W-:-:S04]  /*b5d0*/  ISETP.LT.OR P0, PT, R2, 0x1, P0 ;  /* 0x000000010200780c */ /* 0x000fc80000701670 */
[----:B------:R-:W-:Y:S02]  /*b5e0*/  FSEL R14, R40, -INF , !P0 ;  /* 0xff800000280e7808 */ /* 0x000fe40004000000 */
[----:B------:R-:W-:-:S13]  /*b5f0*/  ISETP.GE.AND P0, PT, R99, 0x2a, PT ;  /* 0x0000002a6300780c */ /* 0x000fda0003f06270 */
[----:B------:R-:W-:Y:S02]  /*b600*/  @P0 LOP3.LUT R208, R208, 0x10, RZ, 0xfc, !PT ;  /* 0x00000010d0d00812 */ /* 0x000fe400078efcff */
[----:B------:R-:W-:-:S04]  /*b610*/  ISETP.GT.AND P0, PT, R0, 0x29, !P0 ;  /* 0x000000290000780c */ /* 0x000fc80004704270 */
[----:B------:R-:W-:-:S04]  /*b620*/  ISETP.LT.OR P0, PT, R2, 0x2a, P0 ;  /* 0x0000002a0200780c */ /* 0x000fc80000701670 */
[----:B------:R-:W-:Y:S01]  /*b630*/  FSEL R32, R45, -INF , !P0 ;  /* 0xff8000002d207808 */ /* 0x000fe20004000000 */
[----:B------:R-:W-:Y:S06]  /*b640*/  BRA.DIV ~URZ, `(.L_x_1212) ;  /* 0x0000f9527f007947 */ /* 0x000fec000b800000 */
[----:B------:R2:W3:Y:S02]  /*b650*/  SHFL.IDX PT, R3, R4, 0x1, 0x1c1f ;  /* 0x003c1f0004037f89 */ /* 0x0004e400000e0000 */
.L_x_1325:
[----:B------:R-:W-:Y:S01]  /*b660*/  ISETP.LE.AND P0, PT, R16, c[0x0][0x32c], PT ;  /* 0x0000cb0010007a0c */ /* 0x000fe20003f03270 */
[--C-:B---3--:R-:W-:Y:S02]  /*b670*/  IMAD.IADD R2, R8, 0x1, R3.reuse ;  /* 0x0000000108027824 */ /* 0x108fe400078e0203 */
[----:B------:R-:W-:-:S03]  /*b680*/  IMAD.IADD R0, R7, 0x1, R3 ;  /* 0x0000000107007824 */ /* 0x000fc600078e0203 */
[----:B------:R-:W-:-:S07]  /*b690*/  IMNMX R2, R12, R2, PT ;  /* 0x000000020c027217 */ /* 0x000fce0003800200 */
[----:B------:R-:W-:Y:S05]  /*b6a0*/  @!P0 BRA `(.L_x_1213) ;  /* 0x0000014000008947 */ /* 0x000fea0003800000 */
[----:B------:R-:W-:Y:S01]  /*b6b0*/  IADD3 R3, -R231, R5, R3 ;  /* 0x00000005e7037210 */ /* 0x000fe20007ffe103 */
[----:B------:R-:W-:Y:S03]  /*b6c0*/  BSSY B0, `(.L_x_1214) ;  /* 0x000000e000007945 */ /* 0x000fe60003800000 */
[----:B------:R-:W-:-:S13]  /*b6d0*/  ISETP.GT.AND P0, PT, R3, -0x1, PT ;  /* 0xffffffff0300780c */ /* 0x000fda0003f04270 */
[----:B------:R-:W-:Y:S05]  /*b6e0*/  @P0 BRA `(.L_x_1215) ;  /* 0x0000007000000947 */ /* 0x000fea0003800000 */
[----:B-12---:R-:W-:Y:S01]  /*b6f0*/  IMAD.MOV.U32 R4, RZ, RZ, 0x1 ;  /* 0x00000001ff047424 */ /* 0x006fe200078e00ff */
[----:B------:R-:W-:-:S04]  /*b700*/  LOP3.LUT R3, RZ, R3, RZ, 0x33, !PT ;  /* 0x00000003ff037212 */ /* 0x000fc800078e33ff */
[----:B------:R-:W-:-:S13]  /*b710*/  ISETP.NE.AND P0, PT, R4, c[0x0][0x32c], PT ;  /* 0x0000cb0004007a0c */ /* 0x000fda0003f05270 */
[----:B------:R-:W-:-:S05]  /*b720*/  @P0 IMAD.HI.U32 R4, R3, c[0x0][0x330], RZ ;  /* 0x0000cc0003040a27 */ /* 0x000fca00078e00ff */
[----:B------:R-:W-:-:S04]  /*b730*/  @P0 SHF.R.U32.HI R3, RZ, c[0x0][0x334], R4 ;  /* 0x0000cd00ff030a19 */ /* 0x000fc80000011604 */
[----:B------:R-:W-:Y:S01]  /*b740*/  LOP3.LUT R3, RZ, R3, RZ, 0x33, !PT ;  /* 0x00000003ff037212 */ /* 0x000fe200078e33ff */
[----:B------:R-:W-:Y:S05]  /*b750*/  BRA `(.L_x_1216) ;  /* 0x0000004000007947 */ /* 0x000fea0003800000 */
.L_x_1215:
[----:B-12---:R-:W-:-:S04]  /*b760*/  MOV R4, 0x1 ;  /* 0x0000000100047802 */ /* 0x006fc80000000f00 */
[----:B------:R-:W-:-:S13]  /*b770*/  ISETP.NE.AND P0, PT, R4, c[0x0][0x32c], PT ;  /* 0x0000cb0004007a0c */ /* 0x000fda0003f05270 */
[----:B------:R-:W-:-:S05]  /*b780*/  @P0 IMAD.HI.U32 R4, R3, c[0x0][0x330], RZ ;  /* 0x0000cc0003040a27 */ /* 0x000fca00078e00ff */
[----:B------:R-:W-:Y:S02]  /*b790*/  @P0 SHF.R.U32.HI R3, RZ, c[0x0][0x334], R4 ;  /* 0x0000cd00ff030a19 */ /* 0x000fe40000011604 */
.L_x_1216:
[----:B------:R-:W-:Y:S05]  /*b7a0*/  BSYNC B0 ;  /* 0x0000000000007941 */ /* 0x000fea0003800000 */
.L_x_1214:
[----:B------:R-:W-:-:S05]  /*b7b0*/  IMAD R3, R3, c[0x0][0x32c], R13 ;  /* 0x0000cb0003037a24 */ /* 0x000fca00078e020d */
[----:B------:R-:W-:Y:S02]  /*b7c0*/  IADD3 R4, R3, c[0x0][0x32c], RZ ;  /* 0x0000cb0003047a10 */ /* 0x000fe40007ffe0ff */
[----:B------:R-:W-:Y:S02]  /*b7d0*/  IMNMX R0, R0, R3, !PT ;  /* 0x0000000300007217 */ /* 0x000fe40007800200 */
[----:B------:R-:W-:Y:S02]  /*b7e0*/  IMNMX R2, R2, R4, PT ;  /* 0x0000000402027217 */ /* 0x000fe40003800200 */
.L_x_1213:
[----:B------:R-:W-:Y:S02]  /*b7f0*/  LOP3.LUT P0, RZ, R208, 0x2, RZ, 0xc0, !PT ;  /* 0x00000002d0ff7812 */ /* 0x000fe4000780c0ff */
[----:B------:R-:W-:Y:S02]  /*b800*/  FMNMX.FTZ R152, R14, R15, !PT ;  /* 0x0000000f0e987209 */ /* 0x000fe40007810000 */
[----:B------:R-:W-:Y:S02]  /*b810*/  ISETP.GT.AND P0, PT, R0, 0x8, !P0 ;  /* 0x000000080000780c */ /* 0x000fe40004704270 */
[----:B------:R-:W-:-:S02]  /*b820*/  FMNMX.FTZ R152, R20, R152, !PT ;  /* 0x0000009814987209 */ /* 0x000fc40007810000 */
[----:B------:R-:W-:Y:S02]  /*b830*/  ISETP.LT.OR P0, PT, R2, 0x9, P0 ;  /* 0x000000090200780c */ /* 0x000fe40000701670 */
[----:B------:R-:W-:Y:S02]  /*b840*/  FMNMX.FTZ R152, R23, R152, !PT ;  /* 0x0000009817987209 */ /* 0x000fe40007810000 */
[----:B------:R-:W-:Y:S02]  /*b850*/  FSEL R12, R54, -INF , !P0 ;  /* 0xff800000360c7808 */ /* 0x000fe40004000000 */
[----:B------:R-:W-:Y:S02]  /*b860*/  LOP3.LUT P0, RZ, R208, 0x1, RZ, 0xc0, !PT ;  /* 0x00000001d0ff7812 */ /* 0x000fe4000780c0ff */
[----:B------:R-:W-:Y:S02]  /*b870*/  FMNMX.FTZ R152, R25, R152, !PT ;  /* 0x0000009819987209 */ /* 0x000fe40007810000 */
[----:B------:R-:W-:-:S02]  /*b880*/  ISETP.GT.AND P0, PT, R0, 0x9, !P0 ;  /* 0x000000090000780c */ /* 0x000fc40004704270 */
[----:B------:R-:W-:Y:S02]  /*b890*/  FMNMX.FTZ R152, R26, R152, !PT ;  /* 0x000000981a987209 */ /* 0x000fe40007810000 */
[----:B------:R-:W-:Y:S02]  /*b8a0*/  ISETP.LT.OR P0, PT, R2, 0xa, P0 ;  /* 0x0000000a0200780c */ /* 0x000fe40000701670 */
[----:B------:R-:W-:Y:S02]  /*b8b0*/  FMNMX.FTZ R152, R27, R152, !PT ;  /* 0x000000981b987209 */ /* 0x000fe40007810000 */
[----:B------:R-:W-:Y:S02]  /*b8c0*/  FSEL R13, R55, -INF , !P0 ;  /* 0xff800000370d7808 */ /* 0x000fe40004000000 */
[----:B------:R-:W-:Y:S02]  /*b8d0*/  ISETP.GT.AND P0, PT, R0, 0x10, !P6 ;  /* 0x000000100000780c */ /* 0x000fe40007704270 */
[----:B------:R-:W-:-:S02]  /*b8e0*/  LOP3.LUT P6, RZ, R208, 0x10, RZ, 0xc0, !PT ;  /* 0x00000010d0ff7812 */ /* 0x000fc400078cc0ff */
[----:B------:R-:W-:Y:S02]  /*b8f0*/  ISETP.LT.OR P0, PT, R2, 0x11, P0 ;  /* 0x000000110200780c */ /* 0x000fe40000701670 */
[----:B------:R-:W-:Y:S02]  /*b900*/  FMNMX.FTZ R152, R28, R152, !PT ;  /* 0x000000981c987209 */ /* 0x000fe40007810000 */
[----:B------:R-:W-:Y:S02]  /*b910*/  FSEL R16, R38, -INF , !P0 ;  /* 0xff80000026107808 */ /* 0x000fe40004000000 */
[----:B------:R-:W-:Y:S02]  /*b920*/  ISETP.GT.AND P0, PT, R0, 0x11, !P5 ;  /* 0x000000110000780c */ /* 0x000fe40006f04270 */
[----:B------:R-:W-:Y:S02]  /*b930*/  LOP3.LUT P5, RZ, R208, 0x8, RZ, 0xc0, !PT ;  /* 0x00000008d0ff7812 */ /* 0x000fe400078ac0ff */
[----:B------:R-:W-:-:S02]  /*b940*/  ISETP.LT.OR P0, PT, R2, 0x12, P0 ;  /* 0x000000120200780c */ /* 0x000fc40000701670 */
[----:B------:R-:W-:Y:S02]  /*b950*/  FMNMX.FTZ R152, R29, R152, !PT ;  /* 0x000000981d987209 */ /* 0x000fe40007810000 */
[----:B------:R-:W-:Y:S02]  /*b960*/  FSEL R18, R39, -INF , !P0 ;  /* 0xff80000027127808 */ /* 0x000fe40004000000 */
[----:B------:R-:W-:Y:S02]  /*b970*/  ISETP.GT.AND P0, PT, R0, 0x18, !P4 ;  /* 0x000000180000780c */ /* 0x000fe40006704270 */
[----:B------:R-:W-:Y:S02]  /*b980*/  LOP3.LUT P4, RZ, R208, 0x4, RZ, 0xc0, !PT ;  /* 0x00000004d0ff7812 */ /* 0x000fe4000788c0ff */
[----:B------:R-:W-:Y:S02]  /*b990*/  ISETP.LT.OR P0, PT, R2, 0x19, P0 ;  /* 0x000000190200780c */ /* 0x000fe40000701670 */
[----:B------:R-:W-:-:S02]  /*b9a0*/  FMNMX.FTZ R152, R31, R152, !PT ;  /* 0x000000981f987209 */ /* 0x000fc40007810000 */
[----:B------:R-:W-:Y:S02]  /*b9b0*/  FSEL R19, R50, -INF , !P0 ;  /* 0xff80000032137808 */ /* 0x000fe40004000000 */
[----:B------:R-:W-:Y:S02]  /*b9c0*/  ISETP.GT.AND P0, PT, R0, 0x19, !P3 ;  /* 0x000000190000780c */ /* 0x000fe40005f04270 */
[----:B------:R-:W-:Y:S02]  /*b9d0*/  LOP3.LUT P3, RZ, R208, 0x20, RZ, 0xc0, !PT ;  /* 0x00000020d0ff7812 */ /* 0x000fe4000786c0ff */
[----:B------:R-:W-:Y:S02]  /*b9e0*/  ISETP.LT.OR P0, PT, R2, 0x1a, P0 ;  /* 0x0000001a0200780c */ /* 0x000fe40000701670 */
[----:B------:R-:W-:Y:S02]  /*b9f0*/  FMNMX.FTZ R152, R33, R152, !PT ;  /* 0x0000009821987209 */ /* 0x000fe40007810000 */
[----:B------:R-:W-:-:S02]  /*ba00*/  FSEL R21, R51, -INF , !P0 ;  /* 0xff80000033157808 */ /* 0x000fc40004000000 */
[----:B------:R-:W-:Y:S02]  /*ba10*/  ISETP.GT.AND P0, PT, R0, 0x20, !P2 ;  /* 0x000000200000780c */ /* 0x000fe40005704270 */
[----:B------:R-:W-:Y:S02]  /*ba20*/  FMNMX.FTZ R152, R32, R152, !PT ;  /* 0x0000009820987209 */ /* 0x000fe40007810000 */
        /* <DEDUP_REMOVED lines=8> */
[----:B------:R-:W-:-:S04]  /*bab0*/  ISETP.GT.AND P0, PT, R0, RZ, !P4 ;  /* 0x000000ff0000720c */ /* 0x000fc80006704270 */
[----:B------:R-:W-:-:S04]  /*bac0*/  ISETP.LT.OR P0, PT, R2, 0x1, P0 ;  /* 0x000000010200780c */ /* 0x000fc80000701670 */
[----:B------:R-:W-:Y:S02]  /*bad0*/  FSEL R8, R42, -INF , !P0 ;  /* 0xff8000002a087808 */ /* 0x000fe40004000000 */
[----:B------:R-:W-:Y:S02]  /*bae0*/  ISETP.GT.AND P0, PT, R0, 0x28, !P5 ;  /* 0x000000280000780c */ /* 0x000fe40006f04270 */
[----:B------:R-:W-:Y:S02]  /*baf0*/  FMNMX.FTZ R7, R8, R11, !PT ;  /* 0x0000000b08077209 */ /* 0x000fe40007810000 */
[----:B------:R-:W-:Y:S02]  /*bb00*/  ISETP.LT.OR P0, PT, R2, 0x29, P0 ;  /* 0x000000290200780c */ /* 0x000fe40000701670 */
[----:B------:R-:W-:Y:S02]  /*bb10*/  FMNMX.FTZ R7, R12, R7, !PT ;  /* 0x000000070c077209 */ /* 0x000fe40007810000 */
[----:B------:R-:W-:-:S02]  /*bb20*/  FSEL R30, R46, -INF , !P0 ;  /* 0xff8000002e1e7808 */ /* 0x000fc40004000000 */
[----:B------:R-:W-:Y:S02]  /*bb30*/  FMNMX.FTZ R7, R13, R7, !PT ;  /* 0x000000070d077209 */ /* 0x000fe40007810000 */
[----:B------:R-:W-:Y:S02]  /*bb40*/  ISETP.GT.AND P0, PT, R0, 0x29, !P6 ;  /* 0x000000290000780c */ /* 0x000fe40007704270 */
        /* <DEDUP_REMOVED lines=9> */
[----:B------:R-:W-:Y:S01]  /*bbe0*/  FMNMX.FTZ R7, R17, R7, !PT ;  /* 0x0000000711077209 */ /* 0x000fe20007810000 */
[----:B------:R-:W-:Y:S05]  /*bbf0*/  BRA.DIV ~URZ, `(.L_x_1217) ;  /* 0x0000f4227f007947 */ /* 0x000fea000b800000 */
[----:B------:R3:W4:Y:S02]  /*bc00*/  SHFL.BFLY PT, R0, R152, 0x2, 0x1f ;  /* 0x0c401f0098007f89 */ /* 0x00072400000e0000 */
.L_x_1326:
[----:B---34-:R-:W-:Y:S01]  /*bc10*/  FMNMX.FTZ R152, R152, R0, !PT ;  /* 0x0000000098987209 */ /* 0x018fe20007810000 */
[----:B------:R-:W-:Y:S05]  /*bc20*/  BRA.DIV ~URZ, `(.L_x_1218) ;  /* 0x0000f4427f007947 */ /* 0x000fea000b800000 */
[----:B------:R-:W3:Y:S04]  /*bc30*/  SHFL.BFLY PT, R0, R7, 0x2, 0x1f ;  /* 0x0c401f0007007f89 */ /* 0x000ee800000e0000 */
[----:B------:R-:W4:Y:S01]  /*bc40*/  SHFL.BFLY PT, R2, R152, 0x1, 0x1f ;  /* 0x0c201f0098027f89 */ /* 0x000f2200000e0000 */
[----:B---3--:R-:W-:Y:S02]  /*bc50*/  FMNMX.FTZ R7, R7, R0, !PT ;  /* 0x0000000007077209 */ /* 0x008fe40007810000 */
[----:B----4-:R-:W-:-:S03]  /*bc60*/  FMNMX.FTZ R152, R152, R2, !PT ;  /* 0x0000000298987209 */ /* 0x010fc60007810000 */
[----:B------:R3:W4:Y:S04]  /*bc70*/  SHFL.BFLY PT, R3, R7, 0x1, 0x1f ;  /* 0x0c201f0007037f89 */ /* 0x00072800000e0000 */
.L_x_1327:
[C---:B------:R-:W-:Y:S01]  /*bc80*/  FMUL.FTZ R0, R152.reuse, c[0x0][0x2d0] ;  /* 0x0000b40098007a20 */ /* 0x040fe20000410000 */
[----:B------:R-:W-:Y:S01]  /*bc90*/  FSETP.NEU.FTZ.AND P0, PT, R152, -INF , PT ;  /* 0xff8000009800780b */ /* 0x000fe20003f1d000 */
[----:B------:R-:W-:Y:S01]  /*bca0*/  WARPSYNC 0xffffffff ;  /* 0xffffffff00007948 */ /* 0x000fe20003800000 */
[----:B---34-:R-:W-:Y:S02]  /*bcb0*/  FMNMX.FTZ R7, R3, R7, !PT ;  /* 0x0000000703077209 */ /* 0x018fe40007810000 */
[----:B------:R-:W-:Y:S02]  /*bcc0*/  FSEL R0, R0, RZ, P0 ;  /* 0x000000ff00007208 */ /* 0x000fe40000000000 */
[C---:B------:R-:W-:Y:S01]  /*bcd0*/  FSETP.NEU.FTZ.AND P0, PT, R7.reuse, -INF , PT ;  /* 0xff8000000700780b */ /* 0x040fe20003f1d000 */
[----:B------:R-:W-:Y:S01]  /*bce0*/  FMUL.FTZ R3, R7, c[0x0][0x2d0] ;  /* 0x0000b40007037a20 */ /* 0x000fe20000410000 */
[----:B------:R-:W-:Y:S01]  /*bcf0*/  SHF.L.U32 R197, R10, 0x1, RZ ;  /* 0x000000010ac57819 */ /* 0x000fe200000006ff */
[----:B------:R-:W-:-:S04]  /*bd00*/  FFMA.FTZ R2, R14, c[0x0][0x2d0], -R0 ;  /* 0x0000b4000e027a23 */ /* 0x000fc80000010800 */
[----:B------:R3:W-:Y:S02]  /*bd10*/  MUFU.EX2 R40, R2 ;  /* 0x0000000200287308 */ /* 0x0007e40000000800 */
[----:B---3--:R-:W-:-:S06]  /*bd20*/  FFMA.FTZ R2, R15, c[0x0][0x2d0], -R0 ;  /* 0x0000b4000f027a23 */ /* 0x008fcc0000010800 */
[----:B------:R3:W4:Y:S02]  /*bd30*/  MUFU.EX2 R38, R2 ;  /* 0x0000000200267308 */ /* 0x0007240000000800 */
[----:B---3--:R-:W-:-:S06]  /*bd40*/  FFMA.FTZ R2, R20, c[0x0][0x2d0], -R0 ;  /* 0x0000b40014027a23 */ /* 0x008fcc0000010800 */
[----:B------:R3:W5:Y:S02]  /*bd50*/  MUFU.EX2 R39, R2 ;  /* 0x0000000200277308 */ /* 0x0007640000000800 */
[----:B---3--:R-:W-:-:S06]  /*bd60*/  FFMA.FTZ R2, R23, c[0x0][0x2d0], -R0 ;  /* 0x0000b40017027a23 */ /* 0x008fcc0000010800 */
[----:B------:R3:W1:Y:S02]  /*bd70*/  MUFU.EX2 R14, R2 ;  /* 0x00000002000e7308 */ /* 0x0006640000000800 */
[----:B---3--:R-:W-:-:S06]  /*bd80*/  FFMA.FTZ R2, R25, c[0x0][0x2d0], -R0 ;  /* 0x0000b40019027a23 */ /* 0x008fcc0000010800 */
[----:B------:R3:W2:Y:S02]  /*bd90*/  MUFU.EX2 R37, R2 ;  /* 0x0000000200257308 */ /* 0x0006a40000000800 */
[----:B---3--:R-:W-:-:S06]  /*bda0*/  FFMA.FTZ R2, R26, c[0x0][0x2d0], -R0 ;  /* 0x0000b4001a027a23 */ /* 0x008fcc0000010800 */
[----:B------:R3:W-:Y:S02]  /*bdb0*/  MUFU.EX2 R35, R2 ;  /* 0x0000000200237308 */ /* 0x0007e40000000800 */
        /* <DEDUP_REMOVED lines=10> */
[----:B---3--:R-:W-:Y:S01]  /*be60*/  FFMA.FTZ R2, R32, c[0x0][0x2d0], -R0 ;  /* 0x0000b40020027a23 */ /* 0x008fe20000010800 */
[----:B------:R-:W-:Y:S01]  /*be70*/  FSEL R0, R3, RZ, P0 ;  /* 0x000000ff03007208 */ /* 0x000fe20000000000 */
[----:B----4-:R-:W-:-:S04]  /*be80*/  FADD.FTZ R3, R40, R38 ;  /* 0x0000002628037221 */ /* 0x010fc80000010000 */
[----:B------:R3:W-:Y:S01]  /*be90*/  MUFU.EX2 R134, R2 ;  /* 0x0000000200867308 */ /* 0x0007e20000000800 */
[----:B-----5:R-:W-:-:S04]  /*bea0*/  FADD.FTZ R3, R39, R3 ;  /* 0x0000000327037221 */ /* 0x020fc80000010000 */
[C---:B-1----:R-:W-:Y:S01]  /*beb0*/  FADD.FTZ R3, R14.reuse, R3 ;  /* 0x000000030e037221 */ /* 0x042fe20000010000 */
[----:B------:R-:W-:-:S03]  /*bec0*/  F2FP.BF16.PACK_AB R14, R14, R39 ;  /* 0x000000270e0e723e */ /* 0x000fc600000010ff */
[----:B--2---:R-:W-:Y:S02]  /*bed0*/  FADD.FTZ R3, R37, R3 ;  /* 0x0000000325037221 */ /* 0x004fe40000010000 */
[----:B---3--:R-:W-:-:S04]  /*bee0*/  FFMA.FTZ R2, R8, c[0x0][0x2d0], -R0 ;  /* 0x0000b40008027a23 */ /* 0x008fc80000010800 */
[----:B------:R1:W-:Y:S02]  /*bef0*/  MUFU.EX2 R27, R2 ;  /* 0x00000002001b7308 */ /* 0x0003e40000000800 */
[----:B-1----:R-:W-:-:S06]  /*bf00*/  FFMA.FTZ R2, R11, c[0x0][0x2d0], -R0 ;  /* 0x0000b4000b027a23 */ /* 0x002fcc0000010800 */
[----:B------:R1:W2:Y:S02]  /*bf10*/  MUFU.EX2 R26, R2 ;  /* 0x00000002001a7308 */ /* 0x0002a40000000800 */
[----:B-1----:R-:W-:Y:S01]  /*bf20*/  FFMA.FTZ R2, R12, c[0x0][0x2d0], -R0 ;  /* 0x0000b4000c027a23 */ /* 0x002fe20000010800 */
[----:B------:R-:W-:Y:S01]  /*bf30*/  F2FP.BF16.PACK_AB R12, R38, R40 ;  /* 0x00000028260c723e */ /* 0x000fe200000010ff */
[----:B--2---:R-:W-:-:S04]  /*bf40*/  FADD.FTZ R4, R27, R26 ;  /* 0x0000001a1b047221 */ /* 0x004fc80000010000 */
[----:B------:R1:W2:Y:S02]  /*bf50*/  MUFU.EX2 R25, R2 ;  /* 0x0000000200197308 */ /* 0x0002a40000000800 */
[----:B-1----:R-:W-:Y:S01]  /*bf60*/  FFMA.FTZ R2, R13, c[0x0][0x2d0], -R0 ;  /* 0x0000b4000d027a23 */ /* 0x002fe20000010800 */
[----:B------:R-:W-:Y:S01]  /*bf70*/  F2FP.BF16.PACK_AB R13, R26, R27 ;  /* 0x0000001b1a0d723e */ /* 0x000fe200000010ff */
[----:B--2---:R-:W-:-:S04]  /*bf80*/  FADD.FTZ R4, R25, R4 ;  /* 0x0000000419047221 */ /* 0x004fc80000010000 */
[----:B------:R1:W2:Y:S02]  /*bf90*/  MUFU.EX2 R15, R2 ;  /* 0x00000002000f7308 */ /* 0x0002a40000000800 */
[----:B-1----:R-:W-:Y:S01]  /*bfa0*/  FFMA.FTZ R2, R16, c[0x0][0x2d0], -R0 ;  /* 0x0000b40010027a23 */ /* 0x002fe20000010800 */
[----:B------:R-:W-:Y:S01]  /*bfb0*/  F2FP.BF16.PACK_AB R16, R35, R37 ;  /* 0x000000252310723e */ /* 0x000fe200000010ff */
[C---:B--2---:R-:W-:Y:S01]  /*bfc0*/  FADD.FTZ R4, R15.reuse, R4 ;  /* 0x000000040f047221 */ /* 0x044fe20000010000 */
[----:B------:R-:W-:-:S03]  /*bfd0*/  F2FP.BF16.PACK_AB R15, R15, R25 ;  /* 0x000000190f0f723e */ /* 0x000fc600000010ff */
[----:B------:R1:W2:Y:S02]  /*bfe0*/  MUFU.EX2 R23, R2 ;  /* 0x0000000200177308 */ /* 0x0002a40000000800 */
[----:B-1----:R-:W-:Y:S01]  /*bff0*/  FFMA.FTZ R2, R18, c[0x0][0x2d0], -R0 ;  /* 0x0000b40012027a23 */ /* 0x002fe20000010800 */
[----:B------:R-:W-:Y:S01]  /*c000*/  F2FP.BF16.PACK_AB R18, R34, R36 ;  /* 0x000000242212723e */ /* 0x000fe200000010ff */
[----:B--2---:R-:W-:-:S04]  /*c010*/  FADD.FTZ R4, R23, R4 ;  /* 0x0000000417047221 */ /* 0x004fc80000010000 */
[----:B------:R1:W2:Y:S02]  /*c020*/  MUFU.EX2 R20, R2 ;  /* 0x0000000200147308 */ /* 0x0002a40000000800 */
[----:B-1----:R-:W-:-:S06]  /*c030*/  FFMA.FTZ R2, R19, c[0x0][0x2d0], -R0 ;  /* 0x0000b40013027a23 */ /* 0x002fcc0000010800 */
[----:B------:R1:W3:Y:S02]  /*c040*/  MUFU.EX2 R11, R2 ;  /* 0x00000002000b7308 */ /* 0x0002e40000000800 */
[----:B-1----:R-:W-:-:S06]  /*c050*/  FFMA.FTZ R2, R21, c[0x0][0x2d0], -R0 ;  /* 0x0000b40015027a23 */ /* 0x002fcc0000010800 */
[----:B------:R1:W4:Y:S02]  /*c060*/  MUFU.EX2 R19, R2 ;  /* 0x0000000200137308 */ /* 0x0003240000000800 */
[----:B-1----:R-:W-:-:S06]  /*c070*/  FFMA.FTZ R2, R22, c[0x0][0x2d0], -R0 ;  /* 0x0000b40016027a23 */ /* 0x002fcc0000010800 */
[----:B------:R1:W5:Y:S02]  /*c080*/  MUFU.EX2 R8, R2 ;  /* 0x0000000200087308 */ /* 0x0003640000000800 */
[----:B-1----:R-:W-:-:S06]  /*c090*/  FFMA.FTZ R2, R24, c[0x0][0x2d0], -R0 ;  /* 0x0000b40018027a23 */ /* 0x002fcc0000010800 */
[----:B------:R1:W1:Y:S02]  /*c0a0*/  MUFU.EX2 R133, R2 ;  /* 0x0000000200857308 */ /* 0x0002640000000800 */
[----:B-1----:R-:W-:Y:S02]  /*c0b0*/  FADD.FTZ R2, R35, R3 ;  /* 0x0000000323027221 */ /* 0x002fe40000010000 */
[----:B------:R-:W-:Y:S02]  /*c0c0*/  FFMA.FTZ R3, R30, c[0x0][0x2d0], -R0 ;  /* 0x0000b4001e037a23 */ /* 0x000fe40000010800 */
[----:B------:R-:W-:Y:S02]  /*c0d0*/  FADD.FTZ R2, R36, R2 ;  /* 0x0000000224027221 */ /* 0x000fe40000010000 */
[----:B------:R2:W1:Y:S02]  /*c0e0*/  MUFU.EX2 R135, R3 ;  /* 0x0000000300877308 */ /* 0x0004640000000800 */
[----:B------:R-:W-:-:S02]  /*c0f0*/  FADD.FTZ R2, R34, R2 ;  /* 0x0000000222027221 */ /* 0x000fc40000010000 */
[C---:B--2---:R-:W-:Y:S02]  /*c100*/  FADD.FTZ R3, R20.reuse, R4 ;  /* 0x0000000414037221 */ /* 0x044fe40000010000 */
[----:B------:R-:W-:Y:S01]  /*c110*/  FFMA.FTZ R4, R17, c[0x0][0x2d0], -R0 ;  /* 0x0000b40011047a23 */ /* 0x000fe20000010800 */
[----:B------:R-:W-:Y:S01]  /*c120*/  F2FP.BF16.PACK_AB R17, R20, R23 ;  /* 0x000000171411723e */ /* 0x000fe200000010ff */
[----:B---3--:R-:W-:Y:S02]  /*c130*/  FADD.FTZ R3, R11, R3 ;  /* 0x000000030b037221 */ /* 0x008fe40000010000 */
[----:B------:R-:W-:Y:S02]  /*c140*/  FADD.FTZ R0, R29, R2 ;  /* 0x000000021d007221 */ /* 0x000fe40000010000 */
[----:B------:R-:W2:Y:S01]  /*c150*/  MUFU.EX2 R4, R4 ;  /* 0x0000000400047308 */ /* 0x000ea20000000800 */
[C---:B----4-:R-:W-:Y:S01]  /*c160*/  FADD.FTZ R3, R19.reuse, R3 ;  /* 0x0000000313037221 */ /* 0x050fe20000010000 */
[----:B------:R-:W-:Y:S01]  /*c170*/  F2FP.BF16.PACK_AB R19, R19, R11 ;  /* 0x0000000b1313723e */ /* 0x000fe200000010ff */
[C---:B------:R-:W-:Y:S01]  /*c180*/  FADD.FTZ R0, R132.reuse, R0 ;  /* 0x0000000084007221 */ /* 0x040fe20000010000 */
[----:B------:R-:W-:Y:S01]  /*c190*/  F2FP.BF16.PACK_AB R132, R132, R29 ;  /* 0x0000001d8484723e */ /* 0x000fe200000010ff */
[----:B-----5:R-:W-:-:S02]  /*c1a0*/  FADD.FTZ R3, R8, R3 ;  /* 0x0000000308037221 */ /* 0x020fc40000010000 */
[----:B------:R-:W-:Y:S02]  /*c1b0*/  FADD.FTZ R0, R28, R0 ;  /* 0x000000001c007221 */ /* 0x000fe40000010000 */
[C---:B------:R-:W-:Y:S01]  /*c1c0*/  FADD.FTZ R3, R133.reuse, R3 ;  /* 0x0000000385037221 */ /* 0x040fe20000010000 */
[----:B------:R-:W-:Y:S01]  /*c1d0*/  F2FP.BF16.PACK_AB R133, R133, R8 ;  /* 0x000000088585723e */ /* 0x000fe200000010ff */
[C---:B------:R-:W-:Y:S01]  /*c1e0*/  FADD.FTZ R230, R134.reuse, R0 ;  /* 0x0000000086e67221 */ /* 0x040fe20000010000 */
[----:B------:R-:W-:Y:S01]  /*c1f0*/  F2FP.BF16.PACK_AB R134, R134, R28 ;  /* 0x0000001c8686723e */ /* 0x000fe200000010ff */
[----:B-1----:R-:W-:Y:S01]  /*c200*/  FADD.FTZ R3, R135, R3 ;  /* 0x0000000387037221 */ /* 0x002fe20000010000 */
[----:B--2---:R-:W-:-:S03]  /*c210*/  F2FP.BF16.PACK_AB R135, R4, R135 ;  /* 0x000000870487723e */ /* 0x004fc600000010ff */
[----:B------:R-:W-:Y:S02]  /*c220*/  FADD.FTZ R229, R4, R3 ;  /* 0x0000000304e57221 */ /* 0x000fe40000010000 */
[----:B------:R-:W2:Y:S04]  /*c230*/  LDL R3, [R1+0x4] ;  /* 0x0000040001037983 */ /* 0x000ea80000100800 */
[----:B------:R-:W3:Y:S04]  /*c240*/  LDL R153, [R1+0x64] ;  /* 0x0000640001997983 */ /* 0x000ee80000100800 */
[----:B------:R-:W3:Y:S04]  /*c250*/  LDL R4, [R1+0x58] ;  /* 0x0000580001047983 */ /* 0x000ee80000100800 */
[----:B------:R-:W1:Y:S04]  /*c260*/  LDSM.16.MT88.4 R28, [R197+0x5880] ;  /* 0x00588000c51c783b */ /* 0x000e680000004200 */
[----:B------:R-:W4:Y:S04]  /*c270*/  LDSM.16.MT88.4 R24, [R197+0x4080] ;  /* 0x00408000c518783b */ /* 0x000f280000004200 */
[----:B------:R-:W5:Y:S04]  /*c280*/  LDSM.16.MT88.4 R60, [R197+0x6080] ;  /* 0x00608000c53c783b */ /* 0x000f680000004200 */
[----:B------:R-:W4:Y:S01]  /*c290*/  LDSM.16.MT88.4 R32, [R197+0x4880] ;  /* 0x00488000c520783b */ /* 0x000f220000004200 */
[----:B------:R-:W-:-:S03]  /*c2a0*/  IMAD R198, R9, 0x2, R197 ;  /* 0x0000000209c67824 */ /* 0x000fc600078e02c5 */
[----:B------:R-:W4:Y:S04]  /*c2b0*/  LDSM.16.MT88.4 R56, [R197+0x8880] ;  /* 0x00888000c538783b */ /* 0x000f280000004200 */
[----:B------:R-:W-:Y:S01]  /*c2c0*/  LDSM.16.MT88.4 R40, [R197+0x7080] ;  /* 0x00708000c528783b */ /* 0x000fe20000004200 */
[----:B------:R-:W-:-:S03]  /*c2d0*/  IMAD R200, R6, 0x2, R197 ;  /* 0x0000000206c87824 */ /* 0x000fc600078e02c5 */
[----:B------:R-:W-:Y:S04]  /*c2e0*/  LDSM.16.MT88.4 R64, [R198+0x4880] ;  /* 0x00488000c640783b */ /* 0x000fe80000004200 */
[----:B------:R-:W-:Y:S04]  /*c2f0*/  LDSM.16.MT88.4 R8, [R200+0x5880] ;  /* 0x00588000c808783b */ /* 0x000fe80000004200 */
[----:B------:R-:W-:Y:S04]  /*c300*/  LDSM.16.MT88.4 R92, [R200+0x7080] ;  /* 0x00708000c85c783b */ /* 0x000fe80000004200 */
[----:B------:R-:W-:Y:S01]  /*c310*/  LDSM.16.MT88.4 R96, [R197+0x7880] ;  /* 0x00788000c560783b */ /* 0x000fe20000004200 */
[C---:B-1----:R-:W-:Y:S03]  /*c320*/  HMMA.16816.F32.BF16 R52, R12.reuse, R28, RZ ;  /* 0x0000001c0c34723c */ /* 0x042fe600000418ff */
[----:B------:R-:W-:Y:S04]  /*c330*/  LDSM.16.MT88.4 R72, [R198+0x7080] ;  /* 0x00708000c648783b */ /* 0x000fe80000004200 */
[----:B------:R-:W-:Y:S01]  /*c340*/  LDSM.16.MT88.4 R108, [R200+0x7880] ;  /* 0x00788000c86c783b */ /* 0x000fe20000004200 */
[C---:B------:R-:W-:Y:S03]  /*c350*/  HMMA.16816.F32.BF16 R44, R12.reuse, R30, RZ ;  /* 0x0000001e0c2c723c */ /* 0x040fe600000418ff */
[----:B------:R-:W1:Y:S04]  /*c360*/  LDSM.16.MT88.4 R28, [R198+0x4080] ;  /* 0x00408000c61c783b */ /* 0x000e680000004200 */
[----:B------:R-:W-:Y:S01]  /*c370*/  LDSM.16.MT88.4 R160, [R197+0x5080] ;  /* 0x00508000c5a0783b */ /* 0x000fe20000004200 */
[----:B----4-:R-:W-:Y:S08]  /*c380*/  HMMA.16816.F32.BF16 R20, R12, R24, RZ ;  /* 0x000000180c14723c */ /* 0x010ff000000418ff */
[C---:B-----5:R-:W-:Y:S01]  /*c390*/  HMMA.16816.F32.BF16 R120, R16.reuse, R60, R52 ;  /* 0x0000003c1078723c */ /* 0x060fe20000041834 */
[----:B------:R-:W-:Y:S07]  /*c3a0*/  LDSM.16.MT88.4 R52, [R200+0x4880] ;  /* 0x00488000c834783b */ /* 0x000fee0000004200 */
[----:B------:R-:W-:Y:S01]  /*c3b0*/  HMMA.16816.F32.BF16 R116, R16, R62, R44 ;  /* 0x0000003e1074723c */ /* 0x000fe2000004182c */
[----:B------:R-:W4:Y:S04]  /*c3c0*/  LDSM.16.MT88.4 R60, [R197+0x9080] ;  /* 0x00908000c53c783b */ /* 0x000f280000004200 */
[----:B------:R-:W-:Y:S03]  /*c3d0*/  LDSM.16.MT88.4 R44, [R200+0x6080] ;  /* 0x00608000c82c783b */ /* 0x000fe60000004200 */
[----:B------:R-:W-:Y:S01]  /*c3e0*/  HMMA.16816.F32.BF16 R48, R12, R26, RZ ;  /* 0x0000001a0c30723c */ /* 0x000fe200000418ff */
[----:B------:R-:W5:Y:S07]  /*c3f0*/  LDSM.16.MT88.4 R24, [R200+0x4080] ;  /* 0x00408000c818783b */ /* 0x000f6e0000004200 */
[----:B------:R-:W-:Y:S01]  /*c400*/  HMMA.16816.F32.BF16 R156, R16, R32, R20 ;  /* 0x00000020109c723c */ /* 0x000fe20000041814 */
[----:B------:R-:W4:Y:S07]  /*c410*/  LDSM.16.MT88.4 R20, [R198+0x5880] ;  /* 0x00588000c614783b */ /* 0x000f2e0000004200 */
[C---:B------:R-:W-:Y:S08]  /*c420*/  HMMA.16816.F32.BF16 R104, R12.reuse, R56, RZ ;  /* 0x000000380c68723c */ /* 0x040ff000000418ff */
[C---:B------:R-:W-:Y:S08]  /*c430*/  HMMA.16816.F32.BF16 R88, R12.reuse, R58, RZ ;  /* 0x0000003a0c58723c */ /* 0x040ff000000418ff */
[----:B-1----:R-:W-:Y:S08]  /*c440*/  HMMA.16816.F32.BF16 R80, R12, R30, RZ ;  /* 0x0000001e0c50723c */ /* 0x002ff000000418ff */
[----:B------:R-:W-:Y:S01]  /*c450*/  HMMA.16816.F32.BF16 R124, R16, R34, R48 ;  /* 0x00000022107c723c */ /* 0x000fe20000041830 */
[----:B------:R-:W1:Y:S07]  /*c460*/  LDSM.16.MT88.4 R48, [R198+0x6080] ;  /* 0x00608000c630783b */ /* 0x000e6e0000004200 */
[C---:B------:R-:W-:Y:S08]  /*c470*/  HMMA.16816.F32.BF16 R36, R12.reuse, R40, RZ ;  /* 0x000000280c24723c */ /* 0x040ff000000418ff */
[C---:B------:R-:W-:Y:S08]  /*c480*/  HMMA.16816.F32.BF16 R84, R12.reuse, R28, RZ ;  /* 0x0000001c0c54723c */ /* 0x040ff000000418ff */
[C---:B------:R-:W-:Y:S08]  /*c490*/  HMMA.16816.F32.BF16 R32, R12.reuse, R8, RZ ;  /* 0x000000080c20723c */ /* 0x040ff000000418ff */
[C---:B------:R-:W-:Y:S08]  /*c4a0*/  HMMA.16816.F32.BF16 R28, R12.reuse, R10, RZ ;  /* 0x0000000a0c1c723c */ /* 0x040ff000000418ff */
[C---:B------:R-:W-:Y:S01]  /*c4b0*/  HMMA.16816.F32.BF16 R100, R12.reuse, R42, RZ ;  /* 0x0000002a0c64723c */ /* 0x040fe200000418ff */
[----:B------:R-:W1:Y:S07]  /*c4c0*/  LDSM.16.MT88.4 R40, [R198+0x7880] ;  /* 0x00788000c628783b */ /* 0x000e6e0000004200 */
[----:B------:R-:W-:Y:S08]  /*c4d0*/  HMMA.16816.F32.BF16 R8, R12, R92, RZ ;  /* 0x0000005c0c08723c */ /* 0x000ff000000418ff */
[C---:B----4-:R-:W-:Y:S08]  /*c4e0*/  HMMA.16816.F32.BF16 R104, R16.reuse, R60, R104 ;  /* 0x0000003c1068723c */ /* 0x050ff00000041868 */
[C---:B------:R-:W-:Y:S08]  /*c4f0*/  HMMA.16816.F32.BF16 R128, R16.reuse, R62, R88 ;  /* 0x0000003e1080723c */ /* 0x040ff00000041858 */
[----:B------:R-:W-:Y:S08]  /*c500*/  HMMA.16816.F32.BF16 R60, R16, R66, R80 ;  /* 0x00000042103c723c */ /* 0x000ff00000041850 */
[C---:B-----5:R-:W-:Y:S08]  /*c510*/  HMMA.16816.F32.BF16 R76, R12.reuse, R24, RZ ;  /* 0x000000180c4c723c */ /* 0x060ff000000418ff */
[C---:B------:R-:W-:Y:S08]  /*c520*/  HMMA.16816.F32.BF16 R68, R12.reuse, R26, RZ ;  /* 0x0000001a0c44723c */ /* 0x040ff000000418ff */
[----:B------:R-:W-:Y:S08]  /*c530*/  HMMA.16816.F32.BF16 R56, R12, R20, RZ ;  /* 0x000000140c38723c */ /* 0x000ff000000418ff */
[----:B------:R-:W-:Y:S08]  /*c540*/  HMMA.16816.F32.BF16 R112, R16, R96, R36 ;  /* 0x000000601070723c */ /* 0x000ff00000041824 */
[C---:B------:R-:W-:Y:S08]  /*c550*/  HMMA.16816.F32.BF16 R36, R12.reuse, R22, RZ ;  /* 0x000000160c24723c */ /* 0x040ff000000418ff */
[C---:B------:R-:W-:Y:S08]  /*c560*/  HMMA.16816.F32.BF16 R24, R12.reuse, R72, RZ ;  /* 0x000000480c18723c */ /* 0x040ff000000418ff */
[----:B------:R-:W-:Y:S01]  /*c570*/  HMMA.16816.F32.BF16 R20, R12, R74, RZ ;  /* 0x0000004a0c14723c */ /* 0x000fe200000418ff */
[----:B------:R-:W4:Y:S07]  /*c580*/  LDSM.16.MT88.4 R72, [R198+0x8880] ;  /* 0x00888000c648783b */ /* 0x000f2e0000004200 */
[C---:B------:R-:W-:Y:S01]  /*c590*/  HMMA.16816.F32.BF16 R100, R16.reuse, R98, R100 ;  /* 0x000000621064723c */ /* 0x040fe20000041864 */
[----:B------:R-:W5:Y:S07]  /*c5a0*/  LDSM.16.MT88.4 R96, [R200+0x8880] ;  /* 0x00888000c860783b */ /* 0x000f6e0000004200 */
[C---:B------:R-:W-:Y:S01]  /*c5b0*/  HMMA.16816.F32.BF16 R136, R16.reuse, R64, R84 ;  /* 0x000000401088723c */ /* 0x040fe20000041854 */
[----:B------:R-:W-:Y:S01]  /*c5c0*/  IMAD R199, R6, 0x2, R198 ;  /* 0x0000000206c77824 */ /* 0x000fe200078e02c6 */
[----:B------:R-:W-:Y:S06]  /*c5d0*/  LDSM.16.MT88.4 R64, [R197+0x6880] ;  /* 0x00688000c540783b */ /* 0x000fec0000004200 */
[----:B------:R-:W-:Y:S01]  /*c5e0*/  HMMA.16816.F32.BF16 R88, R16, R108, R8 ;  /* 0x0000006c1058723c */ /* 0x000fe20000041808 */
[----:B------:R-:W-:Y:S01]  /*c5f0*/  IMAD.MOV.U32 R87, RZ, RZ, R60 ;  /* 0x000000ffff577224 */ /* 0x000fe200078e003c */
[----:B------:R-:W-:Y:S01]  /*c600*/  MOV R85, R62 ;  /* 0x0000003e00557202 */ /* 0x000fe20000000f00 */
[----:B------:R-:W-:-:S05]  /*c610*/  IMAD.MOV.U32 R86, RZ, RZ, R61 ;  /* 0x000000ffff567224 */ /* 0x000fca00078e003d */
[C---:B------:R-:W-:Y:S01]  /*c620*/  HMMA.16816.F32.BF16 R224, R16.reuse, R44, R32 ;  /* 0x0000002c10e0723c */ /* 0x040fe20000041820 */
[----:B------:R-:W-:Y:S01]  /*c630*/  IMAD.MOV.U32 R84, RZ, RZ, R63 ;  /* 0x000000ffff547224 */ /* 0x000fe200078e003f */
[----:B------:R-:W-:Y:S06]  /*c640*/  LDSM.16.MT88.4 R32, [R199+0x4080] ;  /* 0x00408000c720783b */ /* 0x000fec0000004200 */
[----:B------:R-:W-:Y:S01]  /*c650*/  HMMA.16816.F32.BF16 R212, R16, R46, R28 ;  /* 0x0000002e10d4723c */ /* 0x000fe2000004181c */
[----:B------:R-:W-:Y:S04]  /*c660*/  LDSM.16.MT88.4 R44, [R200+0x9080] ;  /* 0x00908000c82c783b */ /* 0x000fe80000004200 */
[----:B------:R-:W-:Y:S03]  /*c670*/  LDSM.16.MT88.4 R28, [R199+0x5880] ;  /* 0x00588000c71c783b */ /* 0x000fe60000004200 */
[----:B------:R-:W-:Y:S01]  /*c680*/  HMMA.16816.F32.BF16 R8, R12, R94, RZ ;  /* 0x0000005e0c08723c */ /* 0x000fe200000418ff */
[----:B------:R-:W-:Y:S01]  /*c690*/  MOV R93, R128 ;  /* 0x00000080005d7202 */ /* 0x000fe20000000f00 */
[----:B------:R-:W-:Y:S01]  /*c6a0*/  IMAD.MOV.U32 R92, RZ, RZ, R129 ;  /* 0x000000ffff5c7224 */ /* 0x000fe200078e0081 */
[----:B------:R-:W-:Y:S01]  /*c6b0*/  MOV R0, R131 ;  /* 0x0000008300007202 */ /* 0x000fe20000000f00 */
[----:B------:R-:W-:Y:S01]  /*c6c0*/  IMAD.MOV.U32 R2, RZ, RZ, R130 ;  /* 0x000000ffff027224 */ /* 0x000fe200078e0082 */
[----:B------:R-:W-:Y:S03]  /*c6d0*/  LDSM.16.MT88.4 R80, [R199+0x9080] ;  /* 0x00908000c750783b */ /* 0x000fe60000004200 */
[C---:B------:R-:W-:Y:S01]  /*c6e0*/  HMMA.16816.F32.BF16 R144, R16.reuse, R52, R76 ;  /* 0x000000341090723c */ /* 0x040fe2000004184c */
[----:B------:R-:W-:Y:S07]  /*c6f0*/  LDSM.16.MT88.4 R76, [R197+0x8080] ;  /* 0x00808000c54c783b */ /* 0x000fee0000004200 */
[C---:B------:R-:W-:Y:S01]  /*c700*/  HMMA.16816.F32.BF16 R60, R16.reuse, R54, R68 ;  /* 0x00000036103c723c */ /* 0x040fe20000041844 */
[----:B------:R-:W-:Y:S07]  /*c710*/  LDSM.16.MT88.4 R68, [R199+0x4880] ;  /* 0x00488000c744783b */ /* 0x000fee0000004200 */
[C---:B-1----:R-:W-:Y:S01]  /*c720*/  HMMA.16816.F32.BF16 R52, R16.reuse, R48, R56 ;  /* 0x000000301034723c */ /* 0x042fe20000041838 */
[----:B------:R-:W-:Y:S07]  /*c730*/  LDSM.16.MT88.4 R56, [R199+0x7880] ;  /* 0x00788000c738783b */ /* 0x000fee0000004200 */
[C---:B------:R-:W-:Y:S01]  /*c740*/  HMMA.16816.F32.BF16 R36, R16.reuse, R50, R36 ;  /* 0x000000321024723c */ /* 0x040fe20000041824 */
[----:B------:R-:W1:Y:S07]  /*c750*/  LDSM.16.MT88.4 R48, [R198+0x9080] ;  /* 0x00908000c630783b */ /* 0x000e6e0000004200 */
[C---:B------:R-:W-:Y:S01]  /*c760*/  HMMA.16816.F32.BF16 R184, R16.reuse, R110, R8 ;  /* 0x0000006e10b8723c */ /* 0x040fe20000041808 */
[----:B------:R-:W1:Y:S07]  /*c770*/  LDSM.16.MT88.4 R8, [R199+0x7080] ;  /* 0x00708000c708783b */ /* 0x000e6e0000004200 */
[----:B------:R-:W-:Y:S01]  /*c780*/  HMMA.16816.F32.BF16 R192, R16, R40, R24 ;  /* 0x0000002810c0723c */ /* 0x000fe20000041818 */
[----:B------:R-:W-:Y:S01]  /*c790*/  MOV R143, R52 ;  /* 0x00000034008f7202 */ /* 0x000fe20000000f00 */
[----:B------:R-:W-:Y:S01]  /*c7a0*/  IMAD.MOV.U32 R142, RZ, RZ, R53 ;  /* 0x000000ffff8e7224 */ /* 0x000fe200078e0035 */
[----:B------:R-:W-:Y:S01]  /*c7b0*/  MOV R140, R55 ;  /* 0x00000037008c7202 */ /* 0x000fe20000000f00 */
[----:B------:R-:W-:-:S04]  /*c7c0*/  IMAD.MOV.U32 R141, RZ, RZ, R54 ;  /* 0x000000ffff8d7224 */ /* 0x000fc800078e0036 */
[----:B------:R-:W-:Y:S01]  /*c7d0*/  HMMA.16816.F32.BF16 R188, R16, R42, R20 ;  /* 0x0000002a10bc723c */ /* 0x000fe20000041814 */
[----:B------:R-:W2:Y:S01]  /*c7e0*/  LDSM.16.MT88.4 R52, [R199+0x8880] ;  /* 0x00888000c734783b */ /* 0x000ea20000004200 */
[----:B------:R-:W-:Y:S01]  /*c7f0*/  IMAD.MOV.U32 R151, RZ, RZ, R36 ;  /* 0x000000ffff977224 */ /* 0x000fe200078e0024 */
[----:B------:R-:W-:Y:S01]  /*c800*/  MOV R150, R37 ;  /* 0x0000002500967202 */ /* 0x000fe20000000f00 */
[----:B------:R-:W-:Y:S01]  /*c810*/  IMAD.MOV.U32 R149, RZ, RZ, R38 ;  /* 0x000000ffff957224 */ /* 0x000fe200078e0026 */
[----:B------:R-:W-:Y:S01]  /*c820*/  MOV R148, R39 ;  /* 0x0000002700947202 */ /* 0x000fe20000000f00 */
[----:B------:R-:W-:Y:S01]  /*c830*/  IMAD.MOV.U32 R131, RZ, RZ, R60 ;  /* 0x000000ffff837224 */ /* 0x000fe200078e003c */
[----:B------:R-:W-:Y:S01]  /*c840*/  MOV R130, R61 ;  /* 0x0000003d00827202 */ /* 0x000fe20000000f00 */
[C---:B----4-:R-:W-:Y:S01]  /*c850*/  HMMA.16816.F32.BF16 R40, R12.reuse, R72, RZ ;  /* 0x000000480c28723c */ /* 0x050fe200000418ff */
[----:B------:R-:W-:Y:S01]  /*c860*/  IMAD.MOV.U32 R129, RZ, RZ, R62 ;  /* 0x000000ffff817224 */ /* 0x000fe200078e003e */
[----:B------:R-:W-:Y:S06]  /*c870*/  LDSM.16.MT88.4 R108, [R197+0x9880] ;  /* 0x00988000c56c783b */ /* 0x000fec0000004200 */
[C---:B------:R-:W-:Y:S08]  /*c880*/  HMMA.16816.F32.BF16 R36, R12.reuse, R74, RZ ;  /* 0x0000004a0c24723c */ /* 0x040ff000000418ff */
[----:B-----5:R-:W-:Y:S01]  /*c890*/  HMMA.16816.F32.BF16 R24, R12, R96, RZ ;  /* 0x000000600c18723c */ /* 0x020fe200000418ff */
[----:B------:R-:W-:-:S02]  /*c8a0*/  IMAD.MOV.U32 R128, RZ, RZ, R63 ;  /* 0x000000ffff807224 */ /* 0x000fc400078e003f */
[----:B------:R-:W4:Y:S05]  /*c8b0*/  LDSM.16.MT88.4 R60, [R199+0x6080] ;  /* 0x00608000c73c783b */ /* 0x000f2a0000004200 */
[----:B------:R-:W-:Y:S08]  /*c8c0*/  HMMA.16816.F32.BF16 R20, R12, R98, RZ ;  /* 0x000000620c14723c */ /* 0x000ff000000418ff */
[C---:B-1----:R-:W-:Y:S08]  /*c8d0*/  HMMA.16816.F32.BF16 R180, R16.reuse, R48, R40 ;  /* 0x0000003010b4723c */ /* 0x042ff00000041828 */
[C---:B------:R-:W-:Y:S08]  /*c8e0*/  HMMA.16816.F32.BF16 R176, R16.reuse, R50, R36 ;  /* 0x0000003210b0723c */ /* 0x040ff00000041824 */
[----:B------:R-:W-:Y:S08]  /*c8f0*/  HMMA.16816.F32.BF16 R172, R16, R44, R24 ;  /* 0x0000002c10ac723c */ /* 0x000ff00000041818 */
[C---:B------:R-:W-:Y:S08]  /*c900*/  HMMA.16816.F32.BF16 R48, R12.reuse, R32, RZ ;  /* 0x000000200c30723c */ /* 0x040ff000000418ff */
[----:B------:R-:W-:Y:S08]  /*c910*/  HMMA.16816.F32.BF16 R36, R12, R34, RZ ;  /* 0x000000220c24723c */ /* 0x000ff000000418ff */
[----:B------:R-:W-:Y:S08]  /*c920*/  HMMA.16816.F32.BF16 R168, R16, R46, R20 ;  /* 0x0000002e10a8723c */ /* 0x000ff00000041814 */
[C---:B------:R-:W-:Y:S08]  /*c930*/  HMMA.16816.F32.BF16 R32, R12.reuse, R28, RZ ;  /* 0x0000001c0c20723c */ /* 0x040ff000000418ff */
[C---:B------:R-:W-:Y:S08]  /*c940*/  HMMA.16816.F32.BF16 R24, R12.reuse, R8, RZ ;  /* 0x000000080c18723c */ /* 0x040ff000000418ff */
[C---:B------:R-:W-:Y:S08]  /*c950*/  HMMA.16816.F32.BF16 R28, R12.reuse, R30, RZ ;  /* 0x0000001e0c1c723c */ /* 0x040ff000000418ff */
[C---:B------:R-:W-:Y:S08]  /*c960*/  HMMA.16816.F32.BF16 R20, R12.reuse, R10, RZ ;  /* 0x0000000a0c14723c */ /* 0x040ff000000418ff */
[C---:B--2---:R-:W-:Y:S08]  /*c970*/  HMMA.16816.F32.BF16 R8, R12.reuse, R52, RZ ;  /* 0x000000340c08723c */ /* 0x044ff000000418ff */
[----:B------:R-:W-:Y:S01]  /*c980*/  HMMA.16816.F32.BF16 R12, R12, R54, RZ ;  /* 0x000000360c0c723c */ /* 0x000fe200000418ff */
[----:B------:R-:W-:Y:S07]  /*c990*/  LDSM.16.MT88.4 R52, [R198+0x6880] ;  /* 0x00688000c634783b */ /* 0x000fee0000004200 */
[C---:B------:R-:W-:Y:S07]  /*c9a0*/  HMMA.16816.F32.BF16 R40, R132.reuse, R64, R120 ;  /* 0x000000408428723c */ /* 0x040fee0000041878 */
[----:B------:R-:W-:Y:S01]  /*c9b0*/  MOV R120, R151 ;  /* 0x0000009700787202 */ /* 0x000fe20000000f00 */
[----:B------:R-:W-:Y:S01]  /*c9c0*/  HMMA.16816.F32.BF16 R72, R132, R76, R112 ;  /* 0x0000004c8448723c */ /* 0x000fe20000041870 */
[----:B------:R-:W-:Y:S01]  /*c9d0*/  IMAD.MOV.U32 R121, RZ, RZ, R150 ;  /* 0x000000ffff797224 */ /* 0x000fe200078e0096 */
[----:B------:R-:W-:Y:S01]  /*c9e0*/  MOV R122, R149 ;  /* 0x00000095007a7202 */ /* 0x000fe20000000f00 */
[----:B------:R-:W-:-:S02]  /*c9f0*/  IMAD.MOV.U32 R123, RZ, RZ, R148 ;  /* 0x000000ffff7b7224 */ /* 0x000fc400078e0094 */
[----:B------:R-:W-:Y:S02]  /*ca00*/  LDSM.16.MT88.4 R148, [R200+0x5080] ;  /* 0x00508000c894783b */ /* 0x000fe40000004200 */
[----:B------:R-:W-:Y:S01]  /*ca10*/  MOV R112, R143 ;  /* 0x0000008f00707202 */ /* 0x000fe20000000f00 */
[----:B------:R-:W-:Y:S01]  /*ca20*/  IMAD.MOV.U32 R113, RZ, RZ, R142 ;  /* 0x000000ffff717224 */ /* 0x000fe200078e008e */
[----:B------:R-:W-:Y:S01]  /*ca30*/  MOV R114, R141 ;  /* 0x0000008d00727202 */ /* 0x000fe20000000f00 */
[----:B------:R-:W-:Y:S01]  /*ca40*/  IMAD.MOV.U32 R115, RZ, RZ, R140 ;  /* 0x000000ffff737224 */ /* 0x000fe200078e008c */
[----:B------:R-:W-:Y:S01]  /*ca50*/  HMMA.16816.F32.BF16 R44, R132, R66, R116 ;  /* 0x00000042842c723c */ /* 0x000fe20000041874 */
[----:B------:R-:W1:Y:S04]  /*ca60*/  LDSM.16.MT88.4 R140, [R198+0x5080] ;  /* 0x00508000c68c783b */ /* 0x000e680000004200 */
[----:B------:R-:W-:Y:S03]  /*ca70*/  LDSM.16.MT88.4 R116, [R198+0x9880] ;  /* 0x00988000c674783b */ /* 0x000fe60000004200 */
[----:B------:R-:W-:Y:S01]  /*ca80*/  HMMA.16816.F32.BF16 R96, R16, R70, R36 ;  /* 0x000000461060723c */ /* 0x000fe20000041824 */
[----:B------:R-:W2:Y:S07]  /*ca90*/  LDSM.16.MT88.4 R36, [R199+0x5080] ;  /* 0x00508000c724783b */ /* 0x000eae0000004200 */
[----:B------:R-:W-:Y:S08]  /*caa0*/  HMMA.16816.F32.BF16 R156, R132, R160, R156 ;  /* 0x000000a0849c723c */ /* 0x000ff0000004189c */
[C---:B------:R-:W-:Y:S01]  /*cab0*/  HMMA.16816.F32.BF16 R164, R16.reuse, R68, R48 ;  /* 0x0000004410a4723c */ /* 0x040fe20000041830 */
[----:B------:R-:W-:Y:S06]  /*cac0*/  LDSM.16.MT88.4 R68, [R199+0x6880] ;  /* 0x00688000c744783b */ /* 0x000fec0000004200 */
[----:B------:R-:W-:Y:S01]  /*cad0*/  MOV R48, R131 ;  /* 0x0000008300307202 */ /* 0x000fe20000000f00 */
[----:B----4-:R-:W-:Y:S01]  /*cae0*/  HMMA.16816.F32.BF16 R64, R16, R60, R32 ;  /* 0x0000003c1040723c */ /* 0x010fe20000041820 */
[----:B------:R-:W-:Y:S01]  /*caf0*/  IMAD.MOV.U32 R49, RZ, RZ, R130 ;  /* 0x000000ffff317224 */ /* 0x000fe200078e0082 */
[----:B------:R-:W-:Y:S01]  /*cb00*/  MOV R50, R129 ;  /* 0x0000008100327202 */ /* 0x000fe20000000f00 */
[----:B------:R-:W-:-:S04]  /*cb10*/  IMAD.MOV.U32 R51, RZ, RZ, R128 ;  /* 0x000000ffff337224 */ /* 0x000fc800078e0080 */
[----:B------:R-:W-:Y:S01]  /*cb20*/  MOV R32, R87 ;  /* 0x0000005700207202 */ /* 0x000fe20000000f00 */
[----:B------:R-:W-:Y:S01]  /*cb30*/  HMMA.16816.F32.BF16 R24, R16, R56, R24 ;  /* 0x000000381018723c */ /* 0x000fe20000041818 */
[----:B------:R-:W-:Y:S01]  /*cb40*/  IMAD.MOV.U32 R33, RZ, RZ, R86 ;  /* 0x000000ffff217224 */ /* 0x000fe200078e0056 */
[----:B------:R-:W-:Y:S01]  /*cb50*/  MOV R34, R85 ;  /* 0x0000005500227202 */ /* 0x000fe20000000f00 */
[----:B------:R-:W-:Y:S02]  /*cb60*/  IMAD.MOV.U32 R35, RZ, RZ, R84 ;  /* 0x000000ffff237224 */ /* 0x000fe400078e0054 */
[----:B------:R-:W-:Y:S02]  /*cb70*/  LDSM.16.MT88.4 R84, [R198+0x8080] ;  /* 0x00808000c654783b */ /* 0x000fe40000004200 */
[----:B------:R-:W-:Y:S01]  /*cb80*/  MOV R56, R93 ;  /* 0x0000005d00387202 */ /* 0x000fe20000000f00 */
[C---:B------:R-:W-:Y:S01]  /*cb90*/  HMMA.16816.F32.BF16 R160, R132.reuse, R162, R124 ;  /* 0x000000a284a0723c */ /* 0x040fe2000004187c */
[----:B------:R-:W-:Y:S01]  /*cba0*/  IMAD.MOV.U32 R57, RZ, RZ, R92 ;  /* 0x000000ffff397224 */ /* 0x000fe200078e005c */
[----:B------:R-:W-:Y:S04]  /*cbb0*/  LDSM.16.MT88.4 R124, [R200+0x9880] ;  /* 0x00988000c87c783b */ /* 0x000fe80000004200 */
[----:B------:R-:W-:Y:S02]  /*cbc0*/  LDSM.16.MT88.4 R92, [R200+0x8080] ;  /* 0x00808000c85c783b */ /* 0x000fe40000004200 */
[----:B------:R-:W-:Y:S02]  /*cbd0*/  HMMA.16816.F32.BF16 R76, R132, R78, R100 ;  /* 0x0000004e844c723c */ /* 0x000fe40000041864 */
[----:B------:R-:W-:Y:S06]  /*cbe0*/  LDSM.16.MT88.4 R100, [R199+0x8080] ;  /* 0x00808000c764783b */ /* 0x000fec0000004200 */
[C---:B------:R-:W-:Y:S01]  /*cbf0*/  HMMA.16816.F32.BF16 R28, R16.reuse, R62, R28 ;  /* 0x0000003e101c723c */ /* 0x040fe2000004181c */
[----:B------:R-:W4:Y:S07]  /*cc00*/  LDSM.16.MT88.4 R60, [R200+0x6880] ;  /* 0x00688000c83c783b */ /* 0x000f2e0000004200 */
[----:B------:R-:W-:Y:S01]  /*cc10*/  HMMA.16816.F32.BF16 R128, R16, R80, R8 ;  /* 0x000000501080723c */ /* 0x000fe20000041808 */
[----:B------:R-:W5:Y:S01]  /*cc20*/  LDSM.16.MT88.4 R8, [R199+0x9880] ;  /* 0x00988000c708783b */ /* 0x000f620000004200 */
[----:B------:R-:W-:-:S04]  /*cc30*/  MOV R6, 0x1 ;  /* 0x0000000100067802 */ /* 0x000fc80000000f00 */
[----:B------:R-:W-:Y:S02]  /*cc40*/  ISETP.NE.AND P0, PT, R6, c[0x0][0x2c4], PT ;  /* 0x0000b10006007a0c */ /* 0x000fe40003f05270 */
[----:B------:R-:W-:Y:S01]  /*cc50*/  HMMA.16816.F32.BF16 R20, R16, R58, R20 ;  /* 0x0000003a1014723c */ /* 0x000fe20000041814 */
[----:B------:R-:W-:-:S07]  /*cc60*/  IMAD.SHL.U32 R3, R3, 0x80, RZ ;  /* 0x0000008003037824 */ /* 0x000fce00078e00ff */
[----:B------:R-:W-:Y:S01]  /*cc70*/  HMMA.16816.F32.BF16 R12, R16, R82, R12 ;  /* 0x00000052100c723c */ /* 0x000fe2000004180c */
[----:B------:R-:W-:Y:S02]  /*cc80*/  MOV R58, R2 ;  /* 0x00000002003a7202 */ /* 0x000fe40000000f00 */
[----:B------:R-:W-:Y:S01]  /*cc90*/  @P0 IMAD.HI.U32 R2, R3, c[0x0][0x2c8], RZ ;  /* 0x0000b20003020a27 */ /* 0x000fe200078e00ff */
[----:B------:R-:W-:-:S03]  /*cca0*/  LOP3.LUT R208, R208, 0xffffdfff, RZ, 0xc0, !PT ;  /* 0xffffdfffd0d07812 */ /* 0x000fc600078ec0ff */
[----:B------:R-:W-:Y:S01]  /*ccb0*/  IMAD.MOV.U32 R59, RZ, RZ, R0 ;  /* 0x000000ffff3b7224 */ /* 0x000fe200078e0000 */
[----:B------:R-:W-:Y:S02]  /*ccc0*/  MOV R0, R3 ;  /* 0x0000000300007202 */ /* 0x000fe40000000f00 */
[----:B------:R-:W-:Y:S02]  /*ccd0*/  @P0 LOP3.LUT R208, R208, 0x2000, RZ, 0xfc, !PT ;  /* 0x00002000d0d00812 */ /* 0x000fe400078efcff */
[----:B------:R-:W-:Y:S02]  /*cce0*/  @P0 SHF.R.U32.HI R0, RZ, c[0x0][0x2cc], R2 ;  /* 0x0000b300ff000a19 */ /* 0x000fe40000011602 */
[----:B------:R-:W-:Y:S01]  /*ccf0*/  ISETP.LE.AND P0, PT, R6, c[0x0][0x32c], PT ;  /* 0x0000cb0006007a0c */ /* 0x000fe20003f03270 */
[----:B-1----:R-:W-:Y:S01]  /*cd00*/  HMMA.16816.F32.BF16 R136, R132, R140, R136 ;  /* 0x0000008c8488723c */ /* 0x002fe20000041888 */
[----:B---3--:R-:W-:Y:S02]  /*cd10*/  IADD3 R0, -R4, R153, R0 ;  /* 0x0000009904007210 */ /* 0x008fe40007ffe100 */
[----:B------:R-:W-:-:S05]  /*cd20*/  LOP3.LUT R208, R208, 0xffffefff, RZ, 0xc0, !PT ;  /* 0xffffefffd0d07812 */ /* 0x000fca00078ec0ff */
[C---:B------:R-:W-:Y:S08]  /*cd30*/  HMMA.16816.F32.BF16 R144, R132.reuse, R148, R144 ;  /* 0x000000948490723c */ /* 0x040ff00000041890 */
[C---:B------:R-:W-:Y:S08]  /*cd40*/  HMMA.16816.F32.BF16 R140, R132.reuse, R142, R32 ;  /* 0x0000008e848c723c */ /* 0x040ff00000041820 */
[----:B------:R-:W-:Y:S01]  /*cd50*/  HMMA.16816.F32.BF16 R148, R132, R150, R48 ;  /* 0x000000968494723c */ /* 0x000fe20000041830 */
[----:B------:R-:W-:-:S07]  /*cd60*/  IADD3 R218, R218, -0x2, RZ ;  /* 0xfffffffedada7810 */ /* 0x000fce0007ffe0ff */
[----:B------:R-:W-:Y:S01]  /*cd70*/  HMMA.16816.F32.BF16 R104, R132, R108, R104 ;  /* 0x0000006c8468723c */ /* 0x000fe20000041868 */
[----:B------:R-:W-:-:S07]  /*cd80*/  IADD3 R4, R0, c[0x0][0x328], RZ ;  /* 0x0000ca0000047a10 */ /* 0x000fce0007ffe0ff */
[----:B------:R-:W-:Y:S01]  /*cd90*/  HMMA.16816.F32.BF16 R48, R132, R52, R112 ;  /* 0x000000348430723c */ /* 0x000fe20000041870 */
[----:B------:R-:W-:-:S07]  /*cda0*/  @P0 LOP3.LUT R208, R208, 0x1000, RZ, 0xfc, !PT ;  /* 0x00001000d0d00812 */ /* 0x000fce00078efcff */
[C---:B--2---:R-:W-:Y:S08]  /*cdb0*/  HMMA.16816.F32.BF16 R32, R132.reuse, R36, R164 ;  /* 0x000000248420723c */ /* 0x044ff000000418a4 */
[C---:B------:R-:W-:Y:S08]  /*cdc0*/  HMMA.16816.F32.BF16 R108, R132.reuse, R110, R56 ;  /* 0x0000006e846c723c */ /* 0x040ff00000041838 */
[C---:B------:R-:W-:Y:S08]  /*cdd0*/  HMMA.16816.F32.BF16 R52, R132.reuse, R54, R120 ;  /* 0x000000368434723c */ /* 0x040ff00000041878 */
[C---:B------:R-:W-:Y:S08]  /*cde0*/  HMMA.16816.F32.BF16 R36, R132.reuse, R38, R96 ;  /* 0x000000268424723c */ /* 0x040ff00000041860 */
[C---:B----4-:R-:W-:Y:S08]  /*cdf0*/  HMMA.16816.F32.BF16 R56, R132.reuse, R60, R224 ;  /* 0x0000003c8438723c */ /* 0x050ff000000418e0 */
        /* <DEDUP_REMOVED lines=13> */
[C---:B-----5:R-:W-:Y:S08]  /*ced0*/  HMMA.16816.F32.BF16 R128, R132.reuse, R8, R128 ;  /* 0x000000088480723c */ /* 0x060ff00000041880 */
[----:B------:R-:W-:Y:S01]  /*cee0*/  HMMA.16816.F32.BF16 R132, R132, R10, R12 ;  /* 0x0000000a8484723c */ /* 0x000fe2000004180c */
[----:B------:R-:W-:Y:S07]  /*cef0*/  @!P0 BRA `(.L_x_1219) ;  /* 0x0000011000008947 */ /* 0x000fee0003800000 */
[C---:B------:R-:W-:Y:S01]  /*cf00*/  ISETP.GT.AND P0, PT, R0.reuse, RZ, PT ;  /* 0x000000ff0000720c */ /* 0x040fe20003f04270 */
[----:B------:R-:W-:Y:S01]  /*cf10*/  BSSY B0, `(.L_x_1220) ;  /* 0x000000c000007945 */ /* 0x000fe20003800000 */
[----:B------:R-:W-:-:S11]  /*cf20*/  IADD3 R2, R0, -0x1, RZ ;  /* 0xffffffff00027810 */ /* 0x000fd60007ffe0ff */
[----:B------:R-:W-:Y:S05]  /*cf30*/  @P0 BRA `(.L_x_1221) ;  /* 0x0000006000000947 */ /* 0x000fea0003800000 */
[----:B------:R-:W-:Y:S01]  /*cf40*/  ISETP.NE.AND P0, PT, R6, c[0x0][0x32c], PT ;  /* 0x0000cb0006007a0c */ /* 0x000fe20003f05270 */
[----:B------:R-:W-:-:S12]  /*cf50*/  IMAD.MOV R0, RZ, RZ, -R0 ;  /* 0x000000ffff007224 */ /* 0x000fd800078e0a00 */
[----:B------:R-:W-:-:S05]  /*cf60*/  @P0 IMAD.HI.U32 R2, R0, c[0x0][0x330], RZ ;  /* 0x0000cc0000020a27 */ /* 0x000fca00078e00ff */
[----:B------:R-:W-:-:S04]  /*cf70*/  @P0 SHF.R.U32.HI R0, RZ, c[0x0][0x334], R2 ;  /* 0x0000cd00ff000a19 */ /* 0x000fc80000011602 */
[----:B------:R-:W-:Y:S01]  /*cf80*/  LOP3.LUT R2, RZ, R0, RZ, 0x33, !PT ;  /* 0x00000000ff027212 */ /* 0x000fe200078e33ff */
[----:B------:R-:W-:Y:S05]  /*cf90*/  BRA `(.L_x_1222) ;  /* 0x0000003000007947 */ /* 0x000fea0003800000 */
.L_x_1221:
[----:B------:R-:W-:-:S13]  /*cfa0*/  ISETP.NE.AND P0, PT, R6, c[0x0][0x32c], PT ;  /* 0x0000cb0006007a0c */ /* 0x000fda0003f05270 */
[----:B------:R-:W-:-:S05]  /*cfb0*/  @P0 IMAD.HI.U32 R0, R2, c[0x0][0x330], RZ ;  /* 0x0000cc0002000a27 */ /* 0x000fca00078e00ff */
[----:B------:R-:W-:Y:S02]  /*cfc0*/  @P0 SHF.R.U32.HI R2, RZ, c[0x0][0x334], R0 ;  /* 0x0000cd00ff020a19 */ /* 0x000fe40000011600 */
.L_x_1222:
[----:B------:R-:W-:Y:S05]  /*cfd0*/  BSYNC B0 ;  /* 0x0000000000007941 */ /* 0x000fea0003800000 */
.L_x_1220:
[----:B------:R-:W-:-:S05]  /*cfe0*/  MOV R0, c[0x0][0x32c] ;  /* 0x0000cb0000007a02 */ /* 0x000fca0000000f00 */
[----:B------:R-:W-:-:S05]  /*cff0*/  IMAD R2, R2, R0, c[0x0][0x32c] ;  /* 0x0000cb0002027624 */ /* 0x000fca00078e0200 */
[----:B------:R-:W-:-:S05]  /*d000*/  IMNMX R4, R4, R2, PT ;  /* 0x0000000204047217 */ /* 0x000fca0003800200 */
.L_x_1219:
[----:B------:R-:W-:-:S05]  /*d010*/  IMAD.HI R4, R4, 0x2aaaaaab, RZ ;  /* 0x2aaaaaab04047827 */ /* 0x000fca00078e02ff */
[----:B------:R-:W-:-:S04]  /*d020*/  SHF.R.U32.HI R0, RZ, 0x1f, R4 ;  /* 0x0000001fff007819 */ /* 0x000fc80000011604 */
[----:B------:R-:W-:-:S04]  /*d030*/  LEA.HI.SX32 R4, R4, R0, 0x1d ;  /* 0x0000000004047211 */ /* 0x000fc800078feaff */
[----:B------:R-:W-:-:S04]  /*d040*/  IMNMX R235, R233, R4, !PT ;  /* 0x00000004e9eb7217 */ /* 0x000fc80007800200 */
[----:B------:R-:W-:-:S13]  /*d050*/  ISETP.GE.AND P0, PT, R218, R235, PT ;  /* 0x000000ebda00720c */ /* 0x000fda0003f06270 */
[----:B------:R-:W-:Y:S05]  /*d060*/  @!P0 BRA `(.L_x_1223) ;  /* 0x00003aa000008947 */ /* 0x000fea0003800000 */
[----:B------:R-:W-:Y:S01]  /*d070*/  SHF.R.S32.HI R2, RZ, 0x1f, R219 ;  /* 0x0000001fff027819 */ /* 0x000fe200000114db */
[C---:B------:R-:W-:Y:S01]  /*d080*/  IMAD.SHL.U32 R0, R219.reuse, 0x2, RZ ;  /* 0x00000002db007824 */ /* 0x040fe200078e00ff */
[C---:B------:R-:W-:Y:S01]  /*d090*/  SHF.L.U64.HI R211, R248.reuse, 0x1, R251 ;  /* 0x00000001f8d37819 */ /* 0x040fe200000102fb */
[----:B------:R-:W-:Y:S01]  /*d0a0*/  IMAD.SHL.U32 R212, R248, 0x2, RZ ;  /* 0x00000002f8d47824 */ /* 0x000fe200078e00ff */
[----:B------:R-:W-:Y:S01]  /*d0b0*/  SHF.L.U64.HI R210, R219, 0x1, R2 ;  /* 0x00000001dbd27819 */ /* 0x000fe20000010202 */
[C---:B------:R-:W-:Y:S01]  /*d0c0*/  IMAD.SHL.U32 R214, R247.reuse, 0x2, RZ ;  /* 0x00000002f7d67824 */ /* 0x040fe200078e00ff */
[----:B------:R-:W-:Y:S01]  /*d0d0*/  SHF.L.U64.HI R213, R247, 0x1, R250 ;  /* 0x00000001f7d57819 */ /* 0x000fe200000102fa */
[C---:B------:R-:W-:Y:S01]  /*d0e0*/  IMAD.SHL.U32 R216, R246.reuse, 0x2, RZ ;  /* 0x00000002f6d87824 */ /* 0x040fe200078e00ff */
[----:B------:R-:W-:Y:S02]  /*d0f0*/  SHF.L.U64.HI R215, R246, 0x1, R249 ;  /* 0x00000001f6d77819 */ /* 0x000fe400000102f9 */
.L_x_1246:
[----:B------:R-:W-:Y:S04]  /*d100*/  DEPBAR.LE SB0, 0x0 ;  /* 0x000080000000791a */ /* 0x000fe80000000000 */
[----:B------:R-:W-:Y:S01]  /*d110*/  WARPSYNC 0xffffffff ;  /* 0xffffffff00007948 */ /* 0x000fe20003800000 */
[----:B------:R-:W-:Y:S01]  /*d120*/  BAR.SYNC.DEFER_BLOCKING 0x0 ;  /* 0x0000000000007b1d */ /* 0x000fe20000010000 */
[----:B------:R-:W-:Y:S05]  /*d130*/  ISETP.GT.AND P0, PT, R233, R218, PT ;  /* 0x000000dae900720c */ /* 0x000fea0003f04270 */
[----:B------:R1:W2:Y:S01]  /*d140*/  LDSM.16.M88.4 R28, [R205] ;  /* 0x00000000cd1c783b */ /* 0x0002a20000000200 */
[----:B------:R-:W-:Y:S03]  /*d150*/  BSSY B0, `(.L_x_1224) ;  /* 0x000004f000007945 */ /* 0x000fe60003800000 */
[----:B------:R1:W3:Y:S04]  /*d160*/  LDSM.16.M88.4 R12, [R196+0xa080] ;  /* 0x00a08000c40c783b */ /* 0x0002e80000000200 */
[----:B------:R1:W4:Y:S04]  /*d170*/  LDSM.16.M88.4 R20, [R196+0xa880] ;  /* 0x00a88000c414783b */ /* 0x0003280000000200 */
[----:B------:R1:W1:Y:S04]  /*d180*/  LDSM.16.M88.4 R164, [R196+0xb080] ;  /* 0x00b08000c4a4783b */ /* 0x0002680000000200 */
[----:B------:R1:W1:Y:S04]  /*d190*/  LDSM.16.M88.4 R168, [R204] ;  /* 0x00000000cca8783b */ /* 0x0002680000000200 */
[----:B------:R1:W1:Y:S04]  /*d1a0*/  LDSM.16.M88.4 R172, [R203] ;  /* 0x00000000cbac783b */ /* 0x0002680000000200 */
[----:B------:R1:W1:Y:S04]  /*d1b0*/  LDSM.16.M88.4 R176, [R203+0x800] ;  /* 0x00080000cbb0783b */ /* 0x0002680000000200 */
[----:B------:R1:W1:Y:S01]  /*d1c0*/  LDSM.16.M88.4 R180, [R203+0x1000] ;  /* 0x00100000cbb4783b */ /* 0x0002620000000200 */
[----:B------:R-:W-:-:S05]  /*d1d0*/  @P0 BRA `(.L_x_1225) ;  /* 0x0000046000000947 */ /* 0x000fca0003800000 */
[C---:B------:R-:W-:Y:S01]  /*d1e0*/  IMAD.WIDE.U32 R2, R221.reuse, c[0x0][0x208], RZ ;  /* 0x00008200dd027a25 */ /* 0x040fe200078e00ff */
[----:B------:R-:W5:Y:S01]  /*d1f0*/  S2R R4, SR_CTAID.Y ;  /* 0x0000000000047919 */ /* 0x000f620000002600 */
[----:B------:R-:W-:Y:S02]  /*d200*/  SHF.R.S32.HI R0, RZ, 0x1f, R221 ;  /* 0x0000001fff007819 */ /* 0x000fe400000114dd */
[----:B------:R-:W-:Y:S03]  /*d210*/  SHF.R.S32.HI R6, RZ, 0x1f, R220 ;  /* 0x0000001fff067819 */ /* 0x000fe600000114dc */
[----:B------:R-:W-:Y:S02]  /*d220*/  IMAD R0, R0, c[0x0][0x208], RZ ;  /* 0x0000820000007a24 */ /* 0x000fe400078e02ff */
[----:B------:R-:W-:Y:S02]  /*d230*/  IMAD R6, R6, c[0x0][0x218], RZ ;  /* 0x0000860006067a24 */ /* 0x000fe400078e02ff */
[----:B------:R-:W-:Y:S02]  /*d240*/  IMAD R0, R221, c[0x0][0x20c], R0 ;  /* 0x00008300dd007a24 */ /* 0x000fe400078e0200 */
[C---:B------:R-:W-:Y:S03]  /*d250*/  IMAD R6, R220.reuse, c[0x0][0x21c], R6 ;  /* 0x00008700dc067a24 */ /* 0x040fe600078e0206 */
[----:B------:R-:W-:Y:S05]  /*d260*/  IADD3 R3, R3, R0, RZ ;  /* 0x0000000003037210 */ /* 0x000fea0007ffe0ff */
[----:B------:R-:W-:Y:S04]  /*d270*/  IMAD.WIDE.U32 R2, R220, c[0x0][0x218], R2 ;  /* 0x00008600dc027a25 */ /* 0x000fe800078e0002 */
[----:B-----5:R-:W-:Y:S05]  /*d280*/  IMAD.WIDE.U32 R8, R4, c[0x0][0x210], RZ ;  /* 0x0000840004087a25 */ /* 0x020fea00078e00ff */
[----:B------:R-:W-:Y:S04]  /*d290*/  IADD3 R0, P0, R8, R2, RZ ;  /* 0x0000000208007210 */ /* 0x000fe80007f1e0ff */
[----:B------:R-:W-:Y:S02]  /*d2a0*/  IADD3.X R6, R245, R3, R6, P0, !PT ;  /* 0x00000003f5067210 */ /* 0x000fe400007fe406 */
[C---:B------:R-:W-:Y:S04]  /*d2b0*/  LEA R18, P0, R0.reuse, c[0x0][0x1f8], 0x1 ;  /* 0x00007e0000127a11 */ /* 0x040fe800078008ff */
[----:B------:R-:W-:Y:S01]  /*d2c0*/  LEA.HI.X R6, R0, c[0x0][0x1fc], R6, 0x1, P0 ;  /* 0x00007f0000067a11 */ /* 0x000fe200000f0c06 */
[----:B------:R-:W-:-:S06]  /*d2d0*/  BRA.DIV ~URZ, `(.L_x_1226) ;  /* 0x0000de927f007947 */ /* 0x000fcc000b800000 */
[----:B------:R4:W3:Y:S02]  /*d2e0*/  SHFL.IDX PT, R4, R6, RZ, 0x181f ;  /* 0x00181fff06047589 */ /* 0x0008e400000e0000 */
.L_x_1328:
[----:B------:R-:W-:-:S05]  /*d2f0*/  BRA.DIV ~URZ, `(.L_x_1227) ;  /* 0x0000def27f007947 */ /* 0x000fca000b800000 */
[----:B------:R4:W3:Y:S02]  /*d300*/  SHFL.IDX PT, R0, R18, RZ, 0x181f ;  /* 0x00181fff12007589 */ /* 0x0008e400000e0000 */
.L_x_1329:
[C---:B------:R-:W-:Y:S01]  /*d310*/  IADD3 R25, R219.reuse, 0x40, RZ ;  /* 0x00000040db197810 */ /* 0x040fe20007ffe0ff */
[C---:B------:R-:W-:Y:S01]  /*d320*/  IMAD.SHL.U32 R2, R219.reuse, 0x2, RZ ;  /* 0x00000002db027824 */ /* 0x040fe200078e00ff */
[C---:B------:R-:W-:Y:S02]  /*d330*/  ISETP.GE.AND P5, PT, R219.reuse, c[0x0][0x1d4], PT ;  /* 0x00007500db007a0c */ /* 0x040fe40003fa6270 */
[----:B------:R-:W-:Y:S02]  /*d340*/  IADD3 R24, R219, 0x80, RZ ;  /* 0x00000080db187810 */ /* 0x000fe40007ffe0ff */
[----:B---3--:R-:W-:Y:S02]  /*d350*/  IADD3 R16, P0, R0, R2, RZ ;  /* 0x0000000200107210 */ /* 0x008fe40007f1e0ff */
[----:B------:R-:W-:Y:S02]  /*d360*/  ISETP.GE.AND P4, PT, R25, c[0x0][0x1d4], PT ;  /* 0x0000750019007a0c */ /* 0x000fe40003f86270 */
[----:B------:R-:W-:Y:S01]  /*d370*/  ISETP.GE.AND P3, PT, R24, c[0x0][0x1d4], PT ;  /* 0x0000750018007a0c */ /* 0x000fe20003f66270 */
[----:B------:R-:W-:Y:S01]  /*d380*/  IMAD.X R17, R4, 0x1, R210, P0 ;  /* 0x0000000104117824 */ /* 0x000fe200000e06d2 */
[----:B------:R-:W-:Y:S02]  /*d390*/  IADD3 R10, P0, R0, R212, RZ ;  /* 0x000000d4000a7210 */ /* 0x000fe40007f1e0ff */
[----:B------:R-:W-:Y:S02]  /*d3a0*/  IADD3 R19, R219, 0xc0, RZ ;  /* 0x000000c0db137810 */ /* 0x000fe40007ffe0ff */
[----:B------:R-:W-:Y:S01]  /*d3b0*/  @!PT LDS RZ, [RZ] ;  /* 0x00000000fffff984 */ /* 0x000fe20000000800 */
[----:B------:R-:W-:Y:S01]  /*d3c0*/  @!PT LDS RZ, [RZ] ;  /* 0x00000000fffff984 */ /* 0x000fe20000000800 */
[----:B------:R-:W-:Y:S01]  /*d3d0*/  @!PT LDS RZ, [RZ] ;  /* 0x00000000fffff984 */ /* 0x000fe20000000800 */
[----:B------:R3:W-:Y:S01]  /*d3e0*/  LDGSTS.E.BYPASS.LTC128B.128 [R209+0x4080], [R16.64], !P5 ;  /* 0x0408000010d17fae */ /* 0x0007e2000e901d4e */
[----:B------:R-:W-:Y:S01]  /*d3f0*/  IMAD.X R11, R4, 0x1, R211, P0 ;  /* 0x00000001040b7824 */ /* 0x000fe200000e06d3 */
[----:B------:R-:W-:Y:S02]  /*d400*/  IADD3 R8, P0, R0, R214, RZ ;  /* 0x000000d600087210 */ /* 0x000fe40007f1e0ff */
[----:B------:R-:W-:Y:S02]  /*d410*/  ISETP.GE.AND P2, PT, R19, c[0x0][0x1d4], PT ;  /* 0x0000750013007a0c */ /* 0x000fe40003f46270 */
[----:B------:R3:W-:Y:S01]  /*d420*/  LDGSTS.E.BYPASS.LTC128B.128 [R209+0x5880], [R10.64], !P4 ;  /* 0x058800000ad17fae */ /* 0x0007e2000e101d4e */
[----:B------:R-:W-:Y:S01]  /*d430*/  IMAD.X R9, R4, 0x1, R213, P0 ;  /* 0x0000000104097824 */ /* 0x000fe200000e06d5 */
[----:B------:R-:W-:Y:S02]  /*d440*/  IADD3 R2, P0, R0, R216, RZ ;  /* 0x000000d800027210 */ /* 0x000fe40007f1e0ff */
[----:B------:R-:W-:Y:S02]  /*d450*/  LOP3.LUT P1, RZ, R208, 0x800, RZ, 0xc0, !PT ;  /* 0x00000800d0ff7812 */ /* 0x000fe4000782c0ff */
[----:B------:R3:W-:Y:S01]  /*d460*/  LDGSTS.E.BYPASS.LTC128B.128 [R209+0x7080], [R8.64], !P3 ;  /* 0x0708000008d17fae */ /* 0x0007e2000d901d4e */
[----:B------:R-:W-:Y:S05]  /*d470*/  IMAD.X R3, R4, 0x1, R215, P0 ;  /* 0x0000000104037824 */ /* 0x000fea00000e06d7 */
[----:B------:R3:W-:Y:S05]  /*d480*/  LDGSTS.E.BYPASS.LTC128B.128 [R209+0x8880], [R2.64], !P2 ;  /* 0x0888000002d17fae */ /* 0x0007ea000d101d4e */
[----:B------:R-:W-:-:S05]  /*d490*/  @P1 BRA `(.L_x_1225) ;  /* 0x000001a000001947 */ /* 0x000fca0003800000 */
[----:B------:R-:W-:-:S05]  /*d4a0*/  BRA.DIV ~URZ, `(.L_x_1228) ;  /* 0x0000ddc27f007947 */ /* 0x000fca000b800000 */
[----:B------:R3:W4:Y:S04]  /*d4b0*/  SHFL.IDX PT, R4, R6, 0x1, 0x181f ;  /* 0x00381f0006047f89 */ /* 0x00072800000e0000 */
[----:B------:R3:W2:Y:S02]  /*d4c0*/  SHFL.IDX PT, R0, R18, 0x1, 0x181f ;  /* 0x00381f0012007f89 */ /* 0x0006a400000e0000 */
.L_x_1330:
[C---:B------:R-:W-:Y:S01]  /*d4d0*/  IADD3 R19, R219.reuse, 0x40, RZ ;  /* 0x00000040db137810 */ /* 0x040fe20007ffe0ff */
[C---:B---3--:R-:W-:Y:S01]  /*d4e0*/  IMAD.SHL.U32 R2, R219.reuse, 0x2, RZ ;  /* 0x00000002db027824 */ /* 0x048fe200078e00ff */
[C---:B------:R-:W-:Y:S02]  /*d4f0*/  ISETP.GE.AND P4, PT, R219.reuse, c[0x0][0x1d4], PT ;  /* 0x00007500db007a0c */ /* 0x040fe40003f86270 */
[----:B----4-:R-:W-:Y:S02]  /*d500*/  IADD3 R18, R219, 0x80, RZ ;  /* 0x00000080db127810 */ /* 0x010fe40007ffe0ff */
[----:B--2---:R-:W-:Y:S02]  /*d510*/  IADD3 R16, P0, R0, R2, RZ ;  /* 0x0000000200107210 */ /* 0x004fe40007f1e0ff */
        /* <DEDUP_REMOVED lines=14> */
[----:B------:R-:W-:Y:S04]  /*d600*/  IADD3 R2, P0, R0, R216, RZ ;  /* 0x000000d800027210 */ /* 0x000fe80007f1e0ff */
[----:B------:R2:W-:Y:S01]  /*d610*/  LDGSTS.E.BYPASS.LTC128B.128 [R209+0x8080], [R8.64], !P2 ;  /* 0x0808000008d17fae */ /* 0x0005e2000d101d4e */
[----:B------:R-:W-:Y:S05]  /*d620*/  IMAD.X R3, R4, 0x1, R215, P0 ;  /* 0x0000000104037824 */ /* 0x000fea00000e06d7 */
[----:B------:R2:W-:Y:S03]  /*d630*/  LDGSTS.E.BYPASS.LTC128B.128 [R209+0x9880], [R2.64], !P1 ;  /* 0x0988000002d17fae */ /* 0x0005e6000c901d4e */
.L_x_1225:
[----:B------:R-:W-:Y:S05]  /*d640*/  BSYNC B0 ;  /* 0x0000000000007941 */ /* 0x000fea0003800000 */
.L_x_1224:
[----:B------:R-:W0:Y:S01]  /*d650*/  LDGDEPBAR ;  /* 0x00000000000079af */ /* 0x000e220000000000 */
[----:B------:R-:W-:Y:S01]  /*d660*/  WARPSYNC 0xffffffff ;  /* 0xffffffff00007948 */ /* 0x000fe20003800000 */
[C---:B--23--:R-:W-:Y:S01]  /*d670*/  HMMA.16816.F32.BF16 R8, R28.reuse, R12, RZ ;  /* 0x0000000c1c08723c */ /* 0x04cfe200000418ff */
[----:B------:R-:W-:Y:S02]  /*d680*/  BSSY B0, `(.L_x_1229) ;  /* 0x00000f4000007945 */ /* 0x000fe40003800000 */
[----:B------:R-:W-:Y:S01]  /*d690*/  LDSM.16.M88.4 R184, [R207] ;  /* 0x00000000cfb8783b */ /* 0x000fe20000000200 */
[----:B------:R-:W-:Y:S04]  /*d6a0*/  ISETP.GT.AND P0, PT, R218, R233, PT ;  /* 0x000000e9da00720c */ /* 0x000fe80003f04270 */
[C---:B------:R-:W-:Y:S01]  /*d6b0*/  HMMA.16816.F32.BF16 R12, R28.reuse, R14, RZ ;  /* 0x0000000e1c0c723c */ /* 0x040fe200000418ff */
[----:B------:R-:W2:Y:S05]  /*d6c0*/  LDSM.16.M88.4 R188, [R202+0xa080] ;  /* 0x00a08000cabc783b */ /* 0x000eaa0000000200 */
[----:B------:R-:W-:Y:S02]  /*d6d0*/  LDSM.16.M88.4 R192, [R202+0xb080] ;  /* 0x00b08000cac0783b */ /* 0x000fe40000000200 */
[C---:B----4-:R-:W-:Y:S08]  /*d6e0*/  HMMA.16816.F32.BF16 R16, R28.reuse, R20, RZ ;  /* 0x000000141c10723c */ /* 0x050ff000000418ff */
[C---:B------:R-:W-:Y:S08]  /*d6f0*/  HMMA.16816.F32.BF16 R20, R28.reuse, R22, RZ ;  /* 0x000000161c14723c */ /* 0x040ff000000418ff */
[C---:B-1----:R-:W-:Y:S08]  /*d700*/  HMMA.16816.F32.BF16 R24, R28.reuse, R164, RZ ;  /* 0x000000a41c18723c */ /* 0x042ff000000418ff */
[----:B------:R-:W-:Y:S01]  /*d710*/  HMMA.16816.F32.BF16 R28, R28, R166, RZ ;  /* 0x000000a61c1c723c */ /* 0x000fe200000418ff */
[----:B------:R-:W1:Y:S07]  /*d720*/  LDSM.16.M88.4 R164, [R202+0xa880] ;  /* 0x00a88000caa4783b */ /* 0x000e6e0000000200 */
[C---:B------:R-:W-:Y:S08]  /*d730*/  HMMA.16816.F32.BF16 R8, R168.reuse, R172, R8 ;  /* 0x000000aca808723c */ /* 0x040ff00000041808 */
[C---:B------:R-:W-:Y:S01]  /*d740*/  HMMA.16816.F32.BF16 R12, R168.reuse, R174, R12 ;  /* 0x000000aea80c723c */ /* 0x040fe2000004180c */
[----:B------:R-:W-:Y:S07]  /*d750*/  LDSM.16.M88.4 R172, [R206] ;  /* 0x00000000ceac783b */ /* 0x000fee0000000200 */
[C---:B------:R-:W-:Y:S08]  /*d760*/  HMMA.16816.F32.BF16 R16, R168.reuse, R176, R16 ;  /* 0x000000b0a810723c */ /* 0x040ff00000041810 */
[C---:B------:R-:W-:Y:S01]  /*d770*/  HMMA.16816.F32.BF16 R20, R168.reuse, R178, R20 ;  /* 0x000000b2a814723c */ /* 0x040fe20000041814 */
[----:B------:R-:W3:Y:S07]  /*d780*/  LDSM.16.M88.4 R176, [R201] ;  /* 0x00000000c9b0783b */ /* 0x000eee0000000200 */
[C---:B------:R-:W-:Y:S08]  /*d790*/  HMMA.16816.F32.BF16 R24, R168.reuse, R180, R24 ;  /* 0x000000b4a818723c */ /* 0x040ff00000041818 */
[----:B------:R-:W-:Y:S01]  /*d7a0*/  HMMA.16816.F32.BF16 R28, R168, R182, R28 ;  /* 0x000000b6a81c723c */ /* 0x000fe2000004181c */
[----:B------:R-:W4:Y:S05]  /*d7b0*/  LDSM.16.M88.4 R168, [R201+0x800] ;  /* 0x00080000c9a8783b */ /* 0x000f2a0000000200 */
[----:B------:R-:W5:Y:S02]  /*d7c0*/  LDSM.16.M88.4 R180, [R201+0x1000] ;  /* 0x00100000c9b4783b */ /* 0x000f640000000200 */
        /* <DEDUP_REMOVED lines=8> */
[----:B------:R-:W2:Y:S05]  /*d850*/  LDSM.16.M88.4 R184, [R196+0xc080] ;  /* 0x00c08000c4b8783b */ /* 0x000eaa0000000200 */
[----:B------:R-:W1:Y:S02]  /*d860*/  LDSM.16.M88.4 R192, [R196+0xc880] ;  /* 0x00c88000c4c0783b */ /* 0x000e640000000200 */
[C---:B---3--:R-:W-:Y:S08]  /*d870*/  HMMA.16816.F32.BF16 R8, R172.reuse, R176, R8 ;  /* 0x000000b0ac08723c */ /* 0x048ff00000041808 */
[C---:B------:R-:W-:Y:S01]  /*d880*/  HMMA.16816.F32.BF16 R12, R172.reuse, R178, R12 ;  /* 0x000000b2ac0c723c */ /* 0x040fe2000004180c */
[----:B------:R-:W-:Y:S07]  /*d890*/  LDSM.16.M88.4 R176, [R203+0x1800] ;  /* 0x00180000cbb0783b */ /* 0x000fee0000000200 */
[C---:B----4-:R-:W-:Y:S08]  /*d8a0*/  HMMA.16816.F32.BF16 R16, R172.reuse, R168, R16 ;  /* 0x000000a8ac10723c */ /* 0x050ff00000041810 */
[C---:B------:R-:W-:Y:S01]  /*d8b0*/  HMMA.16816.F32.BF16 R20, R172.reuse, R170, R20 ;  /* 0x000000aaac14723c */ /* 0x040fe20000041814 */
[----:B------:R-:W3:Y:S07]  /*d8c0*/  LDSM.16.M88.4 R168, [R204+0x4000] ;  /* 0x00400000cca8783b */ /* 0x000eee0000000200 */
[C---:B-----5:R-:W-:Y:S08]  /*d8d0*/  HMMA.16816.F32.BF16 R24, R172.reuse, R180, R24 ;  /* 0x000000b4ac18723c */ /* 0x060ff00000041818 */
[----:B------:R-:W-:Y:S01]  /*d8e0*/  HMMA.16816.F32.BF16 R28, R172, R182, R28 ;  /* 0x000000b6ac1c723c */ /* 0x000fe2000004181c */
[----:B------:R-:W4:Y:S05]  /*d8f0*/  LDSM.16.M88.4 R172, [R203+0x2000] ;  /* 0x00200000cbac783b */ /* 0x000f2a0000000200 */
[----:B------:R-:W5:Y:S02]  /*d900*/  LDSM.16.M88.4 R180, [R203+0x2800] ;  /* 0x00280000cbb4783b */ /* 0x000f640000000200 */
[C---:B-1----:R-:W-:Y:S08]  /*d910*/  HMMA.16816.F32.BF16 R8, R164.reuse, R188, R8 ;  /* 0x000000bca408723c */ /* 0x042ff00000041808 */
[C---:B------:R-:W-:Y:S01]  /*d920*/  HMMA.16816.F32.BF16 R12, R164.reuse, R190, R12 ;  /* 0x000000bea40c723c */ /* 0x040fe2000004180c */
[----:B------:R-:W-:Y:S07]  /*d930*/  LDSM.16.M88.4 R188, [R202+0xb880] ;  /* 0x00b88000cabc783b */ /* 0x000fee0000000200 */
[C---:B--2---:R-:W-:Y:S08]  /*d940*/  HMMA.16816.F32.BF16 R16, R164.reuse, R184, R16 ;  /* 0x000000b8a410723c */ /* 0x044ff00000041810 */
        /* <DEDUP_REMOVED lines=96> */
[C---:B-1----:R-:W-:Y:S01]  /*df50*/  HMMA.16816.F32.BF16 R8, R184.reuse, R188, R8 ;  /* 0x000000bcb808723c */ /* 0x042fe20000041808 */
[----:B------:R-:W-:Y:S04]  /*df60*/  DEPBAR.LE SB0, 0x0 ;  /* 0x000080000000791a */ /* 0x000fe80000000000 */
[----:B------:R-:W-:Y:S03]  /*df70*/  BAR.SYNC.DEFER_BLOCKING 0x0 ;  /* 0x0000000000007b1d */ /* 0x000fe60000010000 */
[C---:B------:R-:W-:Y:S08]  /*df80*/  HMMA.16816.F32.BF16 R12, R184.reuse, R190, R12 ;  /* 0x000000beb80c723c */ /* 0x040ff0000004180c */
[C---:B--2---:R-:W-:Y:S08]  /*df90*/  HMMA.16816.F32.BF16 R16, R184.reuse, R164, R16 ;  /* 0x000000a4b810723c */ /* 0x044ff00000041810 */
[C---:B------:R-:W-:Y:S08]  /*dfa0*/  HMMA.16816.F32.BF16 R20, R184.reuse, R166, R20 ;  /* 0x000000a6b814723c */ /* 0x040ff00000041814 */
[C---:B------:R-:W-:Y:S08]  /*dfb0*/  HMMA.16816.F32.BF16 R24, R184.reuse, R192, R24 ;  /* 0x000000c0b818723c */ /* 0x040ff00000041818 */
[----:B------:R-:W-:Y:S08]  /*dfc0*/  HMMA.16816.F32.BF16 R28, R184, R194, R28 ;  /* 0x000000c2b81c723c */ /* 0x000ff0000004181c */
[C---:B---3--:R-:W-:Y:S08]  /*dfd0*/  HMMA.16816.F32.BF16 R8, R172.reuse, R176, R8 ;  /* 0x000000b0ac08723c */ /* 0x048ff00000041808 */
[C---:B------:R-:W-:Y:S08]  /*dfe0*/  HMMA.16816.F32.BF16 R12, R172.reuse, R178, R12 ;  /* 0x000000b2ac0c723c */ /* 0x040ff0000004180c */
[C---:B----4-:R-:W-:Y:S08]  /*dff0*/  HMMA.16816.F32.BF16 R16, R172.reuse, R168, R16 ;  /* 0x000000a8ac10723c */ /* 0x050ff00000041810 */
[C---:B------:R-:W-:Y:S08]  /*e000*/  HMMA.16816.F32.BF16 R20, R172.reuse, R170, R20 ;  /* 0x000000aaac14723c */ /* 0x040ff00000041814 */
[C---:B-----5:R-:W-:Y:S08]  /*e010*/  HMMA.16816.F32.BF16 R24, R172.reuse, R180, R24 ;  /* 0x000000b4ac18723c */ /* 0x060ff00000041818 */
[----:B------:R-:W-:Y:S01]  /*e020*/  HMMA.16816.F32.BF16 R28, R172, R182, R28 ;  /* 0x000000b6ac1c723c */ /* 0x000fe2000004181c */
[----:B------:R-:W-:Y:S07]  /*e030*/  @!UPT UIADD3 URZ, URZ, URZ, URZ ;  /* 0x0000003f3f3ff290 */ /* 0x000fee000fffe03f */
[----:B------:R-:W-:-:S11]  /*e040*/  @!P0 BRA `(.L_x_1230) ;  /* 0x0000057000008947 */ /* 0x000fd60003800000 */
[----:B------:R-:W-:Y:S01]  /*e050*/  IMAD.MOV.U32 R0, RZ, RZ, 0x1 ;  /* 0x00000001ff007424 */ /* 0x000fe200078e00ff */
[----:B------:R-:W-:Y:S01]  /*e060*/  ISETP.GT.AND P1, PT, R234, 0x2f, PT ;  /* 0x0000002fea00780c */ /* 0x000fe20003f24270 */
[----:B------:R-:W-:Y:S01]  /*e070*/  IMAD R2, R218, 0x30, R242 ;  /* 0x00000030da027824 */ /* 0x000fe200078e02f2 */
[----:B------:R-:W1:Y:S01]  /*e080*/  S2R R6, SR_CTAID.Y ;  /* 0x0000000000067919 */ /* 0x000e620000002600 */
[----:B------:R-:W-:Y:S01]  /*e090*/  IMAD.MOV.U32 R220, RZ, RZ, RZ ;  /* 0x000000ffffdc7224 */ /* 0x000fe200078e00ff */
[----:B------:R-:W-:Y:S02]  /*e0a0*/  ISETP.NE.AND P0, PT, R0, c[0x0][0x2b8], PT ;  /* 0x0000ae0000007a0c */ /* 0x000fe40003f05270 */
[----:B------:R-:W-:Y:S05]  /*e0b0*/  IADD3 R2, R2, -0x30, R234 ;  /* 0xffffffd002027810 */ /* 0x000fea0007ffe0ea */
[----:B------:R-:W-:Y:S06]  /*e0c0*/  IMAD.MOV.U32 R0, RZ, RZ, R2 ;  /* 0x000000ffff007224 */ /* 0x000fec00078e0002 */
[----:B------:R-:W-:Y:S05]  /*e0d0*/  @P0 IMAD.HI.U32 R3, R2, c[0x0][0x2bc], RZ ;  /* 0x0000af0002030a27 */ /* 0x000fea00078e00ff */
[----:B------:R-:W-:Y:S01]  /*e0e0*/  @P0 SHF.R.U32.HI R0, RZ, c[0x0][0x2c0], R3 ;  /* 0x0000b000ff000a19 */ /* 0x000fe20000011603 */
[----:B-1----:R-:W-:Y:S03]  /*e0f0*/  IMAD.WIDE.U32 R222, R6, c[0x0][0x1e8], RZ ;  /* 0x00007a0006de7a25 */ /* 0x002fe600078e00ff */
[----:B------:R-:W-:Y:S02]  /*e100*/  @!P1 IADD3 R3, P0, R0, R240, RZ ;  /* 0x000000f000039210 */ /* 0x000fe40007f1e0ff */
[----:B------:R-:W-:Y:S02]  /*e110*/  IADD3 R6, -R236, 0x30, RZ ;  /* 0x00000030ec067810 */ /* 0x000fe40007ffe1ff */
        /* <DEDUP_REMOVED lines=17> */
[C---:B------:R-:W-:Y:S04]  /*e230*/  LEA R168, P0, R0.reuse, c[0x0][0x1c8], 0x1 ;  /* 0x0000720000a87a11 */ /* 0x040fe800078008ff */
[----:B------:R-:W-:Y:S02]  /*e240*/  LEA.HI.X R153, R0, c[0x0][0x1cc], R153, 0x1, P0 ;  /* 0x0000730000997a11 */ /* 0x000fe400000f0c99 */
[----:B------:R-:W-:Y:S01]  /*e250*/  ISETP.GE.AND P0, PT, R6, 0x1, PT ;  /* 0x000000010600780c */ /* 0x000fe20003f06270 */
[----:B------:R-:W-:-:S10]  /*e260*/  BRA.DIV ~URZ, `(.L_x_1231) ;  /* 0x0000d0f27f007947 */ /* 0x000fd4000b800000 */
[----:B------:R1:W2:Y:S02]  /*e270*/  SHFL.IDX PT, R4, R153, RZ, 0x181f ;  /* 0x00181fff99047589 */ /* 0x0002a400000e0000 */
.L_x_1331:
[----:B------:R-:W-:-:S05]  /*e280*/  BRA.DIV ~URZ, `(.L_x_1232) ;  /* 0x0000d1527f007947 */ /* 0x000fca000b800000 */
[----:B------:R3:W4:Y:S02]  /*e290*/  SHFL.IDX PT, R0, R168, RZ, 0x181f ;  /* 0x00181fffa8007589 */ /* 0x00072400000e0000 */
.L_x_1332:
[C---:B------:R-:W-:Y:S01]  /*e2a0*/  IADD3 R171, R219.reuse, 0x40, RZ ;  /* 0x00000040dbab7810 */ /* 0x040fe20007ffe0ff */
[C---:B------:R-:W-:Y:S01]  /*e2b0*/  IMAD.SHL.U32 R2, R219.reuse, 0x2, RZ ;  /* 0x00000002db027824 */ /* 0x040fe200078e00ff */
[C---:B------:R-:W-:Y:S02]  /*e2c0*/  ISETP.GE.AND P5, PT, R219.reuse, c[0x0][0x1d4], PT ;  /* 0x00007500db007a0c */ /* 0x040fe40003fa6270 */
[----:B------:R-:W-:Y:S02]  /*e2d0*/  IADD3 R170, R219, 0x80, RZ ;  /* 0x00000080dbaa7810 */ /* 0x000fe40007ffe0ff */
[----:B----4-:R-:W-:Y:S02]  /*e2e0*/  @P0 IADD3 R166, P1, R0, R2, RZ ;  /* 0x0000000200a60210 */ /* 0x010fe40007f3e0ff */
[----:B------:R-:W-:Y:S02]  /*e2f0*/  ISETP.GE.AND P4, PT, R171, c[0x0][0x1d4], PT ;  /* 0x00007500ab007a0c */ /* 0x000fe40003f86270 */
[----:B------:R-:W-:Y:S01]  /*e300*/  ISETP.GE.AND P3, PT, R170, c[0x0][0x1d4], PT ;  /* 0x00007500aa007a0c */ /* 0x000fe20003f66270 */
[----:B--2---:R-:W-:Y:S01]  /*e310*/  @P0 IMAD.X R167, R4, 0x1, R210, P1 ;  /* 0x0000000104a70824 */ /* 0x004fe200008e06d2 */
[----:B------:R-:W-:Y:S02]  /*e320*/  @P0 IADD3 R164, P1, R0, R212, RZ ;  /* 0x000000d400a40210 */ /* 0x000fe40007f3e0ff */
[----:B------:R-:W-:Y:S02]  /*e330*/  IADD3 R169, R219, 0xc0, RZ ;  /* 0x000000c0dba97810 */ /* 0x000fe40007ffe0ff */
[----:B------:R-:W-:Y:S01]  /*e340*/  @!PT LDS RZ, [RZ] ;  /* 0x00000000fffff984 */ /* 0x000fe20000000800 */
[----:B------:R-:W-:Y:S01]  /*e350*/  @!PT LDS RZ, [RZ] ;  /* 0x00000000fffff984 */ /* 0x000fe20000000800 */
[----:B------:R-:W-:Y:S01]  /*e360*/  @!PT LDS RZ, [RZ] ;  /* 0x00000000fffff984 */ /* 0x000fe20000000800 */
[----:B------:R2:W-:Y:S01]  /*e370*/  @P0 LDGSTS.E.BYPASS.LTC128B.128 [R209+0xa080], [R166.64], !P5 ;  /* 0x0a080000a6d10fae */ /* 0x0005e2000e901d4e */
[----:B------:R-:W-:Y:S01]  /*e380*/  @P0 IMAD.X R165, R4, 0x1, R211, P1 ;  /* 0x0000000104a50824 */ /* 0x000fe200008e06d3 */
[----:B------:R-:W-:Y:S02]  /*e390*/  @P0 IADD3 R154, P1, R0, R214, RZ ;  /* 0x000000d6009a0210 */ /* 0x000fe40007f3e0ff */
[----:B------:R-:W-:Y:S02]  /*e3a0*/  ISETP.GE.AND P2, PT, R169, c[0x0][0x1d4], PT ;  /* 0x00007500a9007a0c */ /* 0x000fe40003f46270 */
[----:B------:R2:W-:Y:S01]  /*e3b0*/  @P0 LDGSTS.E.BYPASS.LTC128B.128 [R209+0xb880], [R164.64], !P4 ;  /* 0x0b880000a4d10fae */ /* 0x0005e2000e101d4e */
[----:B------:R-:W-:Y:S01]  /*e3c0*/  @P0 IMAD.X R155, R4, 0x1, R213, P1 ;  /* 0x00000001049b0824 */ /* 0x000fe200008e06d5 */
[----:B------:R-:W-:Y:S04]  /*e3d0*/  @P0 IADD3 R2, P1, R0, R216, RZ ;  /* 0x000000d800020210 */ /* 0x000fe80007f3e0ff */
[----:B------:R2:W-:Y:S01]  /*e3e0*/  @P0 LDGSTS.E.BYPASS.LTC128B.128 [R209+0xd080], [R154.64], !P3 ;  /* 0x0d0800009ad10fae */ /* 0x0005e2000d901d4e */
[----:B------:R-:W-:Y:S05]  /*e3f0*/  @P0 IMAD.X R3, R4, 0x1, R215, P1 ;  /* 0x0000000104030824 */ /* 0x000fea00008e06d7 */
[----:B------:R2:W-:Y:S01]  /*e400*/  @P0 LDGSTS.E.BYPASS.LTC128B.128 [R209+0xe880], [R2.64], !P2 ;  /* 0x0e88000002d10fae */ /* 0x0005e2000d101d4e */
[----:B------:R-:W-:Y:S01]  /*e410*/  ISETP.GE.AND P0, PT, R6, 0x21, PT ;  /* 0x000000210600780c */ /* 0x000fe20003f06270 */
[----:B------:R-:W-:-:S06]  /*e420*/  BRA.DIV ~URZ, `(.L_x_1233) ;  /* 0x0000d0327f007947 */ /* 0x000fcc000b800000 */
[----:B------:R4:W1:Y:S04]  /*e430*/  SHFL.IDX PT, R4, R153, 0x1, 0x181f ;  /* 0x00381f0099047f89 */ /* 0x00086800000e0000 */
[----:B------:R4:W2:Y:S02]  /*e440*/  SHFL.IDX PT, R0, R168, 0x1, 0x181f ;  /* 0x00381f00a8007f89 */ /* 0x0008a400000e0000 */
.L_x_1333:
[C---:B---34-:R-:W-:Y:S01]  /*e450*/  IADD3 R168, R219.reuse, 0x40, RZ ;  /* 0x00000040dba87810 */ /* 0x058fe20007ffe0ff */
[C---:B--2---:R-:W-:Y:S01]  /*e460*/  IMAD.SHL.U32 R2, R219.reuse, 0x2, RZ ;  /* 0x00000002db027824 */ /* 0x044fe200078e00ff */
[C---:B------:R-:W-:Y:S02]  /*e470*/  ISETP.GE.AND P5, PT, R219.reuse, c[0x0][0x1d4], PT ;  /* 0x00007500db007a0c */ /* 0x040fe40003fa6270 */
[----:B-1----:R-:W-:Y:S02]  /*e480*/  IADD3 R153, R219, 0x80, RZ ;  /* 0x00000080db997810 */ /* 0x002fe40007ffe0ff */
[----:B------:R-:W-:Y:S02]  /*e490*/  @P0 IADD3 R166, P1, R0, R2, RZ ;  /* 0x0000000200a60210 */ /* 0x000fe40007f3e0ff */
[----:B------:R-:W-:Y:S02]  /*e4a0*/  ISETP.GE.AND P4, PT, R168, c[0x0][0x1d4], PT ;  /* 0x00007500a8007a0c */ /* 0x000fe40003f86270 */
[----:B------:R-:W-:Y:S01]  /*e4b0*/  ISETP.GE.AND P3, PT, R153, c[0x0][0x1d4], PT ;  /* 0x0000750099007a0c */ /* 0x000fe20003f66270 */
[----:B------:R-:W-:Y:S01]  /*e4c0*/  @P0 IMAD.X R167, R4, 0x1, R210, P1 ;  /* 0x0000000104a70824 */ /* 0x000fe200008e06d2 */
        /* <DEDUP_REMOVED lines=14> */
[----:B------:R1:W-:Y:S03]  /*e5b0*/  @P0 LDGSTS.E.BYPASS.LTC128B.128 [R209+0xf880], [R2.64], !P2 ;  /* 0x0f88000002d10fae */ /* 0x0003e6000d101d4e */
.L_x_1230:
[----:B------:R-:W-:Y:S05]  /*e5c0*/  BSYNC B0 ;  /* 0x0000000000007941 */ /* 0x000fea0003800000 */
.L_x_1229:
[----:B-1----:R-:W-:Y:S01]  /*e5d0*/  LOP3.LUT R3, RZ, c[0x0][0x324], RZ, 0x33, !PT ;  /* 0x0000c900ff037a12 */ /* 0x002fe200078e33ff */
[----:B------:R-:W-:Y:S01]  /*e5e0*/  IMAD.MOV.U32 R2, RZ, RZ, 0x1 ;  /* 0x00000001ff027424 */ /* 0x000fe200078e00ff */
[----:B------:R-:W2:Y:S01]  /*e5f0*/  LDL R0, [R1+0x4] ;  /* 0x0000040001007983 */ /* 0x000ea20000100800 */
[----:B------:R-:W-:Y:S03]  /*e600*/  IMAD R4, R218, -0x30, RZ ;  /* 0xffffffd0da047824 */ /* 0x000fe600078e02ff */
[----:B------:R-:W-:Y:S01]  /*e610*/  ISETP.NE.AND P0, PT, R2, c[0x0][0x2c4], PT ;  /* 0x0000b10002007a0c */ /* 0x000fe20003f05270 */
[----:B------:R-:W0:Y:S01]  /*e620*/  LDGDEPBAR ;  /* 0x00000000000079af */ /* 0x000e220000000000 */
[----:B------:R-:W-:Y:S02]  /*e630*/  IMAD.IADD R155, R4, 0x1, -R232 ;  /* 0x00000001049b7824 */ /* 0x000fe400078e0ae8 */
[----:B--2---:R-:W-:Y:S05]  /*e640*/  IMAD R0, R0, 0x80, R239 ;  /* 0x0000008000007824 */ /* 0x004fea00078e02ef */
[----:B------:R-:W-:Y:S02]  /*e650*/  IADD3 R6, R237, R0, R238 ;  /* 0x00000000ed067210 */ /* 0x000fe40007ffe0ee */
[----:B------:R-:W-:Y:S03]  /*e660*/  IADD3 R0, -R232, 0x1, R4 ;  /* 0x00000001e8007810 */ /* 0x000fe60007ffe104 */
[----:B------:R-:W-:Y:S01]  /*e670*/  @P0 IMAD.HI.U32 R2, R6, c[0x0][0x2c8], RZ ;  /* 0x0000b20006020a27 */ /* 0x000fe200078e00ff */
[----:B------:R-:W-:Y:S04]  /*e680*/  IADD3 R0, -R231, R0, R5 ;  /* 0x00000000e7007210 */ /* 0x000fe80007ffe105 */
[----:B------:R-:W-:Y:S01]  /*e690*/  @P0 SHF.R.U32.HI R6, RZ, c[0x0][0x2cc], R2 ;  /* 0x0000b300ff060a19 */ /* 0x000fe20000011602 */
[----:B------:R-:W-:Y:S01]  /*e6a0*/  IMAD.IADD R153, R3, 0x1, R0 ;  /* 0x0000000103997824 */ /* 0x000fe200078e0200 */
[----:B------:R-:W-:Y:S01]  /*e6b0*/  IADD3 R154, R0, c[0x0][0x328], RZ ;  /* 0x0000ca00009a7a10 */ /* 0x000fe20007ffe0ff */
[----:B------:R-:W-:-:S05]  /*e6c0*/  BRA.DIV ~URZ, `(.L_x_1234) ;  /* 0x0000ce827f007947 */ /* 0x000fca000b800000 */
[----:B------:R1:W2:Y:S02]  /*e6d0*/  SHFL.IDX PT, R3, R6, RZ, 0x1c1f ;  /* 0x001c1fff06037589 */ /* 0x0002a400000e0000 */
.L_x_1334:
[----:B--2---:R-:W-:Y:S01]  /*e6e0*/  IADD3 R2, R154, R3, RZ ;  /* 0x000000039a027210 */ /* 0x004fe20007ffe0ff */
[----:B------:R-:W-:Y:S05]  /*e6f0*/  IMAD.MOV.U32 R0, RZ, RZ, 0x1 ;  /* 0x00000001ff007424 */ /* 0x000fea00078e00ff */
[----:B------:R-:W-:Y:S01]  /*e700*/  ISETP.LE.AND P0, PT, R0, c[0x0][0x32c], PT ;  /* 0x0000cb0000007a0c */ /* 0x000fe20003f03270 */
[----:B------:R-:W-:Y:S11]  /*e710*/  IMAD.IADD R0, R153, 0x1, R3 ;  /* 0x0000000199007824 */ /* 0x000ff600078e0203 */
[----:B------:R-:W-:Y:S01]  /*e720*/  @!UPT UIADD3 URZ, URZ, URZ, URZ ;  /* 0x0000003f3f3ff290 */ /* 0x000fe2000fffe03f */
[----:B------:R-:W-:-:S05]  /*e730*/  @!P0 BRA `(.L_x_1235) ;  /* 0x0000017000008947 */ /* 0x000fca0003800000 */
[----:B------:R-:W-:Y:S01]  /*e740*/  IADD3 R3, -R231, R5, R3 ;  /* 0x00000005e7037210 */ /* 0x000fe20007ffe103 */
[----:B------:R-:W-:Y:S03]  /*e750*/  BSSY B0, `(.L_x_1236) ;  /* 0x0000011000007945 */ /* 0x000fe60003800000 */
        /* <DEDUP_REMOVED lines=11> */
.L_x_1237:
[----:B------:R-:W-:Y:S04]  /*e810*/  MOV R164, 0x1 ;  /* 0x0000000100a47802 */ /* 0x000fe80000000f00 */
[----:B------:R-:W-:Y:S11]  /*e820*/  ISETP.NE.AND P0, PT, R164, c[0x0][0x32c], PT ;  /* 0x0000cb00a4007a0c */ /* 0x000ff60003f05270 */
[----:B------:R-:W-:Y:S02]  /*e830*/  @!UPT UIADD3 URZ, URZ, URZ, URZ ;  /* 0x0000003f3f3ff290 */ /* 0x000fe4000fffe03f */
[----:B------:R-:W-:Y:S05]  /*e840*/  @P0 IMAD.HI.U32 R164, R3, c[0x0][0x330], RZ ;  /* 0x0000cc0003a40a27 */ /* 0x000fea00078e00ff */
[----:B------:R-:W-:Y:S02]  /*e850*/  @P0 SHF.R.U32.HI R3, RZ, c[0x0][0x334], R164 ;  /* 0x0000cd00ff030a19 */ /* 0x000fe400000116a4 */
.L_x_1238:
[----:B------:R-:W-:Y:S05]  /*e860*/  BSYNC B0 ;  /* 0x0000000000007941 */ /* 0x000fea0003800000 */
.L_x_1236:
[----:B------:R-:W-:Y:S05]  /*e870*/  IMAD R3, R3, c[0x0][0x32c], R155 ;  /* 0x0000cb0003037a24 */ /* 0x000fea00078e029b */
[----:B------:R-:W-:Y:S02]  /*e880*/  IADD3 R164, R3, c[0x0][0x32c], RZ ;  /* 0x0000cb0003a47a10 */ /* 0x000fe40007ffe0ff */
[----:B------:R-:W-:Y:S02]  /*e890*/  IMNMX R0, R0, R3, !PT ;  /* 0x0000000300007217 */ /* 0x000fe40007800200 */
[----:B------:R-:W-:Y:S02]  /*e8a0*/  IMNMX R2, R2, R164, PT ;  /* 0x000000a402027217 */ /* 0x000fe40003800200 */
.L_x_1235:
[C---:B------:R-:W-:Y:S02]  /*e8b0*/  ISETP.GE.AND P0, PT, R4.reuse, 0x2, PT ;  /* 0x000000020400780c */ /* 0x040fe40003f06270 */
[----:B------:R-:W-:Y:S02]  /*e8c0*/  ISETP.GE.AND P1, PT, R4, 0x9, PT ;  /* 0x000000090400780c */ /* 0x000fe40003f26270 */
[----:B------:R-:W-:Y:S02]  /*e8d0*/  LOP3.LUT R208, R208, 0xffffffef, RZ, 0xc0, !PT ;  /* 0xffffffefd0d07812 */ /* 0x000fe400078ec0ff */
[C---:B------:R-:W-:Y:S02]  /*e8e0*/  ISETP.GE.AND P6, PT, R4.reuse, 0x19, PT ;  /* 0x000000190400780c */ /* 0x040fe40003fc6270 */
[C---:B------:R-:W-:Y:S02]  /*e8f0*/  ISETP.GE.AND P5, PT, R4.reuse, 0x1a, PT ;  /* 0x0000001a0400780c */ /* 0x040fe40003fa6270 */
[C---:B------:R-:W-:Y:S02]  /*e900*/  ISETP.GE.AND P4, PT, R4.reuse, 0x21, PT ;  /* 0x000000210400780c */ /* 0x040fe40003f86270 */
[----:B------:R-:W-:Y:S02]  /*e910*/  ISETP.GE.AND P3, PT, R4, 0x22, PT ;  /* 0x000000220400780c */ /* 0x000fe40003f66270 */
[----:B------:R-:W-:Y:S02]  /*e920*/  @P0 LOP3.LUT R208, R208, 0x10, RZ, 0xfc, !PT ;  /* 0x00000010d0d00812 */ /* 0x000fe400078efcff */
[----:B------:R-:W-:Y:S02]  /*e930*/  ISETP.GT.AND P0, PT, R0, 0x1, !P0 ;  /* 0x000000010000780c */ /* 0x000fe40004704270 */
[----:B------:R-:W-:Y:S02]  /*e940*/  LOP3.LUT R208, R208, 0xfffffff7, RZ, 0xc0, !PT ;  /* 0xfffffff7d0d07812 */ /* 0x000fe400078ec0ff */
[----:B------:R-:W-:Y:S02]  /*e950*/  ISETP.LT.OR P0, PT, R2, 0x2, P0 ;  /* 0x000000020200780c */ /* 0x000fe40000701670 */
[----:B------:R-:W-:Y:S02]  /*e960*/  @P1 LOP3.LUT R208, R208, 0x8, RZ, 0xfc, !PT ;  /* 0x00000008d0d01812 */ /* 0x000fe400078efcff */
[----:B------:R-:W-:Y:S02]  /*e970*/  FSEL R164, R9, -INF , !P0 ;  /* 0xff80000009a47808 */ /* 0x000fe40004000000 */
[----:B------:R-:W-:Y:S02]  /*e980*/  ISETP.GT.AND P0, PT, R0, 0x8, !P1 ;  /* 0x000000080000780c */ /* 0x000fe40004f04270 */
[----:B------:R-:W-:Y:S02]  /*e990*/  ISETP.GE.AND P1, PT, R4, 0xa, PT ;  /* 0x0000000a0400780c */ /* 0x000fe40003f26270 */
[----:B------:R-:W-:Y:S02]  /*e9a0*/  ISETP.LT.OR P0, PT, R2, 0x9, P0 ;  /* 0x000000090200780c */ /* 0x000fe40000701670 */
[----:B------:R-:W-:Y:S02]  /*e9b0*/  LOP3.LUT R208, R208, 0xfffffffb, RZ, 0xc0, !PT ;  /* 0xfffffffbd0d07812 */ /* 0x000fe400078ec0ff */
[----:B------:R-:W-:Y:S02]  /*e9c0*/  FSEL R12, R12, -INF , !P0 ;  /* 0xff8000000c0c7808 */ /* 0x000fe40004000000 */
[----:B------:R-:W-:Y:S02]  /*e9d0*/  ISETP.GT.AND P0, PT, R0, 0x9, !P1 ;  /* 0x000000090000780c */ /* 0x000fe40004f04270 */
[----:B------:R-:W-:Y:S02]  /*e9e0*/  ISETP.GE.AND P2, PT, R4, 0x29, PT ;  /* 0x000000290400780c */ /* 0x000fe40003f46270 */
[----:B------:R-:W-:Y:S02]  /*e9f0*/  ISETP.LT.OR P0, PT, R2, 0xa, P0 ;  /* 0x0000000a0200780c */ /* 0x000fe40000701670 */
[----:B------:R-:W-:Y:S02]  /*ea00*/  @P1 LOP3.LUT R208, R208, 0x4, RZ, 0xfc, !PT ;  /* 0x00000004d0d01812 */ /* 0x000fe400078efcff */
[----:B------:R-:W-:Y:S02]  /*ea10*/  ISETP.GE.AND P1, PT, R4, 0x11, PT ;  /* 0x000000110400780c */ /* 0x000fe40003f26270 */
[----:B------:R-:W-:Y:S02]  /*ea20*/  FSEL R13, R13, -INF , !P0 ;  /* 0xff8000000d0d7808 */ /* 0x000fe40004000000 */
[----:B------:R-:W-:Y:S02]  /*ea30*/  LOP3.LUT R208, R208, 0xfffffffd, RZ, 0xc0, !PT ;  /* 0xfffffffdd0d07812 */ /* 0x000fe400078ec0ff */
[----:B------:R-:W-:Y:S04]  /*ea40*/  ISETP.GT.AND P0, PT, R0, 0x10, !P1 ;  /* 0x000000100000780c */ /* 0x000fe80004f04270 */
[----:B------:R-:W-:Y:S03]  /*ea50*/  ISETP.LT.OR P0, PT, R2, 0x11, P0 ;  /* 0x000000110200780c */ /* 0x000fe60000701670 */
[----:B------:R-:W-:Y:S02]  /*ea60*/  @P1 LOP3.LUT R208, R208, 0x2, RZ, 0xfc, !PT ;  /* 0x00000002d0d01812 */ /* 0x000fe400078efcff */
[----:B------:R-:W-:Y:S02]  /*ea70*/  ISETP.GE.AND P1, PT, R4, 0x12, PT ;  /* 0x000000120400780c */ /* 0x000fe40003f26270 */
[----:B------:R-:W-:Y:S02]  /*ea80*/  FSEL R165, R16, -INF , !P0 ;  /* 0xff80000010a57808 */ /* 0x000fe40004000000 */
[----:B------:R-:W-:Y:S02]  /*ea90*/  ISETP.GT.AND P0, PT, R0, 0x11, !P1 ;  /* 0x000000110000780c */ /* 0x000fe40004f04270 */
[----:B------:R-:W-:Y:S02]  /*eaa0*/  LOP3.LUT R208, R208, 0xfffffffe, RZ, 0xc0, !PT ;  /* 0xfffffffed0d07812 */ /* 0x000fe400078ec0ff */
[----:B------:R-:W-:Y:S04]  /*eab0*/  ISETP.LT.OR P0, PT, R2, 0x12, P0 ;  /* 0x000000120200780c */ /* 0x000fe80000701670 */
[----:B------:R-:W-:Y:S02]  /*eac0*/  FSEL R166, R17, -INF , !P0 ;  /* 0xff80000011a67808 */ /* 0x000fe40004000000 */
[----:B------:R-:W-:Y:S02]  /*ead0*/  ISETP.GT.AND P0, PT, R0, 0x18, !P6 ;  /* 0x000000180000780c */ /* 0x000fe40007704270 */
[----:B------:R-:W-:Y:S02]  /*eae0*/  @P1 LOP3.LUT R208, R208, 0x1, RZ, 0xfc, !PT ;  /* 0x00000001d0d01812 */ /* 0x000fe400078efcff */
[----:B------:R-:W-:Y:S02]  /*eaf0*/  ISETP.LT.OR P0, PT, R2, 0x19, P0 ;  /* 0x000000190200780c */ /* 0x000fe40000701670 */
[----:B------:R-:W-:Y:S02]  /*eb00*/  ISETP.GE.AND P1, PT, R4, 0x1, PT ;  /* 0x000000010400780c */ /* 0x000fe40003f26270 */
[----:B------:R-:W-:Y:S02]  /*eb10*/  FSEL R170, R20, -INF , !P0 ;  /* 0xff80000014aa7808 */ /* 0x000fe40004000000 */
[----:B------:R-:W-:Y:S02]  /*eb20*/  ISETP.GT.AND P0, PT, R0, 0x19, !P5 ;  /* 0x000000190000780c */ /* 0x000fe40006f04270 */
[----:B------:R-:W-:Y:S02]  /*eb30*/  LOP3.LUT R208, R208, 0xffffffdf, RZ, 0xc0, !PT ;  /* 0xffffffdfd0d07812 */ /* 0x000fe400078ec0ff */
[----:B------:R-:W-:Y:S04]  /*eb40*/  ISETP.LT.OR P0, PT, R2, 0x1a, P0 ;  /* 0x0000001a0200780c */ /* 0x000fe80000701670 */
[----:B------:R-:W-:Y:S02]  /*eb50*/  FSEL R172, R21, -INF , !P0 ;  /* 0xff80000015ac7808 */ /* 0x000fe40004000000 */
[----:B------:R-:W-:Y:S04]  /*eb60*/  ISETP.GT.AND P0, PT, R0, 0x20, !P4 ;  /* 0x000000200000780c */ /* 0x000fe80006704270 */
        /* <DEDUP_REMOVED lines=8> */
[----:B------:R-:W-:Y:S04]  /*ebf0*/  ISETP.GT.AND P0, PT, R0, RZ, !P1 ;  /* 0x000000ff0000720c */ /* 0x000fe80004f04270 */
[----:B------:R-:W-:Y:S04]  /*ec00*/  ISETP.LT.OR P0, PT, R2, 0x1, P0 ;  /* 0x000000010200780c */ /* 0x000fe80000701670 */
[----:B------:R-:W-:Y:S02]  /*ec10*/  FSEL R9, R8, -INF , !P0 ;  /* 0xff80000008097808 */ /* 0x000fe40004000000 */
[----:B------:R-:W-:Y:S11]  /*ec20*/  ISETP.GE.AND P0, PT, R4, 0x2a, PT ;  /* 0x0000002a0400780c */ /* 0x000ff60003f06270 */
[----:B------:R-:W-:Y:S02]  /*ec30*/  @!UPT UIADD3 URZ, URZ, URZ, URZ ;  /* 0x0000003f3f3ff290 */ /* 0x000fe4000fffe03f */
[----:B------:R-:W-:Y:S02]  /*ec40*/  @P0 LOP3.LUT R208, R208, 0x20, RZ, 0xfc, !PT ;  /* 0x00000020d0d00812 */ /* 0x000fe400078efcff */
[----:B------:R-:W-:Y:S04]  /*ec50*/  ISETP.GT.AND P0, PT, R0, 0x29, !P0 ;  /* 0x000000290000780c */ /* 0x000fe80004704270 */
[----:B------:R-:W-:Y:S04]  /*ec60*/  ISETP.LT.OR P0, PT, R2, 0x2a, P0 ;  /* 0x0000002a0200780c */ /* 0x000fe80000701670 */
[----:B------:R-:W-:Y:S01]  /*ec70*/  FSEL R182, R29, -INF , !P0 ;  /* 0xff8000001db67808 */ /* 0x000fe20004000000 */
[----:B------:R-:W-:-:S06]  /*ec80*/  BRA.DIV ~URZ, `(.L_x_1239) ;  /* 0x0000c9427f007947 */ /* 0x000fcc000b800000 */
[----:B------:R2:W3:Y:S02]  /*ec90*/  SHFL.IDX PT, R3, R6, 0x1, 0x1c1f ;  /* 0x003c1f0006037f89 */ /* 0x0004e400000e0000 */
.L_x_1335:
[----:B---3--:R-:W-:Y:S01]  /*eca0*/  IADD3 R2, R154, R3, RZ ;  /* 0x000000039a027210 */ /* 0x008fe20007ffe0ff */
        /* <DEDUP_REMOVED lines=18> */
.L_x_1242:
[----:B------:R-:W-:Y:S04]  /*edd0*/  MOV R4, 0x1 ;  /* 0x0000000100047802 */ /* 0x000fe80000000f00 */
[----:B------:R-:W-:Y:S11]  /*ede0*/  ISETP.NE.AND P0, PT, R4, c[0x0][0x32c], PT ;  /* 0x0000cb0004007a0c */ /* 0x000ff60003f05270 */
[----:B------:R-:W-:Y:S02]  /*edf0*/  @!UPT UIADD3 URZ, URZ, URZ, URZ ;  /* 0x0000003f3f3ff290 */ /* 0x000fe4000fffe03f */
[----:B------:R-:W-:Y:S05]  /*ee00*/  @P0 IMAD.HI.U32 R4, R3, c[0x0][0x330], RZ ;  /* 0x0000cc0003040a27 */ /* 0x000fea00078e00ff */
[----:B------:R-:W-:Y:S02]  /*ee10*/  @P0 SHF.R.U32.HI R3, RZ, c[0x0][0x334], R4 ;  /* 0x0000cd00ff030a19 */ /* 0x000fe40000011604 */
.L_x_1243:
[----:B------:R-:W-:Y:S05]  /*ee20*/  BSYNC B0 ;  /* 0x0000000000007941 */ /* 0x000fea0003800000 */
.L_x_1241:
[----:B------:R-:W-:Y:S05]  /*ee30*/  IMAD R3, R3, c[0x0][0x32c], R155 ;  /* 0x0000cb0003037a24 */ /* 0x000fea00078e029b */
[----:B------:R-:W-:Y:S02]  /*ee40*/  IADD3 R4, R3, c[0x0][0x32c], RZ ;  /* 0x0000cb0003047a10 */ /* 0x000fe40007ffe0ff */
[----:B------:R-:W-:Y:S02]  /*ee50*/  IMNMX R0, R0, R3, !PT ;  /* 0x0000000300007217 */ /* 0x000fe40007800200 */
[----:B------:R-:W-:Y:S02]  /*ee60*/  IMNMX R2, R2, R4, PT ;  /* 0x0000000402027217 */ /* 0x000fe40003800200 */
.L_x_1240:
[----:B------:R-:W-:Y:S02]  /*ee70*/  ISETP.GT.AND P0, PT, R0, RZ, !P1 ;  /* 0x000000ff0000720c */ /* 0x000fe40004f04270 */
[----:B------:R-:W-:Y:S02]  /*ee80*/  LOP3.LUT P1, RZ, R208, 0x1, RZ, 0xc0, !PT ;  /* 0x00000001d0ff7812 */ /* 0x000fe4000782c0ff */
[----:B------:R-:W-:Y:S02]  /*ee90*/  ISETP.LT.OR P0, PT, R2, 0x1, P0 ;  /* 0x000000010200780c */ /* 0x000fe40000701670 */
[----:B------:R-:W-:Y:S02]  /*eea0*/  FMNMX.FTZ R4, R9, R152, !PT ;  /* 0x0000009809047209 */ /* 0x000fe40007810000 */
[----:B------:R-:W-:Y:S02]  /*eeb0*/  FSEL R10, R10, -INF , !P0 ;  /* 0xff8000000a0a7808 */ /* 0x000fe40004000000 */
[----:B------:R-:W-:Y:S02]  /*eec0*/  LOP3.LUT P0, RZ, R208, 0x10, RZ, 0xc0, !PT ;  /* 0x00000010d0ff7812 */ /* 0x000fe4000780c0ff */
[----:B------:R-:W-:Y:S02]  /*eed0*/  FMNMX.FTZ R8, R10, R7, !PT ;  /* 0x000000070a087209 */ /* 0x000fe40007810000 */
[----:B------:R-:W-:Y:S02]  /*eee0*/  ISETP.GT.AND P0, PT, R0, 0x1, !P0 ;  /* 0x000000010000780c */ /* 0x000fe40004704270 */
[----:B------:R-:W-:Y:S02]  /*eef0*/  FMNMX.FTZ R4, R164, R4, !PT ;  /* 0x00000004a4047209 */ /* 0x000fe40007810000 */
        /* <DEDUP_REMOVED lines=24> */
[----:B------:R-:W-:Y:S02]  /*f080*/  ISETP.GT.AND P0, PT, R0, 0x11, !P1 ;  /* 0x000000110000780c */ /* 0x000fe40004f04270 */
[----:B------:R-:W-:Y:S02]  /*f090*/  FMNMX.FTZ R8, R167, R8, !PT ;  /* 0x00000008a7087209 */ /* 0x000fe40007810000 */
[----:B------:R-:W-:Y:S02]  /*f0a0*/  ISETP.LT.OR P0, PT, R2, 0x12, P0 ;  /* 0x000000120200780c */ /* 0x000fe40000701670 */
[----:B------:R-:W-:Y:S02]  /*f0b0*/  LOP3.LUT P1, RZ, R208, 0x20, RZ, 0xc0, !PT ;  /* 0x00000020d0ff7812 */ /* 0x000fe4000782c0ff */
[----:B------:R-:W-:Y:S02]  /*f0c0*/  FSEL R171, R19, -INF , !P0 ;  /* 0xff80000013ab7808 */ /* 0x000fe40004000000 */
        /* <DEDUP_REMOVED lines=17> */
[----:B------:R-:W-:Y:S04]  /*f1e0*/  ISETP.LT.OR P0, PT, R2, 0x22, P0 ;  /* 0x000000220200780c */ /* 0x000fe80000701670 */
        /* <DEDUP_REMOVED lines=8> */
[----:B------:R-:W-:Y:S04]  /*f270*/  FSEL R181, R31, -INF , !P0 ;  /* 0xff8000001fb57808 */ /* 0x000fe80004000000 */
[----:B------:R-:W-:Y:S01]  /*f280*/  FMNMX.FTZ R8, R181, R8, !PT ;  /* 0x00000008b5087209 */ /* 0x000fe20007810000 */
[----:B------:R-:W-:-:S05]  /*f290*/  BRA.DIV ~URZ, `(.L_x_1244) ;  /* 0x0000c3b27f007947 */ /* 0x000fca000b800000 */
[----:B------:R3:W4:Y:S02]  /*f2a0*/  SHFL.BFLY PT, R0, R4, 0x2, 0x1f ;  /* 0x0c401f0004007f89 */ /* 0x00072400000e0000 */
.L_x_1336:
[----:B-12-4-:R-:W-:Y:S01]  /*f2b0*/  FMNMX.FTZ R6, R4, R0, !PT ;  /* 0x0000000004067209 */ /* 0x016fe20007810000 */
[----:B------:R-:W-:-:S05]  /*f2c0*/  BRA.DIV ~URZ, `(.L_x_1245) ;  /* 0x0000c3c27f007947 */ /* 0x000fca000b800000 */
[----:B---3--:R-:W-:Y:S04]  /*f2d0*/  SHFL.BFLY PT, R4, R8, 0x2, 0x1f ;  /* 0x0c401f0008047f89 */ /* 0x008fe800000e0000 */
[----:B------:R-:W1:Y:S02]  /*f2e0*/  SHFL.BFLY PT, R2, R6, 0x1, 0x1f ;  /* 0x0c201f0006027f89 */ /* 0x000e6400000e0000 */
[----:B-1----:R-:W-:Y:S02]  /*f2f0*/  FMNMX.FTZ R6, R6, R2, !PT ;  /* 0x0000000206067209 */ /* 0x002fe40007810000 */
[----:B------:R-:W-:Y:S05]  /*f300*/  FMNMX.FTZ R4, R8, R4, !PT ;  /* 0x0000000408047209 */ /* 0x000fea0007810000 */
[----:B------:R1:W2:Y:S02]  /*f310*/  SHFL.BFLY PT, R0, R4, 0x1, 0x1f ;  /* 0x0c201f0004007f89 */ /* 0x0002a400000e0000 */
.L_x_1337:
[C---:B------:R-:W-:Y:S01]  /*f320*/  FSETP.NEU.FTZ.AND P0, PT, R6.reuse, -INF , PT ;  /* 0xff8000000600780b */ /* 0x040fe20003f1d000 */
[----:B------:R-:W-:Y:S01]  /*f330*/  FMUL.FTZ R168, R6, c[0x0][0x2d0] ;  /* 0x0000b40006a87a20 */ /* 0x000fe20000410000 */
[----:B-12---:R-:W-:Y:S01]  /*f340*/  FMNMX.FTZ R4, R0, R4, !PT ;  /* 0x0000000400047209 */ /* 0x006fe20007810000 */
[----:B------:R-:W-:Y:S01]  /*f350*/  WARPSYNC 0xffffffff ;  /* 0xffffffff00007948 */ /* 0x000fe20003800000 */
[----:B------:R-:W-:Y:S01]  /*f360*/  FSEL R2, R6, RZ, P0 ;  /* 0x000000ff06027208 */ /* 0x000fe20000000000 */
[----:B------:R-:W1:Y:S01]  /*f370*/  LDSM.16.MT88.4 R16, [R197+0x4080] ;  /* 0x00408000c510783b */ /* 0x000e620000004200 */
[----:B------:R-:W-:Y:S01]  /*f380*/  FSEL R168, R168, RZ, P0 ;  /* 0x000000ffa8a87208 */ /* 0x000fe20000000000 */
[C---:B------:R-:W-:Y:S01]  /*f390*/  FMUL.FTZ R169, R4.reuse, c[0x0][0x2d0] ;  /* 0x0000b40004a97a20 */ /* 0x040fe20000410000 */
[----:B------:R-:W-:Y:S01]  /*f3a0*/  FSETP.NEU.FTZ.AND P0, PT, R4, -INF , PT ;  /* 0xff8000000400780b */ /* 0x000fe20003f1d000 */
[----:B------:R-:W-:Y:S02]  /*f3b0*/  FADD.FTZ R0, -R2, R152 ;  /* 0x0000009802007221 */ /* 0x000fe40000010100 */
[--C-:B------:R-:W-:Y:S01]  /*f3c0*/  FFMA.FTZ R164, R164, c[0x0][0x2d0], -R168.reuse ;  /* 0x0000b400a4a47a23 */ /* 0x100fe200000108a8 */
[----:B------:R-:W-:Y:S01]  /*f3d0*/  FSEL R3, R4, RZ, P0 ;  /* 0x000000ff04037208 */ /* 0x000fe20000000000 */
[----:B------:R-:W-:Y:S01]  /*f3e0*/  FMUL.FTZ R0, R0, c[0x0][0x2d0] ;  /* 0x0000b40000007a20 */ /* 0x000fe20000410000 */
[----:B------:R-:W-:Y:S01]  /*f3f0*/  FSEL R169, R169, RZ, P0 ;  /* 0x000000ffa9a97208 */ /* 0x000fe20000000000 */
[--C-:B------:R-:W-:Y:S01]  /*f400*/  FFMA.FTZ R9, R9, c[0x0][0x2d0], -R168.reuse ;  /* 0x0000b40009097a23 */ /* 0x100fe200000108a8 */
[----:B------:R-:W-:Y:S01]  /*f410*/  MUFU.EX2 R227, R164 ;  /* 0x000000a400e37308 */ /* 0x000fe20000000800 */
[--C-:B------:R-:W-:Y:S01]  /*f420*/  FFMA.FTZ R12, R12, c[0x0][0x2d0], -R168.reuse ;  /* 0x0000b4000c0c7a23 */ /* 0x100fe200000108a8 */
[----:B------:R-:W2:Y:S01]  /*f430*/  LDSM.16.MT88.4 R24, [R198+0x4080] ;  /* 0x00408000c618783b */ /* 0x000ea20000004200 */
[--C-:B------:R-:W-:Y:S01]  /*f440*/  FFMA.FTZ R10, R10, c[0x0][0x2d0], -R169.reuse ;  /* 0x0000b4000a0a7a23 */ /* 0x100fe200000108a9 */
[----:B------:R-:W-:Y:S01]  /*f450*/  ISETP.GT.AND P0, PT, R218, R235, PT ;  /* 0x000000ebda00720c */ /* 0x000fe20003f04270 */
[--C-:B------:R-:W-:Y:S02]  /*f460*/  FFMA.FTZ R11, R11, c[0x0][0x2d0], -R169.reuse ;  /* 0x0000b4000b0b7a23 */ /* 0x100fe400000108a9 */
[--C-:B------:R-:W-:Y:S02]  /*f470*/  FFMA.FTZ R14, R14, c[0x0][0x2d0], -R169.reuse ;  /* 0x0000b4000e0e7a23 */ /* 0x100fe400000108a9 */
[----:B------:R-:W-:Y:S01]  /*f480*/  FFMA.FTZ R15, R15, c[0x0][0x2d0], -R169 ;  /* 0x0000b4000f0f7a23 */ /* 0x000fe200000108a9 */
[----:B------:R3:W-:Y:S01]  /*f490*/  MUFU.EX2 R2, R0 ;  /* 0x0000000000027308 */ /* 0x0007e20000000800 */
[--C-:B------:R-:W-:Y:S09]  /*f4a0*/  FFMA.FTZ R13, R13, c[0x0][0x2d0], -R168.reuse ;  /* 0x0000b4000d0d7a23 */ /* 0x100ff200000108a8 */
[----:B------:R-:W4:Y:S10]  /*f4b0*/  MUFU.EX2 R228, R9 ;  /* 0x0000000900e47308 */ /* 0x000f340000000800 */
[----:B------:R-:W-:Y:S01]  /*f4c0*/  MUFU.EX2 R226, R12 ;  /* 0x0000000c00e27308 */ /* 0x000fe20000000800 */
[----:B---3--:R-:W-:Y:S02]  /*f4d0*/  FADD.FTZ R0, -R3, R7 ;  /* 0x0000000703007221 */ /* 0x008fe40000010100 */
[--C-:B------:R-:W-:Y:S02]  /*f4e0*/  FFMA.FTZ R3, R165, c[0x0][0x2d0], -R168.reuse ;  /* 0x0000b400a5037a23 */ /* 0x100fe400000108a8 */
[----:B------:R-:W-:Y:S05]  /*f4f0*/  FMUL.FTZ R0, R0, c[0x0][0x2d0] ;  /* 0x0000b40000007a20 */ /* 0x000fea0000410000 */
[----:B------:R-:W3:Y:S10]  /*f500*/  MUFU.EX2 R225, R13 ;  /* 0x0000000d00e17308 */ /* 0x000ef40000000800 */
[----:B------:R-:W-:Y:S10]  /*f510*/  MUFU.EX2 R224, R10 ;  /* 0x0000000a00e07308 */ /* 0x000ff40000000800 */
[----:B------:R-:W5:Y:S10]  /*f520*/  MUFU.EX2 R223, R11 ;  /* 0x0000000b00df7308 */ /* 0x000f740000000800 */
[----:B------:R-:W-:Y:S10]  /*f530*/  MUFU.EX2 R222, R14 ;  /* 0x0000000e00de7308 */ /* 0x000ff40000000800 */
[----:B------:R-:W-:Y:S10]  /*f540*/  MUFU.EX2 R217, R15 ;  /* 0x0000000f00d97308 */ /* 0x000ff40000000800 */
[----:B------:R-:W1:Y:S10]  /*f550*/  MUFU.EX2 R0, R0 ;  /* 0x0000000000007308 */ /* 0x000e740000000800 */
[----:B------:R1:W-:Y:S02]  /*f560*/  MUFU.EX2 R195, R3 ;  /* 0x0000000300c37308 */ /* 0x0003e40000000800 */
[--C-:B-1----:R-:W-:Y:S01]  /*f570*/  FFMA.FTZ R3, R166, c[0x0][0x2d0], -R168.reuse ;  /* 0x0000b400a6037a23 */ /* 0x102fe200000108a8 */
[----:B----4-:R-:W-:Y:S01]  /*f580*/  F2FP.BF16.PACK_AB R152, R227, R228 ;  /* 0x000000e4e398723e */ /* 0x010fe200000010ff */
[C---:B------:R-:W-:Y:S01]  /*f590*/  FMUL.FTZ R8, R2.reuse, R156 ;  /* 0x0000009c02087220 */ /* 0x040fe20000410000 */
[----:B---3--:R-:W-:Y:S01]  /*f5a0*/  F2FP.BF16.PACK_AB R154, R225, R226 ;  /* 0x000000e2e19a723e */ /* 0x008fe200000010ff */
[----:B------:R-:W-:Y:S01]  /*f5b0*/  FMUL.FTZ R9, R2, R157 ;  /* 0x0000009d02097220 */ /* 0x000fe20000410000 */
[----:B-----5:R-:W-:Y:S01]  /*f5c0*/  F2FP.BF16.PACK_AB R153, R223, R224 ;  /* 0x000000e0df99723e */ /* 0x020fe200000010ff */
[C---:B------:R-:W-:Y:S01]  /*f5d0*/  FMUL.FTZ R10, R0.reuse, R158 ;  /* 0x0000009e000a7220 */ /* 0x040fe20000410000 */
[----:B------:R-:W-:Y:S01]  /*f5e0*/  F2FP.BF16.PACK_AB R155, R217, R222 ;  /* 0x000000ded99b723e */ /* 0x000fe200000010ff */
[----:B------:R-:W-:Y:S01]  /*f5f0*/  FMUL.FTZ R11, R0, R159 ;  /* 0x0000009f000b7220 */ /* 0x000fe20000410000 */
[----:B------:R1:W3:Y:S01]  /*f600*/  MUFU.EX2 R194, R3 ;  /* 0x0000000300c27308 */ /* 0x0002e20000000800 */
[----:B------:R-:W4:Y:S01]  /*f610*/  LDSM.16.MT88.4 R156, [R200+0x4080] ;  /* 0x00408000c89c783b */ /* 0x000f220000004200 */
[C---:B------:R-:W-:Y:S02]  /*f620*/  FMUL.FTZ R12, R2.reuse, R160 ;  /* 0x000000a0020c7220 */ /* 0x040fe40000410000 */
[----:B------:R-:W-:Y:S02]  /*f630*/  FMUL.FTZ R13, R2, R161 ;  /* 0x000000a1020d7220 */ /* 0x000fe40000410000 */
[C---:B------:R-:W-:Y:S05]  /*f640*/  HMMA.16816.F32.BF16 R8, R152.reuse, R16, R8 ;  /* 0x000000109808723c */ /* 0x040fea0000041808 */
[C---:B------:R-:W-:Y:S02]  /*f650*/  FMUL.FTZ R14, R0.reuse, R162 ;  /* 0x000000a2000e7220 */ /* 0x040fe40000410000 */
[----:B------:R-:W-:Y:S02]  /*f660*/  FMUL.FTZ R15, R0, R163 ;  /* 0x000000a3000f7220 */ /* 0x000fe40000410000 */
[----:B------:R-:W-:Y:S03]  /*f670*/  LDSM.16.MT88.4 R160, [R197+0x7880] ;  /* 0x00788000c5a0783b */ /* 0x000fe60000004200 */
[C---:B------:R-:W-:Y:S02]  /*f680*/  FMUL.FTZ R16, R2.reuse, R136 ;  /* 0x0000008802107220 */ /* 0x040fe40000410000 */
[C---:B------:R-:W-:Y:S03]  /*f690*/  HMMA.16816.F32.BF16 R12, R152.reuse, R18, R12 ;  /* 0x00000012980c723c */ /* 0x040fe6000004180c */
[C---:B------:R-:W-:Y:S02]  /*f6a0*/  FMUL.FTZ R17, R2.reuse, R137 ;  /* 0x0000008902117220 */ /* 0x040fe40000410000 */
[----:B------:R-:W-:Y:S02]  /*f6b0*/  FMUL.FTZ R20, R2, R140 ;  /* 0x0000008c02147220 */ /* 0x000fe40000410000 */
[C---:B------:R-:W-:Y:S02]  /*f6c0*/  FMUL.FTZ R18, R0.reuse, R138 ;  /* 0x0000008a00127220 */ /* 0x040fe40000410000 */
[----:B------:R-:W-:Y:S02]  /*f6d0*/  FMUL.FTZ R19, R0, R139 ;  /* 0x0000008b00137220 */ /* 0x000fe40000410000 */
[----:B------:R-:W5:Y:S01]  /*f6e0*/  LDSM.16.MT88.4 R136, [R199+0x4080] ;  /* 0x00408000c788783b */ /* 0x000f620000004200 */
[----:B------:R-:W-:Y:S02]  /*f6f0*/  FMUL.FTZ R21, R2, R141 ;  /* 0x0000008d02157220 */ /* 0x000fe40000410000 */
[C---:B------:R-:W-:Y:S02]  /*f700*/  FMUL.FTZ R22, R0.reuse, R142 ;  /* 0x0000008e00167220 */ /* 0x040fe40000410000 */
[C---:B--2---:R-:W-:Y:S03]  /*f710*/  HMMA.16816.F32.BF16 R16, R152.reuse, R24, R16 ;  /* 0x000000189810723c */ /* 0x044fe60000041810 */
[----:B------:R-:W-:Y:S02]  /*f720*/  FMUL.FTZ R23, R0, R143 ;  /* 0x0000008f00177220 */ /* 0x000fe40000410000 */
[----:B------:R-:W2:Y:S01]  /*f730*/  LDSM.16.MT88.4 R140, [R197+0x5880] ;  /* 0x00588000c58c783b */ /* 0x000ea20000004200 */
[C---:B------:R-:W-:Y:S02]  /*f740*/  FMUL.FTZ R28, R2.reuse, R148 ;  /* 0x00000094021c7220 */ /* 0x040fe40000410000 */
[C---:B------:R-:W-:Y:S02]  /*f750*/  FMUL.FTZ R24, R2.reuse, R144 ;  /* 0x0000009002187220 */ /* 0x040fe40000410000 */
[C---:B------:R-:W-:Y:S03]  /*f760*/  HMMA.16816.F32.BF16 R20, R152.reuse, R26, R20 ;  /* 0x0000001a9814723c */ /* 0x040fe60000041814 */
[C---:B------:R-:W-:Y:S02]  /*f770*/  FMUL.FTZ R25, R2.reuse, R145 ;  /* 0x0000009102197220 */ /* 0x040fe40000410000 */
[----:B------:R-:W-:Y:S02]  /*f780*/  FMUL.FTZ R29, R2, R149 ;  /* 0x00000095021d7220 */ /* 0x000fe40000410000 */
[C---:B------:R-:W-:Y:S02]  /*f790*/  FMUL.FTZ R26, R0.reuse, R146 ;  /* 0x00000092001a7220 */ /* 0x040fe40000410000 */
[C---:B------:R-:W-:Y:S02]  /*f7a0*/  FMUL.FTZ R27, R0.reuse, R147 ;  /* 0x00000093001b7220 */ /* 0x040fe40000410000 */
[----:B------:R-:W2:Y:S01]  /*f7b0*/  LDSM.16.MT88.4 R144, [R198+0x5880] ;  /* 0x00588000c690783b */ /* 0x000ea20000004200 */
[C---:B------:R-:W-:Y:S02]  /*f7c0*/  FMUL.FTZ R30, R0.reuse, R150 ;  /* 0x00000096001e7220 */ /* 0x040fe40000410000 */
[----:B------:R-:W-:Y:S02]  /*f7d0*/  FMUL.FTZ R31, R0, R151 ;  /* 0x00000097001f7220 */ /* 0x000fe40000410000 */
[C---:B----4-:R-:W-:Y:S03]  /*f7e0*/  HMMA.16816.F32.BF16 R24, R152.reuse, R156, R24 ;  /* 0x0000009c9818723c */ /* 0x050fe60000041818 */
[----:B------:R-:W-:Y:S01]  /*f7f0*/  LDSM.16.MT88.4 R148, [R198+0x4880] ;  /* 0x00488000c694783b */ /* 0x000fe20000004200 */
[--C-:B-1----:R-:W-:Y:S02]  /*f800*/  FFMA.FTZ R3, R170, c[0x0][0x2d0], -R168.reuse ;  /* 0x0000b400aa037a23 */ /* 0x102fe400000108a8 */
[C---:B------:R-:W-:Y:S02]  /*f810*/  FMUL.FTZ R32, R2.reuse, R32 ;  /* 0x0000002002207220 */ /* 0x040fe40000410000 */
[C---:B------:R-:W-:Y:S01]  /*f820*/  HMMA.16816.F32.BF16 R28, R152.reuse, R158, R28 ;  /* 0x0000009e981c723c */ /* 0x040fe2000004181c */
[----:B------:R1:W-:Y:S02]  /*f830*/  MUFU.EX2 R193, R3 ;  /* 0x0000000300c17308 */ /* 0x0003e40000000800 */
[----:B------:R-:W-:Y:S01]  /*f840*/  LDSM.16.MT88.4 R156, [R199+0x4880] ;  /* 0x00488000c79c783b */ /* 0x000fe20000004200 */
[----:B------:R-:W-:Y:S02]  /*f850*/  FMUL.FTZ R33, R2, R33 ;  /* 0x0000002102217220 */ /* 0x000fe40000410000 */
[C---:B------:R-:W-:Y:S02]  /*f860*/  FMUL.FTZ R34, R0.reuse, R34 ;  /* 0x0000002200227220 */ /* 0x040fe40000410000 */
[----:B------:R-:W-:Y:S04]  /*f870*/  FMUL.FTZ R35, R0, R35 ;  /* 0x0000002300237220 */ /* 0x000fe80000410000 */
[C---:B------:R-:W-:Y:S02]  /*f880*/  FMUL.FTZ R36, R2.reuse, R36 ;  /* 0x0000002402247220 */ /* 0x040fe40000410000 */
[----:B------:R-:W-:Y:S01]  /*f890*/  FMUL.FTZ R37, R2, R37 ;  /* 0x0000002502257220 */ /* 0x000fe20000410000 */
[C---:B-----5:R-:W-:Y:S03]  /*f8a0*/  HMMA.16816.F32.BF16 R32, R152.reuse, R136, R32 ;  /* 0x000000889820723c */ /* 0x060fe60000041820 */
        /* <DEDUP_REMOVED lines=8> */
[--C-:B-1----:R-:W-:Y:S02]  /*f930*/  FFMA.FTZ R3, R172, c[0x0][0x2d0], -R168.reuse ;  /* 0x0000b400ac037a23 */ /* 0x102fe400000108a8 */
[C---:B------:R-:W-:Y:S02]  /*f940*/  FMUL.FTZ R44, R2.reuse, R44 ;  /* 0x0000002c022c7220 */ /* 0x040fe40000410000 */
[----:B------:R1:W-:Y:S01]  /*f950*/  MUFU.EX2 R192, R3 ;  /* 0x0000000300c07308 */ /* 0x0003e20000000800 */
[C---:B--2---:R-:W-:Y:S03]  /*f960*/  HMMA.16816.F32.BF16 R40, R152.reuse, R140, R40 ;  /* 0x0000008c9828723c */ /* 0x044fe60000041828 */
[----:B------:R-:W-:Y:S02]  /*f970*/  FMUL.FTZ R45, R2, R45 ;  /* 0x0000002d022d7220 */ /* 0x000fe40000410000 */
[C---:B------:R-:W-:Y:S02]  /*f980*/  FMUL.FTZ R46, R0.reuse, R46 ;  /* 0x0000002e002e7220 */ /* 0x040fe40000410000 */
[----:B------:R-:W-:Y:S02]  /*f990*/  FMUL.FTZ R47, R0, R47 ;  /* 0x0000002f002f7220 */ /* 0x000fe40000410000 */
[C---:B------:R-:W-:Y:S03]  /*f9a0*/  FMUL.FTZ R48, R2.reuse, R48 ;  /* 0x0000003002307220 */ /* 0x040fe60000410000 */
[----:B------:R-:W-:Y:S02]  /*f9b0*/  FMUL.FTZ R49, R2, R49 ;  /* 0x0000003102317220 */ /* 0x000fe40000410000 */
[C---:B------:R-:W-:Y:S01]  /*f9c0*/  HMMA.16816.F32.BF16 R44, R152.reuse, R142, R44 ;  /* 0x0000008e982c723c */ /* 0x040fe2000004182c */
[----:B------:R-:W2:Y:S02]  /*f9d0*/  LDSM.16.MT88.4 R140, [R199+0x5880] ;  /* 0x00588000c78c783b */ /* 0x000ea40000004200 */
[C---:B------:R-:W-:Y:S02]  /*f9e0*/  FMUL.FTZ R50, R0.reuse, R50 ;  /* 0x0000003200327220 */ /* 0x040fe40000410000 */
[----:B------:R-:W-:Y:S02]  /*f9f0*/  FMUL.FTZ R51, R0, R51 ;  /* 0x0000003300337220 */ /* 0x000fe40000410000 */
[C---:B------:R-:W-:Y:S02]  /*fa00*/  FMUL.FTZ R52, R2.reuse, R52 ;  /* 0x0000003402347220 */ /* 0x040fe40000410000 */
[--C-:B-1----:R-:W-:Y:S02]  /*fa10*/  FFMA.FTZ R3, R167, c[0x0][0x2d0], -R169.reuse ;  /* 0x0000b400a7037a23 */ /* 0x102fe400000108a9 */
[----:B------:R-:W-:Y:S01]  /*fa20*/  LDSM.16.MT88.4 R164, [R198+0x7880] ;  /* 0x00788000c6a4783b */ /* 0x000fe20000004200 */
[C---:B------:R-:W-:Y:S01]  /*fa30*/  HMMA.16816.F32.BF16 R48, R152.reuse, R144, R48 ;  /* 0x000000909830723c */ /* 0x040fe20000041830 */
[----:B------:R1:W-:Y:S02]  /*fa40*/  MUFU.EX2 R191, R3 ;  /* 0x0000000300bf7308 */ /* 0x0003e40000000800 */
        /* <DEDUP_REMOVED lines=9> */
[C---:B------:R-:W-:Y:S02]  /*fae0*/  FMUL.FTZ R60, R2.reuse, R60 ;  /* 0x0000003c023c7220 */ /* 0x040fe40000410000 */
[----:B------:R-:W-:Y:S03]  /*faf0*/  FMUL.FTZ R61, R2, R61 ;  /* 0x0000003d023d7220 */ /* 0x000fe60000410000 */
[C---:B----4-:R-:W-:Y:S03]  /*fb00*/  HMMA.16816.F32.BF16 R56, R152.reuse, R136, R56 ;  /* 0x000000889838723c */ /* 0x050fe60000041838 */
[C---:B------:R-:W-:Y:S02]  /*fb10*/  FMUL.FTZ R62, R0.reuse, R62 ;  /* 0x0000003e003e7220 */ /* 0x040fe40000410000 */
[----:B------:R-:W-:Y:S02]  /*fb20*/  FMUL.FTZ R63, R0, R63 ;  /* 0x0000003f003f7220 */ /* 0x000fe40000410000 */
[--C-:B-1----:R-:W-:Y:S02]  /*fb30*/  FFMA.FTZ R3, R171, c[0x0][0x2d0], -R169.reuse ;  /* 0x0000b400ab037a23 */ /* 0x102fe400000108a9 */
[C---:B------:R-:W-:Y:S02]  /*fb40*/  FMUL.FTZ R64, R2.reuse, R64 ;  /* 0x0000004002407220 */ /* 0x040fe40000410000 */
[----:B------:R1:W4:Y:S01]  /*fb50*/  MUFU.EX2 R190, R3 ;  /* 0x0000000300be7308 */ /* 0x0003220000000800 */
[C---:B------:R-:W-:Y:S01]  /*fb60*/  HMMA.16816.F32.BF16 R60, R152.reuse, R138, R60 ;  /* 0x0000008a983c723c */ /* 0x040fe2000004183c */
[----:B------:R-:W3:Y:S02]  /*fb70*/  LDSM.16.MT88.4 R136, [R198+0x7080] ;  /* 0x00708000c688783b */ /* 0x000ee40000004200 */
[----:B------:R-:W-:Y:S02]  /*fb80*/  FMUL.FTZ R65, R2, R65 ;  /* 0x0000004102417220 */ /* 0x000fe40000410000 */
[C---:B------:R-:W-:Y:S02]  /*fb90*/  FMUL.FTZ R66, R0.reuse, R66 ;  /* 0x0000004200427220 */ /* 0x040fe40000410000 */
[----:B------:R-:W-:Y:S02]  /*fba0*/  FMUL.FTZ R67, R0, R67 ;  /* 0x0000004300437220 */ /* 0x000fe40000410000 */
[C---:B------:R-:W-:Y:S03]  /*fbb0*/  FMUL.FTZ R68, R2.reuse, R68 ;  /* 0x0000004402447220 */ /* 0x040fe60000410000 */
[----:B------:R-:W-:Y:S02]  /*fbc0*/  FMUL.FTZ R69, R2, R69 ;  /* 0x0000004502457220 */ /* 0x000fe40000410000 */
[C---:B--2---:R-:W-:Y:S03]  /*fbd0*/  HMMA.16816.F32.BF16 R64, R152.reuse, R140, R64 ;  /* 0x0000008c9840723c */ /* 0x044fe60000041840 */
[C---:B------:R-:W-:Y:S02]  /*fbe0*/  FMUL.FTZ R70, R0.reuse, R70 ;  /* 0x0000004600467220 */ /* 0x040fe40000410000 */
[----:B------:R-:W-:Y:S02]  /*fbf0*/  FMUL.FTZ R71, R0, R71 ;  /* 0x0000004700477220 */ /* 0x000fe40000410000 */
[C---:B------:R-:W-:Y:S02]  /*fc00*/  FMUL.FTZ R72, R2.reuse, R72 ;  /* 0x0000004802487220 */ /* 0x040fe40000410000 */
[--C-:B-1----:R-:W-:Y:S03]  /*fc10*/  FFMA.FTZ R3, R173, c[0x0][0x2d0], -R169.reuse ;  /* 0x0000b400ad037a23 */ /* 0x102fe600000108a9 */
[C---:B------:R-:W-:Y:S01]  /*fc20*/  HMMA.16816.F32.BF16 R68, R152.reuse, R142, R68 ;  /* 0x0000008e9844723c */ /* 0x040fe20000041844 */
[----:B------:R-:W1:Y:S01]  /*fc30*/  LDSM.16.MT88.4 R140, [R200+0x7080] ;  /* 0x00708000c88c783b */ /* 0x000e620000004200 */
[----:B------:R2:W-:Y:S01]  /*fc40*/  MUFU.EX2 R189, R3 ;  /* 0x0000000300bd7308 */ /* 0x0005e20000000800 */
[----:B------:R-:W-:Y:S02]  /*fc50*/  FMUL.FTZ R73, R2, R73 ;  /* 0x0000004902497220 */ /* 0x000fe40000410000 */
[C---:B------:R-:W-:Y:S02]  /*fc60*/  FMUL.FTZ R74, R0.reuse, R74 ;  /* 0x0000004a004a7220 */ /* 0x040fe40000410000 */
[----:B------:R-:W-:Y:S02]  /*fc70*/  FMUL.FTZ R75, R0, R75 ;  /* 0x0000004b004b7220 */ /* 0x000fe40000410000 */
[C---:B------:R-:W-:Y:S03]  /*fc80*/  FMUL.FTZ R76, R2.reuse, R76 ;  /* 0x0000004c024c7220 */ /* 0x040fe60000410000 */
[----:B------:R-:W-:Y:S02]  /*fc90*/  FMUL.FTZ R77, R2, R77 ;  /* 0x0000004d024d7220 */ /* 0x000fe40000410000 */
        /* <DEDUP_REMOVED lines=9> */
[--C-:B--2---:R-:W-:Y:S02]  /*fd30*/  FFMA.FTZ R3, R174, c[0x0][0x2d0], -R169.reuse ;  /* 0x0000b400ae037a23 */ /* 0x104fe400000108a9 */
[C---:B------:R-:W-:Y:S02]  /*fd40*/  FMUL.FTZ R84, R2.reuse, R84 ;  /* 0x0000005402547220 */ /* 0x040fe40000410000 */
[----:B------:R2:W1:Y:S01]  /*fd50*/  MUFU.EX2 R188, R3 ;  /* 0x0000000300bc7308 */ /* 0x0004620000000800 */
[C---:B---3--:R-:W-:Y:S03]  /*fd60*/  HMMA.16816.F32.BF16 R80, R152.reuse, R136, R80 ;  /* 0x000000889850723c */ /* 0x048fe60000041850 */
[----:B------:R-:W-:Y:S02]  /*fd70*/  FMUL.FTZ R85, R2, R85 ;  /* 0x0000005502557220 */ /* 0x000fe40000410000 */
[C---:B------:R-:W-:Y:S02]  /*fd80*/  FMUL.FTZ R86, R0.reuse, R86 ;  /* 0x0000005600567220 */ /* 0x040fe40000410000 */
[----:B------:R-:W-:Y:S02]  /*fd90*/  FMUL.FTZ R87, R0, R87 ;  /* 0x0000005700577220 */ /* 0x000fe40000410000 */
[C---:B------:R-:W-:Y:S03]  /*fda0*/  FMUL.FTZ R88, R2.reuse, R88 ;  /* 0x0000005802587220 */ /* 0x040fe60000410000 */
[----:B------:R-:W-:Y:S02]  /*fdb0*/  FMUL.FTZ R89, R2, R89 ;  /* 0x0000005902597220 */ /* 0x000fe40000410000 */
[C---:B------:R-:W-:Y:S01]  /*fdc0*/  HMMA.16816.F32.BF16 R84, R152.reuse, R138, R84 ;  /* 0x0000008a9854723c */ /* 0x040fe20000041854 */
[----:B------:R-:W3:Y:S02]  /*fdd0*/  LDSM.16.MT88.4 R136, [R197+0x8880] ;  /* 0x00888000c588783b */ /* 0x000ee40000004200 */
[C---:B------:R-:W-:Y:S02]  /*fde0*/  FMUL.FTZ R90, R0.reuse, R90 ;  /* 0x0000005a005a7220 */ /* 0x040fe40000410000 */
[----:B------:R-:W-:Y:S02]  /*fdf0*/  FMUL.FTZ R91, R0, R91 ;  /* 0x0000005b005b7220 */ /* 0x000fe40000410000 */
[C---:B------:R-:W-:Y:S02]  /*fe00*/  FMUL.FTZ R92, R2.reuse, R92 ;  /* 0x0000005c025c7220 */ /* 0x040fe40000410000 */
[--C-:B--2---:R-:W-:Y:S02]  /*fe10*/  FFMA.FTZ R3, R175, c[0x0][0x2d0], -R168.reuse ;  /* 0x0000b400af037a23 */ /* 0x104fe400000108a8 */
[----:B------:R-:W-:Y:S01]  /*fe20*/  LDSM.16.MT88.4 R172, [R197+0x6880] ;  /* 0x00688000c5ac783b */ /* 0x000fe20000004200 */
[C---:B-1----:R-:W-:Y:S01]  /*fe30*/  HMMA.16816.F32.BF16 R88, R152.reuse, R140, R88 ;  /* 0x0000008c9858723c */ /* 0x042fe20000041858 */
[----:B------:R1:W2:Y:S02]  /*fe40*/  MUFU.EX2 R187, R3 ;  /* 0x0000000300bb7308 */ /* 0x0002a40000000800 */
        /* <DEDUP_REMOVED lines=10> */
[----:B------:R-:W-:Y:S03]  /*fef0*/  FMUL.FTZ R101, R2, R101 ;  /* 0x0000006502657220 */ /* 0x000fe60000410000 */
[C---:B-----5:R-:W-:Y:S03]  /*ff00*/  HMMA.16816.F32.BF16 R96, R152.reuse, R144, R96 ;  /* 0x000000909860723c */ /* 0x060fe60000041860 */
[C---:B------:R-:W-:Y:S02]  /*ff10*/  FMUL.FTZ R102, R0.reuse, R102 ;  /* 0x0000006600667220 */ /* 0x040fe40000410000 */
[----:B------:R-:W-:Y:S02]  /*ff20*/  FMUL.FTZ R103, R0, R103 ;  /* 0x0000006700677220 */ /* 0x000fe40000410000 */
[--C-:B-1----:R-:W-:Y:S02]  /*ff30*/  FFMA.FTZ R3, R178, c[0x0][0x2d0], -R168.reuse ;  /* 0x0000b400b2037a23 */ /* 0x102fe400000108a8 */
[C---:B------:R-:W-:Y:S02]  /*ff40*/  FMUL.FTZ R104, R2.reuse, R104 ;  /* 0x0000006802687220 */ /* 0x040fe40000410000 */
[----:B------:R1:W-:Y:S01]  /*ff50*/  MUFU.EX2 R186, R3 ;  /* 0x0000000300ba7308 */ /* 0x0003e20000000800 */
[C---:B------:R-:W-:Y:S01]  /*ff60*/  HMMA.16816.F32.BF16 R100, R152.reuse, R146, R100 ;  /* 0x000000929864723c */ /* 0x040fe20000041864 */
[----:B------:R-:W5:Y:S02]  /*ff70*/  LDSM.16.MT88.4 R144, [R200+0x8880] ;  /* 0x00888000c890783b */ /* 0x000f640000004200 */
[----:B------:R-:W-:Y:S02]  /*ff80*/  FMUL.FTZ R105, R2, R105 ;  /* 0x0000006902697220 */ /* 0x000fe40000410000 */
[C---:B------:R-:W-:Y:S02]  /*ff90*/  FMUL.FTZ R106, R0.reuse, R106 ;  /* 0x0000006a006a7220 */ /* 0x040fe40000410000 */
[----:B------:R-:W-:Y:S02]  /*ffa0*/  FMUL.FTZ R107, R0, R107 ;  /* 0x0000006b006b7220 */ /* 0x000fe40000410000 */
[C---:B------:R-:W-:Y:S03]  /*ffb0*/  FMUL.FTZ R108, R2.reuse, R108 ;  /* 0x0000006c026c7220 */ /* 0x040fe60000410000 */
[----:B------:R-:W-:Y:S02]  /*ffc0*/  FMUL.FTZ R109, R2, R109 ;  /* 0x0000006d026d7220 */ /* 0x000fe40000410000 */
        /* <DEDUP_REMOVED lines=11> */
[C---:B--2---:R-:W-:Y:S03]  /*10080*/  HMMA.16816.F32.BF16 R112, R152.reuse, R140, R112 ;  /* 0x0000008c9870723c */ /* 0x044fe60000041870 */
[C---:B------:R-:W-:Y:S02]  /*10090*/  FMUL.FTZ R118, R0.reuse, R118 ;  /* 0x0000007600767220 */ /* 0x040fe40000410000 */
[----:B------:R-:W-:Y:S02]  /*100a0*/  FMUL.FTZ R119, R0, R119 ;  /* 0x0000007700777220 */ /* 0x000fe40000410000 */
[C---:B------:R-:W-:Y:S02]  /*100b0*/  FMUL.FTZ R120, R2.reuse, R120 ;  /* 0x0000007802787220 */ /* 0x040fe40000410000 */
[----:B------:R-:W-:Y:S03]  /*100c0*/  FMUL.FTZ R121, R2, R121 ;  /* 0x0000007902797220 */ /* 0x000fe60000410000 */
        /* <DEDUP_REMOVED lines=17> */
[C---:B---3--:R-:W-:Y:S03]  /*101e0*/  HMMA.16816.F32.BF16 R128, R152.reuse, R136, R128 ;  /* 0x000000889880723c */ /* 0x048fe60000041880 */
[C---:B------:R-:W-:Y:S02]  /*101f0*/  FMUL.FTZ R134, R0.reuse, R134 ;  /* 0x0000008600867220 */ /* 0x040fe40000410000 */
[----:B------:R-:W-:Y:S02]  /*10200*/  FMUL.FTZ R135, R0, R135 ;  /* 0x0000008700877220 */ /* 0x000fe40000410000 */
[----:B------:R-:W-:Y:S01]  /*10210*/  F2FP.BF16.PACK_AB R136, R194, R195 ;  /* 0x000000c3c288723e */ /* 0x000fe200000010ff */
[--C-:B-1----:R-:W-:Y:S01]  /*10220*/  FFMA.FTZ R3, R180, c[0x0][0x2d0], -R168.reuse ;  /* 0x0000b400b4037a23 */ /* 0x102fe200000108a8 */
[----:B----4-:R-:W-:Y:S03]  /*10230*/  F2FP.BF16.PACK_AB R137, R190, R191 ;  /* 0x000000bfbe89723e */ /* 0x010fe600000010ff */
[----:B------:R-:W-:Y:S01]  /*10240*/  HMMA.16816.F32.BF16 R132, R152, R138, R132 ;  /* 0x0000008a9884723c */ /* 0x000fe20000041884 */
[----:B------:R-:W1:Y:S01]  /*10250*/  LDSM.16.MT88.4 R152, [R197+0x6080] ;  /* 0x00608000c598783b */ /* 0x000e620000004200 */
[----:B------:R3:W-:Y:S01]  /*10260*/  MUFU.EX2 R185, R3 ;  /* 0x0000000300b97308 */ /* 0x0007e20000000800 */
[----:B------:R-:W-:Y:S02]  /*10270*/  FFMA.FTZ R168, R182, c[0x0][0x2d0], -R168 ;  /* 0x0000b400b6a87a23 */ /* 0x000fe400000108a8 */
[----:B------:R-:W-:Y:S02]  /*10280*/  FFMA.FTZ R2, R2, R230, R228 ;  /* 0x000000e602027223 */ /* 0x000fe400000100e4 */
[----:B------:R-:W-:Y:S02]  /*10290*/  F2FP.BF16.PACK_AB R138, R192, R193 ;  /* 0x000000c1c08a723e */ /* 0x000fe400000010ff */
[----:B------:R-:W-:Y:S03]  /*102a0*/  F2FP.BF16.PACK_AB R139, R188, R189 ;  /* 0x000000bdbc8b723e */ /* 0x000fe600000010ff */
[----:B------:R-:W-:Y:S04]  /*102b0*/  MUFU.EX2 R184, R168 ;  /* 0x000000a800b87308 */ /* 0x000fe80000000800 */
[C---:B--2---:R-:W-:Y:S08]  /*102c0*/  HMMA.16816.F32.BF16 R8, R136.reuse, R140, R8 ;  /* 0x0000008c8808723c */ /* 0x044ff00000041808 */
[C---:B------:R-:W-:Y:S01]  /*102d0*/  HMMA.16816.F32.BF16 R12, R136.reuse, R142, R12 ;  /* 0x0000008e880c723c */ /* 0x040fe2000004180c */
[----:B------:R-:W2:Y:S03]  /*102e0*/  LDSM.16.MT88.4 R140, [R198+0x6080] ;  /* 0x00608000c68c783b */ /* 0x000ea60000004200 */
[--C-:B---3--:R-:W-:Y:S04]  /*102f0*/  FFMA.FTZ R3, R176, c[0x0][0x2d0], -R169.reuse ;  /* 0x0000b400b0037a23 */ /* 0x108fe800000108a9 */
[C---:B------:R-:W-:Y:S01]  /*10300*/  HMMA.16816.F32.BF16 R16, R136.reuse, R148, R16 ;  /* 0x000000948810723c */ /* 0x040fe20000041810 */
[----:B------:R3:W4:Y:S07]  /*10310*/  MUFU.EX2 R183, R3 ;  /* 0x0000000300b77308 */ /* 0x00072e0000000800 */
[C---:B------:R-:W-:Y:S01]  /*10320*/  HMMA.16816.F32.BF16 R20, R136.reuse, R150, R20 ;  /* 0x000000968814723c */ /* 0x040fe20000041814 */
[----:B------:R-:W-:Y:S07]  /*10330*/  LDSM.16.MT88.4 R148, [R199+0x6080] ;  /* 0x00608000c794783b */ /* 0x000fee0000004200 */
[C---:B-----5:R-:W-:Y:S08]  /*10340*/  HMMA.16816.F32.BF16 R24, R136.reuse, R144, R24 ;  /* 0x000000908818723c */ /* 0x060ff00000041818 */
[C---:B------:R-:W-:Y:S01]  /*10350*/  HMMA.16816.F32.BF16 R28, R136.reuse, R146, R28 ;  /* 0x00000092881c723c */ /* 0x040fe2000004181c */
[----:B------:R-:W5:Y:S03]  /*10360*/  LDSM.16.MT88.4 R144, [R200+0x6080] ;  /* 0x00608000c890783b */ /* 0x000f660000004200 */
[--C-:B---3--:R-:W-:Y:S04]  /*10370*/  FFMA.FTZ R3, R177, c[0x0][0x2d0], -R169.reuse ;  /* 0x0000b400b1037a23 */ /* 0x108fe800000108a9 */
[C---:B------:R-:W-:Y:S01]  /*10380*/  HMMA.16816.F32.BF16 R32, R136.reuse, R156, R32 ;  /* 0x0000009c8820723c */ /* 0x040fe20000041820 */
[----:B------:R3:W2:Y:S07]  /*10390*/  MUFU.EX2 R182, R3 ;  /* 0x0000000300b67308 */ /* 0x0006ae0000000800 */
[C---:B------:R-:W-:Y:S01]  /*103a0*/  HMMA.16816.F32.BF16 R36, R136.reuse, R158, R36 ;  /* 0x0000009e8824723c */ /* 0x040fe20000041824 */
[----:B------:R-:W4:Y:S07]  /*103b0*/  LDSM.16.MT88.4 R156, [R200+0x7880] ;  /* 0x00788000c89c783b */ /* 0x000f2e0000004200 */
[C---:B-1----:R-:W-:Y:S08]  /*103c0*/  HMMA.16816.F32.BF16 R40, R136.reuse, R152, R40 ;  /* 0x000000988828723c */ /* 0x042ff00000041828 */
[C---:B------:R-:W-:Y:S01]  /*103d0*/  HMMA.16816.F32.BF16 R44, R136.reuse, R154, R44 ;  /* 0x0000009a882c723c */ /* 0x040fe2000004182c */
[----:B------:R-:W1:Y:S03]  /*103e0*/  LDSM.16.MT88.4 R152, [R199+0x7880] ;  /* 0x00788000c798783b */ /* 0x000e660000004200 */
[--C-:B---3--:R-:W-:Y:S04]  /*103f0*/  FFMA.FTZ R3, R179, c[0x0][0x2d0], -R169.reuse ;  /* 0x0000b400b3037a23 */ /* 0x108fe800000108a9 */
[C---:B--2---:R-:W-:Y:S01]  /*10400*/  HMMA.16816.F32.BF16 R48, R136.reuse, R140, R48 ;  /* 0x0000008c8830723c */ /* 0x044fe20000041830 */
[----:B------:R-:W-:Y:S01]  /*10410*/  LDSM.16.MT88.4 R176, [R198+0x6880] ;  /* 0x00688000c6b0783b */ /* 0x000fe20000004200 */
[----:B------:R2:W3:Y:S06]  /*10420*/  MUFU.EX2 R180, R3 ;  /* 0x0000000300b47308 */ /* 0x0004ec0000000800 */
[C---:B------:R-:W-:Y:S01]  /*10430*/  HMMA.16816.F32.BF16 R52, R136.reuse, R142, R52 ;  /* 0x0000008e8834723c */ /* 0x040fe20000041834 */
[----:B------:R-:W1:Y:S07]  /*10440*/  LDSM.16.MT88.4 R140, [R197+0x9080] ;  /* 0x00908000c58c783b */ /* 0x000e6e0000004200 */
[C---:B-----5:R-:W-:Y:S08]  /*10450*/  HMMA.16816.F32.BF16 R56, R136.reuse, R144, R56 ;  /* 0x000000908838723c */ /* 0x060ff00000041838 */
[C---:B------:R-:W-:Y:S01]  /*10460*/  HMMA.16816.F32.BF16 R60, R136.reuse, R146, R60 ;  /* 0x00000092883c723c */ /* 0x040fe2000004183c */
[----:B------:R-:W5:Y:S03]  /*10470*/  LDSM.16.MT88.4 R144, [R198+0x9080] ;  /* 0x00908000c690783b */ /* 0x000f660000004200 */
[----:B--2---:R-:W-:Y:S04]  /*10480*/  FFMA.FTZ R3, R181, c[0x0][0x2d0], -R169 ;  /* 0x0000b400b5037a23 */ /* 0x004fe800000108a9 */
[C---:B------:R-:W-:Y:S01]  /*10490*/  HMMA.16816.F32.BF16 R64, R136.reuse, R148, R64 ;  /* 0x000000948840723c */ /* 0x040fe20000041840 */
[----:B------:R-:W-:Y:S01]  /*104a0*/  LDSM.16.MT88.4 R168, [R199+0x5080] ;  /* 0x00508000c7a8783b */ /* 0x000fe20000004200 */
[----:B------:R2:W1:Y:S06]  /*104b0*/  MUFU.EX2 R7, R3 ;  /* 0x0000000300077308 */ /* 0x00046c0000000800 */
[C---:B------:R-:W-:Y:S01]  /*104c0*/  HMMA.16816.F32.BF16 R68, R136.reuse, R150, R68 ;  /* 0x000000968844723c */ /* 0x040fe20000041844 */
[----:B------:R-:W1:Y:S07]  /*104d0*/  LDSM.16.MT88.4 R148, [R200+0x9080] ;  /* 0x00908000c894783b */ /* 0x000e6e0000004200 */
[C---:B------:R-:W-:Y:S08]  /*104e0*/  HMMA.16816.F32.BF16 R72, R136.reuse, R160, R72 ;  /* 0x000000a08848723c */ /* 0x040ff00000041848 */
[C---:B------:R-:W-:Y:S01]  /*104f0*/  HMMA.16816.F32.BF16 R76, R136.reuse, R162, R76 ;  /* 0x000000a2884c723c */ /* 0x040fe2000004184c */
[----:B------:R-:W-:Y:S03]  /*10500*/  LDSM.16.MT88.4 R160, [R197+0x5080] ;  /* 0x00508000c5a0783b */ /* 0x000fe60000004200 */
[----:B--2---:R-:W-:Y:S02]  /*10510*/  FFMA.FTZ R3, R0, R229, R224 ;  /* 0x000000e500037223 */ /* 0x004fe400000100e0 */
[----:B------:R-:W-:Y:S02]  /*10520*/  FADD.FTZ R0, R227, R2 ;  /* 0x00000002e3007221 */ /* 0x000fe40000010000 */
        /* <DEDUP_REMOVED lines=10> */
[C---:B------:R-:W-:Y:S04]  /*105d0*/  HMMA.16816.F32.BF16 R92, R136.reuse, R158, R92 ;  /* 0x0000009e885c723c */ /* 0x040fe8000004185c */
[----:B------:R-:W-:Y:S02]  /*105e0*/  FADD.FTZ R2, R191, R2 ;  /* 0x00000002bf027221 */ /* 0x000fe40000010000 */
[----:B------:R-:W-:Y:S02]  /*105f0*/  FADD.FTZ R0, R194, R0 ;  /* 0x00000000c2007221 */ /* 0x000fe40000010000 */
[C---:B-1----:R-:W-:Y:S04]  /*10600*/  HMMA.16816.F32.BF16 R96, R136.reuse, R152, R96 ;  /* 0x000000988860723c */ /* 0x042fe80000041860 */
[----:B------:R-:W-:Y:S02]  /*10610*/  FADD.FTZ R2, R190, R2 ;  /* 0x00000002be027221 */ /* 0x000fe40000010000 */
[----:B------:R-:W-:Y:S02]  /*10620*/  FADD.FTZ R0, R193, R0 ;  /* 0x00000000c1007221 */ /* 0x000fe40000010000 */
[C---:B------:R-:W-:Y:S01]  /*10630*/  HMMA.16816.F32.BF16 R100, R136.reuse, R154, R100 ;  /* 0x0000009a8864723c */ /* 0x040fe20000041864 */
[----:B------:R-:W1:Y:S03]  /*10640*/  LDSM.16.MT88.4 R152, [R199+0x9080] ;  /* 0x00908000c798783b */ /* 0x000e660000004200 */
[----:B------:R-:W-:Y:S02]  /*10650*/  FADD.FTZ R2, R189, R2 ;  /* 0x00000002bd027221 */ /* 0x000fe40000010000 */
[----:B------:R-:W-:Y:S02]  /*10660*/  FADD.FTZ R0, R192, R0 ;  /* 0x00000000c0007221 */ /* 0x000fe40000010000 */
[C---:B------:R-:W-:Y:S04]  /*10670*/  HMMA.16816.F32.BF16 R104, R136.reuse, R140, R104 ;  /* 0x0000008c8868723c */ /* 0x040fe80000041868 */
[----:B------:R-:W-:Y:S02]  /*10680*/  FADD.FTZ R2, R188, R2 ;  /* 0x00000002bc027221 */ /* 0x000fe40000010000 */
[----:B------:R-:W-:Y:S02]  /*10690*/  FADD.FTZ R0, R187, R0 ;  /* 0x00000000bb007221 */ /* 0x000fe40000010000 */
[C---:B------:R-:W-:Y:S01]  /*106a0*/  HMMA.16816.F32.BF16 R108, R136.reuse, R142, R108 ;  /* 0x0000008e886c723c */ /* 0x040fe2000004186c */
[----:B------:R-:W2:Y:S03]  /*106b0*/  LDSM.16.MT88.4 R140, [R198+0x5080] ;  /* 0x00508000c68c783b */ /* 0x000ea60000004200 */
[----:B------:R-:W-:Y:S02]  /*106c0*/  FADD.FTZ R3, R183, R2 ;  /* 0x00000002b7037221 */ /* 0x000fe40000010000 */
[----:B------:R-:W-:Y:S02]  /*106d0*/  FADD.FTZ R2, R186, R0 ;  /* 0x00000000ba027221 */ /* 0x000fe40000010000 */
[C---:B-----5:R-:W-:Y:S04]  /*106e0*/  HMMA.16816.F32.BF16 R112, R136.reuse, R144, R112 ;  /* 0x000000908870723c */ /* 0x060fe80000041870 */
[----:B------:R-:W-:Y:S02]  /*106f0*/  FADD.FTZ R0, R182, R3 ;  /* 0x00000003b6007221 */ /* 0x000fe40000010000 */
[----:B------:R-:W-:Y:S02]  /*10700*/  FADD.FTZ R2, R185, R2 ;  /* 0x00000002b9027221 */ /* 0x000fe40000010000 */
[C---:B------:R-:W-:Y:S04]  /*10710*/  HMMA.16816.F32.BF16 R116, R136.reuse, R146, R116 ;  /* 0x000000928874723c */ /* 0x040fe80000041874 */
[----:B---3--:R-:W-:Y:S02]  /*10720*/  FADD.FTZ R0, R180, R0 ;  /* 0x00000000b4007221 */ /* 0x008fe40000010000 */
[----:B------:R-:W-:Y:S02]  /*10730*/  FADD.FTZ R230, R184, R2 ;  /* 0x00000002b8e67221 */ /* 0x000fe40000010000 */
[C---:B------:R-:W-:Y:S04]  /*10740*/  HMMA.16816.F32.BF16 R120, R136.reuse, R148, R120 ;  /* 0x000000948878723c */ /* 0x040fe80000041878 */
[C---:B------:R-:W-:Y:S01]  /*10750*/  FADD.FTZ R229, R7.reuse, R0 ;  /* 0x0000000007e57221 */ /* 0x040fe20000010000 */
[----:B------:R-:W-:Y:S03]  /*10760*/  IADD3 R0, R218, -0x1, RZ ;  /* 0xffffffffda007810 */ /* 0x000fe60007ffe0ff */
[C---:B------:R-:W-:Y:S04]  /*10770*/  HMMA.16816.F32.BF16 R124, R136.reuse, R150, R124 ;  /* 0x00000096887c723c */ /* 0x040fe8000004187c */
[----:B------:R-:W-:Y:S04]  /*10780*/  MOV R218, R0 ;  /* 0x0000000000da7202 */ /* 0x000fe80000000f00 */
[C---:B-1----:R-:W-:Y:S07]  /*10790*/  HMMA.16816.F32.BF16 R128, R136.reuse, R152, R128 ;  /* 0x000000988880723c */ /* 0x042fee0000041880 */
[----:B------:R-:W-:Y:S01]  /*107a0*/  F2FP.BF16.PACK_AB R152, R186, R187 ;  /* 0x000000bbba98723e */ /* 0x000fe200000010ff */
[----:B------:R-:W-:Y:S04]  /*107b0*/  HMMA.16816.F32.BF16 R132, R136, R154, R132 ;  /* 0x0000009a8884723c */ /* 0x000fe80000041884 */
[----:B------:R-:W-:Y:S03]  /*107c0*/  F2FP.BF16.PACK_AB R153, R182, R183 ;  /* 0x000000b7b699723e */ /* 0x000fe600000010ff */
[----:B------:R-:W-:Y:S02]  /*107d0*/  F2FP.BF16.PACK_AB R154, R184, R185 ;  /* 0x000000b9b89a723e */ /* 0x000fe400000010ff */
[----:B------:R-:W-:Y:S03]  /*107e0*/  F2FP.BF16.PACK_AB R155, R7, R180 ;  /* 0x000000b4079b723e */ /* 0x000fe600000010ff */
[----:B------:R-:W-:Y:S04]  /*107f0*/  MOV R7, R4 ;  /* 0x0000000400077202 */ /* 0x000fe80000000f00 */
[C---:B------:R-:W-:Y:S01]  /*10800*/  HMMA.16816.F32.BF16 R156, R152.reuse, R160, R8 ;  /* 0x000000a0989c723c */ /* 0x040fe20000041808 */
[----:B------:R-:W1:Y:S07]  /*10810*/  LDSM.16.MT88.4 R8, [R200+0x6880] ;  /* 0x00688000c808783b */ /* 0x000e6e0000004200 */
[C---:B------:R-:W-:Y:S01]  /*10820*/  HMMA.16816.F32.BF16 R160, R152.reuse, R162, R12 ;  /* 0x000000a298a0723c */ /* 0x040fe2000004180c */
[----:B------:R-:W3:Y:S07]  /*10830*/  LDSM.16.MT88.4 R12, [R199+0x6880] ;  /* 0x00688000c70c783b */ /* 0x000eee0000004200 */
[C---:B--2---:R-:W-:Y:S01]  /*10840*/  HMMA.16816.F32.BF16 R136, R152.reuse, R140, R16 ;  /* 0x0000008c9888723c */ /* 0x044fe20000041810 */
[----:B------:R-:W2:Y:S07]  /*10850*/  LDSM.16.MT88.4 R16, [R197+0x8080] ;  /* 0x00808000c510783b */ /* 0x000eae0000004200 */
[C---:B------:R-:W-:Y:S01]  /*10860*/  HMMA.16816.F32.BF16 R140, R152.reuse, R142, R20 ;  /* 0x0000008e988c723c */ /* 0x040fe20000041814 */
[----:B------:R-:W4:Y:S07]  /*10870*/  LDSM.16.MT88.4 R20, [R198+0x8080] ;  /* 0x00808000c614783b */ /* 0x000f2e0000004200 */
[C---:B------:R-:W-:Y:S01]  /*10880*/  HMMA.16816.F32.BF16 R144, R152.reuse, R164, R24 ;  /* 0x000000a49890723c */ /* 0x040fe20000041818 */
[----:B------:R-:W5:Y:S07]  /*10890*/  LDSM.16.MT88.4 R24, [R200+0x8080] ;  /* 0x00808000c818783b */ /* 0x000f6e0000004200 */
[C---:B------:R-:W-:Y:S01]  /*108a0*/  HMMA.16816.F32.BF16 R148, R152.reuse, R166, R28 ;  /* 0x000000a69894723c */ /* 0x040fe2000004181c */
[----:B------:R-:W1:Y:S07]  /*108b0*/  LDSM.16.MT88.4 R28, [R199+0x8080] ;  /* 0x00808000c71c783b */ /* 0x000e6e0000004200 */
[C---:B------:R-:W-:Y:S01]  /*108c0*/  HMMA.16816.F32.BF16 R32, R152.reuse, R168, R32 ;  /* 0x000000a89820723c */ /* 0x040fe20000041820 */
[----:B------:R-:W1:Y:S07]  /*108d0*/  LDSM.16.MT88.4 R164, [R197+0x9880] ;  /* 0x00988000c5a4783b */ /* 0x000e6e0000004200 */
        /* <DEDUP_REMOVED lines=14> */
[C---:B----4-:R-:W-:Y:S08]  /*109c0*/  HMMA.16816.F32.BF16 R80, R152.reuse, R20, R80 ;  /* 0x000000149850723c */ /* 0x050ff00000041850 */
[C---:B------:R-:W-:Y:S08]  /*109d0*/  HMMA.16816.F32.BF16 R84, R152.reuse, R22, R84 ;  /* 0x000000169854723c */ /* 0x040ff00000041854 */
[C---:B-----5:R-:W-:Y:S08]  /*109e0*/  HMMA.16816.F32.BF16 R88, R152.reuse, R24, R88 ;  /* 0x000000189858723c */ /* 0x060ff00000041858 */
[C---:B------:R-:W-:Y:S08]  /*109f0*/  HMMA.16816.F32.BF16 R92, R152.reuse, R26, R92 ;  /* 0x0000001a985c723c */ /* 0x040ff0000004185c */
[C---:B------:R-:W-:Y:S08]  /*10a00*/  HMMA.16816.F32.BF16 R96, R152.reuse, R28, R96 ;  /* 0x0000001c9860723c */ /* 0x040ff00000041860 */
[C---:B------:R-:W-:Y:S08]  /*10a10*/  HMMA.16816.F32.BF16 R100, R152.reuse, R30, R100 ;  /* 0x0000001e9864723c */ /* 0x040ff00000041864 */
[C---:B------:R-:W-:Y:S08]  /*10a20*/  HMMA.16816.F32.BF16 R104, R152.reuse, R164, R104 ;  /* 0x000000a49868723c */ /* 0x040ff00000041868 */
[C---:B------:R-:W-:Y:S08]  /*10a30*/  HMMA.16816.F32.BF16 R108, R152.reuse, R166, R108 ;  /* 0x000000a6986c723c */ /* 0x040ff0000004186c */
[C---:B-1----:R-:W-:Y:S08]  /*10a40*/  HMMA.16816.F32.BF16 R112, R152.reuse, R8, R112 ;  /* 0x000000089870723c */ /* 0x042ff00000041870 */
[C---:B------:R-:W-:Y:S08]  /*10a50*/  HMMA.16816.F32.BF16 R116, R152.reuse, R10, R116 ;  /* 0x0000000a9874723c */ /* 0x040ff00000041874 */
[C---:B---3--:R-:W-:Y:S08]  /*10a60*/  HMMA.16816.F32.BF16 R120, R152.reuse, R12, R120 ;  /* 0x0000000c9878723c */ /* 0x048ff00000041878 */
[C---:B------:R-:W-:Y:S08]  /*10a70*/  HMMA.16816.F32.BF16 R124, R152.reuse, R14, R124 ;  /* 0x0000000e987c723c */ /* 0x040ff0000004187c */
[C---:B--2---:R-:W-:Y:S08]  /*10a80*/  HMMA.16816.F32.BF16 R128, R152.reuse, R16, R128 ;  /* 0x000000109880723c */ /* 0x044ff00000041880 */
[----:B------:R-:W-:Y:S07]  /*10a90*/  HMMA.16816.F32.BF16 R132, R152, R18, R132 ;  /* 0x000000129884723c */ /* 0x000fee0000041884 */
[----:B------:R-:W-:Y:S01]  /*10aa0*/  MOV R152, R6 ;  /* 0x0000000600987202 */ /* 0x000fe20000000f00 */
[----:B------:R-:W-:-:S05]  /*10ab0*/  @P0 BRA `(.L_x_1246) ;  /* 0xffffc64000000947 */ /* 0x000fca000383ffff */
[----:B------:R-:W2:Y:S01]  /*10ac0*/  LDL R3, [R1+0x4] ;  /* 0x0000040001037983 */ /* 0x000ea20000100800 */
[----:B------:R-:W-:Y:S01]  /*10ad0*/  IMAD.MOV.U32 R7, RZ, RZ, R4 ;  /* 0x000000ffff077224 */ /* 0x000fe200078e0004 */
[----:B------:R-:W-:Y:S01]  /*10ae0*/  MOV R218, R0 ;  /* 0x0000000000da7202 */ /* 0x000fe20000000f00 */
[----:B------:R-:W-:Y:S01]  /*10af0*/  IMAD.MOV.U32 R152, RZ, RZ, R6 ;  /* 0x000000ffff987224 */ /* 0x000fe200078e0006 */
[----:B--2---:R-:W-:-:S07]  /*10b00*/  SHF.L.U32 R3, R3, 0x7, RZ ;  /* 0x0000000703037819 */ /* 0x004fce00000006ff */
.L_x_1223:
[----:B------:R-:W2:Y:S04]  /*10b10*/  LDL R2, [R1+0x64] ;  /* 0x0000640001027983 */ /* 0x000ea80000100800 */
[----:B------:R-:W3:Y:S01]  /*10b20*/  LDL R4, [R1+0x58] ;  /* 0x0000580001047983 */ /* 0x000ee20000100800 */
[----:B------:R-:W-:Y:S01]  /*10b30*/  IMAD.MOV.U32 R227, RZ, RZ, 0x1 ;  /* 0x00000001ffe37424 */ /* 0x000fe200078e00ff */
[----:B------:R-:W-:-:S02]  /*10b40*/  IADD3 R3, R3, 0x7f, RZ ;  /* 0x0000007f03037810 */ /* 0x000fc40007ffe0ff */
[----:B------:R-:W-:Y:S02]  /*10b50*/  LOP3.LUT R208, R208, 0xffffdfff, RZ, 0xc0, !PT ;  /* 0xffffdfffd0d07812 */ /* 0x000fe400078ec0ff */
[----:B------:R-:W-:-:S13]  /*10b60*/  ISETP.NE.AND P0, PT, R227, c[0x0][0x2c4], PT ;  /* 0x0000b100e3007a0c */ /* 0x000fda0003f05270 */
[----:B------:R-:W-:Y:S01]  /*10b70*/  @P0 IMAD.HI.U32 R0, R3, c[0x0][0x2c8], RZ ;  /* 0x0000b20003000a27 */ /* 0x000fe200078e00ff */
[----:B------:R-:W-:-:S04]  /*10b80*/  @P0 LOP3.LUT R208, R208, 0x2000, RZ, 0xfc, !PT ;  /* 0x00002000d0d00812 */ /* 0x000fc800078efcff */
[----:B------:R-:W-:Y:S02]  /*10b90*/  @P0 SHF.R.U32.HI R3, RZ, c[0x0][0x2cc], R0 ;  /* 0x0000b300ff030a19 */ /* 0x000fe40000011600 */
[----:B------:R-:W-:Y:S02]  /*10ba0*/  ISETP.LE.AND P0, PT, R227, c[0x0][0x32c], PT ;  /* 0x0000cb00e3007a0c */ /* 0x000fe40003f03270 */
[----:B------:R-:W-:-:S11]  /*10bb0*/  LOP3.LUT R208, R208, 0xffffefff, RZ, 0xc0, !PT ;  /* 0xffffefffd0d07812 */ /* 0x000fd600078ec0ff */
[----:B------:R-:W-:Y:S02]  /*10bc0*/  @P0 LOP3.LUT R208, R208, 0x1000, RZ, 0xfc, !PT ;  /* 0x00001000d0d00812 */ /* 0x000fe400078efcff */
[----:B--2---:R-:W-:-:S05]  /*10bd0*/  IADD3 R3, R3, 0x1, R2 ;  /* 0x0000000103037810 */ /* 0x004fca0007ffe002 */
[----:B---3--:R-:W-:-:S05]  /*10be0*/  IMAD.IADD R3, R3, 0x1, -R4 ;  /* 0x0000000103037824 */ /* 0x008fca00078e0a04 */
[----:B------:R-:W-:Y:S01]  /*10bf0*/  IADD3 R2, R3, -c[0x0][0x324], RZ ;  /* 0x8000c90003027a10 */ /* 0x000fe20007ffe0ff */
[----:B------:R-:W-:Y:S05]  /*10c00*/  @!P0 BRA `(.L_x_1247) ;  /* 0x0000010000008947 */ /* 0x000fea0003800000 */
[----:B------:R-:W-:Y:S01]  /*10c10*/  MOV R0, R3 ;  /* 0x0000000300007202 */ /* 0x000fe20000000f00 */
        /* <DEDUP_REMOVED lines=9> */
.L_x_1249:
[----:B------:R-:W-:-:S13]  /*10cb0*/  ISETP.NE.AND P0, PT, R227, c[0x0][0x32c], PT ;  /* 0x0000cb00e3007a0c */ /* 0x000fda0003f05270 */
[----:B------:R-:W-:-:S05]  /*10cc0*/  @P0 IMAD.HI.U32 R3, R0, c[0x0][0x330], RZ ;  /* 0x0000cc0000030a27 */ /* 0x000fca00078e00ff */
[----:B------:R-:W-:Y:S02]  /*10cd0*/  @P0 SHF.R.U32.HI R0, RZ, c[0x0][0x334], R3 ;  /* 0x0000cd00ff000a19 */ /* 0x000fe40000011603 */
.L_x_1250:
[----:B------:R-:W-:Y:S05]  /*10ce0*/  BSYNC B0 ;  /* 0x0000000000007941 */ /* 0x000fea0003800000 */
.L_x_1248:
[----:B------:R-:W-:-:S05]  /*10cf0*/  IMAD R0, R0, c[0x0][0x32c], RZ ;  /* 0x0000cb0000007a24 */ /* 0x000fca00078e02ff */
[----:B------:R-:W-:-:S04]  /*10d00*/  IMNMX R2, R2, R0, !PT ;  /* 0x0000000002027217 */ /* 0x000fc80007800200 */
.L_x_1247:
[----:B------:R-:W-:-:S05]  /*10d10*/  IADD3 R2, R2, 0x2f, RZ ;  /* 0x0000002f02027810 */ /* 0x000fca0007ffe0ff */
        /* <DEDUP_REMOVED lines=8> */
[C---:B------:R-:W-:Y:S01]  /*10da0*/  IADD3 R2, R219.reuse, 0x80, RZ ;  /* 0x00000080db027810 */ /* 0x040fe20007ffe0ff */
[----:B------:R-:W-:Y:S01]  /*10db0*/  IMAD.SHL.U32 R214, R248, 0x2, RZ ;  /* 0x00000002f8d67824 */ /* 0x000fe200078e00ff */
[----:B------:R-:W-:Y:S01]  /*10dc0*/  IADD3 R0, R219, 0x40, RZ ;  /* 0x00000040db007810 */ /* 0x000fe20007ffe0ff */
[----:B------:R-:W-:Y:S01]  /*10dd0*/  IMAD.SHL.U32 R212, R247, 0x2, RZ ;  /* 0x00000002f7d47824 */ /* 0x000fe200078e00ff */
[----:B------:R-:W-:Y:S01]  /*10de0*/  SHF.L.U64.HI R216, R219, 0x1, R3 ;  /* 0x00000001dbd87819 */ /* 0x000fe20000010203 */
[----:B------:R-:W-:Y:S01]  /*10df0*/  IMAD.SHL.U32 R210, R246, 0x2, RZ ;  /* 0x00000002f6d27824 */ /* 0x000fe200078e00ff */
[----:B------:R-:W-:Y:S02]  /*10e00*/  ISETP.GE.AND P4, PT, R2, c[0x0][0x1d4], PT ;  /* 0x0000750002007a0c */ /* 0x000fe40003f86270 */
[----:B------:R-:W-:-:S02]  /*10e10*/  ISETP.GE.AND P3, PT, R0, c[0x0][0x1d4], PT ;  /* 0x0000750000007a0c */ /* 0x000fc40003f66270 */
[----:B------:R-:W-:Y:S02]  /*10e20*/  SHF.L.U64.HI R215, R248, 0x1, R251 ;  /* 0x00000001f8d77819 */ /* 0x000fe400000102fb */
[----:B------:R-:W-:Y:S02]  /*10e30*/  SHF.L.U64.HI R213, R247, 0x1, R250 ;  /* 0x00000001f7d57819 */ /* 0x000fe400000102fa */
[----:B------:R-:W-:Y:S02]  /*10e40*/  SHF.L.U64.HI R211, R246, 0x1, R249 ;  /* 0x00000001f6d37819 */ /* 0x000fe400000102f9 */
[----:B------:R-:W-:Y:S02]  /*10e50*/  ISETP.GE.AND P2, PT, R219, c[0x0][0x1d4], PT ;  /* 0x00007500db007a0c */ /* 0x000fe40003f46270 */
.L_x_1264:
[----:B------:R-:W-:Y:S04]  /*10e60*/  DEPBAR.LE SB0, 0x0 ;  /* 0x000080000000791a */ /* 0x000fe80000000000 */
[----:B------:R-:W-:Y:S01]  /*10e70*/  WARPSYNC 0xffffffff ;  /* 0xffffffff00007948 */ /* 0x000fe20003800000 */
[----:B------:R-:W-:Y:S01]  /*10e80*/  BAR.SYNC.DEFER_BLOCKING 0x0 ;  /* 0x0000000000007b1d */ /* 0x000fe20000010000 */
[----:B------:R-:W-:Y:S02]  /*10e90*/  ISETP.GT.AND P0, PT, R233, R218, PT ;  /* 0x000000dae900720c */ /* 0x000fe40003f04270 */
[----:B------:R-:W-:Y:S03]  /*10ea0*/  MOV R6, R152 ;  /* 0x0000009800067202 */ /* 0x000fe60000000f00 */
        /* <DEDUP_REMOVED lines=27> */
.L_x_1338:
[----:B------:R-:W-:-:S05]  /*11060*/  BRA.DIV ~URZ, `(.L_x_1255) ;  /* 0x0000a7827f007947 */ /* 0x000fca000b800000 */
[----:B------:R4:W3:Y:S02]  /*11070*/  SHFL.IDX PT, R0, R19, RZ, 0x181f ;  /* 0x00181fff13007589 */ /* 0x0008e400000e0000 */
.L_x_1339:
[----:B---3--:R-:W-:Y:S02]  /*11080*/  IADD3 R16, P0, R0, R222, RZ ;  /* 0x000000de00107210 */ /* 0x008fe40007f1e0ff */
[----:B------:R-:W-:Y:S02]  /*11090*/  IADD3 R24, R219, 0xc0, RZ ;  /* 0x000000c0db187810 */ /* 0x000fe40007ffe0ff */
[----:B------:R-:W-:Y:S01]  /*110a0*/  LOP3.LUT P1, RZ, R208, 0x800, RZ, 0xc0, !PT ;  /* 0x00000800d0ff7812 */ /* 0x000fe2000782c0ff */
[----:B------:R-:W-:Y:S01]  /*110b0*/  IMAD.X R17, R4, 0x1, R216, P0 ;  /* 0x0000000104117824 */ /* 0x000fe200000e06d8 */
[----:B------:R-:W-:Y:S02]  /*110c0*/  IADD3 R10, P0, R0, R214, RZ ;  /* 0x000000d6000a7210 */ /* 0x000fe40007f1e0ff */
[----:B------:R-:W-:Y:S02]  /*110d0*/  ISETP.GE.AND P5, PT, R24, c[0x0][0x1d4], PT ;  /* 0x0000750018007a0c */ /* 0x000fe40003fa6270 */
        /* <DEDUP_REMOVED lines=11> */
[----:B------:R3:W-:Y:S01]  /*11190*/  LDGSTS.E.BYPASS.LTC128B.128 [R209+0x8880], [R2.64], !P5 ;  /* 0x0888000002d17fae */ /* 0x0007e2000e901d4e */
[----:B------:R-:W-:-:S05]  /*111a0*/  @P1 BRA `(.L_x_1253) ;  /* 0x0000014000001947 */ /* 0x000fca0003800000 */
[----:B------:R-:W-:-:S05]  /*111b0*/  BRA.DIV ~URZ, `(.L_x_1256) ;  /* 0x0000a6b27f007947 */ /* 0x000fca000b800000 */
[----:B------:R3:W4:Y:S04]  /*111c0*/  SHFL.IDX PT, R4, R18, 0x1, 0x181f ;  /* 0x00381f0012047f89 */ /* 0x00072800000e0000 */
[----:B------:R3:W2:Y:S02]  /*111d0*/  SHFL.IDX PT, R0, R19, 0x1, 0x181f ;  /* 0x00381f0013007f89 */ /* 0x0006a400000e0000 */
.L_x_1340:
[----:B--23--:R-:W-:Y:S02]  /*111e0*/  IADD3 R16, P0, R0, R222, RZ ;  /* 0x000000de00107210 */ /* 0x00cfe40007f1e0ff */
[----:B----4-:R-:W-:Y:S03]  /*111f0*/  IADD3 R18, R219, 0xc0, RZ ;  /* 0x000000c0db127810 */ /* 0x010fe60007ffe0ff */
        /* <DEDUP_REMOVED lines=15> */
.L_x_1253:
[----:B------:R-:W-:Y:S05]  /*112f0*/  BSYNC B0 ;  /* 0x0000000000007941 */ /* 0x000fea0003800000 */
.L_x_1252:
        /* <DEDUP_REMOVED lines=195> */
.L_x_1341:
[----:B------:R-:W-:-:S05]  /*11f30*/  BRA.DIV ~URZ, `(.L_x_1260) ;  /* 0x00009aa27f007947 */ /* 0x000fca000b800000 */
[----:B------:R3:W4:Y:S02]  /*11f40*/  SHFL.IDX PT, R0, R169, RZ, 0x181f ;  /* 0x00181fffa9007589 */ /* 0x00072400000e0000 */
.L_x_1342:
[----:B----4-:R-:W-:Y:S02]  /*11f50*/  @P0 IADD3 R166, P1, R0, R222, RZ ;  /* 0x000000de00a60210 */ /* 0x010fe40007f3e0ff */
[----:B------:R-:W-:Y:S03]  /*11f60*/  IADD3 R170, R219, 0xc0, RZ ;  /* 0x000000c0dbaa7810 */ /* 0x000fe60007ffe0ff */
[----:B--2---:R-:W-:Y:S01]  /*11f70*/  @P0 IMAD.X R167, R4, 0x1, R216, P1 ;  /* 0x0000000104a70824 */ /* 0x004fe200008e06d8 */
[----:B------:R-:W-:Y:S02]  /*11f80*/  @P0 IADD3 R164, P1, R0, R214, RZ ;  /* 0x000000d600a40210 */ /* 0x000fe40007f3e0ff */
[----:B------:R-:W-:Y:S02]  /*11f90*/  ISETP.GE.AND P5, PT, R170, c[0x0][0x1d4], PT ;  /* 0x00007500aa007a0c */ /* 0x000fe40003fa6270 */
[----:B------:R-:W-:Y:S01]  /*11fa0*/  @!PT LDS RZ, [RZ] ;  /* 0x00000000fffff984 */ /* 0x000fe20000000800 */
[----:B------:R-:W-:Y:S01]  /*11fb0*/  @!PT LDS RZ, [RZ] ;  /* 0x00000000fffff984 */ /* 0x000fe20000000800 */
[----:B------:R-:W-:Y:S01]  /*11fc0*/  @!PT LDS RZ, [RZ] ;  /* 0x00000000fffff984 */ /* 0x000fe20000000800 */
[----:B------:R2:W-:Y:S01]  /*11fd0*/  @P0 LDGSTS.E.BYPASS.LTC128B.128 [R209+0xa080], [R166.64], !P2 ;  /* 0x0a080000a6d10fae */ /* 0x0005e2000d101d4e */
[----:B------:R-:W-:Y:S01]  /*11fe0*/  @P0 IMAD.X R165, R4, 0x1, R215, P1 ;  /* 0x0000000104a50824 */ /* 0x000fe200008e06d7 */
[----:B------:R-:W-:Y:S04]  /*11ff0*/  @P0 IADD3 R154, P1, R0, R212, RZ ;  /* 0x000000d4009a0210 */ /* 0x000fe80007f3e0ff */
        /* <DEDUP_REMOVED lines=10> */
.L_x_1343:
[----:B--2---:R-:W-:Y:S02]  /*120a0*/  @P0 IADD3 R166, P1, R0, R222, RZ ;  /* 0x000000de00a60210 */ /* 0x004fe40007f3e0ff */
[----:B------:R-:W-:Y:S03]  /*120b0*/  IADD3 R153, R219, 0xc0, RZ ;  /* 0x000000c0db997810 */ /* 0x000fe60007ffe0ff */
[----:B-1----:R-:W-:Y:S01]  /*120c0*/  @P0 IMAD.X R167, R4, 0x1, R216, P1 ;  /* 0x0000000104a70824 */ /* 0x002fe200008e06d8 */
        /* <DEDUP_REMOVED lines=13> */
[----:B------:R1:W-:Y:S03]  /*121a0*/  @P0 LDGSTS.E.BYPASS.LTC128B.128 [R209+0xf880], [R2.64], !P5 ;  /* 0x0f88000002d10fae */ /* 0x0003e6000e901d4e */
.L_x_1258:
[----:B------:R-:W-:Y:S05]  /*121b0*/  BSYNC B0 ;  /* 0x0000000000007941 */ /* 0x000fea0003800000 */
.L_x_1257:
[----:B-1----:R-:W-:Y:S01]  /*121c0*/  FMNMX.FTZ R2, R8, R152, !PT ;  /* 0x0000009808027209 */ /* 0x002fe20007810000 */
        /* <DEDUP_REMOVED lines=25> */
[----:B------:R1:W2:Y:S02]  /*12360*/  SHFL.BFLY PT, R0, R4, 0x2, 0x1f ;  /* 0x0c401f0004007f89 */ /* 0x0002a400000e0000 */
.L_x_1344:
[----:B--2---:R-:W-:Y:S01]  /*12370*/  FMNMX.FTZ R152, R4, R0, !PT ;  /* 0x0000000004987209 */ /* 0x004fe20007810000 */
[----:B------:R-:W-:-:S05]  /*12380*/  BRA.DIV ~URZ, `(.L_x_1263) ;  /* 0x000098027f007947 */ /* 0x000fca000b800000 */
[----:B-1----:R-:W-:Y:S04]  /*12390*/  SHFL.BFLY PT, R4, R153, 0x2, 0x1f ;  /* 0x0c401f0099047f89 */ /* 0x002fe800000e0000 */
[----:B------:R-:W1:Y:S02]  /*123a0*/  SHFL.BFLY PT, R2, R152, 0x1, 0x1f ;  /* 0x0c201f0098027f89 */ /* 0x000e6400000e0000 */
[----:B-1----:R-:W-:Y:S02]  /*123b0*/  FMNMX.FTZ R152, R152, R2, !PT ;  /* 0x0000000298987209 */ /* 0x002fe40007810000 */
[----:B------:R-:W-:Y:S05]  /*123c0*/  FMNMX.FTZ R4, R153, R4, !PT ;  /* 0x0000000499047209 */ /* 0x000fea0007810000 */
[----:B------:R1:W2:Y:S02]  /*123d0*/  SHFL.BFLY PT, R0, R4, 0x1, 0x1f ;  /* 0x0c201f0004007f89 */ /* 0x0002a400000e0000 */
.L_x_1345:
[----:B--2---:R-:W-:Y:S01]  /*123e0*/  FMNMX.FTZ R3, R0, R4, !PT ;  /* 0x0000000400037209 */ /* 0x004fe20007810000 */
[C---:B------:R-:W-:Y:S01]  /*123f0*/  FADD.FTZ R2, -R152.reuse, R6 ;  /* 0x0000000698027221 */ /* 0x040fe20000010100 */
[----:B------:R-:W-:Y:S01]  /*12400*/  WARPSYNC 0xffffffff ;  /* 0xffffffff00007948 */ /* 0x000fe20003800000 */
[----:B------:R-:W-:Y:S01]  /*12410*/  FMUL.FTZ R6, R152, c[0x0][0x2d0] ;  /* 0x0000b40098067a20 */ /* 0x000fe20000410000 */
[----:B---34-:R-:W2:Y:S01]  /*12420*/  LDSM.16.MT88.4 R168, [R197+0x4080] ;  /* 0x00408000c5a8783b */ /* 0x018ea20000004200 */
[C---:B------:R-:W-:Y:S01]  /*12430*/  FADD.FTZ R0, -R3.reuse, R7 ;  /* 0x0000000703007221 */ /* 0x040fe20000010100 */
[----:B------:R-:W-:Y:S01]  /*12440*/  ISETP.GT.AND P0, PT, R218, R217, PT ;  /* 0x000000d9da00720c */ /* 0x000fe20003f04270 */
[----:B-1----:R-:W-:Y:S02]  /*12450*/  FMUL.FTZ R4, R3, c[0x0][0x2d0] ;  /* 0x0000b40003047a20 */ /* 0x002fe40000410000 */
[----:B------:R-:W-:Y:S02]  /*12460*/  FMUL.FTZ R2, R2, c[0x0][0x2d0] ;  /* 0x0000b40002027a20 */ /* 0x000fe40000410000 */
[----:B------:R-:W-:Y:S01]  /*12470*/  FMUL.FTZ R0, R0, c[0x0][0x2d0] ;  /* 0x0000b40000007a20 */ /* 0x000fe20000410000 */
[----:B------:R-:W1:Y:S01]  /*12480*/  LDSM.16.MT88.4 R172, [R198+0x4080] ;  /* 0x00408000c6ac783b */ /* 0x000e620000004200 */
[--C-:B------:R-:W-:Y:S02]  /*12490*/  FFMA.FTZ R8, R8, c[0x0][0x2d0], -R6.reuse ;  /* 0x0000b40008087a23 */ /* 0x100fe40000010806 */
[----:B------:R-:W-:Y:S01]  /*124a0*/  FFMA.FTZ R9, R9, c[0x0][0x2d0], -R6 ;  /* 0x0000b40009097a23 */ /* 0x000fe20000010806 */
[----:B------:R-:W-:Y:S01]  /*124b0*/  MUFU.EX2 R2, R2 ;  /* 0x0000000200027308 */ /* 0x000fe20000000800 */
[--C-:B------:R-:W-:Y:S02]  /*124c0*/  FFMA.FTZ R10, R10, c[0x0][0x2d0], -R4.reuse ;  /* 0x0000b4000a0a7a23 */ /* 0x100fe40000010804 */
[----:B------:R-:W-:Y:S01]  /*124d0*/  FFMA.FTZ R11, R11, c[0x0][0x2d0], -R4 ;  /* 0x0000b4000b0b7a23 */ /* 0x000fe20000010804 */
[----:B------:R-:W-:Y:S01]  /*124e0*/  LDSM.16.MT88.4 R176, [R198+0x7880] ;  /* 0x00788000c6b0783b */ /* 0x000fe20000004200 */
[--C-:B------:R-:W-:Y:S02]  /*124f0*/  FFMA.FTZ R12, R12, c[0x0][0x2d0], -R6.reuse ;  /* 0x0000b4000c0c7a23 */ /* 0x100fe40000010806 */
[----:B------:R-:W-:Y:S02]  /*12500*/  FFMA.FTZ R13, R13, c[0x0][0x2d0], -R6 ;  /* 0x0000b4000d0d7a23 */ /* 0x000fe40000010806 */
[--C-:B------:R-:W-:Y:S01]  /*12510*/  FFMA.FTZ R14, R14, c[0x0][0x2d0], -R4.reuse ;  /* 0x0000b4000e0e7a23 */ /* 0x100fe20000010804 */
[----:B------:R-:W-:Y:S01]  /*12520*/  MUFU.EX2 R195, R8 ;  /* 0x0000000800c37308 */ /* 0x000fe20000000800 */
[----:B------:R-:W-:Y:S02]  /*12530*/  FFMA.FTZ R15, R15, c[0x0][0x2d0], -R4 ;  /* 0x0000b4000f0f7a23 */ /* 0x000fe40000010804 */
[--C-:B------:R-:W-:Y:S02]  /*12540*/  FFMA.FTZ R20, R20, c[0x0][0x2d0], -R6.reuse ;  /* 0x0000b40014147a23 */ /* 0x100fe40000010806 */
[----:B------:R-:W-:Y:S02]  /*12550*/  FFMA.FTZ R21, R21, c[0x0][0x2d0], -R6 ;  /* 0x0000b40015157a23 */ /* 0x000fe40000010806 */
[--C-:B------:R-:W-:Y:S02]  /*12560*/  FFMA.FTZ R22, R22, c[0x0][0x2d0], -R4.reuse ;  /* 0x0000b40016167a23 */ /* 0x100fe40000010804 */
[----:B------:R-:W-:Y:S01]  /*12570*/  FFMA.FTZ R23, R23, c[0x0][0x2d0], -R4 ;  /* 0x0000b40017177a23 */ /* 0x000fe20000010804 */
[----:B------:R-:W-:Y:S01]  /*12580*/  MUFU.EX2 R194, R9 ;  /* 0x0000000900c27308 */ /* 0x000fe20000000800 */
[--C-:B------:R-:W-:Y:S02]  /*12590*/  FFMA.FTZ R24, R24, c[0x0][0x2d0], -R6.reuse ;  /* 0x0000b40018187a23 */ /* 0x100fe40000010806 */
[----:B------:R-:W-:Y:S02]  /*125a0*/  FFMA.FTZ R25, R25, c[0x0][0x2d0], -R6 ;  /* 0x0000b40019197a23 */ /* 0x000fe40000010806 */
        /* <DEDUP_REMOVED lines=11> */
[----:B------:R-:W-:Y:S07]  /*12660*/  FFMA.FTZ R19, R19, c[0x0][0x2d0], -R4 ;  /* 0x0000b40013137a23 */ /* 0x000fee0000010804 */
[----:B------:R-:W-:Y:S10]  /*12670*/  MUFU.EX2 R190, R11 ;  /* 0x0000000b00be7308 */ /* 0x000ff40000000800 */
[----:B------:R-:W-:Y:S10]  /*12680*/  MUFU.EX2 R193, R12 ;  /* 0x0000000c00c17308 */ /* 0x000ff40000000800 */
[----:B------:R-:W-:Y:S10]  /*12690*/  MUFU.EX2 R192, R13 ;  /* 0x0000000d00c07308 */ /* 0x000ff40000000800 */
[----:B------:R-:W-:Y:S10]  /*126a0*/  MUFU.EX2 R189, R14 ;  /* 0x0000000e00bd7308 */ /* 0x000ff40000000800 */
[----:B------:R-:W-:Y:S10]  /*126b0*/  MUFU.EX2 R188, R15 ;  /* 0x0000000f00bc7308 */ /* 0x000ff40000000800 */
[----:B------:R-:W-:Y:S10]  /*126c0*/  MUFU.EX2 R185, R20 ;  /* 0x0000001400b97308 */ /* 0x000ff40000000800 */
[----:B------:R-:W-:Y:S10]  /*126d0*/  MUFU.EX2 R184, R21 ;  /* 0x0000001500b87308 */ /* 0x000ff40000000800 */
[----:B------:R-:W-:Y:S10]  /*126e0*/  MUFU.EX2 R181, R22 ;  /* 0x0000001600b57308 */ /* 0x000ff40000000800 */
[----:B------:R3:W-:Y:S10]  /*126f0*/  MUFU.EX2 R180, R23 ;  /* 0x0000001700b47308 */ /* 0x0007f40000000800 */
[----:B------:R-:W-:Y:S10]  /*12700*/  MUFU.EX2 R154, R26 ;  /* 0x0000001a009a7308 */ /* 0x000ff40000000800 */
[----:B------:R-:W-:Y:S01]  /*12710*/  MUFU.EX2 R153, R27 ;  /* 0x0000001b00997308 */ /* 0x000fe20000000800 */
[----:B---3--:R-:W-:Y:S09]  /*12720*/  LDSM.16.MT88.4 R20, [R200+0x4880] ;  /* 0x00488000c814783b */ /* 0x008ff20000004200 */
[----:B------:R-:W-:Y:S10]  /*12730*/  MUFU.EX2 R155, R29 ;  /* 0x0000001d009b7308 */ /* 0x000ff40000000800 */
[----:B------:R-:W-:Y:S10]  /*12740*/  MUFU.EX2 R7, R30 ;  /* 0x0000001e00077308 */ /* 0x000ff40000000800 */
[----:B------:R-:W-:Y:S10]  /*12750*/  MUFU.EX2 R6, R31 ;  /* 0x0000001f00067308 */ /* 0x000ff40000000800 */
[----:B------:R-:W-:Y:S10]  /*12760*/  MUFU.EX2 R187, R16 ;  /* 0x0000001000bb7308 */ /* 0x000ff40000000800 */
[----:B------:R-:W-:Y:S10]  /*12770*/  MUFU.EX2 R186, R17 ;  /* 0x0000001100ba7308 */ /* 0x000ff40000000800 */
[----:B------:R-:W-:Y:S10]  /*12780*/  MUFU.EX2 R183, R18 ;  /* 0x0000001200b77308 */ /* 0x000ff40000000800 */
[----:B------:R-:W3:Y:S02]  /*12790*/  MUFU.EX2 R182, R19 ;  /* 0x0000001300b67308 */ /* 0x000ee40000000800 */
[----:B---3--:R-:W-:Y:S01]  /*127a0*/  F2FP.BF16.PACK_AB R17, R182, R183 ;  /* 0x000000b7b611723e */ /* 0x008fe200000010ff */
[----:B------:R-:W-:Y:S01]  /*127b0*/  FMUL.FTZ R8, R2, R156 ;  /* 0x0000009c02087220 */ /* 0x000fe20000410000 */
[----:B------:R-:W-:Y:S01]  /*127c0*/  F2FP.BF16.PACK_AB R164, R194, R195 ;  /* 0x000000c3c2a4723e */ /* 0x000fe200000010ff */
[----:B------:R-:W-:Y:S01]  /*127d0*/  FMUL.FTZ R9, R2, R157 ;  /* 0x0000009d02097220 */ /* 0x000fe20000410000 */
[----:B------:R-:W-:Y:S01]  /*127e0*/  F2FP.BF16.PACK_AB R166, R192, R193 ;  /* 0x000000c1c0a6723e */ /* 0x000fe200000010ff */
[----:B------:R-:W-:Y:S01]  /*127f0*/  FMUL.FTZ R10, R0, R158 ;  /* 0x0000009e000a7220 */ /* 0x000fe20000410000 */
[----:B------:R-:W-:Y:S01]  /*12800*/  F2FP.BF16.PACK_AB R165, R190, R191 ;  /* 0x000000bfbea5723e */ /* 0x000fe200000010ff */
[----:B------:R-:W-:Y:S01]  /*12810*/  FMUL.FTZ R11, R0, R159 ;  /* 0x0000009f000b7220 */ /* 0x000fe20000410000 */
[----:B------:R-:W-:Y:S01]  /*12820*/  F2FP.BF16.PACK_AB R167, R188, R189 ;  /* 0x000000bdbca7723e */ /* 0x000fe200000010ff */
[----:B------:R-:W3:Y:S01]  /*12830*/  LDSM.16.MT88.4 R156, [R200+0x4080] ;  /* 0x00408000c89c783b */ /* 0x000ee20000004200 */
[----:B------:R-:W-:Y:S01]  /*12840*/  FMUL.FTZ R12, R2, R160 ;  /* 0x000000a0020c7220 */ /* 0x000fe20000410000 */
[----:B------:R-:W-:Y:S01]  /*12850*/  F2FP.BF16.PACK_AB R16, R186, R187 ;  /* 0x000000bbba10723e */ /* 0x000fe200000010ff */
[----:B------:R-:W-:Y:S01]  /*12860*/  FMUL.FTZ R13, R2, R161 ;  /* 0x000000a1020d7220 */ /* 0x000fe20000410000 */
[----:B------:R-:W-:Y:S01]  /*12870*/  F2FP.BF16.PACK_AB R18, R184, R185 ;  /* 0x000000b9b812723e */ /* 0x000fe200000010ff */
[C---:B------:R-:W-:Y:S01]  /*12880*/  FMUL.FTZ R14, R0.reuse, R162 ;  /* 0x000000a2000e7220 */ /* 0x040fe20000410000 */
[C---:B--2---:R-:W-:Y:S05]  /*12890*/  HMMA.16816.F32.BF16 R8, R164.reuse, R168, R8 ;  /* 0x000000a8a408723c */ /* 0x044fea0000041808 */
[----:B------:R-:W-:Y:S01]  /*128a0*/  FMUL.FTZ R15, R0, R163 ;  /* 0x000000a3000f7220 */ /* 0x000fe20000410000 */
[----:B------:R-:W-:Y:S01]  /*128b0*/  F2FP.BF16.PACK_AB R19, R180, R181 ;  /* 0x000000b5b413723e */ /* 0x000fe200000010ff */
[----:B------:R-:W2:Y:S01]  /*128c0*/  LDSM.16.MT88.4 R160, [R199+0x4080] ;  /* 0x00408000c7a0783b */ /* 0x000ea20000004200 */
[C---:B------:R-:W-:Y:S04]  /*128d0*/  FMUL.FTZ R136, R2.reuse, R136 ;  /* 0x0000008802887220 */ /* 0x040fe80000410000 */
[C---:B------:R-:W-:Y:S03]  /*128e0*/  HMMA.16816.F32.BF16 R12, R164.reuse, R170, R12 ;  /* 0x000000aaa40c723c */ /* 0x040fe6000004180c */
[----:B------:R-:W-:Y:S01]  /*128f0*/  FMUL.FTZ R137, R2, R137 ;  /* 0x0000008902897220 */ /* 0x000fe20000410000 */
[----:B------:R-:W4:Y:S01]  /*12900*/  LDSM.16.MT88.4 R168, [R197+0x5880] ;  /* 0x00588000c5a8783b */ /* 0x000f220000004200 */
[C---:B------:R-:W-:Y:S02]  /*12910*/  FMUL.FTZ R138, R0.reuse, R138 ;  /* 0x0000008a008a7220 */ /* 0x040fe40000410000 */
[----:B------:R-:W-:Y:S02]  /*12920*/  FMUL.FTZ R139, R0, R139 ;  /* 0x0000008b008b7220 */ /* 0x000fe40000410000 */
[C---:B------:R-:W-:Y:S03]  /*12930*/  FMUL.FTZ R140, R2.reuse, R140 ;  /* 0x0000008c028c7220 */ /* 0x040fe60000410000 */
[----:B------:R-:W-:Y:S02]  /*12940*/  FMUL.FTZ R141, R2, R141 ;  /* 0x0000008d028d7220 */ /* 0x000fe40000410000 */
[C---:B-1----:R-:W-:Y:S03]  /*12950*/  HMMA.16816.F32.BF16 R136, R164.reuse, R172, R136 ;  /* 0x000000aca488723c */ /* 0x042fe60000041888 */
[C---:B------:R-:W-:Y:S02]  /*12960*/  FMUL.FTZ R142, R0.reuse, R142 ;  /* 0x0000008e008e7220 */ /* 0x040fe40000410000 */
[----:B------:R-:W-:Y:S02]  /*12970*/  FMUL.FTZ R143, R0, R143 ;  /* 0x0000008f008f7220 */ /* 0x000fe40000410000 */
[C---:B------:R-:W-:Y:S02]  /*12980*/  FMUL.FTZ R144, R2.reuse, R144 ;  /* 0x0000009002907220 */ /* 0x040fe40000410000 */
[----:B------:R-:W-:Y:S03]  /*12990*/  FMUL.FTZ R145, R2, R145 ;  /* 0x0000009102917220 */ /* 0x000fe60000410000 */
[C---:B------:R-:W-:Y:S01]  /*129a0*/  HMMA.16816.F32.BF16 R140, R164.reuse, R174, R140 ;  /* 0x000000aea48c723c */ /* 0x040fe2000004188c */
[----:B------:R-:W-:Y:S02]  /*129b0*/  LDSM.16.MT88.4 R172, [R198+0x4880] ;  /* 0x00488000c6ac783b */ /* 0x000fe40000004200 */
        /* <DEDUP_REMOVED lines=150> */
[----:B------:R-:W-:Y:S02]  /*13320*/  FFMA.FTZ R2, R2, R230, R195 ;  /* 0x000000e602027223 */ /* 0x000fe400000100c3 */
[----:B------:R-:W-:Y:S03]  /*13330*/  FFMA.FTZ R0, R0, R229, R191 ;  /* 0x000000e500007223 */ /* 0x000fe600000100bf */
[----:B------:R-:W-:Y:S01]  /*13340*/  HMMA.16816.F32.BF16 R132, R164, R162, R132 ;  /* 0x000000a2a484723c */ /* 0x000fe20000041884 */
[----:B------:R-:W2:Y:S02]  /*13350*/  LDSM.16.MT88.4 R160, [R197+0x6080] ;  /* 0x00608000c5a0783b */ /* 0x000ea40000004200 */
[----:B------:R-:W-:Y:S02]  /*13360*/  FADD.FTZ R4, R194, R2 ;  /* 0x00000002c2047221 */ /* 0x000fe40000010000 */
[----:B------:R-:W-:Y:S02]  /*13370*/  FADD.FTZ R2, R190, R0 ;  /* 0x00000000be027221 */ /* 0x000fe40000010000 */
[----:B------:R-:W-:Y:S01]  /*13380*/  FADD.FTZ R0, R193, R4 ;  /* 0x00000004c1007221 */ /* 0x000fe20000010000 */
[C---:B---3--:R-:W-:Y:S01]  /*13390*/  HMMA.16816.F32.BF16 R8, R16.reuse, R168, R8 ;  /* 0x000000a81008723c */ /* 0x048fe20000041808 */
[----:B------:R-:W3:Y:S04]  /*133a0*/  LDSM.16.MT88.4 R164, [R198+0x6080] ;  /* 0x00608000c6a4783b */ /* 0x000ee80000004200 */
[----:B------:R-:W-:Y:S02]  /*133b0*/  FADD.FTZ R2, R189, R2 ;  /* 0x00000002bd027221 */ /* 0x000fe40000010000 */
[----:B------:R-:W-:Y:S01]  /*133c0*/  FADD.FTZ R0, R192, R0 ;  /* 0x00000000c0007221 */ /* 0x000fe20000010000 */
[C---:B------:R-:W-:Y:S01]  /*133d0*/  HMMA.16816.F32.BF16 R12, R16.reuse, R170, R12 ;  /* 0x000000aa100c723c */ /* 0x040fe2000004180c */
[----:B------:R-:W-:Y:S03]  /*133e0*/  LDSM.16.MT88.4 R168, [R199+0x6080] ;  /* 0x00608000c7a8783b */ /* 0x000fe60000004200 */
[----:B------:R-:W-:Y:S02]  /*133f0*/  FADD.FTZ R2, R188, R2 ;  /* 0x00000002bc027221 */ /* 0x000fe40000010000 */
        /* <DEDUP_REMOVED lines=12> */
[----:B------:R-:W4:Y:S03]  /*134c0*/  LDSM.16.MT88.4 R20, [R200+0x6080] ;  /* 0x00608000c814783b */ /* 0x000f260000004200 */
        /* <DEDUP_REMOVED lines=14> */
[C---:B------:R-:W-:Y:S08]  /*135b0*/  HMMA.16816.F32.BF16 R64, R16.reuse, R168, R64 ;  /* 0x000000a81040723c */ /* 0x040ff00000041840 */
[C---:B------:R-:W-:Y:S01]  /*135c0*/  HMMA.16816.F32.BF16 R68, R16.reuse, R170, R68 ;  /* 0x000000aa1044723c */ /* 0x040fe20000041844 */
[----:B------:R-:W-:Y:S07]  /*135d0*/  LDSM.16.MT88.4 R168, [R197+0x6880] ;  /* 0x00688000c5a8783b */ /* 0x000fee0000004200 */
[C---:B------:R-:W-:Y:S08]  /*135e0*/  HMMA.16816.F32.BF16 R72, R16.reuse, R172, R72 ;  /* 0x000000ac1048723c */ /* 0x040ff00000041848 */
[C---:B------:R-:W-:Y:S01]  /*135f0*/  HMMA.16816.F32.BF16 R76, R16.reuse, R174, R76 ;  /* 0x000000ae104c723c */ /* 0x040fe2000004184c */
[----:B------:R-:W-:Y:S07]  /*13600*/  LDSM.16.MT88.4 R172, [R198+0x6880] ;  /* 0x00688000c6ac783b */ /* 0x000fee0000004200 */
[C---:B------:R-:W-:Y:S01]  /*13610*/  HMMA.16816.F32.BF16 R80, R16.reuse, R176, R80 ;  /* 0x000000b01050723c */ /* 0x040fe20000041850 */
[----:B------:R-:W-:Y:S07]  /*13620*/  MUFU.EX2 R177, R25 ;  /* 0x0000001900b17308 */ /* 0x000fee0000000800 */
[C---:B------:R-:W-:Y:S03]  /*13630*/  HMMA.16816.F32.BF16 R84, R16.reuse, R178, R84 ;  /* 0x000000b21054723c */ /* 0x040fe60000041854 */
[----:B------:R4:W5:Y:S05]  /*13640*/  MUFU.EX2 R178, R24 ;  /* 0x0000001800b27308 */ /* 0x00096a0000000800 */
[C---:B-1----:R-:W-:Y:S05]  /*13650*/  HMMA.16816.F32.BF16 R88, R16.reuse, R156, R88 ;  /* 0x0000009c1058723c */ /* 0x042fea0000041858 */
[----:B------:R1:W1:Y:S03]  /*13660*/  MUFU.EX2 R176, R28 ;  /* 0x0000001c00b07308 */ /* 0x0002660000000800 */
[C---:B------:R-:W-:Y:S01]  /*13670*/  HMMA.16816.F32.BF16 R92, R16.reuse, R158, R92 ;  /* 0x0000009e105c723c */ /* 0x040fe2000004185c */
[----:B------:R-:W1:Y:S07]  /*13680*/  LDSM.16.MT88.4 R156, [R200+0x9080] ;  /* 0x00908000c89c783b */ /* 0x000e6e0000004200 */
[C---:B--2---:R-:W-:Y:S01]  /*13690*/  HMMA.16816.F32.BF16 R96, R16.reuse, R160, R96 ;  /* 0x000000a01060723c */ /* 0x044fe20000041860 */
[----:B----4-:R-:W-:Y:S03]  /*136a0*/  LDSM.16.MT88.4 R24, [R198+0x5080] ;  /* 0x00508000c618783b */ /* 0x010fe60000004200 */
[----:B-----5:R-:W-:Y:S04]  /*136b0*/  FADD.FTZ R0, R178, R0 ;  /* 0x00000000b2007221 */ /* 0x020fe80000010000 */
[C---:B------:R-:W-:Y:S01]  /*136c0*/  HMMA.16816.F32.BF16 R100, R16.reuse, R162, R100 ;  /* 0x000000a21064723c */ /* 0x040fe20000041864 */
[----:B------:R-:W2:Y:S03]  /*136d0*/  LDSM.16.MT88.4 R160, [R199+0x9080] ;  /* 0x00908000c7a0783b */ /* 0x000ea60000004200 */
[----:B------:R-:W-:Y:S02]  /*136e0*/  FADD.FTZ R2, R177, R0 ;  /* 0x00000000b1027221 */ /* 0x000fe40000010000 */
[----:B------:R-:W-:Y:S02]  /*136f0*/  FADD.FTZ R0, R153, R4 ;  /* 0x0000000499007221 */ /* 0x000fe40000010000 */
[C---:B---3--:R-:W-:Y:S01]  /*13700*/  HMMA.16816.F32.BF16 R104, R16.reuse, R20, R104 ;  /* 0x000000141068723c */ /* 0x048fe20000041868 */
[----:B-1----:R-:W-:Y:S03]  /*13710*/  LDSM.16.MT88.4 R28, [R200+0x5080] ;  /* 0x00508000c81c783b */ /* 0x002fe60000004200 */
[----:B------:R-:W-:Y:S02]  /*13720*/  FADD.FTZ R0, R7, R0 ;  /* 0x0000000007007221 */ /* 0x000fe40000010000 */
[----:B------:R-:W-:Y:S02]  /*13730*/  FADD.FTZ R2, R176, R2 ;  /* 0x00000002b0027221 */ /* 0x000fe40000010000 */
[C---:B------:R-:W-:Y:S01]  /*13740*/  HMMA.16816.F32.BF16 R108, R16.reuse, R22, R108 ;  /* 0x00000016106c723c */ /* 0x040fe2000004186c */
[----:B------:R-:W1:Y:S03]  /*13750*/  LDSM.16.MT88.4 R20, [R197+0x5080] ;  /* 0x00508000c514783b */ /* 0x000e660000004200 */
[----:B------:R-:W-:Y:S01]  /*13760*/  FADD.FTZ R229, R6, R0 ;  /* 0x0000000006e57221 */ /* 0x000fe20000010000 */
[----:B------:R-:W-:Y:S01]  /*13770*/  IADD3 R0, R218, -0x1, RZ ;  /* 0xffffffffda007810 */ /* 0x000fe20007ffe0ff */
[----:B------:R-:W-:Y:S02]  /*13780*/  FADD.FTZ R230, R155, R2 ;  /* 0x000000029be67221 */ /* 0x000fe40000010000 */
[C---:B------:R-:W-:Y:S04]  /*13790*/  HMMA.16816.F32.BF16 R112, R16.reuse, R164, R112 ;  /* 0x000000a41070723c */ /* 0x040fe80000041870 */
[----:B------:R-:W-:Y:S04]  /*137a0*/  MOV R218, R0 ;  /* 0x0000000000da7202 */ /* 0x000fe80000000f00 */
[C---:B------:R-:W-:Y:S01]  /*137b0*/  HMMA.16816.F32.BF16 R116, R16.reuse, R166, R116 ;  /* 0x000000a61074723c */ /* 0x040fe20000041874 */
[----:B------:R-:W3:Y:S07]  /*137c0*/  LDSM.16.MT88.4 R164, [R199+0x5080] ;  /* 0x00508000c7a4783b */ /* 0x000eee0000004200 */
[C---:B------:R-:W-:Y:S08]  /*137d0*/  HMMA.16816.F32.BF16 R120, R16.reuse, R156, R120 ;  /* 0x0000009c1078723c */ /* 0x040ff00000041878 */
[C---:B------:R-:W-:Y:S08]  /*137e0*/  HMMA.16816.F32.BF16 R124, R16.reuse, R158, R124 ;  /* 0x0000009e107c723c */ /* 0x040ff0000004187c */
[C---:B--2---:R-:W-:Y:S08]  /*137f0*/  HMMA.16816.F32.BF16 R128, R16.reuse, R160, R128 ;  /* 0x000000a01080723c */ /* 0x044ff00000041880 */
[----:B------:R-:W-:Y:S07]  /*13800*/  HMMA.16816.F32.BF16 R132, R16, R162, R132 ;  /* 0x000000a21084723c */ /* 0x000fee0000041884 */
[----:B------:R-:W-:Y:S02]  /*13810*/  F2FP.BF16.PACK_AB R16, R177, R178 ;  /* 0x000000b2b110723e */ /* 0x000fe400000010ff */
[----:B------:R-:W-:Y:S03]  /*13820*/  F2FP.BF16.PACK_AB R18, R155, R176 ;  /* 0x000000b09b12723e */ /* 0x000fe600000010ff */
[----:B------:R-:W-:Y:S02]  /*13830*/  F2FP.BF16.PACK_AB R17, R153, R154 ;  /* 0x0000009a9911723e */ /* 0x000fe400000010ff */
[----:B------:R-:W-:Y:S02]  /*13840*/  F2FP.BF16.PACK_AB R19, R6, R7 ;  /* 0x000000070613723e */ /* 0x000fe400000010ff */
[----:B------:R-:W-:Y:S05]  /*13850*/  MOV R7, R3 ;  /* 0x0000000300077202 */ /* 0x000fea0000000f00 */
[C---:B-1----:R-:W-:Y:S01]  /*13860*/  HMMA.16816.F32.BF16 R156, R16.reuse, R20, R8 ;  /* 0x00000014109c723c */ /* 0x042fe20000041808 */
[----:B------:R-:W1:Y:S07]  /*13870*/  LDSM.16.MT88.4 R8, [R200+0x6880] ;  /* 0x00688000c808783b */ /* 0x000e6e0000004200 */
[C---:B------:R-:W-:Y:S01]  /*13880*/  HMMA.16816.F32.BF16 R160, R16.reuse, R22, R12 ;  /* 0x0000001610a0723c */ /* 0x040fe2000004180c */
[----:B------:R-:W2:Y:S07]  /*13890*/  LDSM.16.MT88.4 R12, [R199+0x6880] ;  /* 0x00688000c70c783b */ /* 0x000eae0000004200 */
[C---:B------:R-:W-:Y:S01]  /*138a0*/  HMMA.16816.F32.BF16 R136, R16.reuse, R24, R136 ;  /* 0x000000181088723c */ /* 0x040fe20000041888 */
[----:B------:R-:W4:Y:S07]  /*138b0*/  LDSM.16.MT88.4 R20, [R197+0x8080] ;  /* 0x00808000c514783b */ /* 0x000f2e0000004200 */
        /* <DEDUP_REMOVED lines=24> */
[C---:B------:R-:W-:Y:S08]  /*13a40*/  HMMA.16816.F32.BF16 R88, R16.reuse, R28, R88 ;  /* 0x0000001c1058723c */ /* 0x040ff00000041858 */
[C---:B------:R-:W-:Y:S08]  /*13a50*/  HMMA.16816.F32.BF16 R92, R16.reuse, R30, R92 ;  /* 0x0000001e105c723c */ /* 0x040ff0000004185c */
[C---:B---3--:R-:W-:Y:S08]  /*13a60*/  HMMA.16816.F32.BF16 R96, R16.reuse, R164, R96 ;  /* 0x000000a41060723c */ /* 0x048ff00000041860 */
[C---:B------:R-:W-:Y:S08]  /*13a70*/  HMMA.16816.F32.BF16 R100, R16.reuse, R166, R100 ;  /* 0x000000a61064723c */ /* 0x040ff00000041864 */
[C---:B------:R-:W-:Y:S08]  /*13a80*/  HMMA.16816.F32.BF16 R104, R16.reuse, R168, R104 ;  /* 0x000000a81068723c */ /* 0x040ff00000041868 */
[C---:B------:R-:W-:Y:S08]  /*13a90*/  HMMA.16816.F32.BF16 R108, R16.reuse, R170, R108 ;  /* 0x000000aa106c723c */ /* 0x040ff0000004186c */
[C---:B-1----:R-:W-:Y:S08]  /*13aa0*/  HMMA.16816.F32.BF16 R112, R16.reuse, R8, R112 ;  /* 0x000000081070723c */ /* 0x042ff00000041870 */
[C---:B------:R-:W-:Y:S08]  /*13ab0*/  HMMA.16816.F32.BF16 R116, R16.reuse, R10, R116 ;  /* 0x0000000a1074723c */ /* 0x040ff00000041874 */
[C---:B--2---:R-:W-:Y:S08]  /*13ac0*/  HMMA.16816.F32.BF16 R120, R16.reuse, R12, R120 ;  /* 0x0000000c1078723c */ /* 0x044ff00000041878 */
[C---:B------:R-:W-:Y:S08]  /*13ad0*/  HMMA.16816.F32.BF16 R124, R16.reuse, R14, R124 ;  /* 0x0000000e107c723c */ /* 0x040ff0000004187c */
[C---:B----4-:R-:W-:Y:S08]  /*13ae0*/  HMMA.16816.F32.BF16 R128, R16.reuse, R20, R128 ;  /* 0x000000141080723c */ /* 0x050ff00000041880 */
[----:B------:R-:W-:Y:S01]  /*13af0*/  HMMA.16816.F32.BF16 R132, R16, R22, R132 ;  /* 0x000000161084723c */ /* 0x000fe20000041884 */
[----:B------:R-:W-:-:S07]  /*13b00*/  @P0 BRA `(.L_x_1264) ;  /* 0xffffd35000000947 */ /* 0x000fce000383ffff */
.L_x_1251:
[----:B------:R-:W-:-:S13]  /*13b10*/  ISETP.GE.AND P0, PT, R218, R233, PT ;  /* 0x000000e9da00720c */ /* 0x000fda0003f06270 */
[----:B------:R-:W-:Y:S05]  /*13b20*/  @!P0 BRA `(.L_x_1265) ;  /* 0x000039f000008947 */ /* 0x000fea0003800000 */
[C---:B------:R-:W-:Y:S01]  /*13b30*/  IADD3 R226, R219.reuse, 0x80, RZ ;  /* 0x00000080dbe27810 */ /* 0x040fe20007ffe0ff */
[----:B------:R-:W-:Y:S01]  /*13b40*/  IMAD.MOV.U32 R153, RZ, RZ, R7 ;  /* 0x000000ffff997224 */ /* 0x000fe200078e0007 */
[----:B------:R-:W-:Y:S01]  /*13b50*/  IADD3 R225, R219, 0x40, RZ ;  /* 0x00000040dbe17810 */ /* 0x000fe20007ffe0ff */
[----:B------:R-:W-:Y:S01]  /*13b60*/  IMAD.MOV.U32 R6, RZ, RZ, R152 ;  /* 0x000000ffff067224 */ /* 0x000fe200078e0098 */
[----:B------:R-:W-:Y:S02]  /*13b70*/  ISETP.GE.AND P1, PT, R226, c[0x0][0x1d4], PT ;  /* 0x00007500e2007a0c */ /* 0x000fe40003f26270 */
[----:B------:R-:W-:Y:S02]  /*13b80*/  ISETP.GE.AND P0, PT, R225, c[0x0][0x1d4], PT ;  /* 0x00007500e1007a0c */ /* 0x000fe40003f06270 */
[----:B------:R-:W-:Y:S02]  /*13b90*/  LOP3.LUT R208, R208, 0xfffffeff, RZ, 0xc0, !PT ;  /* 0xfffffeffd0d07812 */ /* 0x000fe400078ec0ff */
[----:B------:R-:W-:-:S07]  /*13ba0*/  IADD3 R217, -R236, 0x30, RZ ;  /* 0x00000030ecd97810 */ /* 0x000fce0007ffe1ff */
[----:B------:R-:W-:-:S04]  /*13bb0*/  @P1 LOP3.LUT R208, R208, 0x100, RZ, 0xfc, !PT ;  /* 0x00000100d0d01812 */ /* 0x000fc800078efcff */
[----:B------:R-:W-:-:S04]  /*13bc0*/  LOP3.LUT R208, R208, 0xffffff7f, RZ, 0xc0, !PT ;  /* 0xffffff7fd0d07812 */ /* 0x000fc800078ec0ff */
[----:B------:R-:W-:Y:S02]  /*13bd0*/  @P0 LOP3.LUT R208, R208, 0x80, RZ, 0xfc, !PT ;  /* 0x00000080d0d00812 */ /* 0x000fe400078efcff */
[----:B------:R-:W-:Y:S02]  /*13be0*/  ISETP.GE.AND P0, PT, R219, c[0x0][0x1d4], PT ;  /* 0x00007500db007a0c */ /* 0x000fe40003f06270 */
[----:B------:R-:W-:-:S11]  /*13bf0*/  LOP3.LUT R208, R208, 0xffffffbf, RZ, 0xc0, !PT ;  /* 0xffffffbfd0d07812 */ /* 0x000fd600078ec0ff */
[----:B------:R-:W-:Y:S02]  /*13c00*/  @P0 LOP3.LUT R208, R208, 0x40, RZ, 0xfc, !PT ;  /* 0x00000040d0d00812 */ /* 0x000fe400078efcff */
.L_x_1287:
[----:B------:R-:W1:Y:S01]  /*13c10*/  S2R R7, SR_CTAID.Y ;  /* 0x0000000000077919 */ /* 0x000e620000002600 */
[----:B------:R-:W-:Y:S04]  /*13c20*/  DEPBAR.LE SB0, 0x0 ;  /* 0x000080000000791a */ /* 0x000fe80000000000 */
[----:B------:R-:W-:Y:S01]  /*13c30*/  WARPSYNC 0xffffffff ;  /* 0xffffffff00007948 */ /* 0x000fe20003800000 */
[----:B------:R-:W-:Y:S01]  /*13c40*/  BAR.SYNC.DEFER_BLOCKING 0x0 ;  /* 0x0000000000007b1d */ /* 0x000fe20000010000 */
[----:B------:R-:W-:Y:S01]  /*13c50*/  SHF.R.S32.HI R0, RZ, 0x1f, R221 ;  /* 0x0000001fff007819 */ /* 0x000fe200000114dd */
[C---:B------:R-:W-:Y:S01]  /*13c60*/  IMAD.WIDE.U32 R2, R221.reuse, c[0x0][0x208], RZ ;  /* 0x00008200dd027a25 */ /* 0x040fe200078e00ff */
[----:B------:R-:W-:Y:S03]  /*13c70*/  SHF.R.S32.HI R4, RZ, 0x1f, R220 ;  /* 0x0000001fff047819 */ /* 0x000fe600000114dc */
[----:B------:R-:W-:Y:S02]  /*13c80*/  IMAD R0, R0, c[0x0][0x208], RZ ;  /* 0x0000820000007a24 */ /* 0x000fe400078e02ff */
[----:B------:R-:W-:Y:S02]  /*13c90*/  IMAD R4, R4, c[0x0][0x218], RZ ;  /* 0x0000860004047a24 */ /* 0x000fe400078e02ff */
[----:B------:R-:W-:Y:S02]  /*13ca0*/  IMAD R0, R221, c[0x0][0x20c], R0 ;  /* 0x00008300dd007a24 */ /* 0x000fe400078e0200 */
[C---:B------:R-:W-:Y:S03]  /*13cb0*/  IMAD R4, R220.reuse, c[0x0][0x21c], R4 ;  /* 0x00008700dc047a24 */ /* 0x040fe600078e0204 */
[----:B------:R-:W-:Y:S01]  /*13cc0*/  IADD3 R3, R3, R0, RZ ;  /* 0x0000000003037210 */ /* 0x000fe20007ffe0ff */
[----:B-1----:R-:W-:Y:S04]  /*13cd0*/  IMAD.WIDE.U32 R8, R7, c[0x0][0x210], RZ ;  /* 0x0000840007087a25 */ /* 0x002fe800078e00ff */
[----:B------:R-:W-:Y:S01]  /*13ce0*/  IMAD.WIDE.U32 R2, R220, c[0x0][0x218], R2 ;  /* 0x00008600dc027a25 */ /* 0x000fe200078e0002 */
[----:B------:R1:W2:Y:S04]  /*13cf0*/  LDSM.16.M88.4 R28, [R205] ;  /* 0x00000000cd1c783b */ /* 0x0002a80000000200 */
[----:B------:R-:W-:Y:S01]  /*13d00*/  IADD3 R0, P0, R8, R2, RZ ;  /* 0x0000000208007210 */ /* 0x000fe20007f1e0ff */
[----:B------:R1:W3:Y:S03]  /*13d10*/  LDSM.16.M88.4 R12, [R196+0xa080] ;  /* 0x00a08000c40c783b */ /* 0x0002e60000000200 */
[----:B------:R-:W-:Y:S01]  /*13d20*/  IADD3.X R4, R245, R3, R4, P0, !PT ;  /* 0x00000003f5047210 */ /* 0x000fe200007fe404 */
[----:B------:R1:W4:Y:S01]  /*13d30*/  LDSM.16.M88.4 R20, [R196+0xa880] ;  /* 0x00a88000c414783b */ /* 0x0003220000000200 */
[C---:B------:R-:W-:Y:S03]  /*13d40*/  LEA R7, P0, R0.reuse, c[0x0][0x1f8], 0x1 ;  /* 0x00007e0000077a11 */ /* 0x040fe600078008ff */
[----:B------:R1:W1:Y:S01]  /*13d50*/  LDSM.16.M88.4 R164, [R196+0xb080] ;  /* 0x00b08000c4a4783b */ /* 0x0002620000000200 */
[----:B------:R-:W-:Y:S03]  /*13d60*/  LEA.HI.X R4, R0, c[0x0][0x1fc], R4, 0x1, P0 ;  /* 0x00007f0000047a11 */ /* 0x000fe600000f0c04 */
[----:B------:R1:W1:Y:S04]  /*13d70*/  LDSM.16.M88.4 R168, [R204] ;  /* 0x00000000cca8783b */ /* 0x0002680000000200 */
[----:B------:R1:W1:Y:S04]  /*13d80*/  LDSM.16.M88.4 R172, [R203] ;  /* 0x00000000cbac783b */ /* 0x0002680000000200 */
[----:B------:R1:W1:Y:S04]  /*13d90*/  LDSM.16.M88.4 R176, [R203+0x800] ;  /* 0x00080000cbb0783b */ /* 0x0002680000000200 */
[----:B------:R1:W1:Y:S01]  /*13da0*/  LDSM.16.M88.4 R180, [R203+0x1000] ;  /* 0x00100000cbb4783b */ /* 0x0002620000000200 */
[----:B------:R-:W-:-:S05]  /*13db0*/  BRA.DIV ~URZ, `(.L_x_1266) ;  /* 0x00007eb27f007947 */ /* 0x000fca000b800000 */
[----:B------:R4:W3:Y:S02]  /*13dc0*/  SHFL.IDX PT, R0, R4, RZ, 0x181f ;  /* 0x00181fff04007589 */ /* 0x0008e400000e0000 */
.L_x_1346:
[----:B------:R-:W-:Y:S01]  /*13dd0*/  SHF.R.S32.HI R3, RZ, 0x1f, R219 ;  /* 0x0000001fff037819 */ /* 0x000fe200000114db */
[----:B------:R-:W5:Y:S01]  /*13de0*/  SHFL.IDX PT, R2, R7, RZ, 0x181f ;  /* 0x00181fff07027589 */ /* 0x000f6200000e0000 */
[C---:B------:R-:W-:Y:S01]  /*13df0*/  ISETP.GE.AND P5, PT, R219.reuse, c[0x0][0x1d4], PT ;  /* 0x00007500db007a0c */ /* 0x040fe20003fa6270 */
[C---:B------:R-:W-:Y:S01]  /*13e00*/  IMAD.SHL.U32 R222, R219.reuse, 0x2, RZ ;  /* 0x00000002dbde7824 */ /* 0x040fe200078e00ff */
[----:B------:R-:W-:Y:S01]  /*13e10*/  SHF.L.U64.HI R211, R219, 0x1, R3 ;  /* 0x00000001dbd37819 */ /* 0x000fe20000010203 */
[C---:B------:R-:W-:Y:S01]  /*13e20*/  IMAD.SHL.U32 R210, R248.reuse, 0x2, RZ ;  /* 0x00000002f8d27824 */ /* 0x040fe200078e00ff */
[----:B------:R-:W-:Y:S01]  /*13e30*/  ISETP.GE.AND P4, PT, R225, c[0x0][0x1d4], PT ;  /* 0x00007500e1007a0c */ /* 0x000fe20003f86270 */
[----:B------:R-:W-:Y:S01]  /*13e40*/  IMAD.SHL.U32 R212, R247, 0x2, RZ ;  /* 0x00000002f7d47824 */ /* 0x000fe200078e00ff */
[----:B------:R-:W-:Y:S01]  /*13e50*/  SHF.L.U64.HI R213, R248, 0x1, R251 ;  /* 0x00000001f8d57819 */ /* 0x000fe200000102fb */
[----:B------:R-:W-:Y:S01]  /*13e60*/  IMAD.SHL.U32 R214, R246, 0x2, RZ ;  /* 0x00000002f6d67824 */ /* 0x000fe200078e00ff */
[----:B------:R-:W-:Y:S01]  /*13e70*/  IADD3 R18, R219, 0xc0, RZ ;  /* 0x000000c0db127810 */ /* 0x000fe20007ffe0ff */
[----:B------:R-:W-:Y:S01]  /*13e80*/  BSSY B0, `(.L_x_1267) ;  /* 0x000002c000007945 */ /* 0x000fe20003800000 */
[----:B------:R-:W-:Y:S02]  /*13e90*/  ISETP.GE.AND P3, PT, R226, c[0x0][0x1d4], PT ;  /* 0x00007500e2007a0c */ /* 0x000fe40003f66270 */
[----:B------:R-:W-:Y:S02]  /*13ea0*/  SHF.L.U64.HI R215, R247, 0x1, R250 ;  /* 0x00000001f7d77819 */ /* 0x000fe400000102fa */
[----:B------:R-:W-:Y:S02]  /*13eb0*/  ISETP.GE.AND P2, PT, R18, c[0x0][0x1d4], PT ;  /* 0x0000750012007a0c */ /* 0x000fe40003f46270 */
[----:B------:R-:W-:Y:S02]  /*13ec0*/  SHF.L.U64.HI R216, R246, 0x1, R249 ;  /* 0x00000001f6d87819 */ /* 0x000fe400000102f9 */
[----:B------:R-:W-:Y:S02]  /*13ed0*/  LOP3.LUT P1, RZ, R208, 0x800, RZ, 0xc0, !PT ;  /* 0x00000800d0ff7812 */ /* 0x000fe4000782c0ff */
[----:B-----5:R-:W-:Y:S05]  /*13ee0*/  IADD3 R16, P0, R2, R222, RZ ;  /* 0x000000de02107210 */ /* 0x020fea0007f1e0ff */
[----:B---3--:R-:W-:Y:S01]  /*13ef0*/  IMAD.X R17, R0, 0x1, R211, P0 ;  /* 0x0000000100117824 */ /* 0x008fe200000e06d3 */
[----:B------:R-:W-:Y:S04]  /*13f00*/  IADD3 R10, P0, R2, R210, RZ ;  /* 0x000000d2020a7210 */ /* 0x000fe80007f1e0ff */
        /* <DEDUP_REMOVED lines=13> */
[----:B----4-:R-:W4:Y:S04]  /*13fe0*/  SHFL.IDX PT, R4, R4, 0x1, 0x181f ;  /* 0x00381f0004047f89 */ /* 0x010f2800000e0000 */
[----:B------:R3:W2:Y:S02]  /*13ff0*/  SHFL.IDX PT, R0, R7, 0x1, 0x181f ;  /* 0x00381f0007007f89 */ /* 0x0006a400000e0000 */
.L_x_1347:
[----:B--23--:R-:W-:Y:S02]  /*14000*/  IADD3 R16, P0, R0, R222, RZ ;  /* 0x000000de00107210 */ /* 0x00cfe40007f1e0ff */
[----:B------:R-:W-:Y:S02]  /*14010*/  ISETP.GE.AND P4, PT, R219, c[0x0][0x1d4], PT ;  /* 0x00007500db007a0c */ /* 0x000fe40003f86270 */
[----:B------:R-:W-:Y:S01]  /*14020*/  ISETP.GE.AND P3, PT, R225, c[0x0][0x1d4], PT ;  /* 0x00007500e1007a0c */ /* 0x000fe20003f66270 */
[----:B----4-:R-:W-:Y:S01]  /*14030*/  IMAD.X R17, R4, 0x1, R211, P0 ;  /* 0x0000000104117824 */ /* 0x010fe200000e06d3 */
[----:B------:R-:W-:Y:S02]  /*14040*/  IADD3 R10, P0, R0, R210, RZ ;  /* 0x000000d2000a7210 */ /* 0x000fe40007f1e0ff */
[----:B------:R-:W-:Y:S02]  /*14050*/  ISETP.GE.AND P2, PT, R226, c[0x0][0x1d4], PT ;  /* 0x00007500e2007a0c */ /* 0x000fe40003f46270 */
[----:B------:R-:W-:Y:S01]  /*14060*/  IADD3 R7, R219, 0xc0, RZ ;  /* 0x000000c0db077810 */ /* 0x000fe20007ffe0ff */
[----:B------:R-:W-:Y:S01]  /*14070*/  IMAD.X R11, R4, 0x1, R213, P0 ;  /* 0x00000001040b7824 */ /* 0x000fe200000e06d5 */
[----:B------:R-:W-:Y:S02]  /*14080*/  IADD3 R8, P0, R0, R212, RZ ;  /* 0x000000d400087210 */ /* 0x000fe40007f1e0ff */
[----:B------:R-:W-:Y:S01]  /*14090*/  ISETP.GE.AND P1, PT, R7, c[0x0][0x1d4], PT ;  /* 0x0000750007007a0c */ /* 0x000fe20003f26270 */
[----:B------:R-:W-:Y:S01]  /*140a0*/  @!PT LDS RZ, [RZ] ;  /* 0x00000000fffff984 */ /* 0x000fe20000000800 */
[----:B------:R-:W-:Y:S01]  /*140b0*/  @!PT LDS RZ, [RZ] ;  /* 0x00000000fffff984 */ /* 0x000fe20000000800 */
[----:B------:R-:W-:Y:S01]  /*140c0*/  @!PT LDS RZ, [RZ] ;  /* 0x00000000fffff984 */ /* 0x000fe20000000800 */
[----:B------:R2:W-:Y:S02]  /*140d0*/  LDGSTS.E.BYPASS.LTC128B.128 [R209+0x5080], [R16.64], !P4 ;  /* 0x0508000010d17fae */ /* 0x0005e4000e101d4e */
[----:B------:R-:W-:Y:S01]  /*140e0*/  IMAD.X R9, R4, 0x1, R215, P0 ;  /* 0x0000000104097824 */ /* 0x000fe200000e06d7 */
[----:B------:R-:W-:Y:S01]  /*140f0*/  IADD3 R2, P0, R0, R214, RZ ;  /* 0x000000d600027210 */ /* 0x000fe20007f1e0ff */
[----:B------:R2:W-:Y:S04]  /*14100*/  LDGSTS.E.BYPASS.LTC128B.128 [R209+0x6880], [R10.64], !P3 ;  /* 0x068800000ad17fae */ /* 0x0005e8000d901d4e */
[----:B------:R2:W-:Y:S01]  /*14110*/  LDGSTS.E.BYPASS.LTC128B.128 [R209+0x8080], [R8.64], !P2 ;  /* 0x0808000008d17fae */ /* 0x0005e2000d101d4e */
[----:B------:R-:W-:Y:S05]  /*14120*/  IMAD.X R3, R4, 0x1, R216, P0 ;  /* 0x0000000104037824 */ /* 0x000fea00000e06d8 */
[----:B------:R2:W-:Y:S02]  /*14130*/  LDGSTS.E.BYPASS.LTC128B.128 [R209+0x9880], [R2.64], !P1 ;  /* 0x0988000002d17fae */ /* 0x0005e4000c901d4e */
.L_x_1268:
[----:B------:R-:W-:Y:S05]  /*14140*/  BSYNC B0 ;  /* 0x0000000000007941 */ /* 0x000fea0003800000 */
.L_x_1267:
        /* <DEDUP_REMOVED lines=163> */
[----:B------:R-:W-:Y:S01]  /*14b80*/  MOV R220, RZ ;  /* 0x000000ff00dc7202 */ /* 0x000fe20000000f00 */
[----:B------:R-:W1:Y:S01]  /*14b90*/  S2R R152, SR_CTAID.Y ;  /* 0x0000000000987919 */ /* 0x000e620000002600 */
[----:B------:R-:W-:Y:S02]  /*14ba0*/  ISETP.NE.AND P0, PT, R0, c[0x0][0x2b8], PT ;  /* 0x0000ae0000007a0c */ /* 0x000fe40003f05270 */
[----:B------:R-:W-:Y:S05]  /*14bb0*/  IADD3 R2, R2, -0x30, R234 ;  /* 0xffffffd002027810 */ /* 0x000fea0007ffe0ea */
[----:B------:R-:W-:Y:S06]  /*14bc0*/  IMAD.MOV.U32 R0, RZ, RZ, R2 ;  /* 0x000000ffff007224 */ /* 0x000fec00078e0002 */
[----:B------:R-:W-:Y:S05]  /*14bd0*/  @P0 IMAD.HI.U32 R3, R2, c[0x0][0x2bc], RZ ;  /* 0x0000af0002030a27 */ /* 0x000fea00078e00ff */
[----:B------:R-:W-:Y:S04]  /*14be0*/  @P0 SHF.R.U32.HI R0, RZ, c[0x0][0x2c0], R3 ;  /* 0x0000b000ff000a19 */ /* 0x000fe80000011603 */
[----:B------:R-:W-:Y:S01]  /*14bf0*/  @!P1 IADD3 R3, P0, R0, R240, RZ ;  /* 0x000000f000039210 */ /* 0x000fe20007f1e0ff */
[----:B-1----:R-:W-:Y:S03]  /*14c00*/  IMAD.WIDE.U32 R190, R152, c[0x0][0x1e8], RZ ;  /* 0x00007a0098be7a25 */ /* 0x002fe600078e00ff */
        /* <DEDUP_REMOVED lines=9> */
[----:B------:R-:W-:Y:S05]  /*14ca0*/  IMAD R0, R221, c[0x0][0x1e4], R0 ;  /* 0x00007900dd007a24 */ /* 0x000fea00078e0200 */
[----:B------:R-:W-:Y:S02]  /*14cb0*/  IADD3 R3, R3, R0, RZ ;  /* 0x0000000003037210 */ /* 0x000fe40007ffe0ff */
[----:B--2---:R-:W-:Y:S03]  /*14cc0*/  SHF.R.S32.HI R7, RZ, 0x1f, R220 ;  /* 0x0000001fff077819 */ /* 0x004fe600000114dc */
[----:B------:R-:W-:Y:S04]  /*14cd0*/  IMAD.WIDE.U32 R2, R220, c[0x0][0x1f0], R2 ;  /* 0x00007c00dc027a25 */ /* 0x000fe800078e0002 */
[----:B------:R-:W-:Y:S01]  /*14ce0*/  IMAD R7, R7, c[0x0][0x1f0], RZ ;  /* 0x00007c0007077a24 */ /* 0x000fe200078e02ff */
[----:B------:R-:W-:Y:S03]  /*14cf0*/  IADD3 R0, P0, R190, R2, RZ ;  /* 0x00000002be007210 */ /* 0x000fe60007f1e0ff */
[----:B------:R-:W-:Y:S05]  /*14d00*/  IMAD R7, R220, c[0x0][0x1f4], R7 ;  /* 0x00007d00dc077a24 */ /* 0x000fea00078e0207 */
[----:B------:R-:W-:Y:S02]  /*14d10*/  IADD3.X R7, R244, R3, R7, P0, !PT ;  /* 0x00000003f4077210 */ /* 0x000fe400007fe407 */
[C---:B------:R-:W-:Y:S04]  /*14d20*/  LEA R152, P0, R0.reuse, c[0x0][0x1c8], 0x1 ;  /* 0x0000720000987a11 */ /* 0x040fe800078008ff */
[----:B------:R-:W-:Y:S01]  /*14d30*/  LEA.HI.X R7, R0, c[0x0][0x1cc], R7, 0x1, P0 ;  /* 0x0000730000077a11 */ /* 0x000fe200000f0c07 */
[----:B------:R-:W-:-:S06]  /*14d40*/  BRA.DIV ~URZ, `(.L_x_1272) ;  /* 0x000070927f007947 */ /* 0x000fcc000b800000 */
[----:B------:R1:W2:Y:S02]  /*14d50*/  SHFL.IDX PT, R4, R7, RZ, 0x181f ;  /* 0x00181fff07047589 */ /* 0x0002a400000e0000 */
.L_x_1348:
[----:B------:R-:W-:-:S05]  /*14d60*/  BRA.DIV ~URZ, `(.L_x_1273) ;  /* 0x000070f27f007947 */ /* 0x000fca000b800000 */
[----:B------:R3:W4:Y:S02]  /*14d70*/  SHFL.IDX PT, R0, R152, RZ, 0x181f ;  /* 0x00181fff98007589 */ /* 0x00072400000e0000 */
.L_x_1349:
[----:B------:R-:W-:Y:S02]  /*14d80*/  ISETP.GE.AND P0, PT, R217, 0x1, PT ;  /* 0x00000001d900780c */ /* 0x000fe40003f06270 */
[----:B------:R-:W-:Y:S02]  /*14d90*/  ISETP.GE.AND P5, PT, R219, c[0x0][0x1d4], PT ;  /* 0x00007500db007a0c */ /* 0x000fe40003fa6270 */
[----:B------:R-:W-:Y:S02]  /*14da0*/  ISETP.GE.AND P4, PT, R225, c[0x0][0x1d4], PT ;  /* 0x00007500e1007a0c */ /* 0x000fe40003f86270 */
[----:B------:R-:W-:Y:S02]  /*14db0*/  ISETP.GE.AND P3, PT, R226, c[0x0][0x1d4], PT ;  /* 0x00007500e2007a0c */ /* 0x000fe40003f66270 */
[----:B------:R-:W-:Y:S04]  /*14dc0*/  IADD3 R168, R219, 0xc0, RZ ;  /* 0x000000c0dba87810 */ /* 0x000fe80007ffe0ff */
[----:B------:R-:W-:Y:S02]  /*14dd0*/  ISETP.GE.AND P2, PT, R168, c[0x0][0x1d4], PT ;  /* 0x00007500a8007a0c */ /* 0x000fe40003f46270 */
[----:B----4-:R-:W-:Y:S05]  /*14de0*/  @P0 IADD3 R166, P1, R0, R222, RZ ;  /* 0x000000de00a60210 */ /* 0x010fea0007f3e0ff */
[----:B--2---:R-:W-:Y:S01]  /*14df0*/  @P0 IMAD.X R167, R4, 0x1, R211, P1 ;  /* 0x0000000104a70824 */ /* 0x004fe200008e06d3 */
[----:B------:R-:W-:Y:S04]  /*14e00*/  @P0 IADD3 R164, P1, R0, R210, RZ ;  /* 0x000000d200a40210 */ /* 0x000fe80007f3e0ff */
        /* <DEDUP_REMOVED lines=12> */
[----:B------:R-:W-:-:S05]  /*14ed0*/  BRA.DIV ~URZ, `(.L_x_1274) ;  /* 0x000070027f007947 */ /* 0x000fca000b800000 */
[----:B------:R4:W1:Y:S04]  /*14ee0*/  SHFL.IDX PT, R4, R7, 0x1, 0x181f ;  /* 0x00381f0007047f89 */ /* 0x00086800000e0000 */
[----:B------:R4:W2:Y:S02]  /*14ef0*/  SHFL.IDX PT, R0, R152, 0x1, 0x181f ;  /* 0x00381f0098007f89 */ /* 0x0008a400000e0000 */
.L_x_1350:
[----:B------:R-:W-:Y:S02]  /*14f00*/  ISETP.GE.AND P0, PT, R217, 0x21, PT ;  /* 0x00000021d900780c */ /* 0x000fe40003f06270 */
[----:B------:R-:W-:Y:S02]  /*14f10*/  ISETP.GE.AND P5, PT, R219, c[0x0][0x1d4], PT ;  /* 0x00007500db007a0c */ /* 0x000fe40003fa6270 */
[----:B------:R-:W-:Y:S02]  /*14f20*/  ISETP.GE.AND P4, PT, R225, c[0x0][0x1d4], PT ;  /* 0x00007500e1007a0c */ /* 0x000fe40003f86270 */
[----:B------:R-:W-:Y:S02]  /*14f30*/  ISETP.GE.AND P3, PT, R226, c[0x0][0x1d4], PT ;  /* 0x00007500e2007a0c */ /* 0x000fe40003f66270 */
[----:B-1--4-:R-:W-:Y:S04]  /*14f40*/  IADD3 R7, R219, 0xc0, RZ ;  /* 0x000000c0db077810 */ /* 0x012fe80007ffe0ff */
[----:B------:R-:W-:Y:S02]  /*14f50*/  ISETP.GE.AND P2, PT, R7, c[0x0][0x1d4], PT ;  /* 0x0000750007007a0c */ /* 0x000fe40003f46270 */
[----:B--2---:R-:W-:Y:S05]  /*14f60*/  @P0 IADD3 R166, P1, R0, R222, RZ ;  /* 0x000000de00a60210 */ /* 0x004fea0007f3e0ff */
[----:B------:R-:W-:Y:S01]  /*14f70*/  @P0 IMAD.X R167, R4, 0x1, R211, P1 ;  /* 0x0000000104a70824 */ /* 0x000fe200008e06d3 */
        /* <DEDUP_REMOVED lines=13> */
.L_x_1271:
[----:B------:R-:W-:Y:S05]  /*15050*/  BSYNC B0 ;  /* 0x0000000000007941 */ /* 0x000fea0003800000 */
.L_x_1270:
[----:B------:R-:W-:Y:S01]  /*15060*/  ISETP.NE.AND P0, PT, R227, c[0x0][0x2c4], PT ;  /* 0x0000b100e3007a0c */ /* 0x000fe20003f05270 */
[----:B------:R-:W2:Y:S01]  /*15070*/  LDL R0, [R1+0x4] ;  /* 0x0000040001007983 */ /* 0x000ea20000100800 */
[----:B-1----:R-:W-:Y:S01]  /*15080*/  LOP3.LUT R3, RZ, c[0x0][0x324], RZ, 0x33, !PT ;  /* 0x0000c900ff037a12 */ /* 0x002fe200078e33ff */
[----:B------:R-:W-:Y:S02]  /*15090*/  IMAD R4, R218, -0x30, RZ ;  /* 0xffffffd0da047824 */ /* 0x000fe400078e02ff */
[----:B------:R-:W0:Y:S02]  /*150a0*/  LDGDEPBAR ;  /* 0x00000000000079af */ /* 0x000e240000000000 */
[----:B------:R-:W-:Y:S02]  /*150b0*/  IMAD.IADD R155, R4, 0x1, -R232 ;  /* 0x00000001049b7824 */ /* 0x000fe400078e0ae8 */
[----:B--2---:R-:W-:Y:S05]  /*150c0*/  IMAD R0, R0, 0x80, R239 ;  /* 0x0000008000007824 */ /* 0x004fea00078e02ef */
[----:B------:R-:W-:Y:S02]  /*150d0*/  IADD3 R7, R237, R0, R238 ;  /* 0x00000000ed077210 */ /* 0x000fe40007ffe0ee */
[----:B------:R-:W-:Y:S03]  /*150e0*/  IADD3 R0, -R232, 0x1, R4 ;  /* 0x00000001e8007810 */ /* 0x000fe60007ffe104 */
[----:B------:R-:W-:Y:S01]  /*150f0*/  @P0 IMAD.HI.U32 R2, R7, c[0x0][0x2c8], RZ ;  /* 0x0000b20007020a27 */ /* 0x000fe200078e00ff */
[----:B------:R-:W-:Y:S04]  /*15100*/  IADD3 R0, -R231, R0, R5 ;  /* 0x00000000e7007210 */ /* 0x000fe80007ffe105 */
[----:B------:R-:W-:Y:S01]  /*15110*/  @P0 SHF.R.U32.HI R7, RZ, c[0x0][0x2cc], R2 ;  /* 0x0000b300ff070a19 */ /* 0x000fe20000011602 */
[----:B---3--:R-:W-:Y:S01]  /*15120*/  IMAD.IADD R152, R3, 0x1, R0 ;  /* 0x0000000103987824 */ /* 0x008fe200078e0200 */
[----:B------:R-:W-:Y:S01]  /*15130*/  IADD3 R154, R0, c[0x0][0x328], RZ ;  /* 0x0000ca00009a7a10 */ /* 0x000fe20007ffe0ff */
[----:B------:R-:W-:-:S05]  /*15140*/  BRA.DIV ~URZ, `(.L_x_1275) ;  /* 0x00006e827f007947 */ /* 0x000fca000b800000 */
[----:B------:R1:W2:Y:S02]  /*15150*/  SHFL.IDX PT, R3, R7, RZ, 0x1c1f ;  /* 0x001c1fff07037589 */ /* 0x0002a400000e0000 */
.L_x_1351:
[----:B------:R-:W-:Y:S01]  /*15160*/  ISETP.LE.AND P0, PT, R227, c[0x0][0x32c], PT ;  /* 0x0000cb00e3007a0c */ /* 0x000fe20003f03270 */
[----:B--2---:R-:W-:Y:S01]  /*15170*/  IMAD.IADD R2, R154, 0x1, R3 ;  /* 0x000000019a027824 */ /* 0x004fe200078e0203 */
[----:B------:R-:W-:Y:S11]  /*15180*/  IADD3 R0, R152, R3, RZ ;  /* 0x0000000398007210 */ /* 0x000ff60007ffe0ff */
        /* <DEDUP_REMOVED lines=14> */
.L_x_1278:
[----:B------:R-:W-:Y:S04]  /*15270*/  MOV R164, 0x1 ;  /* 0x0000000100a47802 */ /* 0x000fe80000000f00 */
[----:B------:R-:W-:Y:S11]  /*15280*/  ISETP.NE.AND P0, PT, R164, c[0x0][0x32c], PT ;  /* 0x0000cb00a4007a0c */ /* 0x000ff60003f05270 */
[----:B------:R-:W-:Y:S02]  /*15290*/  @!UPT UIADD3 URZ, URZ, URZ, URZ ;  /* 0x0000003f3f3ff290 */ /* 0x000fe4000fffe03f */
[----:B------:R-:W-:Y:S05]  /*152a0*/  @P0 IMAD.HI.U32 R164, R3, c[0x0][0x330], RZ ;  /* 0x0000cc0003a40a27 */ /* 0x000fea00078e00ff */
[----:B------:R-:W-:Y:S02]  /*152b0*/  @P0 SHF.R.U32.HI R3, RZ, c[0x0][0x334], R164 ;  /* 0x0000cd00ff030a19 */ /* 0x000fe400000116a4 */
.L_x_1279:
[----:B------:R-:W-:Y:S05]  /*152c0*/  BSYNC B0 ;  /* 0x0000000000007941 */ /* 0x000fea0003800000 */
.L_x_1277:
[----:B------:R-:W-:Y:S05]  /*152d0*/  IMAD R3, R3, c[0x0][0x32c], R155 ;  /* 0x0000cb0003037a24 */ /* 0x000fea00078e029b */
[----:B------:R-:W-:Y:S02]  /*152e0*/  IADD3 R164, R3, c[0x0][0x32c], RZ ;  /* 0x0000cb0003a47a10 */ /* 0x000fe40007ffe0ff */
[----:B------:R-:W-:Y:S02]  /*152f0*/  IMNMX R0, R0, R3, !PT ;  /* 0x0000000300007217 */ /* 0x000fe40007800200 */
[----:B------:R-:W-:Y:S02]  /*15300*/  IMNMX R2, R2, R164, PT ;  /* 0x000000a402027217 */ /* 0x000fe40003800200 */
.L_x_1276:
        /* <DEDUP_REMOVED lines=63> */
.L_x_1352:
[----:B------:R-:W-:Y:S01]  /*15700*/  ISETP.LE.AND P0, PT, R227, c[0x0][0x32c], PT ;  /* 0x0000cb00e3007a0c */ /* 0x000fe20003f03270 */
[----:B---3--:R-:W-:Y:S01]  /*15710*/  IMAD.IADD R2, R154, 0x1, R3 ;  /* 0x000000019a027824 */ /* 0x008fe200078e0203 */
        /* <DEDUP_REMOVED lines=15> */
.L_x_1283:
[----:B------:R-:W-:Y:S04]  /*15810*/  MOV R4, 0x1 ;  /* 0x0000000100047802 */ /* 0x000fe80000000f00 */
[----:B------:R-:W-:Y:S11]  /*15820*/  ISETP.NE.AND P0, PT, R4, c[0x0][0x32c], PT ;  /* 0x0000cb0004007a0c */ /* 0x000ff60003f05270 */
[----:B------:R-:W-:Y:S02]  /*15830*/  @!UPT UIADD3 URZ, URZ, URZ, URZ ;  /* 0x0000003f3f3ff290 */ /* 0x000fe4000fffe03f */
[----:B------:R-:W-:Y:S05]  /*15840*/  @P0 IMAD.HI.U32 R4, R3, c[0x0][0x330], RZ ;  /* 0x0000cc0003040a27 */ /* 0x000fea00078e00ff */
[----:B------:R-:W-:Y:S02]  /*15850*/  @P0 SHF.R.U32.HI R3, RZ, c[0x0][0x334], R4 ;  /* 0x0000cd00ff030a19 */ /* 0x000fe40000011604 */
.L_x_1284:
[----:B------:R-:W-:Y:S05]  /*15860*/  BSYNC B0 ;  /* 0x0000000000007941 */ /* 0x000fea0003800000 */
.L_x_1282:
[----:B------:R-:W-:Y:S05]  /*15870*/  IMAD R3, R3, c[0x0][0x32c], R155 ;  /* 0x0000cb0003037a24 */ /* 0x000fea00078e029b */
[----:B------:R-:W-:Y:S02]  /*15880*/  IADD3 R4, R3, c[0x0][0x32c], RZ ;  /* 0x0000cb0003047a10 */ /* 0x000fe40007ffe0ff */
[----:B------:R-:W-:Y:S02]  /*15890*/  IMNMX R0, R0, R3, !PT ;  /* 0x0000000300007217 */ /* 0x000fe40007800200 */
[----:B------:R-:W-:Y:S02]  /*158a0*/  IMNMX R2, R2, R4, PT ;  /* 0x0000000402027217 */ /* 0x000fe40003800200 */
.L_x_1281:
[----:B------:R-:W-:Y:S02]  /*158b0*/  ISETP.GT.AND P0, PT, R0, RZ, !P1 ;  /* 0x000000ff0000720c */ /* 0x000fe40004f04270 */
[----:B------:R-:W-:Y:S02]  /*158c0*/  LOP3.LUT P1, RZ, R208, 0x1, RZ, 0xc0, !PT ;  /* 0x00000001d0ff7812 */ /* 0x000fe4000782c0ff */
[----:B------:R-:W-:Y:S02]  /*158d0*/  ISETP.LT.OR P0, PT, R2, 0x1, P0 ;  /* 0x000000010200780c */ /* 0x000fe40000701670 */
[----:B------:R-:W-:Y:S02]  /*158e0*/  FMNMX.FTZ R4, R8, R6, !PT ;  /* 0x0000000608047209 */ /* 0x000fe40007810000 */
[----:B------:R-:W-:Y:S02]  /*158f0*/  FSEL R10, R10, -INF , !P0 ;  /* 0xff8000000a0a7808 */ /* 0x000fe40004000000 */
[----:B------:R-:W-:Y:S02]  /*15900*/  LOP3.LUT P0, RZ, R208, 0x10, RZ, 0xc0, !PT ;  /* 0x00000010d0ff7812 */ /* 0x000fe4000780c0ff */
[----:B-12---:R-:W-:Y:S02]  /*15910*/  FMNMX.FTZ R7, R10, R153, !PT ;  /* 0x000000990a077209 */ /* 0x006fe40007810000 */
        /* <DEDUP_REMOVED lines=60> */
[----:B------:R1:W2:Y:S02]  /*15ce0*/  SHFL.BFLY PT, R0, R4, 0x2, 0x1f ;  /* 0x0c401f0004007f89 */ /* 0x0002a400000e0000 */
.L_x_1353:
[----:B--2---:R-:W-:Y:S01]  /*15cf0*/  FMNMX.FTZ R152, R4, R0, !PT ;  /* 0x0000000004987209 */ /* 0x004fe20007810000 */
[----:B------:R-:W-:-:S05]  /*15d00*/  BRA.DIV ~URZ, `(.L_x_1286) ;  /* 0x000064027f007947 */ /* 0x000fca000b800000 */
[----:B-1----:R-:W-:Y:S04]  /*15d10*/  SHFL.BFLY PT, R4, R7, 0x2, 0x1f ;  /* 0x0c401f0007047f89 */ /* 0x002fe800000e0000 */
[----:B------:R-:W1:Y:S02]  /*15d20*/  SHFL.BFLY PT, R2, R152, 0x1, 0x1f ;  /* 0x0c201f0098027f89 */ /* 0x000e6400000e0000 */
[----:B-1----:R-:W-:Y:S02]  /*15d30*/  FMNMX.FTZ R152, R152, R2, !PT ;  /* 0x0000000298987209 */ /* 0x002fe40007810000 */
[----:B------:R-:W-:Y:S05]  /*15d40*/  FMNMX.FTZ R4, R7, R4, !PT ;  /* 0x0000000407047209 */ /* 0x000fea0007810000 */
[----:B------:R1:W2:Y:S02]  /*15d50*/  SHFL.BFLY PT, R0, R4, 0x1, 0x1f ;  /* 0x0c201f0004007f89 */ /* 0x0002a400000e0000 */
.L_x_1354:
[----:B-12---:R-:W-:Y:S01]  /*15d60*/  FMNMX.FTZ R4, R0, R4, !PT ;  /* 0x0000000400047209 */ /* 0x006fe20007810000 */
[C---:B------:R-:W-:Y:S01]  /*15d70*/  FMUL.FTZ R7, R152.reuse, c[0x0][0x2d0] ;  /* 0x0000b40098077a20 */ /* 0x040fe20000410000 */
[----:B------:R-:W-:Y:S01]  /*15d80*/  FSETP.NEU.FTZ.AND P0, PT, R152, -INF , PT ;  /* 0xff8000009800780b */ /* 0x000fe20003f1d000 */
[----:B------:R-:W-:Y:S01]  /*15d90*/  WARPSYNC 0xffffffff ;  /* 0xffffffff00007948 */ /* 0x000fe20003800000 */
[----:B------:R-:W1:Y:S01]  /*15da0*/  LDSM.16.MT88.4 R20, [R197+0x4080] ;  /* 0x00408000c514783b */ /* 0x000e620000004200 */
[----:B------:R-:W-:Y:S01]  /*15db0*/  FMUL.FTZ R0, R4, c[0x0][0x2d0] ;  /* 0x0000b40004007a20 */ /* 0x000fe20000410000 */
[----:B------:R-:W-:Y:S02]  /*15dc0*/  FSEL R2, R152, RZ, P0 ;  /* 0x000000ff98027208 */ /* 0x000fe40000000000 */
[----:B------:R-:W-:Y:S02]  /*15dd0*/  FSEL R7, R7, RZ, P0 ;  /* 0x000000ff07077208 */ /* 0x000fe40000000000 */
[----:B------:R-:W-:Y:S02]  /*15de0*/  FSETP.NEU.FTZ.AND P0, PT, R4, -INF , PT ;  /* 0xff8000000400780b */ /* 0x000fe40003f1d000 */
[----:B------:R-:W2:Y:S01]  /*15df0*/  LDSM.16.MT88.4 R24, [R198+0x4080] ;  /* 0x00408000c618783b */ /* 0x000ea20000004200 */
[--C-:B------:R-:W-:Y:S01]  /*15e00*/  FFMA.FTZ R8, R8, c[0x0][0x2d0], -R7.reuse ;  /* 0x0000b40008087a23 */ /* 0x100fe20000010807 */
[----:B------:R-:W-:Y:S01]  /*15e10*/  FSEL R154, R0, RZ, P0 ;  /* 0x000000ff009a7208 */ /* 0x000fe20000000000 */
[----:B------:R-:W-:Y:S01]  /*15e20*/  FADD.FTZ R0, -R2, R6 ;  /* 0x0000000602007221 */ /* 0x000fe20000010100 */
[----:B------:R-:W-:Y:S01]  /*15e30*/  FSEL R3, R4, RZ, P0 ;  /* 0x000000ff04037208 */ /* 0x000fe20000000000 */
[--C-:B------:R-:W-:Y:S01]  /*15e40*/  FFMA.FTZ R9, R9, c[0x0][0x2d0], -R7.reuse ;  /* 0x0000b40009097a23 */ /* 0x100fe20000010807 */
[----:B------:R-:W-:Y:S01]  /*15e50*/  MUFU.EX2 R224, R8 ;  /* 0x0000000800e07308 */ /* 0x000fe20000000800 */
[----:B------:R-:W-:Y:S01]  /*15e60*/  FMUL.FTZ R0, R0, c[0x0][0x2d0] ;  /* 0x0000b40000007a20 */ /* 0x000fe20000410000 */
[----:B------:R-:W3:Y:S01]  /*15e70*/  LDSM.16.MT88.4 R28, [R200+0x4080] ;  /* 0x00408000c81c783b */ /* 0x000ee20000004200 */
[--C-:B------:R-:W-:Y:S01]  /*15e80*/  FFMA.FTZ R12, R12, c[0x0][0x2d0], -R7.reuse ;  /* 0x0000b4000c0c7a23 */ /* 0x100fe20000010807 */
[----:B------:R-:W-:Y:S01]  /*15e90*/  ISETP.GT.AND P0, PT, R218, R233, PT ;  /* 0x000000e9da00720c */ /* 0x000fe20003f04270 */
[----:B------:R-:W-:Y:S02]  /*15ea0*/  FFMA.FTZ R13, R13, c[0x0][0x2d0], -R7 ;  /* 0x0000b4000d0d7a23 */ /* 0x000fe40000010807 */
[--C-:B------:R-:W-:Y:S02]  /*15eb0*/  FFMA.FTZ R10, R10, c[0x0][0x2d0], -R154.reuse ;  /* 0x0000b4000a0a7a23 */ /* 0x100fe4000001089a */
[--C-:B------:R-:W-:Y:S01]  /*15ec0*/  FFMA.FTZ R11, R11, c[0x0][0x2d0], -R154.reuse ;  /* 0x0000b4000b0b7a23 */ /* 0x100fe2000001089a */
[----:B------:R4:W-:Y:S01]  /*15ed0*/  MUFU.EX2 R2, R0 ;  /* 0x0000000000027308 */ /* 0x0009e20000000800 */
[--C-:B------:R-:W-:Y:S01]  /*15ee0*/  FFMA.FTZ R14, R14, c[0x0][0x2d0], -R154.reuse ;  /* 0x0000b4000e0e7a23 */ /* 0x100fe2000001089a */
[----:B------:R-:W-:Y:S01]  /*15ef0*/  LDSM.16.MT88.4 R172, [R199+0x6080] ;  /* 0x00608000c7ac783b */ /* 0x000fe20000004200 */
[--C-:B------:R-:W-:Y:S07]  /*15f00*/  FFMA.FTZ R15, R15, c[0x0][0x2d0], -R154.reuse ;  /* 0x0000b4000f0f7a23 */ /* 0x100fee000001089a */
[----:B------:R-:W5:Y:S01]  /*15f10*/  MUFU.EX2 R223, R9 ;  /* 0x0000000900df7308 */ /* 0x000f620000000800 */
[----:B------:R-:W-:Y:S09]  /*15f20*/  LDSM.16.MT88.4 R176, [R198+0x7880] ;  /* 0x00788000c6b0783b */ /* 0x000ff20000004200 */
[----:B------:R-:W-:Y:S01]  /*15f30*/  MUFU.EX2 R222, R12 ;  /* 0x0000000c00de7308 */ /* 0x000fe20000000800 */
[----:B----4-:R-:W-:Y:S02]  /*15f40*/  FADD.FTZ R0, -R3, R153 ;  /* 0x0000009903007221 */ /* 0x010fe40000010100 */
[--C-:B------:R-:W-:Y:S02]  /*15f50*/  FFMA.FTZ R3, R164, c[0x0][0x2d0], -R7.reuse ;  /* 0x0000b400a4037a23 */ /* 0x100fe40000010807 */
[----:B------:R-:W-:Y:S05]  /*15f60*/  FMUL.FTZ R0, R0, c[0x0][0x2d0] ;  /* 0x0000b40000007a20 */ /* 0x000fea0000410000 */
[----:B------:R-:W4:Y:S10]  /*15f70*/  MUFU.EX2 R216, R13 ;  /* 0x0000000d00d87308 */ /* 0x000f340000000800 */
[----:B------:R-:W-:Y:S10]  /*15f80*/  MUFU.EX2 R215, R10 ;  /* 0x0000000a00d77308 */ /* 0x000ff40000000800 */
[----:B------:R-:W1:Y:S10]  /*15f90*/  MUFU.EX2 R214, R11 ;  /* 0x0000000b00d67308 */ /* 0x000e740000000800 */
[----:B------:R-:W-:Y:S10]  /*15fa0*/  MUFU.EX2 R213, R14 ;  /* 0x0000000e00d57308 */ /* 0x000ff40000000800 */
[----:B------:R-:W-:Y:S10]  /*15fb0*/  MUFU.EX2 R212, R15 ;  /* 0x0000000f00d47308 */ /* 0x000ff40000000800 */
[----:B------:R-:W1:Y:S10]  /*15fc0*/  MUFU.EX2 R0, R0 ;  /* 0x0000000000007308 */ /* 0x000e740000000800 */
[----:B------:R1:W-:Y:S02]  /*15fd0*/  MUFU.EX2 R211, R3 ;  /* 0x0000000300d37308 */ /* 0x0003e40000000800 */
[--C-:B-1----:R-:W-:Y:S01]  /*15fe0*/  FFMA.FTZ R3, R165, c[0x0][0x2d0], -R7.reuse ;  /* 0x0000b400a5037a23 */ /* 0x102fe20000010807 */
[----:B-----5:R-:W-:Y:S01]  /*15ff0*/  F2FP.BF16.PACK_AB R16, R223, R224 ;  /* 0x000000e0df10723e */ /* 0x020fe200000010ff */
[----:B------:R-:W-:Y:S01]  /*16000*/  FMUL.FTZ R8, R2, R156 ;  /* 0x0000009c02087220 */ /* 0x000fe20000410000 */
[----:B----4-:R-:W-:Y:S01]  /*16010*/  F2FP.BF16.PACK_AB R18, R216, R222 ;  /* 0x000000ded812723e */ /* 0x010fe200000010ff */
[----:B------:R-:W-:Y:S01]  /*16020*/  FMUL.FTZ R9, R2, R157 ;  /* 0x0000009d02097220 */ /* 0x000fe20000410000 */
[----:B------:R-:W-:Y:S01]  /*16030*/  F2FP.BF16.PACK_AB R17, R214, R215 ;  /* 0x000000d7d611723e */ /* 0x000fe200000010ff */
[----:B------:R-:W-:Y:S01]  /*16040*/  FMUL.FTZ R10, R0, R158 ;  /* 0x0000009e000a7220 */ /* 0x000fe20000410000 */
[----:B------:R-:W-:Y:S01]  /*16050*/  F2FP.BF16.PACK_AB R19, R212, R213 ;  /* 0x000000d5d413723e */ /* 0x000fe200000010ff */
[----:B------:R-:W-:Y:S01]  /*16060*/  FMUL.FTZ R11, R0, R159 ;  /* 0x0000009f000b7220 */ /* 0x000fe20000410000 */
[----:B------:R1:W4:Y:S01]  /*16070*/  MUFU.EX2 R210, R3 ;  /* 0x0000000300d27308 */ /* 0x0003220000000800 */
[----:B------:R-:W-:Y:S01]  /*16080*/  LDSM.16.MT88.4 R156, [R200+0x4880] ;  /* 0x00488000c89c783b */ /* 0x000fe20000004200 */
        /* <DEDUP_REMOVED lines=8> */
[----:B------:R-:W5:Y:S01]  /*16110*/  LDSM.16.MT88.4 R20, [R199+0x4080] ;  /* 0x00408000c714783b */ /* 0x000f620000004200 */
[----:B------:R-:W-:Y:S02]  /*16120*/  FMUL.FTZ R137, R2, R137 ;  /* 0x0000008902897220 */ /* 0x000fe40000410000 */
[C---:B------:R-:W-:Y:S02]  /*16130*/  FMUL.FTZ R138, R0.reuse, R138 ;  /* 0x0000008a008a7220 */ /* 0x040fe40000410000 */
[----:B------:R-:W-:Y:S04]  /*16140*/  FMUL.FTZ R139, R0, R139 ;  /* 0x0000008b008b7220 */ /* 0x000fe80000410000 */
[--C-:B-1----:R-:W-:Y:S02]  /*16150*/  FFMA.FTZ R3, R166, c[0x0][0x2d0], -R7.reuse ;  /* 0x0000b400a6037a23 */ /* 0x102fe40000010807 */
[C---:B------:R-:W-:Y:S01]  /*16160*/  FMUL.FTZ R140, R2.reuse, R140 ;  /* 0x0000008c028c7220 */ /* 0x040fe20000410000 */
[C---:B--2---:R-:W-:Y:S01]  /*16170*/  HMMA.16816.F32.BF16 R136, R16.reuse, R24, R136 ;  /* 0x000000181088723c */ /* 0x044fe20000041888 */
[----:B------:R1:W-:Y:S02]  /*16180*/  MUFU.EX2 R195, R3 ;  /* 0x0000000300c37308 */ /* 0x0003e40000000800 */
        /* <DEDUP_REMOVED lines=14> */
[--C-:B-1----:R-:W-:Y:S02]  /*16270*/  FFMA.FTZ R3, R168, c[0x0][0x2d0], -R7.reuse ;  /* 0x0000b400a8037a23 */ /* 0x102fe40000010807 */
[C---:B------:R-:W-:Y:S02]  /*16280*/  FMUL.FTZ R32, R2.reuse, R32 ;  /* 0x0000002002207220 */ /* 0x040fe40000410000 */
[----:B------:R1:W3:Y:S01]  /*16290*/  MUFU.EX2 R194, R3 ;  /* 0x0000000300c27308 */ /* 0x0002e20000000800 */
[C---:B------:R-:W-:Y:S01]  /*162a0*/  HMMA.16816.F32.BF16 R148, R16.reuse, R30, R148 ;  /* 0x0000001e1094723c */ /* 0x040fe20000041894 */
[----:B------:R-:W1:Y:S02]  /*162b0*/  LDSM.16.MT88.4 R28, [R198+0x5880] ;  /* 0x00588000c61c783b */ /* 0x000e640000004200 */
        /* <DEDUP_REMOVED lines=69> */
[--C-:B------:R-:W-:Y:S02]  /*16710*/  FFMA.FTZ R3, R155, c[0x0][0x2d0], -R154.reuse ;  /* 0x0000b4009b037a23 */ /* 0x100fe4000001089a */
[C---:B------:R-:W-:Y:S02]  /*16720*/  FMUL.FTZ R84, R2.reuse, R84 ;  /* 0x0000005402547220 */ /* 0x040fe40000410000 */
[----:B------:R2:W-:Y:S01]  /*16730*/  MUFU.EX2 R193, R3 ;  /* 0x0000000300c17308 */ /* 0x0005e20000000800 */
[C---:B-----5:R-:W-:Y:S03]  /*16740*/  HMMA.16816.F32.BF16 R80, R16.reuse, R20, R80 ;  /* 0x000000141050723c */ /* 0x060fe60000041850 */
        /* <DEDUP_REMOVED lines=10> */
[--C-:B--2---:R-:W-:Y:S02]  /*167f0*/  FFMA.FTZ R3, R167, c[0x0][0x2d0], -R154.reuse ;  /* 0x0000b400a7037a23 */ /* 0x104fe4000001089a */
[----:B------:R-:W-:Y:S01]  /*16800*/  LDSM.16.MT88.4 R164, [R197+0x6080] ;  /* 0x00608000c5a4783b */ /* 0x000fe20000004200 */
[C---:B------:R-:W-:Y:S01]  /*16810*/  HMMA.16816.F32.BF16 R88, R16.reuse, R24, R88 ;  /* 0x000000181058723c */ /* 0x040fe20000041858 */
[----:B------:R2:W1:Y:S02]  /*16820*/  MUFU.EX2 R192, R3 ;  /* 0x0000000300c07308 */ /* 0x0004640000000800 */
        /* <DEDUP_REMOVED lines=14> */
[--C-:B--2---:R-:W-:Y:S02]  /*16910*/  FFMA.FTZ R3, R169, c[0x0][0x2d0], -R154.reuse ;  /* 0x0000b400a9037a23 */ /* 0x104fe4000001089a */
[C---:B------:R-:W-:Y:S02]  /*16920*/  FMUL.FTZ R104, R2.reuse, R104 ;  /* 0x0000006802687220 */ /* 0x040fe40000410000 */
[----:B------:R1:W-:Y:S01]  /*16930*/  MUFU.EX2 R191, R3 ;  /* 0x0000000300bf7308 */ /* 0x0003e20000000800 */
[C---:B------:R-:W-:Y:S01]  /*16940*/  HMMA.16816.F32.BF16 R100, R16.reuse, R30, R100 ;  /* 0x0000001e1064723c */ /* 0x040fe20000041864 */
[----:B------:R-:W2:Y:S02]  /*16950*/  LDSM.16.MT88.4 R28, [R200+0x8880] ;  /* 0x00888000c81c783b */ /* 0x000ea40000004200 */
        /* <DEDUP_REMOVED lines=8> */
[----:B------:R-:W-:Y:S02]  /*169e0*/  FMUL.FTZ R112, R2, R112 ;  /* 0x0000007002707220 */ /* 0x000fe40000410000 */
[----:B-1----:R-:W-:Y:S02]  /*169f0*/  FFMA.FTZ R3, R170, c[0x0][0x2d0], -R154 ;  /* 0x0000b400aa037a23 */ /* 0x002fe4000001089a */
[----:B------:R-:W-:Y:S01]  /*16a00*/  LDSM.16.MT88.4 R168, [R200+0x6080] ;  /* 0x00608000c8a8783b */ /* 0x000fe20000004200 */
[C---:B------:R-:W-:Y:S01]  /*16a10*/  HMMA.16816.F32.BF16 R108, R16.reuse, R22, R108 ;  /* 0x00000016106c723c */ /* 0x040fe2000004186c */
[----:B------:R1:W5:Y:S02]  /*16a20*/  MUFU.EX2 R190, R3 ;  /* 0x0000000300be7308 */ /* 0x0003640000000800 */
[----:B------:R-:W-:Y:S02]  /*16a30*/  FMUL.FTZ R113, R2, R113 ;  /* 0x0000007102717220 */ /* 0x000fe40000410000 */
[C---:B------:R-:W-:Y:S02]  /*16a40*/  FMUL.FTZ R114, R0.reuse, R114 ;  /* 0x0000007200727220 */ /* 0x040fe40000410000 */
[----:B------:R-:W1:Y:S01]  /*16a50*/  LDSM.16.MT88.4 R20, [R199+0x8880] ;  /* 0x00888000c714783b */ /* 0x000e620000004200 */
[----:B------:R-:W-:Y:S04]  /*16a60*/  FMUL.FTZ R115, R0, R115 ;  /* 0x0000007300737220 */ /* 0x000fe80000410000 */
[C---:B------:R-:W-:Y:S02]  /*16a70*/  FMUL.FTZ R116, R2.reuse, R116 ;  /* 0x0000007402747220 */ /* 0x040fe40000410000 */
[----:B------:R-:W-:Y:S01]  /*16a80*/  FMUL.FTZ R117, R2, R117 ;  /* 0x0000007502757220 */ /* 0x000fe20000410000 */
        /* <DEDUP_REMOVED lines=26> */
[----:B------:R-:W-:Y:S02]  /*16c30*/  FFMA.FTZ R2, R2, R230, R224 ;  /* 0x000000e602027223 */ /* 0x000fe400000100e0 */
[----:B------:R1:W1:Y:S01]  /*16c40*/  MUFU.EX2 R189, R3 ;  /* 0x0000000300bd7308 */ /* 0x0002620000000800 */
[----:B------:R-:W-:Y:S01]  /*16c50*/  HMMA.16816.F32.BF16 R132, R16, R22, R132 ;  /* 0x000000161084723c */ /* 0x000fe20000041884 */
[----:B------:R-:W2:Y:S06]  /*16c60*/  LDSM.16.MT88.4 R20, [R198+0x6080] ;  /* 0x00608000c614783b */ /* 0x000eac0000004200 */
[----:B----4-:R-:W-:Y:S02]  /*16c70*/  F2FP.BF16.PACK_AB R16, R210, R211 ;  /* 0x000000d3d210723e */ /* 0x010fe400000010ff */
[----:B------:R-:W-:Y:S03]  /*16c80*/  F2FP.BF16.PACK_AB R18, R194, R195 ;  /* 0x000000c3c212723e */ /* 0x000fe600000010ff */
[----:B------:R-:W-:Y:S02]  /*16c90*/  F2FP.BF16.PACK_AB R17, R192, R193 ;  /* 0x000000c1c011723e */ /* 0x000fe400000010ff */
[----:B-----5:R-:W-:Y:S07]  /*16ca0*/  F2FP.BF16.PACK_AB R19, R190, R191 ;  /* 0x000000bfbe13723e */ /* 0x020fee00000010ff */
[C---:B---3--:R-:W-:Y:S03]  /*16cb0*/  HMMA.16816.F32.BF16 R8, R16.reuse, R24, R8 ;  /* 0x000000181008723c */ /* 0x048fe60000041808 */
[--C-:B-1----:R-:W-:Y:S04]  /*16cc0*/  FFMA.FTZ R3, R183, c[0x0][0x2d0], -R7.reuse ;  /* 0x0000b400b7037a23 */ /* 0x102fe80000010807 */
[----:B------:R1:W-:Y:S01]  /*16cd0*/  MUFU.EX2 R188, R3 ;  /* 0x0000000300bc7308 */ /* 0x0003e20000000800 */
[C---:B------:R-:W-:Y:S01]  /*16ce0*/  HMMA.16816.F32.BF16 R12, R16.reuse, R26, R12 ;  /* 0x0000001a100c723c */ /* 0x040fe2000004180c */
[----:B------:R-:W3:Y:S07]  /*16cf0*/  LDSM.16.MT88.4 R24, [R197+0x7880] ;  /* 0x00788000c518783b */ /* 0x000eee0000004200 */
[C---:B--2---:R-:W-:Y:S08]  /*16d00*/  HMMA.16816.F32.BF16 R136, R16.reuse, R28, R136 ;  /* 0x0000001c1088723c */ /* 0x044ff00000041888 */
[C---:B------:R-:W-:Y:S01]  /*16d10*/  HMMA.16816.F32.BF16 R140, R16.reuse, R30, R140 ;  /* 0x0000001e108c723c */ /* 0x040fe2000004188c */
[----:B------:R-:W2:Y:S03]  /*16d20*/  LDSM.16.MT88.4 R28, [R200+0x7880] ;  /* 0x00788000c81c783b */ /* 0x000ea60000004200 */
[--C-:B-1----:R-:W-:Y:S04]  /*16d30*/  FFMA.FTZ R3, R186, c[0x0][0x2d0], -R7.reuse ;  /* 0x0000b400ba037a23 */ /* 0x102fe80000010807 */
[C---:B------:R-:W-:Y:S01]  /*16d40*/  HMMA.16816.F32.BF16 R144, R16.reuse, R156, R144 ;  /* 0x0000009c1090723c */ /* 0x040fe20000041890 */
[----:B------:R1:W-:Y:S03]  /*16d50*/  MUFU.EX2 R183, R3 ;  /* 0x0000000300b77308 */ /* 0x0003e60000000800 */
[----:B------:R-:W-:Y:S04]  /*16d60*/  FFMA.FTZ R7, R185, c[0x0][0x2d0], -R7 ;  /* 0x0000b400b9077a23 */ /* 0x000fe80000010807 */
[C---:B------:R-:W-:Y:S01]  /*16d70*/  HMMA.16816.F32.BF16 R148, R16.reuse, R158, R148 ;  /* 0x0000009e1094723c */ /* 0x040fe20000041894 */
[----:B------:R-:W4:Y:S02]  /*16d80*/  LDSM.16.MT88.4 R156, [R199+0x7880] ;  /* 0x00788000c79c783b */ /* 0x000f240000004200 */
[----:B------:R-:W-:Y:S05]  /*16d90*/  MUFU.EX2 R181, R7 ;  /* 0x0000000700b57308 */ /* 0x000fea0000000800 */
[C---:B------:R-:W-:Y:S08]  /*16da0*/  HMMA.16816.F32.BF16 R32, R16.reuse, R160, R32 ;  /* 0x000000a01020723c */ /* 0x040ff00000041820 */
[C---:B------:R-:W-:Y:S01]  /*16db0*/  HMMA.16816.F32.BF16 R36, R16.reuse, R162, R36 ;  /* 0x000000a21024723c */ /* 0x040fe20000041824 */
[----:B------:R-:W-:Y:S03]  /*16dc0*/  LDSM.16.MT88.4 R160, [R197+0x5080] ;  /* 0x00508000c5a0783b */ /* 0x000fe60000004200 */
[--C-:B-1----:R-:W-:Y:S04]  /*16dd0*/  FFMA.FTZ R3, R180, c[0x0][0x2d0], -R154.reuse ;  /* 0x0000b400b4037a23 */ /* 0x102fe8000001089a */
[C---:B------:R-:W-:Y:S01]  /*16de0*/  HMMA.16816.F32.BF16 R40, R16.reuse, R164, R40 ;  /* 0x000000a41028723c */ /* 0x040fe20000041828 */
[----:B------:R1:W5:Y:S07]  /*16df0*/  MUFU.EX2 R155, R3 ;  /* 0x00000003009b7308 */ /* 0x00036e0000000800 */
[C---:B------:R-:W-:Y:S01]  /*16e00*/  HMMA.16816.F32.BF16 R44, R16.reuse, R166, R44 ;  /* 0x000000a6102c723c */ /* 0x040fe2000004182c */
[----:B------:R-:W-:Y:S07]  /*16e10*/  LDSM.16.MT88.4 R164, [R197+0x6880] ;  /* 0x00688000c5a4783b */ /* 0x000fee0000004200 */
[C---:B------:R-:W-:Y:S08]  /*16e20*/  HMMA.16816.F32.BF16 R48, R16.reuse, R20, R48 ;  /* 0x000000141030723c */ /* 0x040ff00000041830 */
[C---:B------:R-:W-:Y:S01]  /*16e30*/  HMMA.16816.F32.BF16 R52, R16.reuse, R22, R52 ;  /* 0x000000161034723c */ /* 0x040fe20000041834 */
[----:B------:R-:W2:Y:S03]  /*16e40*/  LDSM.16.MT88.4 R20, [R197+0x9080] ;  /* 0x00908000c514783b */ /* 0x000ea60000004200 */
[--C-:B-1----:R-:W-:Y:S04]  /*16e50*/  FFMA.FTZ R3, R182, c[0x0][0x2d0], -R154.reuse ;  /* 0x0000b400b6037a23 */ /* 0x102fe8000001089a */
[C---:B------:R-:W-:Y:S01]  /*16e60*/  HMMA.16816.F32.BF16 R56, R16.reuse, R168, R56 ;  /* 0x000000a81038723c */ /* 0x040fe20000041838 */
[----:B------:R1:W1:Y:S07]  /*16e70*/  MUFU.EX2 R153, R3 ;  /* 0x0000000300997308 */ /* 0x00026e0000000800 */
[C---:B------:R-:W-:Y:S01]  /*16e80*/  HMMA.16816.F32.BF16 R60, R16.reuse, R170, R60 ;  /* 0x000000aa103c723c */ /* 0x040fe2000004183c */
[----:B------:R-:W-:Y:S07]  /*16e90*/  LDSM.16.MT88.4 R168, [R198+0x8080] ;  /* 0x00808000c6a8783b */ /* 0x000fee0000004200 */
[C---:B------:R-:W-:Y:S08]  /*16ea0*/  HMMA.16816.F32.BF16 R64, R16.reuse, R172, R64 ;  /* 0x000000ac1040723c */ /* 0x040ff00000041840 */
[C---:B------:R-:W-:Y:S01]  /*16eb0*/  HMMA.16816.F32.BF16 R68, R16.reuse, R174, R68 ;  /* 0x000000ae1044723c */ /* 0x040fe20000041844 */
[----:B------:R-:W-:Y:S03]  /*16ec0*/  LDSM.16.MT88.4 R172, [R200+0x8080] ;  /* 0x00808000c8ac783b */ /* 0x000fe60000004200 */
[--C-:B-1----:R-:W-:Y:S04]  /*16ed0*/  FFMA.FTZ R3, R184, c[0x0][0x2d0], -R154.reuse ;  /* 0x0000b400b8037a23 */ /* 0x102fe8000001089a */
[C---:B---3--:R-:W-:Y:S01]  /*16ee0*/  HMMA.16816.F32.BF16 R72, R16.reuse, R24, R72 ;  /* 0x000000181048723c */ /* 0x048fe20000041848 */
[----:B------:R1:W3:Y:S07]  /*16ef0*/  MUFU.EX2 R7, R3 ;  /* 0x0000000300077308 */ /* 0x0002ee0000000800 */
[C---:B------:R-:W-:Y:S01]  /*16f00*/  HMMA.16816.F32.BF16 R76, R16.reuse, R26, R76 ;  /* 0x0000001a104c723c */ /* 0x040fe2000004184c */
[----:B------:R-:W3:Y:S07]  /*16f10*/  LDSM.16.MT88.4 R24, [R198+0x9080] ;  /* 0x00908000c618783b */ /* 0x000eee0000004200 */
[C---:B------:R-:W-:Y:S08]  /*16f20*/  HMMA.16816.F32.BF16 R80, R16.reuse, R176, R80 ;  /* 0x000000b01050723c */ /* 0x040ff00000041850 */
[C---:B------:R-:W-:Y:S01]  /*16f30*/  HMMA.16816.F32.BF16 R84, R16.reuse, R178, R84 ;  /* 0x000000b21054723c */ /* 0x040fe20000041854 */
[----:B------:R-:W-:Y:S03]  /*16f40*/  LDSM.16.MT88.4 R176, [R199+0x8080] ;  /* 0x00808000c7b0783b */ /* 0x000fe60000004200 */
[----:B-1----:R-:W-:Y:S04]  /*16f50*/  FFMA.FTZ R3, R187, c[0x0][0x2d0], -R154 ;  /* 0x0000b400bb037a23 */ /* 0x002fe8000001089a */
[C---:B--2---:R-:W-:Y:S01]  /*16f60*/  HMMA.16816.F32.BF16 R88, R16.reuse, R28, R88 ;  /* 0x0000001c1058723c */ /* 0x044fe20000041858 */
[----:B------:R1:W2:Y:S07]  /*16f70*/  MUFU.EX2 R6, R3 ;  /* 0x0000000300067308 */ /* 0x0002ae0000000800 */
[C---:B------:R-:W-:Y:S01]  /*16f80*/  HMMA.16816.F32.BF16 R92, R16.reuse, R30, R92 ;  /* 0x0000001e105c723c */ /* 0x040fe2000004185c */
[----:B------:R-:W2:Y:S07]  /*16f90*/  LDSM.16.MT88.4 R28, [R200+0x9080] ;  /* 0x00908000c81c783b */ /* 0x000eae0000004200 */
[C---:B----4-:R-:W-:Y:S08]  /*16fa0*/  HMMA.16816.F32.BF16 R96, R16.reuse, R156, R96 ;  /* 0x0000009c1060723c */ /* 0x050ff00000041860 */
[C---:B------:R-:W-:Y:S01]  /*16fb0*/  HMMA.16816.F32.BF16 R100, R16.reuse, R158, R100 ;  /* 0x0000009e1064723c */ /* 0x040fe20000041864 */
[----:B------:R-:W4:Y:S03]  /*16fc0*/  LDSM.16.MT88.4 R156, [R199+0x9080] ;  /* 0x00908000c79c783b */ /* 0x000f260000004200 */
[----:B-1----:R-:W-:Y:S02]  /*16fd0*/  FFMA.FTZ R3, R0, R229, R215 ;  /* 0x000000e500037223 */ /* 0x002fe400000100d7 */
[----:B------:R-:W-:Y:S02]  /*16fe0*/  FADD.FTZ R0, R223, R2 ;  /* 0x00000002df007221 */ /* 0x000fe40000010000 */
[C---:B------:R-:W-:Y:S04]  /*16ff0*/  HMMA.16816.F32.BF16 R104, R16.reuse, R20, R104 ;  /* 0x000000141068723c */ /* 0x040fe80000041868 */
[----:B------:R-:W-:Y:S02]  /*17000*/  FADD.FTZ R2, R214, R3 ;  /* 0x00000003d6027221 */ /* 0x000fe40000010000 */
[----:B------:R-:W-:Y:S02]  /*17010*/  FADD.FTZ R0, R222, R0 ;  /* 0x00000000de007221 */ /* 0x000fe40000010000 */
[C---:B------:R-:W-:Y:S01]  /*17020*/  HMMA.16816.F32.BF16 R108, R16.reuse, R22, R108 ;  /* 0x00000016106c723c */ /* 0x040fe2000004186c */
[----:B------:R-:W1:Y:S03]  /*17030*/  LDSM.16.MT88.4 R20, [R198+0x5080] ;  /* 0x00508000c614783b */ /* 0x000e660000004200 */
[----:B------:R-:W-:Y:S02]  /*17040*/  FADD.FTZ R2, R213, R2 ;  /* 0x00000002d5027221 */ /* 0x000fe40000010000 */
[----:B------:R-:W-:Y:S02]  /*17050*/  FADD.FTZ R0, R216, R0 ;  /* 0x00000000d8007221 */ /* 0x000fe40000010000 */
[C---:B---3--:R-:W-:Y:S04]  /*17060*/  HMMA.16816.F32.BF16 R112, R16.reuse, R24, R112 ;  /* 0x000000181070723c */ /* 0x048fe80000041870 */
        /* <DEDUP_REMOVED lines=13> */
[C---:B----4-:R-:W-:Y:S04]  /*17140*/  HMMA.16816.F32.BF16 R128, R16.reuse, R156, R128 ;  /* 0x0000009c1080723c */ /* 0x050fe80000041880 */
[----:B------:R-:W-:Y:S02]  /*17150*/  FADD.FTZ R2, R190, R2 ;  /* 0x00000002be027221 */ /* 0x000fe40000010000 */
[----:B------:R-:W-:Y:S02]  /*17160*/  FADD.FTZ R0, R189, R0 ;  /* 0x00000000bd007221 */ /* 0x000fe40000010000 */
[----:B------:R-:W-:Y:S04]  /*17170*/  HMMA.16816.F32.BF16 R132, R16, R158, R132 ;  /* 0x0000009e1084723c */ /* 0x000fe80000041884 */
[----:B-----5:R-:W-:Y:S02]  /*17180*/  FADD.FTZ R3, R155, R2 ;  /* 0x000000029b037221 */ /* 0x020fe40000010000 */
[C---:B------:R-:W-:Y:S01]  /*17190*/  FADD.FTZ R2, R188.reuse, R0 ;  /* 0x00000000bc027221 */ /* 0x040fe20000010000 */
[----:B------:R-:W-:Y:S01]  /*171a0*/  F2FP.BF16.PACK_AB R16, R188, R189 ;  /* 0x000000bdbc10723e */ /* 0x000fe200000010ff */
[----:B------:R-:W-:Y:S01]  /*171b0*/  FADD.FTZ R0, R153, R3 ;  /* 0x0000000399007221 */ /* 0x000fe20000010000 */
[----:B------:R-:W-:Y:S03]  /*171c0*/  F2FP.BF16.PACK_AB R18, R181, R183 ;  /* 0x000000b7b512723e */ /* 0x000fe600000010ff */
[----:B------:R-:W-:Y:S01]  /*171d0*/  F2FP.BF16.PACK_AB R17, R153, R155 ;  /* 0x0000009b9911723e */ /* 0x000fe200000010ff */
[----:B------:R-:W-:Y:S01]  /*171e0*/  FADD.FTZ R0, R7, R0 ;  /* 0x0000000007007221 */ /* 0x000fe20000010000 */
[C---:B------:R-:W-:Y:S01]  /*171f0*/  F2FP.BF16.PACK_AB R19, R6.reuse, R7 ;  /* 0x000000070613723e */ /* 0x040fe200000010ff */
[----:B------:R-:W-:Y:S01]  /*17200*/  FADD.FTZ R2, R183, R2 ;  /* 0x00000002b7027221 */ /* 0x000fe20000010000 */
[----:B------:R-:W-:Y:S01]  /*17210*/  MOV R7, R4 ;  /* 0x0000000400077202 */ /* 0x000fe20000000f00 */
[----:B------:R-:W-:Y:S01]  /*17220*/  FADD.FTZ R229, R6, R0 ;  /* 0x0000000006e57221 */ /* 0x000fe20000010000 */
[----:B------:R-:W-:Y:S01]  /*17230*/  IADD3 R0, R218, -0x1, RZ ;  /* 0xffffffffda007810 */ /* 0x000fe20007ffe0ff */
[----:B------:R-:W-:Y:S01]  /*17240*/  FADD.FTZ R230, R181, R2 ;  /* 0x00000002b5e67221 */ /* 0x000fe20000010000 */
[----:B------:R-:W-:Y:S01]  /*17250*/  MOV R6, R152 ;  /* 0x0000009800067202 */ /* 0x000fe20000000f00 */
[C---:B------:R-:W-:Y:S01]  /*17260*/  HMMA.16816.F32.BF16 R156, R16.reuse, R160, R8 ;  /* 0x000000a0109c723c */ /* 0x040fe20000041808 */
[----:B------:R-:W4:Y:S02]  /*17270*/  LDSM.16.MT88.4 R8, [R198+0x6880] ;  /* 0x00688000c608783b */ /* 0x000f240000004200 */
[----:B------:R-:W-:Y:S02]  /*17280*/  MOV R218, R0 ;  /* 0x0000000000da7202 */ /* 0x000fe40000000f00 */
[----:B------:R-:W-:Y:S03]  /*17290*/  MOV R153, R4 ;  /* 0x0000000400997202 */ /* 0x000fe60000000f00 */
        /* <DEDUP_REMOVED lines=13> */
[----:B------:R-:W2:Y:S07]  /*17370*/  LDSM.16.MT88.4 R164, [R198+0x9880] ;  /* 0x00988000c6a4783b */ /* 0x000eae0000004200 */
[C---:B----4-:R-:W-:Y:S08]  /*17380*/  HMMA.16816.F32.BF16 R48, R16.reuse, R8, R48 ;  /* 0x000000081030723c */ /* 0x050ff00000041830 */
[C---:B------:R-:W-:Y:S01]  /*17390*/  HMMA.16816.F32.BF16 R52, R16.reuse, R10, R52 ;  /* 0x0000000a1034723c */ /* 0x040fe20000041834 */
[----:B------:R-:W4:Y:S07]  /*173a0*/  LDSM.16.MT88.4 R8, [R200+0x9880] ;  /* 0x00988000c808783b */ /* 0x000f2e0000004200 */
[C---:B-----5:R-:W-:Y:S08]  /*173b0*/  HMMA.16816.F32.BF16 R56, R16.reuse, R12, R56 ;  /* 0x0000000c1038723c */ /* 0x060ff00000041838 */
[C---:B------:R-:W-:Y:S01]  /*173c0*/  HMMA.16816.F32.BF16 R60, R16.reuse, R14, R60 ;  /* 0x0000000e103c723c */ /* 0x040fe2000004183c */
[----:B------:R-:W5:Y:S07]  /*173d0*/  LDSM.16.MT88.4 R12, [R199+0x9880] ;  /* 0x00988000c70c783b */ /* 0x000f6e0000004200 */
[C---:B-1----:R-:W-:Y:S08]  /*173e0*/  HMMA.16816.F32.BF16 R64, R16.reuse, R20, R64 ;  /* 0x000000141040723c */ /* 0x042ff00000041840 */
        /* <DEDUP_REMOVED lines=13> */
[C---:B----4-:R-:W-:Y:S08]  /*174c0*/  HMMA.16816.F32.BF16 R120, R16.reuse, R8, R120 ;  /* 0x000000081078723c */ /* 0x050ff00000041878 */
[C---:B------:R-:W-:Y:S08]  /*174d0*/  HMMA.16816.F32.BF16 R124, R16.reuse, R10, R124 ;  /* 0x0000000a107c723c */ /* 0x040ff0000004187c */
[C---:B-----5:R-:W-:Y:S08]  /*174e0*/  HMMA.16816.F32.BF16 R128, R16.reuse, R12, R128 ;  /* 0x0000000c1080723c */ /* 0x060ff00000041880 */
[----:B------:R-:W-:Y:S01]  /*174f0*/  HMMA.16816.F32.BF16 R132, R16, R14, R132 ;  /* 0x0000000e1084723c */ /* 0x000fe20000041884 */
[----:B------:R-:W-:Y:S07]  /*17500*/  @!UPT UIADD3 URZ, URZ, URZ, URZ ;  /* 0x0000003f3f3ff290 */ /* 0x000fee000fffe03f */
[----:B------:R-:W-:-:S11]  /*17510*/  @P0 BRA `(.L_x_1287) ;  /* 0xffffc6f000000947 */ /* 0x000fd6000383ffff */
.L_x_1265:
[----:B------:R-:W-:Y:S05]  /*17520*/  BRA.DIV ~URZ, `(.L_x_1288) ;  /* 0x00004cc27f007947 */ /* 0x000fea000b800000 */
[----:B------:R1:W2:Y:S02]  /*17530*/  SHFL.BFLY PT, R5, R230, 0x2, 0x1f ;  /* 0x0c401f00e6057f89 */ /* 0x0002a400000e0000 */
.L_x_1355:
[----:B--2---:R-:W-:Y:S01]  /*17540*/  FADD.FTZ R5, R5, R230 ;  /* 0x000000e605057221 */ /* 0x004fe20000010000 */
[----:B------:R-:W-:Y:S05]  /*17550*/  BRA.DIV ~URZ, `(.L_x_1289) ;  /* 0x00004cf27f007947 */ /* 0x000fea000b800000 */
[----:B------:R-:W2:Y:S04]  /*17560*/  SHFL.BFLY PT, R4, R229, 0x2, 0x1f ;  /* 0x0c401f00e5047f89 */ /* 0x000ea800000e0000 */
[----:B------:R-:W3:Y:S01]  /*17570*/  SHFL.BFLY PT, R2, R5, 0x1, 0x1f ;  /* 0x0c201f0005027f89 */ /* 0x000ee200000e0000 */
[----:B--2---:R-:W-:-:S02]  /*17580*/  FADD.FTZ R4, R4, R229 ;  /* 0x000000e504047221 */ /* 0x004fc40000010000 */
[----:B---3--:R-:W-:-:S03]  /*17590*/  FADD.FTZ R5, R5, R2 ;  /* 0x0000000205057221 */ /* 0x008fc60000010000 */
[----:B------:R2:W3:Y:S04]  /*175a0*/  SHFL.BFLY PT, R0, R4, 0x1, 0x1f ;  /* 0x0c201f0004007f89 */ /* 0x0004e800000e0000 */
.L_x_1356:
[----:B------:R-:W-:Y:S01]  /*175b0*/  FSETP.NE.FTZ.AND P1, PT, R5, RZ, PT ;  /* 0x000000ff0500720b */ /* 0x000fe20003f35000 */
[----:B--23--:R-:W-:Y:S01]  /*175c0*/  FADD.FTZ R4, R0, R4 ;  /* 0x0000000400047221 */ /* 0x00cfe20000010000 */
[----:B------:R-:W-:Y:S02]  /*175d0*/  MOV R2, RZ ;  /* 0x000000ff00027202 */ /* 0x000fe40000000f00 */
[----:B------:R-:W-:Y:S02]  /*175e0*/  MOV R0, RZ ;  /* 0x000000ff00007202 */ /* 0x000fe40000000f00 */
[----:B------:R-:W-:Y:S02]  /*175f0*/  FSETP.NE.FTZ.AND P0, PT, R4, RZ, PT ;  /* 0x000000ff0400720b */ /* 0x000fe40003f15000 */
[----:B------:R-:W-:-:S05]  /*17600*/  MOV R153, 0xff800000 ;  /* 0xff80000000997802 */ /* 0x000fca0000000f00 */
[----:B------:R-:W2:Y:S01]  /*17610*/  @P1 MUFU.RCP R2, R5 ;  /* 0x0000000500021308 */ /* 0x000ea20000001000 */
[----:B------:R-:W-:-:S05]  /*17620*/  @P1 MOV R3, 0x3f317218 ;  /* 0x3f31721800031802 */ /* 0x000fca0000000f00 */
[----:B------:R-:W-:Y:S02]  /*17630*/  @P1 FMUL.FTZ R3, R3, c[0x0][0x2d0] ;  /* 0x0000b40003031a20 */ /* 0x000fe40000410000 */
        /* <DEDUP_REMOVED lines=67> */
[----:B------:R-:W4:Y:S01]  /*17a70*/  @P0 MUFU.LG2 R2, R4 ;  /* 0x0000000400020308 */ /* 0x000f220000000c00 */
[----:B---3--:R-:W-:Y:S02]  /*17a80*/  @P1 FMUL.FTZ R5, R5, 0.69314718246459960938 ;  /* 0x3f31721805051820 */ /* 0x008fe40000410000 */
[C---:B--2---:R-:W-:Y:S02]  /*17a90*/  FMUL.FTZ R158, R0.reuse, R158 ;  /* 0x0000009e009e7220 */ /* 0x044fe40000410000 */
[----:B------:R-:W-:Y:S01]  /*17aa0*/  @P1 FFMA.FTZ R153, R3, R152, R5 ;  /* 0x0000009803991223 */ /* 0x000fe20000010005 */
[----:B------:R-:W-:Y:S01]  /*17ab0*/  @P0 MOV R3, 0x3f317218 ;  /* 0x3f31721800030802 */ /* 0x000fe20000000f00 */
[C---:B------:R-:W-:Y:S01]  /*17ac0*/  FMUL.FTZ R159, R0.reuse, R159 ;  /* 0x0000009f009f7220 */ /* 0x040fe20000410000 */
[----:B------:R-:W-:Y:S01]  /*17ad0*/  PLOP3.LUT P1, PT, PT, PT, PT, 0x8, 0x0 ;  /* 0x000000000000781c */ /* 0x000fe20003f2e170 */
[----:B------:R-:W-:-:S02]  /*17ae0*/  FMUL.FTZ R162, R0, R162 ;  /* 0x000000a200a27220 */ /* 0x000fc40000410000 */
[----:B------:R-:W-:Y:S02]  /*17af0*/  @P0 FMUL.FTZ R3, R3, c[0x0][0x2d0] ;  /* 0x0000b40003030a20 */ /* 0x000fe40000410000 */
[C---:B------:R-:W-:Y:S02]  /*17b00*/  FMUL.FTZ R163, R0.reuse, R163 ;  /* 0x000000a300a37220 */ /* 0x040fe40000410000 */
[----:B------:R-:W-:Y:S02]  /*17b10*/  FMUL.FTZ R138, R0, R138 ;  /* 0x0000008a008a7220 */ /* 0x000fe40000410000 */
[----:B----4-:R-:W-:Y:S02]  /*17b20*/  @P0 FMUL.FTZ R2, R2, 0.69314718246459960938 ;  /* 0x3f31721802020820 */ /* 0x010fe40000410000 */
        /* <DEDUP_REMOVED lines=60> */
.L_x_1182:
[----:B------:R-:W-:Y:S05]  /*17ef0*/  @P1 BRA `(.L_x_1290) ;  /* 0x00001aa000001947 */ /* 0x000fea0003800000 */
[----:B------:R-:W2:Y:S01]  /*17f00*/  S2R R65, SR_TID.X ;  /* 0x0000000000417919 */ /* 0x000ea20000002100 */
[----:B------:R-:W-:Y:S01]  /*17f10*/  F2FP.BF16.PACK_AB R50, R51, R50 ;  /* 0x000000323332723e */ /* 0x000fe200000010ff */
[----:B------:R-:W-:Y:S01]  /*17f20*/  WARPSYNC 0xffffffff ;  /* 0xffffffff00007948 */ /* 0x000fe20003800000 */
[----:B------:R-:W-:Y:S01]  /*17f30*/  F2FP.BF16.PACK_AB R46, R47, R46 ;  /* 0x0000002e2f2e723e */ /* 0x000fe200000010ff */
[----:B------:R-:W-:Y:S01]  /*17f40*/  BAR.SYNC.DEFER_BLOCKING 0x1, 0x100 ;  /* 0x0044000000007b1d */ /* 0x000fe20000010000 */
        /* <DEDUP_REMOVED lines=10> */
[----:B--2---:R-:W-:Y:S02]  /*17ff0*/  SHF.R.S32.HI R51, RZ, 0x1f, R65 ;  /* 0x0000001fff337819 */ /* 0x004fe40000011441 */
[----:B------:R-:W-:Y:S02]  /*18000*/  F2FP.BF16.PACK_AB R5, R145, R144 ;  /* 0x000000909105723e */ /* 0x000fe400000010ff */
[----:B------:R-:W-:-:S02]  /*18010*/  LEA.HI R2, R51, R65, RZ, 0x2 ;  /* 0x0000004133027211 */ /* 0x000fc400078f10ff */
[----:B------:R-:W-:Y:S02]  /*18020*/  LEA.HI R47, R51, R65, RZ, 0x5 ;  /* 0x00000041332f7211 */ /* 0x000fe400078f28ff */
[--C-:B------:R-:W-:Y:S02]  /*18030*/  SHF.R.S32.HI R4, RZ, 0x2, R2.reuse ;  /* 0x00000002ff047819 */ /* 0x100fe40000011402 */
[----:B------:R-:W-:Y:S02]  /*18040*/  SHF.R.S32.HI R0, RZ, 0x1f, R2 ;  /* 0x0000001fff007819 */ /* 0x000fe40000011402 */
[----:B------:R-:W-:Y:S02]  /*18050*/  SHF.R.S32.HI R43, RZ, 0x5, R47 ;  /* 0x00000005ff2b7819 */ /* 0x000fe4000001142f */
[----:B------:R-:W-:Y:S02]  /*18060*/  LEA.HI R0, R0, R4, RZ, 0x3 ;  /* 0x0000000400007211 */ /* 0x000fe400078f18ff */
[----:B------:R-:W-:-:S02]  /*18070*/  F2FP.BF16.PACK_AB R146, R147, R146 ;  /* 0x000000929392723e */ /* 0x000fc400000010ff */
        /* <DEDUP_REMOVED lines=21> */
[----:B------:R-:W-:Y:S02]  /*181d0*/  F2FP.BF16.PACK_AB R38, R9, R18 ;  /* 0x000000120926723e */ /* 0x000fe400000010ff */
[----:B------:R-:W-:Y:S02]  /*181e0*/  F2FP.BF16.PACK_AB R37, R11, R20 ;  /* 0x000000140b25723e */ /* 0x000fe400000010ff */
[C---:B------:R-:W-:Y:S01]  /*181f0*/  IADD3 R3, R0.reuse, 0x80, RZ ;  /* 0x0000008000037810 */ /* 0x040fe20007ffe0ff */
[----:B------:R2:W-:Y:S01]  /*18200*/  STS [R0+0x80], R48 ;  /* 0x0000803000007388 */ /* 0x0005e20000000800 */
[C---:B------:R-:W-:Y:S02]  /*18210*/  IADD3 R2, R0.reuse, 0x70, RZ ;  /* 0x0000007000027810 */ /* 0x040fe40007ffe0ff */
[----:B------:R-:W-:Y:S01]  /*18220*/  @P0 IADD3 R2, R3, 0x10, RZ ;  /* 0x0000001003020810 */ /* 0x000fe20007ffe0ff */
[----:B------:R-:W-:Y:S01]  /*18230*/  STS [R0+0x480], R158 ;  /* 0x0004809e00007388 */ /* 0x000fe20000000800 */
[----:B------:R-:W-:Y:S01]  /*18240*/  IMAD.IADD R3, R0, 0x1, R4 ;  /* 0x0000000100037824 */ /* 0x000fe200078e0204 */
[----:B------:R-:W-:-:S02]  /*18250*/  F2FP.BF16.PACK_AB R35, R53, R52 ;  /* 0x000000343523723e */ /* 0x000fc400000010ff */
[----:B------:R3:W-:Y:S01]  /*18260*/  STS [R2], R7 ;  /* 0x0000000702007388 */ /* 0x0007e20000000800 */
[----:B------:R-:W-:Y:S01]  /*18270*/  IMAD.IADD R4, R4, 0x1, R2 ;  /* 0x0000000104047824 */ /* 0x000fe200078e0202 */
[----:B------:R-:W-:Y:S02]  /*18280*/  F2FP.BF16.PACK_AB R54, R55, R54 ;  /* 0x000000363736723e */ /* 0x000fe400000010ff */
[----:B------:R-:W-:Y:S01]  /*18290*/  STS [R2+0x400], R162 ;  /* 0x000400a202007388 */ /* 0x000fe20000000800 */
[----:B------:R-:W-:Y:S02]  /*182a0*/  F2FP.BF16.PACK_AB R34, R57, R56 ;  /* 0x000000383922723e */ /* 0x000fe400000010ff */
[----:B------:R-:W-:Y:S01]  /*182b0*/  F2FP.BF16.PACK_AB R58, R59, R58 ;  /* 0x0000003a3b3a723e */ /* 0x000fe200000010ff */
[----:B------:R4:W-:Y:S01]  /*182c0*/  STS [R3+0x80], R6 ;  /* 0x0000800603007388 */ /* 0x0009e20000000800 */
[----:B------:R-:W-:Y:S02]  /*182d0*/  F2FP.BF16.PACK_AB R33, R61, R60 ;  /* 0x0000003c3d21723e */ /* 0x000fe400000010ff */
[----:B------:R-:W-:Y:S01]  /*182e0*/  F2FP.BF16.PACK_AB R62, R63, R62 ;  /* 0x0000003e3f3e723e */ /* 0x000fe200000010ff */
[----:B------:R-:W-:Y:S01]  /*182f0*/  STS [R3+0x480], R138 ;  /* 0x0004808a03007388 */ /* 0x000fe20000000800 */
[----:B------:R-:W-:-:S02]  /*18300*/  F2FP.BF16.PACK_AB R32, R32, R64 ;  /* 0x000000402020723e */ /* 0x000fc400000010ff */
[----:B------:R-:W-:Y:S01]  /*18310*/  F2FP.BF16.PACK_AB R66, R67, R66 ;  /* 0x000000424342723e */ /* 0x000fe200000010ff */
[----:B------:R1:W-:Y:S01]  /*18320*/  STS [R4], R8 ;  /* 0x0000000804007388 */ /* 0x0003e20000000800 */
[----:B--2---:R-:W-:Y:S01]  /*18330*/  IMAD.MOV.U32 R48, RZ, RZ, 0x40 ;  /* 0x00000040ff307424 */ /* 0x004fe200078e00ff */
[----:B------:R-:W-:Y:S02]  /*18340*/  F2FP.BF16.PACK_AB R31, R31, R68 ;  /* 0x000000441f1f723e */ /* 0x000fe400000010ff */
[----:B------:R-:W-:Y:S01]  /*18350*/  STS [R4+0x400], R142 ;  /* 0x0004008e04007388 */ /* 0x000fe20000000800 */
[----:B------:R-:W-:Y:S02]  /*18360*/  F2FP.BF16.PACK_AB R70, R71, R70 ;  /* 0x000000464746723e */ /* 0x000fe400000010ff */
[----:B------:R-:W-:Y:S02]  /*18370*/  F2FP.BF16.PACK_AB R30, R30, R72 ;  /* 0x000000481e1e723e */ /* 0x000fe400000010ff */
[----:B---3--:R-:W-:-:S02]  /*18380*/  SEL R7, R48, 0xffffffc0, !P2 ;  /* 0xffffffc030077807 */ /* 0x008fc40005000000 */
[----:B------:R-:W-:Y:S02]  /*18390*/  F2FP.BF16.PACK_AB R74, R75, R74 ;  /* 0x0000004a4b4a723e */ /* 0x000fe400000010ff */
[----:B------:R-:W-:Y:S02]  /*183a0*/  F2FP.BF16.PACK_AB R29, R29, R76 ;  /* 0x0000004c1d1d723e */ /* 0x000fe400000010ff */
[----:B------:R-:W-:Y:S01]  /*183b0*/  F2FP.BF16.PACK_AB R78, R79, R78 ;  /* 0x0000004e4f4e723e */ /* 0x000fe200000010ff */
[----:B----4-:R-:W-:Y:S01]  /*183c0*/  IMAD.IADD R6, R0, 0x1, R7 ;  /* 0x0000000100067824 */ /* 0x010fe200078e0207 */
[----:B------:R-:W-:Y:S02]  /*183d0*/  F2FP.BF16.PACK_AB R28, R28, R80 ;  /* 0x000000501c1c723e */ /* 0x000fe400000010ff */
[----:B------:R-:W-:Y:S02]  /*183e0*/  F2FP.BF16.PACK_AB R82, R83, R82 ;  /* 0x000000525352723e */ /* 0x000fe400000010ff */
[----:B------:R2:W-:Y:S01]  /*183f0*/  STS [R6+0x80], R5 ;  /* 0x0000800506007388 */ /* 0x0005e20000000800 */
[----:B------:R-:W-:Y:S01]  /*18400*/  F2FP.BF16.PACK_AB R27, R27, R84 ;  /* 0x000000541b1b723e */ /* 0x000fe200000010ff */
[----:B-1----:R-:W-:-:S02]  /*18410*/  IMAD.IADD R8, R7, 0x1, R2 ;  /* 0x0000000107087824 */ /* 0x002fc400078e0202 */
        /* <DEDUP_REMOVED lines=13> */
[----:B--2---:R-:W-:Y:S01]  /*184f0*/  IMAD.IADD R5, R7, 0x1, R3 ;  /* 0x0000000107057824 */ /* 0x004fe200078e0203 */
[----:B------:R-:W-:Y:S01]  /*18500*/  F2FP.BF16.PACK_AB R106, R107, R106 ;  /* 0x0000006a6b6a723e */ /* 0x000fe200000010ff */
        /* <DEDUP_REMOVED lines=22> */
[----:B------:R-:W-:Y:S01]  /*18670*/  ISETP.NE.U32.AND P0, PT, RZ, c[0x0][0x500], PT ;  /* 0x00014000ff007a0c */ /* 0x000fe20003f05070 */
[----:B------:R-:W-:Y:S01]  /*18680*/  STS [R2+0x4400], R46 ;  /* 0x0044002e02007388 */ /* 0x000fe20000000800 */
[----:B------:R-:W-:Y:S02]  /*18690*/  ISETP.NE.U32.AND P1, PT, RZ, c[0x0][0x508], PT ;  /* 0x00014200ff007a0c */ /* 0x000fe40003f25070 */
[----:B------:R-:W-:Y:S01]  /*186a0*/  ISETP.NE.AND.EX P0, PT, RZ, c[0x0][0x504], PT, P0 ;  /* 0x00014100ff007a0c */ /* 0x000fe20003f05300 */
[----:B------:R-:W-:Y:S01]  /*186b0*/  STS [R3+0x4080], R36 ;  /* 0x0040802403007388 */ /* 0x000fe20000000800 */
[----:B------:R-:W-:-:S03]  /*186c0*/  ISETP.NE.AND.EX P1, PT, RZ, c[0x0][0x50c], PT, P1 ;  /* 0x00014300ff007a0c */ /* 0x000fc60003f25310 */
        /* <DEDUP_REMOVED lines=41> */
[----:B------:R2:W-:Y:S04]  /*18960*/  STS [R5+0xc480], R15 ;  /* 0x00c4800f05007388 */ /* 0x0005e80000000800 */
[----:B------:R2:W-:Y:S04]  /*18970*/  STS [R7+0xc000], R14 ;  /* 0x00c0000e07007388 */ /* 0x0005e80000000800 */
[----:B------:R2:W-:Y:S01]  /*18980*/  STS [R7+0xc400], R13 ;  /* 0x00c4000d07007388 */ /* 0x0005e20000000800 */
[----:B-1----:R-:W-:-:S03]  /*18990*/  IMAD.WIDE R8, R252, R2, c[0x0][0x500] ;  /* 0x00014000fc087625 */ /* 0x002fc600078e0202 */
[----:B------:R-:W-:Y:S06]  /*189a0*/  BAR.SYNC.DEFER_BLOCKING 0x1, 0x100 ;  /* 0x0044000000007b1d */ /* 0x000fec0000010000 */
[----:B------:R-:W3:Y:S01]  /*189b0*/  @P0 LDG.E R0, [R8.64] ;  /* 0x0000000e08000981 */ /* 0x000ee2000c1e1900 */
[----:B------:R-:W-:Y:S02]  /*189c0*/  IMAD.MOV.U32 R29, RZ, RZ, c[0x0][0x388] ;  /* 0x0000e200ff1d7624 */ /* 0x000fe400078e00ff */
[----:B------:R-:W-:-:S05]  /*189d0*/  @P1 IMAD.WIDE R2, R252, R2, c[0x0][0x508] ;  /* 0x00014200fc021625 */ /* 0x000fca00078e0202 */
[----:B------:R1:W5:Y:S02]  /*189e0*/  @P1 LDG.E R29, [R2.64] ;  /* 0x0000000e021d1981 */ /* 0x000364000c1e1900 */
[----:B-1----:R-:W-:Y:S02]  /*189f0*/  CS2R R2, SRZ ;  /* 0x0000000000027805 */ /* 0x002fe4000001ff00 */
[--C-:B---3--:R-:W-:Y:S01]  /*18a00*/  @P0 SHF.R.S32.HI R3, RZ, 0x1f, R0.reuse ;  /* 0x0000001fff030819 */ /* 0x108fe20000011400 */
[----:B------:R-:W-:Y:S01]  /*18a10*/  @P0 IMAD.MOV.U32 R2, RZ, RZ, R0 ;  /* 0x000000ffff020224 */ /* 0x000fe200078e0000 */
[----:B------:R-:W-:Y:S05]  /*18a20*/  @P1 BRA `(.L_x_1291) ;  /* 0x0000004000001947 */ /* 0x000fea0003800000 */
[----:B--2---:R-:W-:Y:S05]  /*18a30*/  @!P0 BRA `(.L_x_1291) ;  /* 0x0000003000008947 */ /* 0x004fea0003800000 */
[----:B------:R-:W2:Y:S04]  /*18a40*/  LDG.E R4, [R8.64] ;  /* 0x0000000e08047981 */ /* 0x000ea8000c1e1900 */
[----:B------:R-:W2:Y:S02]  /*18a50*/  LDG.E R0, [R8.64+0x4] ;  /* 0x0000040e08007981 */ /* 0x000ea4000c1e1900 */
[----:B--2--5:R-:W-:-:S02]  /*18a60*/  IADD3 R29, -R4, R0, RZ ;  /* 0x00000000041d7210 */ /* 0x024fc40007ffe1ff */
.L_x_1291:
[----:B--2---:R-:W1:Y:S01]  /*18a70*/  S2R R9, SR_CTAID.Y ;  /* 0x0000000000097919 */ /* 0x004e620000002600 */
[----:B------:R-:W-:Y:S01]  /*18a80*/  LOP3.LUT R0, R47, 0xffffffe0, RZ, 0xc0, !PT ;  /* 0xffffffe02f007812 */ /* 0x000fe200078ec0ff */
[----:B------:R-:W-:Y:S01]  /*18a90*/  IMAD.MOV.U32 R8, RZ, RZ, c[0x0][0x4e8] ;  /* 0x00013a00ff087624 */ /* 0x000fe200078e00ff */
[----:B------:R-:W-:Y:S01]  /*18aa0*/  SHF.R.S32.HI R4, RZ, 0x1f, R43 ;  /* 0x0000001fff047819 */ /* 0x000fe2000001142b */
[----:B------:R-:W2:Y:S01]  /*18ab0*/  S2R R28, SR_CTAID.X ;  /* 0x00000000001c7919 */ /* 0x000ea20000002500 */
[----:B------:R-:W-:Y:S01]  /*18ac0*/  LEA.HI R16, R51, R65, RZ, 0x3 ;  /* 0x0000004133107211 */ /* 0x000fe200078f18ff */
[----:B------:R-:W-:Y:S01]  /*18ad0*/  IMAD.IADD R0, R65, 0x1, -R0 ;  /* 0x0000000141007824 */ /* 0x000fe200078e0a00 */
[----:B------:R-:W-:Y:S01]  /*18ae0*/  LEA.HI R4, R4, R43, RZ, 0x3 ;  /* 0x0000002b04047211 */ /* 0x000fe200078f18ff */
[----:B------:R-:W3:Y:S01]  /*18af0*/  S2R R10, SR_CTAID.Y ;  /* 0x00000000000a7919 */ /* 0x000ee20000002600 */
[----:B------:R-:W-:Y:S01]  /*18b00*/  ISETP.NE.AND P1, PT, R8, 0x1, PT ;  /* 0x000000010800780c */ /* 0x000fe20003f25270 */
[----:B-----5:R-:W-:Y:S01]  /*18b10*/  IMAD R29, R29, c[0x0][0x4e8], RZ ;  /* 0x00013a001d1d7a24 */ /* 0x020fe200078e02ff */
[----:B------:R-:W-:Y:S01]  /*18b20*/  SHF.R.S32.HI R7, RZ, 0x1f, R0 ;  /* 0x0000001fff077819 */ /* 0x000fe20000011400 */
[----:B------:R-:W-:Y:S01]  /*18b30*/  BSSY B0, `(.L_x_1292) ;  /* 0x0000089000007945 */ /* 0x000fe20003800000 */
[----:B------:R-:W-:-:S02]  /*18b40*/  LOP3.LUT R5, R4, 0xffffff8, RZ, 0xc0, !PT ;  /* 0x0ffffff804057812 */ /* 0x000fc400078ec0ff */
[----:B------:R-:W-:Y:S02]  /*18b50*/  LEA.HI R4, R21, R21, RZ, 0x1 ;  /* 0x0000001515047211 */ /* 0x000fe400078f08ff */
[----:B------:R-:W-:Y:S01]  /*18b60*/  LEA.HI R7, R7, R0, RZ, 0x2 ;  /* 0x0000000007077211 */ /* 0x000fe200078f10ff */
[----:B------:R-:W-:Y:S01]  /*18b70*/  IMAD.IADD R6, R43, 0x1, -R5 ;  /* 0x000000012b067824 */ /* 0x000fe200078e0a05 */
[----:B------:R-:W-:Y:S02]  /*18b80*/  LOP3.LUT R4, R4, 0x1ffffffe, RZ, 0xc0, !PT ;  /* 0x1ffffffe04047812 */ /* 0x000fe400078ec0ff */
[----:B------:R-:W-:Y:S02]  /*18b90*/  SHF.R.S32.HI R5, RZ, 0x2, R7 ;  /* 0x00000002ff057819 */ /* 0x000fe40000011407 */
[----:B------:R-:W-:Y:S02]  /*18ba0*/  IADD3 R7, R21, -R4, RZ ;  /* 0x8000000415077210 */ /* 0x000fe40007ffe0ff */
[----:B-1----:R-:W-:Y:S01]  /*18bb0*/  SHF.R.S32.HI R9, RZ, 0x1f, R9 ;  /* 0x0000001fff097819 */ /* 0x002fe20000011409 */
[----:B------:R-:W-:Y:S01]  /*18bc0*/  IMAD R17, R6, 0x10, R5 ;  /* 0x0000001006117824 */ /* 0x000fe200078e0205 */
[----:B------:R-:W-:Y:S01]  /*18bd0*/  LOP3.LUT P2, RZ, R0, 0x3, RZ, 0xc0, !PT ;  /* 0x0000000300ff7812 */ /* 0x000fe2000784c0ff */
[----:B------:R-:W-:Y:S01]  /*18be0*/  IMAD R0, R3, c[0x0][0x3a0], RZ ;  /* 0x0000e80003007a24 */ /* 0x000fe200078e02ff */
[----:B------:R-:W-:Y:S01]  /*18bf0*/  LOP3.LUT R12, R16, 0xfffffff8, RZ, 0xc0, !PT ;  /* 0xfffffff8100c7812 */ /* 0x000fe200078ec0ff */
[----:B------:R-:W-:Y:S01]  /*18c00*/  IMAD R6, R7, 0x8, R17 ;  /* 0x0000000807067824 */ /* 0x000fe200078e0211 */
[----:B------:R-:W-:Y:S01]  /*18c10*/  SEL R15, R252, RZ, !P0 ;  /* 0x000000fffc0f7207 */ /* 0x000fe20004000000 */
[----:B------:R-:W-:Y:S01]  /*18c20*/  IMAD R8, R9, c[0x0][0x490], RZ ;  /* 0x0001240009087a24 */ /* 0x000fe200078e02ff */
[----:B------:R-:W-:Y:S01]  /*18c30*/  SHF.R.S32.HI R16, RZ, 0x3, R16 ;  /* 0x00000003ff107819 */ /* 0x000fe20000011410 */
[----:B------:R-:W-:Y:S01]  /*18c40*/  IMAD R7, R2, c[0x0][0x3a4], R0 ;  /* 0x0000e90002077a24 */ /* 0x000fe200078e0200 */
[----:B--2---:R-:W-:Y:S01]  /*18c50*/  LEA R0, R28, R6, 0x7 ;  /* 0x000000061c007211 */ /* 0x004fe200078e38ff */
[----:B---3--:R-:W-:Y:S01]  /*18c60*/  IMAD.WIDE.U32 R4, R10, c[0x0][0x490], R2 ;  /* 0x000124000a047a25 */ /* 0x008fe200078e0002 */
[----:B------:R-:W-:-:S03]  /*18c70*/  LEA.HI R19, R51, R65, RZ, 0x6 ;  /* 0x0000004133137211 */ /* 0x000fc600078f30ff */
[----:B------:R-:W-:Y:S02]  /*18c80*/  IMAD R8, R10, c[0x0][0x494], R8 ;  /* 0x000125000a087a24 */ /* 0x000fe400078e0208 */
[----:B------:R-:W-:-:S04]  /*18c90*/  IMAD.WIDE.U32 R2, R2, c[0x0][0x3a0], RZ ;  /* 0x0000e80002027a25 */ /* 0x000fc800078e00ff */
[----:B------:R-:W-:Y:S01]  /*18ca0*/  IMAD.IADD R5, R5, 0x1, R8 ;  /* 0x0000000105057824 */ /* 0x000fe200078e0208 */
[----:B------:R-:W-:Y:S01]  /*18cb0*/  IADD3 R3, R3, R7, RZ ;  /* 0x0000000703037210 */ /* 0x000fe20007ffe0ff */
[----:B------:R-:W-:Y:S01]  /*18cc0*/  @P1 IMAD.HI.U32 R8, R0, c[0x0][0x4ec], RZ ;  /* 0x00013b0000081a27 */ /* 0x000fe200078e00ff */
[----:B------:R-:W-:-:S03]  /*18cd0*/  SHF.R.S32.HI R7, RZ, 0x1f, R252 ;  /* 0x0000001fff077819 */ /* 0x000fc600000114fc */
[----:B------:R-:W-:Y:S01]  /*18ce0*/  IMAD.MOV.U32 R6, RZ, RZ, R0 ;  /* 0x000000ffff067224 */ /* 0x000fe200078e0000 */
[----:B------:R-:W-:Y:S01]  /*18cf0*/  @P1 SHF.R.U32.HI R6, RZ, c[0x0][0x4f0], R8 ;  /* 0x00013c00ff061a19 */ /* 0x000fe20000011608 */
[----:B------:R-:W-:Y:S01]  /*18d00*/  IMAD R9, R9, c[0x0][0x3e8], RZ ;  /* 0x0000fa0009097a24 */ /* 0x000fe200078e02ff */
[----:B------:R-:W-:Y:S01]  /*18d10*/  SEL R13, R7, RZ, !P0 ;  /* 0x000000ff070d7207 */ /* 0x000fe20004000000 */
[----:B------:R-:W-:Y:S02]  /*18d20*/  IMAD.IADD R12, R65, 0x1, -R12 ;  /* 0x00000001410c7824 */ /* 0x000fe400078e0a0c */
[----:B------:R-:W-:Y:S02]  /*18d30*/  IMAD.MOV R7, RZ, RZ, -R6 ;  /* 0x000000ffff077224 */ /* 0x000fe400078e0a06 */
[----:B------:R-:W-:Y:S01]  /*18d40*/  IMAD R9, R10, c[0x0][0x3ec], R9 ;  /* 0x0000fb000a097a24 */ /* 0x000fe200078e0209 */
[----:B------:R-:W-:Y:S01]  /*18d50*/  LEA R14, R12, R16, 0x5 ;  /* 0x000000100c0e7211 */ /* 0x000fe200078e28ff */
[----:B------:R-:W-:-:S04]  /*18d60*/  IMAD.WIDE.U32 R2, R10, c[0x0][0x3e8], R2 ;  /* 0x0000fa000a027a25 */ /* 0x000fc800078e0002 */
[----:B------:R-:W-:Y:S01]  /*18d70*/  IMAD R8, R7, c[0x0][0x4e8], R0 ;  /* 0x00013a0007087a24 */ /* 0x000fe200078e0200 */
[----:B------:R-:W-:Y:S01]  /*18d80*/  IADD3 R3, R3, R9, RZ ;  /* 0x0000000903037210 */ /* 0x000fe20007ffe0ff */
[----:B------:R-:W-:Y:S02]  /*18d90*/  IMAD R0, R13, c[0x0][0x498], RZ ;  /* 0x000126000d007a24 */ /* 0x000fe400078e02ff */
[----:B------:R-:W-:Y:S01]  /*18da0*/  IMAD.WIDE.U32 R4, R15, c[0x0][0x498], R4 ;  /* 0x000126000f047a25 */ /* 0x000fe200078e0004 */
[----:B------:R-:W-:-:S03]  /*18db0*/  SHF.R.S32.HI R9, RZ, 0x1f, R8 ;  /* 0x0000001fff097819 */ /* 0x000fc60000011408 */
[----:B------:R-:W-:Y:S01]  /*18dc0*/  IMAD R11, R15, c[0x0][0x49c], R0 ;  /* 0x000127000f0b7a24 */ /* 0x000fe200078e0200 */
[----:B------:R-:W-:Y:S01]  /*18dd0*/  SHF.R.S32.HI R0, RZ, 0x1f, R6 ;  /* 0x0000001fff007819 */ /* 0x000fe20000011406 */
[----:B------:R-:W-:Y:S01]  /*18de0*/  IMAD R14, R28, 0x80, R14 ;  /* 0x000000801c0e7824 */ /* 0x000fe200078e020e */
[----:B------:R-:W-:Y:S01]  /*18df0*/  IADD3 R4, P0, R6, R4, RZ ;  /* 0x0000000406047210 */ /* 0x000fe20007f1e0ff */
[----:B------:R-:W-:Y:S02]  /*18e00*/  IMAD.SHL.U32 R18, R16, 0x40, RZ ;  /* 0x0000004010127824 */ /* 0x000fe400078e00ff */
[----:B------:R-:W-:Y:S01]  /*18e10*/  IMAD R9, R9, c[0x0][0x488], RZ ;  /* 0x0001220009097a24 */ /* 0x000fe200078e02ff */
[----:B------:R-:W-:Y:S01]  /*18e20*/  IADD3.X R5, R0, R5, R11, P0, !PT ;  /* 0x0000000500057210 */ /* 0x000fe200007fe40b */
[----:B------:R-:W-:Y:S01]  /*18e30*/  @P1 IMAD.HI.U32 R10, R14, c[0x0][0x4ec], RZ ;  /* 0x00013b000e0a1a27 */ /* 0x000fe200078e00ff */
[----:B------:R-:W-:-:S03]  /*18e40*/  LOP3.LUT R6, R18, 0x1c0, RZ, 0xc0, !PT ;  /* 0x000001c012067812 */ /* 0x000fc600078ec0ff */
[----:B------:R-:W-:Y:S01]  /*18e50*/  IMAD.SHL.U32 R0, R12, 0x8, RZ ;  /* 0x000000080c007824 */ /* 0x000fe200078e00ff */
[----:B------:R-:W-:Y:S01]  /*18e60*/  SHF.R.U32.HI R11, RZ, 0x3, R6 ;  /* 0x00000003ff0b7819 */ /* 0x000fe20000011606 */
[----:B------:R-:W-:-:S04]  /*18e70*/  IMAD.WIDE.U32 R4, R8, c[0x0][0x488], R4 ;  /* 0x0001220008047a25 */ /* 0x000fc800078e0004 */
[----:B------:R-:W-:Y:S02]  /*18e80*/  IMAD R9, R8, c[0x0][0x48c], R9 ;  /* 0x0001230008097a24 */ /* 0x000fe400078e0209 */
[----:B------:R-:W-:Y:S01]  /*18e90*/  IMAD.MOV.U32 R7, RZ, RZ, R14 ;  /* 0x000000ffff077224 */ /* 0x000fe200078e000e */
[----:B------:R-:W-:Y:S01]  /*18ea0*/  @P1 SHF.R.U32.HI R7, RZ, c[0x0][0x4f0], R10 ;  /* 0x00013c00ff071a19 */ /* 0x000fe2000001160a */
[----:B------:R-:W-:Y:S01]  /*18eb0*/  IMAD R8, R13, c[0x0][0x3f0], RZ ;  /* 0x0000fc000d087a24 */ /* 0x000fe200078e02ff */
[----:B------:R-:W-:Y:S01]  /*18ec0*/  LOP3.LUT R10, R6, 0x38, R0, 0xf8, !PT ;  /* 0x00000038060a7812 */ /* 0x000fe200078ef800 */
[----:B------:R-:W-:Y:S01]  /*18ed0*/  IMAD.WIDE.U32 R2, R15, c[0x0][0x3f0], R2 ;  /* 0x0000fc000f027a25 */ /* 0x000fe200078e0002 */
[----:B------:R-:W-:Y:S02]  /*18ee0*/  LEA R6, P0, R4, c[0x0][0x450], 0x2 ;  /* 0x0001140004067a11 */ /* 0x000fe400078010ff */
[----:B------:R-:W-:Y:S01]  /*18ef0*/  IADD3 R9, R5, R9, RZ ;  /* 0x0000000905097210 */ /* 0x000fe20007ffe0ff */
[----:B------:R-:W-:Y:S01]  /*18f00*/  IMAD R8, R15, c[0x0][0x3f4], R8 ;  /* 0x0000fd000f087a24 */ /* 0x000fe200078e0208 */
[----:B------:R-:W-:Y:S01]  /*18f10*/  LOP3.LUT R15, R10, R11, RZ, 0x3c, !PT ;  /* 0x0000000b0a0f7212 */ /* 0x000fe200078e3cff */
[----:B------:R-:W-:Y:S01]  /*18f20*/  IMAD.MOV R5, RZ, RZ, -R7 ;  /* 0x000000ffff057224 */ /* 0x000fe200078e0a07 */
[----:B------:R-:W-:Y:S01]  /*18f30*/  LEA.HI.X R4, R4, c[0x0][0x454], R9, 0x2, P0 ;  /* 0x0001150004047a11 */ /* 0x000fe200000f1409 */
[----:B------:R-:W-:Y:S01]  /*18f40*/  IMAD.IADD R3, R3, 0x1, R8 ;  /* 0x0000000103037824 */ /* 0x000fe200078e0208 */
[----:B------:R-:W-:Y:S01]  /*18f50*/  SHFL.IDX PT, R10, R6, RZ, 0x1c1f ;  /* 0x001c1fff060a7589 */ /* 0x000fe200000e0000 */
[----:B------:R-:W-:Y:S01]  /*18f60*/  SHF.R.S32.HI R12, RZ, 0x1f, R7 ;  /* 0x0000001fff0c7819 */ /* 0x000fe20000011407 */
[----:B------:R-:W-:-:S02]  /*18f70*/  IMAD R5, R5, c[0x0][0x4e8], R14 ;  /* 0x00013a0005057a24 */ /* 0x000fc400078e020e */
[----:B------:R-:W1:Y:S01]  /*18f80*/  SHFL.IDX PT, R11, R4, RZ, 0x1c1f ;  /* 0x001c1fff040b7589 */ /* 0x000e6200000e0000 */
[----:B------:R-:W-:-:S03]  /*18f90*/  IMAD.WIDE.U32 R2, R7, c[0x0][0x3e0], R2 ;  /* 0x0000f80007027a25 */ /* 0x000fc600078e0002 */
[----:B------:R2:W-:Y:S04]  /*18fa0*/  SHFL.IDX PT, R8, R6, 0x1, 0x1c1f ;  /* 0x003c1f0006087f89 */ /* 0x0005e800000e0000 */
[----:B------:R3:W4:Y:S01]  /*18fb0*/  SHFL.IDX PT, R9, R4, 0x1, 0x1c1f ;  /* 0x003c1f0004097f89 */ /* 0x00072200000e0000 */
[----:B--2---:R-:W-:Y:S01]  /*18fc0*/  IMAD R6, R12, c[0x0][0x3e0], RZ ;  /* 0x0000f8000c067a24 */ /* 0x004fe200078e02ff */
[----:B---3--:R-:W-:-:S03]  /*18fd0*/  LEA R4, R28, R17, 0x7 ;  /* 0x000000111c047211 */ /* 0x008fc600078e38ff */
[----:B------:R-:W-:Y:S01]  /*18fe0*/  IMAD R12, R7, c[0x0][0x3e4], R6 ;  /* 0x0000f900070c7a24 */ /* 0x000fe200078e0206 */
[----:B------:R-:W-:Y:S01]  /*18ff0*/  LEA R28, R28, R16, 0x7 ;  /* 0x000000101c1c7211 */ /* 0x000fe200078e38ff */
[----:B------:R-:W-:Y:S01]  /*19000*/  IMAD.SHL.U32 R6, R19, 0x8, RZ ;  /* 0x0000000813067824 */ /* 0x000fe200078e00ff */
[C---:B------:R-:W-:Y:S01]  /*19010*/  IADD3 R13, R4.reuse, 0x8, RZ ;  /* 0x00000008040d7810 */ /* 0x040fe20007ffe0ff */
[----:B------:R-:W-:Y:S01]  /*19020*/  IMAD.IADD R3, R3, 0x1, R12 ;  /* 0x0000000103037824 */ /* 0x000fe200078e020c */
[-C--:B------:R-:W-:Y:S02]  /*19030*/  ISETP.GE.OR P1, PT, R4, R29.reuse, P2 ;  /* 0x0000001d0400720c */ /* 0x080fe40001726670 */
[----:B------:R-:W-:Y:S02]  /*19040*/  SHF.R.S32.HI R4, RZ, 0x1f, R5 ;  /* 0x0000001fff047819 */ /* 0x000fe40000011405 */
[----:B------:R-:W-:Y:S02]  /*19050*/  ISETP.GE.OR P0, PT, R13, R29, P2 ;  /* 0x0000001d0d00720c */ /* 0x000fe40001706670 */
[----:B------:R-:W-:Y:S01]  /*19060*/  LOP3.LUT R7, R15, 0x7ffffe00, R6, 0xf8, !PT ;  /* 0x7ffffe000f077812 */ /* 0x000fe200078ef806 */
[----:B------:R-:W-:-:S04]  /*19070*/  IMAD R4, R4, c[0x0][0x3d8], RZ ;  /* 0x0000f60004047a24 */ /* 0x000fc800078e02ff */
[C---:B------:R-:W-:Y:S02]  /*19080*/  IMAD R6, R5.reuse, c[0x0][0x3dc], R4 ;  /* 0x0000f70005067a24 */ /* 0x040fe400078e0204 */
[----:B------:R-:W-:Y:S01]  /*19090*/  IMAD.WIDE.U32 R4, R5, c[0x0][0x3d8], R2 ;  /* 0x0000f60005047a25 */ /* 0x000fe200078e0002 */
[----:B------:R-:W-:Y:S01]  /*190a0*/  SHF.L.U32 R2, R7, 0x1, RZ ;  /* 0x0000000107027819 */ /* 0x000fe200000006ff */
[----:B-1----:R1:W-:Y:S02]  /*190b0*/  @!P1 ST.E [R10.64], R153 ;  /* 0x000000990a009985 */ /* 0x0023e4000c10190e */
[----:B------:R-:W-:Y:S02]  /*190c0*/  IMAD.IADD R3, R5, 0x1, R6 ;  /* 0x0000000105037824 */ /* 0x000fe400078e0206 */
        /* <DEDUP_REMOVED lines=21> */
[C---:B-1----:R-:W-:Y:S01]  /*19220*/  IADD3 R8, R0.reuse, 0x80, RZ ;  /* 0x0000008000087810 */ /* 0x042fe20007ffe0ff */
[----:B------:R-:W1:Y:S01]  /*19230*/  LDS.128 R20, [R2+0x4080] ;  /* 0x0040800002147984 */ /* 0x000e620000000c00 */
[----:B------:R-:W-:Y:S02]  /*19240*/  IADD3 R9, R0, 0xc0, RZ ;  /* 0x000000c000097810 */ /* 0x000fe40007ffe0ff */
[----:B------:R-:W-:Y:S01]  /*19250*/  ISETP.GE.AND P2, PT, R7, c[0x0][0x3c8], PT ;  /* 0x0000f20007007a0c */ /* 0x000fe20003f46270 */
[----:B------:R-:W3:Y:S01]  /*19260*/  LDS.128 R16, [R2+0x8080] ;  /* 0x0080800002107984 */ /* 0x000ee20000000c00 */
[----:B------:R-:W-:Y:S02]  /*19270*/  ISETP.GE.AND P1, PT, R8, c[0x0][0x3c8], PT ;  /* 0x0000f20008007a0c */ /* 0x000fe40003f26270 */
[----:B------:R-:W-:Y:S01]  /*19280*/  ISETP.GE.AND P0, PT, R9, c[0x0][0x3c8], PT ;  /* 0x0000f20009007a0c */ /* 0x000fe20003f06270 */
[----:B------:R4:W5:Y:S01]  /*19290*/  LDS.128 R12, [R2+0xc080] ;  /* 0x00c08000020c7984 */ /* 0x0009620000000c00 */
[----:B------:R-:W-:-:S07]  /*192a0*/  ISETP.GE.AND P3, PT, R0, c[0x0][0x3c8], PT ;  /* 0x0000f20000007a0c */ /* 0x000fce0003f66270 */
[----:B------:R-:W-:-:S04]  /*192b0*/  @!P2 SHF.R.S32.HI R3, RZ, 0x1f, R7 ;  /* 0x0000001fff03a819 */ /* 0x000fc80000011407 */
[----:B------:R-:W-:Y:S02]  /*192c0*/  @!P0 SHF.R.S32.HI R6, RZ, 0x1f, R9 ;  /* 0x0000001fff068819 */ /* 0x000fe40000011409 */
[----:B------:R-:W-:Y:S01]  /*192d0*/  @!P2 LEA.HI R7, R3, R7, RZ, 0x3 ;  /* 0x000000070307a211 */ /* 0x000fe200078f18ff */
[----:B------:R-:W-:Y:S01]  /*192e0*/  @!P3 IMAD.WIDE R10, R0, 0x2, R4 ;  /* 0x00000002000ab825 */ /* 0x000fe200078e0204 */
[----:B----4-:R-:W-:-:S04]  /*192f0*/  @!P1 SHF.R.S32.HI R2, RZ, 0x1f, R8 ;  /* 0x0000001fff029819 */ /* 0x010fc80000011408 */
        /* <DEDUP_REMOVED lines=8> */
[----:B-1----:R2:W-:Y:S03]  /*19380*/  @!P2 ST.E.128 [R8.64], R20 ;  /* 0x000000140800a985 */ /* 0x0025e6000c101d0e */
[----:B------:R-:W-:Y:S01]  /*19390*/  @!P0 IMAD.WIDE R2, R2, 0x2, R4 ;  /* 0x0000000202028825 */ /* 0x000fe200078e0204 */
[----:B---3--:R2:W-:Y:S04]  /*193a0*/  @!P1 ST.E.128 [R6.64], R16 ;  /* 0x0000001006009985 */ /* 0x0085e8000c101d0e */
[----:B-----5:R2:W-:Y:S02]  /*193b0*/  @!P0 ST.E.128 [R2.64], R12 ;  /* 0x0000000c02008985 */ /* 0x0205e4000c101d0e */
.L_x_1293:
[----:B--234-:R-:W-:Y:S05]  /*193c0*/  BSYNC B0 ;  /* 0x0000000000007941 */ /* 0x01cfea0003800000 */
.L_x_1292:
        /* <DEDUP_REMOVED lines=30> */
.L_x_1295:
[----:B------:R-:W-:Y:S05]  /*195b0*/  BSYNC B0 ;  /* 0x0000000000007941 */ /* 0x000fea0003800000 */
.L_x_1294:
        /* <DEDUP_REMOVED lines=30> */
.L_x_1297:
[----:B------:R-:W-:Y:S05]  /*197a0*/  BSYNC B0 ;  /* 0x0000000000007941 */ /* 0x000fea0003800000 */
.L_x_1296:
        /* <DEDUP_REMOVED lines=31> */
.L_x_1290:
        /* <DEDUP_REMOVED lines=14> */
[----:B---3--:R-:W-:Y:S05]  /*19a80*/  @!P0 BRA `(.L_x_1298) ;  /* 0x0000003000008947 */ /* 0x008fea0003800000 */
[----:B------:R2:W3:Y:S04]  /*19a90*/  LDG.E R0, [R6.64] ;  /* 0x0000000e06007981 */ /* 0x0004e8000c1e1900 */
[----:B--2---:R-:W3:Y:S02]  /*19aa0*/  LDG.E R6, [R6.64+0x4] ;  /* 0x0000040e06067981 */ /* 0x004ee4000c1e1900 */
[----:B---3-5:R-:W-:-:S02]  /*19ab0*/  IADD3 R16, -R0, R6, RZ ;  /* 0x0000000600107210 */ /* 0x028fc40007ffe1ff */
.L_x_1298:
[----:B---3--:R-:W2:Y:S01]  /*19ac0*/  S2R R10, SR_TID.X ;  /* 0x00000000000a7919 */ /* 0x008ea20000002100 */
[----:B------:R-:W-:Y:S01]  /*19ad0*/  SHF.R.S32.HI R0, RZ, 0x1f, R252 ;  /* 0x0000001fff007819 */ /* 0x000fe200000114fc */
[----:B------:R-:W-:Y:S01]  /*19ae0*/  BSSY B0, `(.L_x_1299) ;  /* 0x0000029000007945 */ /* 0x000fe20003800000 */
[----:B------:R-:W-:Y:S01]  /*19af0*/  SEL R9, R252, RZ, !P0 ;  /* 0x000000fffc097207 */ /* 0x000fe20004000000 */
[----:B------:R-:W3:Y:S01]  /*19b00*/  S2R R2, SR_CTAID.Y ;  /* 0x0000000000027919 */ /* 0x000ee20000002600 */
[----:B------:R-:W-:-:S03]  /*19b10*/  SEL R11, R0, RZ, !P0 ;  /* 0x000000ff000b7207 */ /* 0x000fc60004000000 */
[----:B------:R-:W4:Y:S01]  /*19b20*/  S2R R12, SR_CTAID.Y ;  /* 0x00000000000c7919 */ /* 0x000f220000002600 */
[----:B--2---:R-:W-:Y:S02]  /*19b30*/  ISETP.GE.AND P1, PT, R10, 0x80, PT ;  /* 0x000000800a00780c */ /* 0x004fe40003f26270 */
[----:B---3--:R-:W-:-:S11]  /*19b40*/  SHF.R.S32.HI R13, RZ, 0x1f, R2 ;  /* 0x0000001fff0d7819 */ /* 0x008fd60000011402 */
[----:B------:R-:W-:Y:S05]  /*19b50*/  @P1 BRA `(.L_x_1300) ;  /* 0x0000021000001947 */ /* 0x000fea0003800000 */
[----:B----4-:R-:W2:Y:S01]  /*19b60*/  S2R R8, SR_CTAID.X ;  /* 0x0000000000087919 */ /* 0x010ea20000002500 */
[----:B-----5:R-:W-:Y:S01]  /*19b70*/  IMAD R0, R16, c[0x0][0x4e8], RZ ;  /* 0x00013a0010007a24 */ /* 0x020fe200078e02ff */
[----:B--2---:R-:W-:-:S04]  /*19b80*/  LEA R8, R8, R10, 0x7 ;  /* 0x0000000a08087211 */ /* 0x004fc800078e38ff */
[----:B------:R-:W-:-:S13]  /*19b90*/  ISETP.GE.AND P0, PT, R8, R0, PT ;  /* 0x000000000800720c */ /* 0x000fda0003f06270 */
[----:B------:R-:W-:Y:S05]  /*19ba0*/  @P0 BRA `(.L_x_1300) ;  /* 0x000001c000000947 */ /* 0x000fea0003800000 */
[----:B------:R-:W-:Y:S01]  /*19bb0*/  MOV R0, c[0x0][0x4e8] ;  /* 0x00013a0000007a02 */ /* 0x000fe20000000f00 */
[----:B------:R-:W-:Y:S01]  /*19bc0*/  IMAD R6, R13, c[0x0][0x490], RZ ;  /* 0x000124000d067a24 */ /* 0x000fe200078e02ff */
[----:B------:R-:W-:Y:S01]  /*19bd0*/  MOV R2, R4 ;  /* 0x0000000400027202 */ /* 0x000fe20000000f00 */
[----:B------:R-:W-:Y:S01]  /*19be0*/  IMAD.MOV.U32 R3, RZ, RZ, R5 ;  /* 0x000000ffff037224 */ /* 0x000fe200078e0005 */
[----:B------:R-:W-:Y:S01]  /*19bf0*/  ISETP.NE.AND P0, PT, R0, 0x1, PT ;  /* 0x000000010000780c */ /* 0x000fe20003f05270 */
[C---:B------:R-:W-:Y:S01]  /*19c00*/  IMAD R6, R12.reuse, c[0x0][0x494], R6 ;  /* 0x000125000c067a24 */ /* 0x040fe200078e0206 */
[----:B------:R-:W-:Y:S01]  /*19c10*/  MOV R0, R8 ;  /* 0x0000000800007202 */ /* 0x000fe20000000f00 */
[----:B------:R-:W-:-:S05]  /*19c20*/  IMAD.WIDE.U32 R2, R12, c[0x0][0x490], R2 ;  /* 0x000124000c027a25 */ /* 0x000fca00078e0002 */
[----:B------:R-:W-:-:S05]  /*19c30*/  IADD3 R3, R6, R3, RZ ;  /* 0x0000000306037210 */ /* 0x000fca0007ffe0ff */
[----:B------:R-:W-:-:S04]  /*19c40*/  @P0 IMAD.HI.U32 R7, R8, c[0x0][0x4ec], RZ ;  /* 0x00013b0008070a27 */ /* 0x000fc800078e00ff */
[----:B------:R-:W-:Y:S01]  /*19c50*/  IMAD.WIDE.U32 R2, R9, c[0x0][0x498], R2 ;  /* 0x0001260009027a25 */ /* 0x000fe200078e0002 */
[----:B------:R-:W-:-:S03]  /*19c60*/  @P0 SHF.R.U32.HI R0, RZ, c[0x0][0x4f0], R7 ;  /* 0x00013c00ff000a19 */ /* 0x000fc60000011607 */
[----:B------:R-:W-:Y:S01]  /*19c70*/  IMAD R7, R11, c[0x0][0x498], RZ ;  /* 0x000126000b077a24 */ /* 0x000fe200078e02ff */
[----:B------:R-:W-:Y:S01]  /*19c80*/  IADD3 R2, P0, R0, R2, RZ ;  /* 0x0000000200027210 */ /* 0x000fe20007f1e0ff */
[----:B------:R-:W-:Y:S02]  /*19c90*/  IMAD.MOV R6, RZ, RZ, -R0 ;  /* 0x000000ffff067224 */ /* 0x000fe400078e0a00 */
[----:B------:R-:W-:Y:S02]  /*19ca0*/  IMAD R7, R9, c[0x0][0x49c], R7 ;  /* 0x0001270009077a24 */ /* 0x000fe400078e0207 */
[----:B------:R-:W-:Y:S01]  /*19cb0*/  IMAD R6, R6, c[0x0][0x4e8], R8 ;  /* 0x00013a0006067a24 */ /* 0x000fe200078e0208 */
[----:B------:R-:W-:-:S04]  /*19cc0*/  SHF.R.S32.HI R8, RZ, 0x1f, R0 ;  /* 0x0000001fff087819 */ /* 0x000fc80000011400 */
[----:B------:R-:W-:Y:S02]  /*19cd0*/  SHF.R.S32.HI R0, RZ, 0x1f, R6 ;  /* 0x0000001fff007819 */ /* 0x000fe40000011406 */
[----:B------:R-:W-:-:S03]  /*19ce0*/  IADD3.X R3, R8, R3, R7, P0, !PT ;  /* 0x0000000308037210 */ /* 0x000fc600007fe407 */
[----:B------:R-:W-:Y:S02]  /*19cf0*/  IMAD R0, R0, c[0x0][0x488], RZ ;  /* 0x0001220000007a24 */ /* 0x000fe400078e02ff */
[----:B------:R-:W-:-:S04]  /*19d00*/  IMAD.WIDE.U32 R2, R6, c[0x0][0x488], R2 ;  /* 0x0001220006027a25 */ /* 0x000fc800078e0002 */
[----:B------:R-:W-:Y:S01]  /*19d10*/  IMAD R0, R6, c[0x0][0x48c], R0 ;  /* 0x0001230006007a24 */ /* 0x000fe200078e0200 */
[----:B------:R-:W-:-:S04]  /*19d20*/  LEA R6, P0, R2, c[0x0][0x450], 0x2 ;  /* 0x0001140002067a11 */ /* 0x000fc800078010ff */
[----:B------:R-:W-:-:S04]  /*19d30*/  IADD3 R0, R3, R0, RZ ;  /* 0x0000000003007210 */ /* 0x000fc80007ffe0ff */
[----:B------:R-:W-:Y:S02]  /*19d40*/  LEA.HI.X R7, R2, c[0x0][0x454], R0, 0x2, P0 ;  /* 0x0001150002077a11 */ /* 0x000fe400000f1400 */
[----:B------:R-:W-:-:S05]  /*19d50*/  MOV R0, 0xff800000 ;  /* 0xff80000000007802 */ /* 0x000fca0000000f00 */
[----:B------:R2:W-:Y:S02]  /*19d60*/  STG.E [R6.64], R0 ;  /* 0x0000000006007986 */ /* 0x0005e4000c10190e */
.L_x_1300:
[----:B----4-:R-:W-:Y:S05]  /*19d70*/  BSYNC B0 ;  /* 0x0000000000007941 */ /* 0x010fea0003800000 */
.L_x_1299:
[----:B------:R-:W3:Y:S01]  /*19d80*/  S2R R14, SR_CTAID.X ;  /* 0x00000000000e7919 */ /* 0x000ee20000002500 */
[----:B--2---:R-:W-:Y:S01]  /*19d90*/  IMAD R0, R5, c[0x0][0x3a0], RZ ;  /* 0x0000e80005007a24 */ /* 0x004fe200078e02ff */
[----:B------:R-:W-:Y:S01]  /*19da0*/  SHF.R.S32.HI R5, RZ, 0x1f, R10 ;  /* 0x0000001fff057819 */ /* 0x000fe2000001140a */
[C---:B------:R-:W-:Y:S01]  /*19db0*/  IMAD.WIDE.U32 R2, R4.reuse, c[0x0][0x3a0], RZ ;  /* 0x0000e80004027a25 */ /* 0x040fe200078e00ff */
[----:B------:R-:W-:Y:S02]  /*19dc0*/  MOV R6, c[0x0][0x4e8] ;  /* 0x00013a0000067a02 */ /* 0x000fe40000000f00 */
[----:B------:R-:W-:Y:S01]  /*19dd0*/  LEA.HI R5, R5, R10, RZ, 0x3 ;  /* 0x0000000a05057211 */ /* 0x000fe200078f18ff */
[----:B------:R-:W-:Y:S01]  /*19de0*/  IMAD R0, R4, c[0x0][0x3a4], R0 ;  /* 0x0000e90004007a24 */ /* 0x000fe200078e0200 */
[----:B------:R-:W-:Y:S01]  /*19df0*/  ISETP.NE.AND P0, PT, R6, 0x1, PT ;  /* 0x000000010600780c */ /* 0x000fe20003f05270 */
[----:B------:R-:W-:Y:S01]  /*19e00*/  IMAD R6, R11, c[0x0][0x3f0], RZ ;  /* 0x0000fc000b067a24 */ /* 0x000fe200078e02ff */
[----:B------:R-:W-:-:S02]  /*19e10*/  LOP3.LUT R4, R5, 0xfffffff8, RZ, 0xc0, !PT ;  /* 0xfffffff805047812 */ /* 0x000fc400078ec0ff */
[----:B------:R-:W-:Y:S01]  /*19e20*/  IADD3 R3, R3, R0, RZ ;  /* 0x0000000003037210 */ /* 0x000fe20007ffe0ff */
[----:B------:R-:W-:Y:S02]  /*19e30*/  IMAD R0, R13, c[0x0][0x3e8], RZ ;  /* 0x0000fa000d007a24 */ /* 0x000fe400078e02ff */
[----:B------:R-:W-:Y:S01]  /*19e40*/  IMAD.IADD R8, R10, 0x1, -R4 ;  /* 0x000000010a087824 */ /* 0x000fe200078e0a04 */
[----:B------:R-:W-:Y:S01]  /*19e50*/  SHF.R.S32.HI R10, RZ, 0x3, R5 ;  /* 0x00000003ff0a7819 */ /* 0x000fe20000011405 */
[C---:B------:R-:W-:Y:S02]  /*19e60*/  IMAD R0, R12.reuse, c[0x0][0x3ec], R0 ;  /* 0x0000fb000c007a24 */ /* 0x040fe400078e0200 */
[----:B------:R-:W-:Y:S01]  /*19e70*/  IMAD.WIDE.U32 R2, R12, c[0x0][0x3e8], R2 ;  /* 0x0000fa000c027a25 */ /* 0x000fe200078e0002 */
[----:B------:R-:W-:-:S03]  /*19e80*/  LEA R4, R8, R10, 0x5 ;  /* 0x0000000a08047211 */ /* 0x000fc600078e28ff */
[----:B------:R-:W-:Y:S01]  /*19e90*/  IMAD R7, R9, c[0x0][0x3f4], R6 ;  /* 0x0000fd0009077a24 */ /* 0x000fe200078e0206 */
[----:B------:R-:W-:Y:S01]  /*19ea0*/  IADD3 R3, R0, R3, RZ ;  /* 0x0000000300037210 */ /* 0x000fe20007ffe0ff */
[C---:B---3--:R-:W-:Y:S01]  /*19eb0*/  IMAD R4, R14.reuse, 0x80, R4 ;  /* 0x000000800e047824 */ /* 0x048fe200078e0204 */
[----:B------:R-:W-:-:S03]  /*19ec0*/  LEA R14, R14, R10, 0x7 ;  /* 0x0000000a0e0e7211 */ /* 0x000fc600078e38ff */
[----:B------:R-:W-:Y:S01]  /*19ed0*/  @P0 IMAD.HI.U32 R5, R4, c[0x0][0x4ec], RZ ;  /* 0x00013b0004050a27 */ /* 0x000fe200078e00ff */
[----:B------:R-:W-:-:S03]  /*19ee0*/  MOV R0, R4 ;  /* 0x0000000400007202 */ /* 0x000fc60000000f00 */
[----:B------:R-:W-:Y:S01]  /*19ef0*/  IMAD.WIDE.U32 R2, R9, c[0x0][0x3f0], R2 ;  /* 0x0000fc0009027a25 */ /* 0x000fe200078e0002 */
[----:B------:R-:W-:-:S04]  /*19f00*/  @P0 SHF.R.U32.HI R0, RZ, c[0x0][0x4f0], R5 ;  /* 0x00013c00ff000a19 */ /* 0x000fc80000011605 */
[--C-:B------:R-:W-:Y:S01]  /*19f10*/  SHF.R.S32.HI R6, RZ, 0x1f, R0.reuse ;  /* 0x0000001fff067819 */ /* 0x100fe20000011400 */
[----:B------:R-:W-:Y:S01]  /*19f20*/  IMAD.MOV R5, RZ, RZ, -R0 ;  /* 0x000000ffff057224 */ /* 0x000fe200078e0a00 */
[----:B------:R-:W-:-:S03]  /*19f30*/  IADD3 R3, R3, R7, RZ ;  /* 0x0000000703037210 */ /* 0x000fc60007ffe0ff */
[----:B------:R-:W-:Y:S02]  /*19f40*/  IMAD R6, R6, c[0x0][0x3e0], RZ ;  /* 0x0000f80006067a24 */ /* 0x000fe400078e02ff */
[----:B------:R-:W-:Y:S02]  /*19f50*/  IMAD R5, R5, c[0x0][0x4e8], R4 ;  /* 0x00013a0005057a24 */ /* 0x000fe400078e0204 */
[----:B------:R-:W-:-:S03]  /*19f60*/  IMAD.WIDE.U32 R2, R0, c[0x0][0x3e0], R2 ;  /* 0x0000f80000027a25 */ /* 0x000fc600078e0002 */
[----:B------:R-:W-:Y:S01]  /*19f70*/  SHF.R.S32.HI R4, RZ, 0x1f, R5 ;  /* 0x0000001fff047819 */ /* 0x000fe20000011405 */
[----:B------:R-:W-:-:S05]  /*19f80*/  IMAD R0, R0, c[0x0][0x3e4], R6 ;  /* 0x0000f90000007a24 */ /* 0x000fca00078e0206 */
[----:B------:R-:W-:Y:S01]  /*19f90*/  IADD3 R3, R3, R0, RZ ;  /* 0x0000000003037210 */ /* 0x000fe20007ffe0ff */
[----:B------:R-:W-:-:S04]  /*19fa0*/  IMAD R0, R4, c[0x0][0x3d8], RZ ;  /* 0x0000f60004007a24 */ /* 0x000fc800078e02ff */
[C---:B------:R-:W-:Y:S02]  /*19fb0*/  IMAD R4, R5.reuse, c[0x0][0x3dc], R0 ;  /* 0x0000f70005047a24 */ /* 0x040fe400078e0200 */
[----:B------:R-:W-:-:S04]  /*19fc0*/  IMAD.WIDE.U32 R2, R5, c[0x0][0x3d8], R2 ;  /* 0x0000f60005027a25 */ /* 0x000fc800078e0002 */
[----:B------:R-:W-:Y:S01]  /*19fd0*/  IMAD.SHL.U32 R0, R8, 0x8, RZ ;  /* 0x0000000808007824 */ /* 0x000fe200078e00ff */
[----:B------:R-:W-:Y:S02]  /*19fe0*/  IADD3 R3, R3, R4, RZ ;  /* 0x0000000403037210 */ /* 0x000fe40007ffe0ff */
[----:B------:R-:W-:Y:S02]  /*19ff0*/  LEA R17, P0, R2, c[0x0][0x380], 0x1 ;  /* 0x0000e00002117a11 */ /* 0x000fe400078008ff */
[----:B------:R-:W-:Y:S02]  /*1a000*/  IADD3 R13, R0, 0x40, RZ ;  /* 0x00000040000d7810 */ /* 0x000fe40007ffe0ff */
[----:B------:R-:W-:Y:S02]  /*1a010*/  LEA.HI.X R15, R2, c[0x0][0x384], R3, 0x1, P0 ;  /* 0x0000e100020f7a11 */ /* 0x000fe400000f0c03 */
[C---:B------:R-:W-:Y:S02]  /*1a020*/  IADD3 R11, R0.reuse, 0x80, RZ ;  /* 0x00000080000b7810 */ /* 0x040fe40007ffe0ff */
[----:B------:R-:W-:Y:S01]  /*1a030*/  IADD3 R12, R0, 0xc0, RZ ;  /* 0x000000c0000c7810 */ /* 0x000fe20007ffe0ff */
[----:B------:R-:W-:Y:S05]  /*1a040*/  BRA.DIV ~URZ, `(.L_x_1301) ;  /* 0x000022e27f007947 */ /* 0x000fea000b800000 */
[----:B------:R2:W3:Y:S02]  /*1a050*/  SHFL.IDX PT, R4, R15, RZ, 0x181f ;  /* 0x00181fff0f047589 */ /* 0x0004e400000e0000 */
.L_x_1357:
[----:B------:R-:W-:Y:S05]  /*1a060*/  BRA.DIV ~URZ, `(.L_x_1302) ;  /* 0x000023427f007947 */ /* 0x000fea000b800000 */
[----:B------:R4:W1:Y:S02]  /*1a070*/  SHFL.IDX PT, R2, R17, RZ, 0x181f ;  /* 0x00181fff11027589 */ /* 0x00086400000e0000 */
.L_x_1358:
[----:B-----5:R-:W-:Y:S01]  /*1a080*/  IMAD R16, R16, c[0x0][0x4e8], RZ ;  /* 0x00013a0010107a24 */ /* 0x020fe200078e02ff */
[----:B------:R-:W-:Y:S01]  /*1a090*/  BSSY B0, `(.L_x_1303) ;  /* 0x0000019000007945 */ /* 0x000fe20003800000 */
[----:B---3--:R-:W-:-:S03]  /*1a0a0*/  MOV R3, R4 ;  /* 0x0000000400037202 */ /* 0x008fc60000000f00 */
[----:B------:R-:W-:-:S13]  /*1a0b0*/  ISETP.GE.AND P0, PT, R14, R16, PT ;  /* 0x000000100e00720c */ /* 0x000fda0003f06270 */
        /* <DEDUP_REMOVED lines=22> */
.L_x_1304:
[----:B------:R-:W-:Y:S05]  /*1a220*/  BSYNC B0 ;  /* 0x0000000000007941 */ /* 0x000fea0003800000 */
.L_x_1303:
[----:B------:R-:W-:Y:S05]  /*1a230*/  BRA.DIV ~URZ, `(.L_x_1305) ;  /* 0x000021f27f007947 */ /* 0x000fea000b800000 */
[----:B-1----:R1:W3:Y:S04]  /*1a240*/  SHFL.IDX PT, R4, R15, 0x1, 0x181f ;  /* 0x00381f000f047f89 */ /* 0x0022e800000e0000 */
[----:B------:R1:W2:Y:S02]  /*1a250*/  SHFL.IDX PT, R2, R17, 0x1, 0x181f ;  /* 0x00381f0011027f89 */ /* 0x0002a400000e0000 */
.L_x_1359:
[----:B------:R-:W-:Y:S01]  /*1a260*/  IADD3 R3, R14, 0x20, RZ ;  /* 0x000000200e037810 */ /* 0x000fe20007ffe0ff */
[----:B------:R-:W-:Y:S03]  /*1a270*/  BSSY B0, `(.L_x_1306) ;  /* 0x0000019000007945 */ /* 0x000fe60003800000 */
[----:B------:R-:W-:Y:S01]  /*1a280*/  ISETP.GE.AND P0, PT, R3, R16, PT ;  /* 0x000000100300720c */ /* 0x000fe20003f06270 */
[----:B---3--:R-:W-:-:S12]  /*1a290*/  IMAD.MOV.U32 R3, RZ, RZ, R4 ;  /* 0x000000ffff037224 */ /* 0x008fd800078e0004 */
        /* <DEDUP_REMOVED lines=9> */
[----:B--2---:R-:W-:Y:S01]  /*1a330*/  @!P3 IMAD.WIDE R8, R0, 0x2, R2 ;  /* 0x000000020008b825 */ /* 0x004fe200078e0202 */
        /* <DEDUP_REMOVED lines=12> */
.L_x_1307:
[----:B------:R-:W-:Y:S05]  /*1a400*/  BSYNC B0 ;  /* 0x0000000000007941 */ /* 0x000fea0003800000 */
.L_x_1306:
[----:B------:R-:W-:Y:S05]  /*1a410*/  BRA.DIV ~URZ, `(.L_x_1308) ;  /* 0x000021027f007947 */ /* 0x000fea000b800000 */
[----:B--2---:R2:W3:Y:S02]  /*1a420*/  SHFL.IDX PT, R4, R15, 0x2, 0x181f ;  /* 0x00581f000f047f89 */ /* 0x0044e400000e0000 */
.L_x_1360:
[----:B------:R-:W-:Y:S05]  /*1a430*/  BRA.DIV ~URZ, `(.L_x_1309) ;  /* 0x000021627f007947 */ /* 0x000fea000b800000 */
[----:B------:R1:W2:Y:S02]  /*1a440*/  SHFL.IDX PT, R2, R17, 0x2, 0x181f ;  /* 0x00581f0011027f89 */ /* 0x0002a400000e0000 */
.L_x_1361:
        /* <DEDUP_REMOVED lines=26> */
.L_x_1311:
[----:B------:R-:W-:Y:S05]  /*1a5f0*/  BSYNC B0 ;  /* 0x0000000000007941 */ /* 0x000fea0003800000 */
.L_x_1310:
[----:B------:R-:W-:Y:S05]  /*1a600*/  BRA.DIV ~URZ, `(.L_x_1312) ;  /* 0x000020127f007947 */ /* 0x000fea000b800000 */
[----:B--2---:R2:W3:Y:S04]  /*1a610*/  SHFL.IDX PT, R4, R15, 0x3, 0x181f ;  /* 0x00781f000f047f89 */ /* 0x0044e800000e0000 */
[----:B------:R2:W1:Y:S02]  /*1a620*/  SHFL.IDX PT, R2, R17, 0x3, 0x181f ;  /* 0x00781f0011027f89 */ /* 0x00046400000e0000 */
.L_x_1362:
[----:B------:R-:W-:-:S04]  /*1a630*/  IADD3 R3, R14, 0x60, RZ ;  /* 0x000000600e037810 */ /* 0x000fc80007ffe0ff */
[----:B------:R-:W-:Y:S01]  /*1a640*/  ISETP.GE.AND P0, PT, R3, R16, PT ;  /* 0x000000100300720c */ /* 0x000fe20003f06270 */
[----:B---3--:R-:W-:-:S12]  /*1a650*/  IMAD.MOV.U32 R3, RZ, RZ, R4 ;  /* 0x000000ffff037224 */ /* 0x008fd800078e0004 */
[----:B------:R-:W-:Y:S05]  /*1a660*/  @P0 EXIT ;  /* 0x000000000000094d */ /* 0x000fea0003800000 */
[----:B------:R-:W-:Y:S02]  /*1a670*/  ISETP.GE.AND P1, PT, R13, c[0x0][0x3c8], PT ;  /* 0x0000f2000d007a0c */ /* 0x000fe40003f26270 */
[----:B------:R-:W-:Y:S02]  /*1a680*/  ISETP.GE.AND P0, PT, R11, c[0x0][0x3c8], PT ;  /* 0x0000f2000b007a0c */ /* 0x000fe40003f06270 */
[----:B------:R-:W-:-:S09]  /*1a690*/  ISETP.GE.AND P2, PT, R0, c[0x0][0x3c8], PT ;  /* 0x0000f20000007a0c */ /* 0x000fd20003f46270 */
[----:B------:R-:W-:Y:S02]  /*1a6a0*/  @!P1 SHF.R.S32.HI R5, RZ, 0x1f, R13 ;  /* 0x0000001fff059819 */ /* 0x000fe4000001140d */
[----:B------:R-:W-:Y:S02]  /*1a6b0*/  @!P0 SHF.R.S32.HI R4, RZ, 0x1f, R11 ;  /* 0x0000001fff048819 */ /* 0x000fe4000001140b */
[----:B------:R-:W-:Y:S01]  /*1a6c0*/  @!P1 LEA.HI R5, R5, R13, RZ, 0x3 ;  /* 0x0000000d05059211 */ /* 0x000fe200078f18ff */
[--C-:B-1----:R-:W-:Y:S01]  /*1a6d0*/  @!P2 IMAD.WIDE R8, R0, 0x2, R2.reuse ;  /* 0x000000020008a825 */ /* 0x102fe200078e0202 */
        /* <DEDUP_REMOVED lines=16> */
.L_x_1183:
[----:B------:R-:W-:Y:S01]  /*1a7e0*/  IMAD.MOV.U32 R184, RZ, RZ, R18 ;  /* 0x000000ffffb87224 */ /* 0x000fe200078e0012 */
[----:B------:R-:W-:Y:S01]  /*1a7f0*/  MOV R3, 0x181f ;  /* 0x0000181f00037802 */ /* 0x000fe20000000f00 */
[----:B------:R-:W-:Y:S01]  /*1a800*/  IMAD.MOV.U32 R187, RZ, RZ, RZ ;  /* 0x000000ffffbb7224 */ /* 0x000fe200078e00ff */
[----:B------:R-:W-:Y:S02]  /*1a810*/  MOV R189, 0xffffffff ;  /* 0xffffffff00bd7802 */ /* 0x000fe40000000f00 */
[----:B------:R-:W-:Y:S02]  /*1a820*/  MOV R2, 0x1a840 ;  /* 0x0001a84000027802 */ /* 0x000fe40000000f00 */
[----:B------:R-:W-:Y:S05]  /*1a830*/  CALL.REL.NOINC `($__internal_6_$__cuda_sm70_shflsync_idx_p) ;  /* 0x0000cdc000007944 */ /* 0x000fea0003c00000 */
[----:B------:R-:W-:Y:S01]  /*1a840*/  MOV R0, R188 ;  /* 0x000000bc00007202 */ /* 0x000fe20000000f00 */
[----:B------:R-:W-:Y:S05]  /*1a850*/  BRA `(.L_x_1313) ;  /* 0xfffedd9000007947 */ /* 0x000fea000383ffff */
.L_x_1184:
[----:B------:R-:W-:Y:S01]  /*1a860*/  IMAD.MOV.U32 R184, RZ, RZ, R20 ;  /* 0x000000ffffb87224 */ /* 0x000fe200078e0014 */
[----:B------:R-:W-:Y:S01]  /*1a870*/  MOV R3, 0x181f ;  /* 0x0000181f00037802 */ /* 0x000fe20000000f00 */
[----:B------:R-:W-:Y:S01]  /*1a880*/  IMAD.MOV.U32 R187, RZ, RZ, RZ ;  /* 0x000000ffffbb7224 */ /* 0x000fe200078e00ff */
[----:B------:R-:W-:-:S02]  /*1a890*/  MOV R189, 0xffffffff ;  /* 0xffffffff00bd7802 */ /* 0x000fc40000000f00 */
[----:B------:R-:W-:Y:S02]  /*1a8a0*/  MOV R2, 0x1a8c0 ;  /* 0x0001a8c000027802 */ /* 0x000fe40000000f00 */
[----:B-12---:R-:W-:Y:S05]  /*1a8b0*/  CALL.REL.NOINC `($__internal_6_$__cuda_sm70_shflsync_idx_p) ;  /* 0x0000cd4000007944 */ /* 0x006fea0003c00000 */
[----:B------:R-:W-:Y:S01]  /*1a8c0*/  MOV R2, R188 ;  /* 0x000000bc00027202 */ /* 0x000fe20000000f00 */
[----:B------:R-:W-:Y:S05]  /*1a8d0*/  BRA `(.L_x_1314) ;  /* 0xfffedd3000007947 */ /* 0x000fea000383ffff */
.L_x_1187:
[----:B------:R-:W-:Y:S01]  /*1a8e0*/  IMAD.MOV.U32 R184, RZ, RZ, R18 ;  /* 0x000000ffffb87224 */ /* 0x000fe200078e0012 */
[----:B--2---:R-:W-:Y:S01]  /*1a8f0*/  MOV R3, 0x181f ;  /* 0x0000181f00037802 */ /* 0x004fe20000000f00 */
[----:B------:R-:W-:Y:S01]  /*1a900*/  IMAD.MOV.U32 R187, RZ, RZ, 0x1 ;  /* 0x00000001ffbb7424 */ /* 0x000fe200078e00ff */
[----:B------:R-:W-:Y:S02]  /*1a910*/  MOV R189, 0xffffffff ;  /* 0xffffffff00bd7802 */ /* 0x000fe40000000f00 */
[----:B----4-:R-:W-:Y:S02]  /*1a920*/  MOV R2, 0x1a940 ;  /* 0x0001a94000027802 */ /* 0x010fe40000000f00 */
[----:B-1-3--:R-:W-:Y:S05]  /*1a930*/  CALL.REL.NOINC `($__internal_6_$__cuda_sm70_shflsync_idx_p) ;  /* 0x0000ccc000007944 */ /* 0x00afea0003c00000 */
[----:B------:R-:W-:Y:S01]  /*1a940*/  IMAD.MOV.U32 R4, RZ, RZ, R188 ;  /* 0x000000ffff047224 */ /* 0x000fe200078e00bc */
[----:B------:R-:W-:Y:S01]  /*1a950*/  MOV R184, R20 ;  /* 0x0000001400b87202 */ /* 0x000fe20000000f00 */
[----:B------:R-:W-:Y:S01]  /*1a960*/  IMAD.MOV.U32 R187, RZ, RZ, 0x1 ;  /* 0x00000001ffbb7424 */ /* 0x000fe200078e00ff */
[----:B------:R-:W-:Y:S01]  /*1a970*/  MOV R3, 0x181f ;  /* 0x0000181f00037802 */ /* 0x000fe20000000f00 */
[----:B------:R-:W-:Y:S01]  /*1a980*/  IMAD.MOV.U32 R189, RZ, RZ, -0x1 ;  /* 0xffffffffffbd7424 */ /* 0x000fe200078e00ff */
[----:B------:R-:W-:-:S02]  /*1a990*/  MOV R2, 0x1a9b0 ;  /* 0x0001a9b000027802 */ /* 0x000fc40000000f00 */
[----:B------:R-:W-:Y:S05]  /*1a9a0*/  CALL.REL.NOINC `($__internal_6_$__cuda_sm70_shflsync_idx_p) ;  /* 0x0000cc5000007944 */ /* 0x000fea0003c00000 */
[----:B------:R-:W-:Y:S01]  /*1a9b0*/  MOV R2, R188 ;  /* 0x000000bc00027202 */ /* 0x000fe20000000f00 */
[----:B------:R-:W-:Y:S05]  /*1a9c0*/  BRA `(.L_x_1315) ;  /* 0xfffede3000007947 */ /* 0x000fea000383ffff */
.L_x_1190:
[----:B------:R-:W-:Y:S01]  /*1a9d0*/  IMAD.MOV.U32 R184, RZ, RZ, R18 ;  /* 0x000000ffffb87224 */ /* 0x000fe200078e0012 */
[----:B--2---:R-:W-:Y:S01]  /*1a9e0*/  MOV R3, 0x181f ;  /* 0x0000181f00037802 */ /* 0x004fe20000000f00 */
[----:B------:R-:W-:Y:S01]  /*1a9f0*/  IMAD.MOV.U32 R187, RZ, RZ, 0x2 ;  /* 0x00000002ffbb7424 */ /* 0x000fe200078e00ff */
[----:B------:R-:W-:-:S02]  /*1aa00*/  MOV R189, 0xffffffff ;  /* 0xffffffff00bd7802 */ /* 0x000fc40000000f00 */
[----:B------:R-:W-:Y:S02]  /*1aa10*/  MOV R2, 0x1aa30 ;  /* 0x0001aa3000027802 */ /* 0x000fe40000000f00 */
[----:B-1-3--:R-:W-:Y:S05]  /*1aa20*/  CALL.REL.NOINC `($__internal_6_$__cuda_sm70_shflsync_idx_p) ;  /* 0x0000cbd000007944 */ /* 0x00afea0003c00000 */
[----:B------:R-:W-:Y:S01]  /*1aa30*/  MOV R4, R188 ;  /* 0x000000bc00047202 */ /* 0x000fe20000000f00 */
[----:B------:R-:W-:Y:S05]  /*1aa40*/  BRA `(.L_x_1316) ;  /* 0xfffedf8000007947 */ /* 0x000fea000383ffff */
.L_x_1191:
[----:B------:R-:W-:Y:S01]  /*1aa50*/  IMAD.MOV.U32 R184, RZ, RZ, R20 ;  /* 0x000000ffffb87224 */ /* 0x000fe200078e0014 */
[----:B--2---:R-:W-:Y:S01]  /*1aa60*/  MOV R3, 0x181f ;  /* 0x0000181f00037802 */ /* 0x004fe20000000f00 */
[----:B------:R-:W-:Y:S01]  /*1aa70*/  IMAD.MOV.U32 R187, RZ, RZ, 0x2 ;  /* 0x00000002ffbb7424 */ /* 0x000fe200078e00ff */
[----:B------:R-:W-:Y:S02]  /*1aa80*/  MOV R189, 0xffffffff ;  /* 0xffffffff00bd7802 */ /* 0x000fe40000000f00 */
[----:B------:R-:W-:Y:S02]  /*1aa90*/  MOV R2, 0x1aab0 ;  /* 0x0001aab000027802 */ /* 0x000fe40000000f00 */
[----:B-1-34-:R-:W-:Y:S05]  /*1aaa0*/  CALL.REL.NOINC `($__internal_6_$__cuda_sm70_shflsync_idx_p) ;  /* 0x0000cb5000007944 */ /* 0x01afea0003c00000 */
[----:B------:R-:W-:Y:S01]  /*1aab0*/  MOV R2, R188 ;  /* 0x000000bc00027202 */ /* 0x000fe20000000f00 */
[----:B------:R-:W-:Y:S05]  /*1aac0*/  BRA `(.L_x_1317) ;  /* 0xfffedf2000007947 */ /* 0x000fea000383ffff */
.L_x_1194:
[----:B------:R-:W-:Y:S01]  /*1aad0*/  IMAD.MOV.U32 R184, RZ, RZ, R18 ;  /* 0x000000ffffb87224 */ /* 0x000fe200078e0012 */
[----:B-1----:R-:W-:Y:S01]  /*1aae0*/  MOV R3, 0x181f ;  /* 0x0000181f00037802 */ /* 0x002fe20000000f00 */
[----:B------:R-:W-:Y:S01]  /*1aaf0*/  IMAD.MOV.U32 R187, RZ, RZ, 0x3 ;  /* 0x00000003ffbb7424 */ /* 0x000fe200078e00ff */
[----:B------:R-:W-:-:S02]  /*1ab00*/  MOV R189, 0xffffffff ;  /* 0xffffffff00bd7802 */ /* 0x000fc40000000f00 */
[----:B---3--:R-:W-:Y:S02]  /*1ab10*/  MOV R2, 0x1ab30 ;  /* 0x0001ab3000027802 */ /* 0x008fe40000000f00 */
[----:B--2-4-:R-:W-:Y:S05]  /*1ab20*/  CALL.REL.NOINC `($__internal_6_$__cuda_sm70_shflsync_idx_p) ;  /* 0x0000cad000007944 */ /* 0x014fea0003c00000 */
[----:B------:R-:W-:Y:S01]  /*1ab30*/  IMAD.MOV.U32 R11, RZ, RZ, R188 ;  /* 0x000000ffff0b7224 */ /* 0x000fe200078e00bc */
[----:B------:R-:W-:Y:S01]  /*1ab40*/  MOV R184, R20 ;  /* 0x0000001400b87202 */ /* 0x000fe20000000f00 */
[----:B------:R-:W-:Y:S01]  /*1ab50*/  IMAD.MOV.U32 R187, RZ, RZ, 0x3 ;  /* 0x00000003ffbb7424 */ /* 0x000fe200078e00ff */
[----:B------:R-:W-:Y:S01]  /*1ab60*/  MOV R3, 0x181f ;  /* 0x0000181f00037802 */ /* 0x000fe20000000f00 */
[----:B------:R-:W-:Y:S01]  /*1ab70*/  IMAD.MOV.U32 R189, RZ, RZ, -0x1 ;  /* 0xffffffffffbd7424 */ /* 0x000fe200078e00ff */
[----:B------:R-:W-:Y:S02]  /*1ab80*/  MOV R2, 0x1aba0 ;  /* 0x0001aba000027802 */ /* 0x000fe40000000f00 */
[----:B------:R-:W-:Y:S05]  /*1ab90*/  CALL.REL.NOINC `($__internal_6_$__cuda_sm70_shflsync_idx_p) ;  /* 0x0000ca6000007944 */ /* 0x000fea0003c00000 */
[----:B------:R-:W-:Y:S01]  /*1aba0*/  MOV R10, R188 ;  /* 0x000000bc000a7202 */ /* 0x000fe20000000f00 */
[----:B------:R-:W-:Y:S05]  /*1abb0*/  BRA `(.L_x_1318) ;  /* 0xfffee01000007947 */ /* 0x000fea000383ffff */
.L_x_1196:
[----:B---34-:R-:W-:Y:S01]  /*1abc0*/  IMAD.MOV.U32 R184, RZ, RZ, R4 ;  /* 0x000000ffffb87224 */ /* 0x018fe200078e0004 */
[----:B------:R-:W-:Y:S01]  /*1abd0*/  MOV R3, 0x181f ;  /* 0x0000181f00037802 */ /* 0x000fe20000000f00 */
[----:B------:R-:W-:Y:S01]  /*1abe0*/  IMAD.MOV.U32 R187, RZ, RZ, RZ ;  /* 0x000000ffffbb7224 */ /* 0x000fe200078e00ff */
[----:B------:R-:W-:Y:S02]  /*1abf0*/  MOV R189, 0xffffffff ;  /* 0xffffffff00bd7802 */ /* 0x000fe40000000f00 */
[----:B------:R-:W-:-:S02]  /*1ac00*/  MOV R2, 0x1ac20 ;  /* 0x0001ac2000027802 */ /* 0x000fc40000000f00 */
[----:B--2--5:R-:W-:Y:S05]  /*1ac10*/  CALL.REL.NOINC `($__internal_6_$__cuda_sm70_shflsync_idx_p) ;  /* 0x0000c9e000007944 */ /* 0x024fea0003c00000 */
[----:B------:R-:W-:Y:S01]  /*1ac20*/  MOV R3, R188 ;  /* 0x000000bc00037202 */ /* 0x000fe20000000f00 */
[----:B------:R-:W-:Y:S05]  /*1ac30*/  BRA `(.L_x_1319) ;  /* 0xfffeeec000007947 */ /* 0x000fea000383ffff */
.L_x_1199:
[----:B------:R-:W-:Y:S01]  /*1ac40*/  IMAD.MOV.U32 R184, RZ, RZ, R4 ;  /* 0x000000ffffb87224 */ /* 0x000fe200078e0004 */
[----:B------:R-:W-:Y:S01]  /*1ac50*/  MOV R3, 0x181f ;  /* 0x0000181f00037802 */ /* 0x000fe20000000f00 */
[----:B------:R-:W-:Y:S01]  /*1ac60*/  IMAD.MOV.U32 R187, RZ, RZ, 0x1 ;  /* 0x00000001ffbb7424 */ /* 0x000fe200078e00ff */
[----:B------:R-:W-:-:S02]  /*1ac70*/  MOV R189, 0xffffffff ;  /* 0xffffffff00bd7802 */ /* 0x000fc40000000f00 */
[----:B------:R-:W-:Y:S02]  /*1ac80*/  MOV R2, 0x1aca0 ;  /* 0x0001aca000027802 */ /* 0x000fe40000000f00 */
[----:B-12--5:R-:W-:Y:S05]  /*1ac90*/  CALL.REL.NOINC `($__internal_6_$__cuda_sm70_shflsync_idx_p) ;  /* 0x0000c96000007944 */ /* 0x026fea0003c00000 */
        /* <DEDUP_REMOVED lines=9> */
.L_x_1202:
[----:B------:R-:W-:Y:S01]  /*1ad30*/  IMAD.MOV.U32 R184, RZ, RZ, R7 ;  /* 0x000000ffffb87224 */ /* 0x000fe200078e0007 */
[----:B------:R-:W-:Y:S01]  /*1ad40*/  MOV R3, 0x181f ;  /* 0x0000181f00037802 */ /* 0x000fe20000000f00 */
[----:B------:R-:W-:Y:S01]  /*1ad50*/  IMAD.MOV.U32 R187, RZ, RZ, RZ ;  /* 0x000000ffffbb7224 */ /* 0x000fe200078e00ff */
[----:B------:R-:W-:Y:S02]  /*1ad60*/  MOV R189, 0xffffffff ;  /* 0xffffffff00bd7802 */ /* 0x000fe40000000f00 */
[----:B------:R-:W-:-:S02]  /*1ad70*/  MOV R2, 0x1ad90 ;  /* 0x0001ad9000027802 */ /* 0x000fc40000000f00 */
[----:B------:R-:W-:Y:S05]  /*1ad80*/  CALL.REL.NOINC `($__internal_6_$__cuda_sm70_shflsync_idx_p) ;  /* 0x0000c87000007944 */ /* 0x000fea0003c00000 */
[----:B------:R-:W-:Y:S01]  /*1ad90*/  MOV R4, R188 ;  /* 0x000000bc00047202 */ /* 0x000fe20000000f00 */
[----:B------:R-:W-:Y:S05]  /*1ada0*/  BRA `(.L_x_1321) ;  /* 0xfffefd1000007947 */ /* 0x000fea000383ffff */
.L_x_1203:
        /* <DEDUP_REMOVED lines=8> */
.L_x_1206:
[----:B------:R-:W-:Y:S01]  /*1ae30*/  IMAD.MOV.U32 R184, RZ, RZ, R7 ;  /* 0x000000ffffb87224 */ /* 0x000fe200078e0007 */
[----:B--2---:R-:W-:Y:S01]  /*1ae40*/  MOV R3, 0x181f ;  /* 0x0000181f00037802 */ /* 0x004fe20000000f00 */
[----:B------:R-:W-:Y:S01]  /*1ae50*/  IMAD.MOV.U32 R187, RZ, RZ, 0x1 ;  /* 0x00000001ffbb7424 */ /* 0x000fe200078e00ff */
[----:B------:R-:W-:Y:S02]  /*1ae60*/  MOV R189, 0xffffffff ;  /* 0xffffffff00bd7802 */ /* 0x000fe40000000f00 */
[----:B------:R-:W-:Y:S02]  /*1ae70*/  MOV R2, 0x1ae90 ;  /* 0x0001ae9000027802 */ /* 0x000fe40000000f00 */
[----:B-1-34-:R-:W-:Y:S05]  /*1ae80*/  CALL.REL.NOINC `($__internal_6_$__cuda_sm70_shflsync_idx_p) ;  /* 0x0000c77000007944 */ /* 0x01afea0003c00000 */
        /* <DEDUP_REMOVED lines=9> */
.L_x_1207:
[----:B------:R-:W-:Y:S01]  /*1af20*/  IMAD.MOV.U32 R184, RZ, RZ, R4 ;  /* 0x000000ffffb87224 */ /* 0x000fe200078e0004 */
[----:B------:R-:W-:Y:S01]  /*1af30*/  MOV R3, 0x1c1f ;  /* 0x00001c1f00037802 */ /* 0x000fe20000000f00 */
[----:B------:R-:W-:Y:S01]  /*1af40*/  IMAD.MOV.U32 R187, RZ, RZ, RZ ;  /* 0x000000ffffbb7224 */ /* 0x000fe200078e00ff */
[----:B------:R-:W-:-:S02]  /*1af50*/  MOV R189, 0xffffffff ;  /* 0xffffffff00bd7802 */ /* 0x000fc40000000f00 */
[----:B------:R-:W-:Y:S02]  /*1af60*/  MOV R2, 0x1af80 ;  /* 0x0001af8000027802 */ /* 0x000fe40000000f00 */
[----:B------:R-:W-:Y:S05]  /*1af70*/  CALL.REL.NOINC `($__internal_6_$__cuda_sm70_shflsync_idx_p) ;  /* 0x0000c68000007944 */ /* 0x000fea0003c00000 */
[----:B------:R-:W-:Y:S01]  /*1af80*/  MOV R3, R188 ;  /* 0x000000bc00037202 */ /* 0x000fe20000000f00 */
[----:B------:R-:W-:Y:S05]  /*1af90*/  BRA `(.L_x_1324) ;  /* 0xffff014000007947 */ /* 0x000fea000383ffff */
.L_x_1212:
[----:B------:R-:W-:Y:S01]  /*1afa0*/  IMAD.MOV.U32 R184, RZ, RZ, R4 ;  /* 0x000000ffffb87224 */ /* 0x000fe200078e0004 */
[----:B------:R-:W-:Y:S01]  /*1afb0*/  MOV R3, 0x1c1f ;  /* 0x00001c1f00037802 */ /* 0x000fe20000000f00 */
[----:B------:R-:W-:Y:S01]  /*1afc0*/  IMAD.MOV.U32 R187, RZ, RZ, 0x1 ;  /* 0x00000001ffbb7424 */ /* 0x000fe200078e00ff */
[----:B------:R-:W-:Y:S02]  /*1afd0*/  MOV R189, 0xffffffff ;  /* 0xffffffff00bd7802 */ /* 0x000fe40000000f00 */
[----:B------:R-:W-:Y:S02]  /*1afe0*/  MOV R2, 0x1b000 ;  /* 0x0001b00000027802 */ /* 0x000fe40000000f00 */
[----:B-1----:R-:W-:Y:S05]  /*1aff0*/  CALL.REL.NOINC `($__internal_6_$__cuda_sm70_shflsync_idx_p) ;  /* 0x0000c60000007944 */ /* 0x002fea0003c00000 */
[----:B------:R-:W-:Y:S01]  /*1b000*/  MOV R3, R188 ;  /* 0x000000bc00037202 */ /* 0x000fe20000000f00 */
[----:B------:R-:W-:Y:S05]  /*1b010*/  BRA `(.L_x_1325) ;  /* 0xffff064000007947 */ /* 0x000fea000383ffff */
.L_x_1217:
[----:B-12---:R-:W-:Y:S01]  /*1b020*/  IMAD.MOV.U32 R4, RZ, RZ, R152 ;  /* 0x000000ffff047224 */ /* 0x006fe200078e0098 */
[----:B------:R-:W-:Y:S02]  /*1b030*/  MOV R0, 0x2 ;  /* 0x0000000200007802 */ /* 0x000fe40000000f00 */
[----:B------:R-:W-:-:S02]  /*1b040*/  MOV R2, 0x1b060 ;  /* 0x0001b06000027802 */ /* 0x000fc40000000f00 */
[----:B------:R-:W-:Y:S05]  /*1b050*/  CALL.REL.NOINC `($__internal_5_$__cuda_sm70_shflsync_bfly_p) ;  /* 0x0000c54000007944 */ /* 0x000fea0003c00000 */
[----:B------:R-:W-:Y:S05]  /*1b060*/  BRA `(.L_x_1326) ;  /* 0xffff0ba000007947 */ /* 0x000fea000383ffff */
.L_x_1218:
[----:B-12---:R-:W-:Y:S01]  /*1b070*/  IMAD.MOV.U32 R4, RZ, RZ, R152 ;  /* 0x000000ffff047224 */ /* 0x006fe200078e0098 */
[----:B------:R-:W-:-:S02]  /*1b080*/  MOV R0, 0x1 ;  /* 0x0000000100007802 */ /* 0x000fc40000000f00 */
[----:B------:R-:W-:Y:S02]  /*1b090*/  MOV R2, 0x1b0b0 ;  /* 0x0001b0b000027802 */ /* 0x000fe40000000f00 */
[----:B------:R-:W-:Y:S05]  /*1b0a0*/  CALL.REL.NOINC `($__internal_5_$__cuda_sm70_shflsync_bfly_p) ;  /* 0x0000c4f000007944 */ /* 0x000fea0003c00000 */
[----:B------:R-:W-:Y:S01]  /*1b0b0*/  FMNMX.FTZ R152, R152, R0, !PT ;  /* 0x0000000098987209 */ /* 0x000fe20007810000 */
[----:B------:R-:W-:Y:S01]  /*1b0c0*/  IMAD.MOV.U32 R4, RZ, RZ, R7 ;  /* 0x000000ffff047224 */ /* 0x000fe200078e0007 */
[----:B------:R-:W-:Y:S01]  /*1b0d0*/  MOV R2, 0x1b100 ;  /* 0x0001b10000027802 */ /* 0x000fe20000000f00 */
[----:B------:R-:W-:Y:S02]  /*1b0e0*/  IMAD.MOV.U32 R0, RZ, RZ, 0x2 ;  /* 0x00000002ff007424 */ /* 0x000fe400078e00ff */
[----:B------:R-:W-:Y:S05]  /*1b0f0*/  CALL.REL.NOINC `($__internal_5_$__cuda_sm70_shflsync_bfly_p) ;  /* 0x0000c4a000007944 */ /* 0x000fea0003c00000 */
[----:B------:R-:W-:Y:S01]  /*1b100*/  FMNMX.FTZ R7, R7, R0, !PT ;  /* 0x0000000007077209 */ /* 0x000fe20007810000 */
[----:B------:R-:W-:Y:S01]  /*1b110*/  IMAD.MOV.U32 R0, RZ, RZ, 0x1 ;  /* 0x00000001ff007424 */ /* 0x000fe200078e00ff */
[----:B------:R-:W-:-:S03]  /*1b120*/  MOV R2, 0x1b150 ;  /* 0x0001b15000027802 */ /* 0x000fc60000000f00 */
[----:B------:R-:W-:Y:S02]  /*1b130*/  IMAD.MOV.U32 R4, RZ, RZ, R7 ;  /* 0x000000ffff047224 */ /* 0x000fe400078e0007 */
[----:B------:R-:W-:Y:S05]  /*1b140*/  CALL.REL.NOINC `($__internal_5_$__cuda_sm70_shflsync_bfly_p) ;  /* 0x0000c45000007944 */ /* 0x000fea0003c00000 */
[----:B------:R-:W-:Y:S01]  /*1b150*/  MOV R3, R0 ;  /* 0x0000000000037202 */ /* 0x000fe20000000f00 */
[----:B------:R-:W-:Y:S05]  /*1b160*/  BRA `(.L_x_1327) ;  /* 0xffff0b1000007947 */ /* 0x000fea000383ffff */
.L_x_1226:
[----:B------:R-:W-:Y:S01]  /*1b170*/  MOV R3, 0x181f ;  /* 0x0000181f00037802 */ /* 0x000fe20000000f00 */
[----:B------:R-:W-:Y:S01]  /*1b180*/  IMAD.MOV.U32 R184, RZ, RZ, R6 ;  /* 0x000000ffffb87224 */ /* 0x000fe200078e0006 */
[----:B------:R-:W-:Y:S01]  /*1b190*/  MOV R189, 0xffffffff ;  /* 0xffffffff00bd7802 */ /* 0x000fe20000000f00 */
[----:B------:R-:W-:Y:S01]  /*1b1a0*/  IMAD.MOV.U32 R187, RZ, RZ, RZ ;  /* 0x000000ffffbb7224 */ /* 0x000fe200078e00ff */
[----:B------:R-:W-:Y:S02]  /*1b1b0*/  MOV R2, 0x1b1d0 ;  /* 0x0001b1d000027802 */ /* 0x000fe40000000f00 */
[----:B-1234-:R-:W-:Y:S05]  /*1b1c0*/  CALL.REL.NOINC `($__internal_6_$__cuda_sm70_shflsync_idx_p) ;  /* 0x0000c43000007944 */ /* 0x01efea0003c00000 */
[----:B------:R-:W-:Y:S01]  /*1b1d0*/  MOV R4, R188 ;  /* 0x000000bc00047202 */ /* 0x000fe20000000f00 */
[----:B------:R-:W-:-:S05]  /*1b1e0*/  BRA `(.L_x_1328) ;  /* 0xffff210000007947 */ /* 0x000fca000383ffff */
.L_x_1227:
        /* <DEDUP_REMOVED lines=8> */
.L_x_1228:
[----:B---3--:R-:W-:Y:S01]  /*1b270*/  MOV R3, 0x181f ;  /* 0x0000181f00037802 */ /* 0x008fe20000000f00 */
[----:B------:R-:W-:Y:S01]  /*1b280*/  IMAD.MOV.U32 R184, RZ, RZ, R6 ;  /* 0x000000ffffb87224 */ /* 0x000fe200078e0006 */
[----:B------:R-:W-:Y:S01]  /*1b290*/  MOV R189, 0xffffffff ;  /* 0xffffffff00bd7802 */ /* 0x000fe20000000f00 */
[----:B------:R-:W-:Y:S01]  /*1b2a0*/  IMAD.MOV.U32 R187, RZ, RZ, 0x1 ;  /* 0x00000001ffbb7424 */ /* 0x000fe200078e00ff */
[----:B------:R-:W-:Y:S02]  /*1b2b0*/  MOV R2, 0x1b2d0 ;  /* 0x0001b2d000027802 */ /* 0x000fe40000000f00 */
[----:B-12-4-:R-:W-:Y:S05]  /*1b2c0*/  CALL.REL.NOINC `($__internal_6_$__cuda_sm70_shflsync_idx_p) ;  /* 0x0000c33000007944 */ /* 0x016fea0003c00000 */
[----:B------:R-:W-:Y:S01]  /*1b2d0*/  MOV R184, R18 ;  /* 0x0000001200b87202 */ /* 0x000fe20000000f00 */
[----:B------:R-:W-:Y:S01]  /*1b2e0*/  IMAD.MOV.U32 R4, RZ, RZ, R188 ;  /* 0x000000ffff047224 */ /* 0x000fe200078e00bc */
[----:B------:R-:W-:Y:S01]  /*1b2f0*/  MOV R3, 0x181f ;  /* 0x0000181f00037802 */ /* 0x000fe20000000f00 */
[----:B------:R-:W-:Y:S01]  /*1b300*/  IMAD.MOV.U32 R187, RZ, RZ, 0x1 ;  /* 0x00000001ffbb7424 */ /* 0x000fe200078e00ff */
[----:B------:R-:W-:Y:S01]  /*1b310*/  MOV R2, 0x1b340 ;  /* 0x0001b34000027802 */ /* 0x000fe20000000f00 */
[----:B------:R-:W-:Y:S02]  /*1b320*/  IMAD.MOV.U32 R189, RZ, RZ, -0x1 ;  /* 0xffffffffffbd7424 */ /* 0x000fe400078e00ff */
[----:B------:R-:W-:Y:S05]  /*1b330*/  CALL.REL.NOINC `($__internal_6_$__cuda_sm70_shflsync_idx_p) ;  /* 0x0000c2c000007944 */ /* 0x000fea0003c00000 */
[----:B------:R-:W-:Y:S01]  /*1b340*/  MOV R0, R188 ;  /* 0x000000bc00007202 */ /* 0x000fe20000000f00 */
[----:B------:R-:W-:-:S05]  /*1b350*/  BRA `(.L_x_1330) ;  /* 0xffff217000007947 */ /* 0x000fca000383ffff */
.L_x_1231:
[----:B------:R-:W-:Y:S01]  /*1b360*/  MOV R3, 0x181f ;  /* 0x0000181f00037802 */ /* 0x000fe20000000f00 */
[----:B------:R-:W-:Y:S01]  /*1b370*/  IMAD.MOV.U32 R184, RZ, RZ, R153 ;  /* 0x000000ffffb87224 */ /* 0x000fe200078e0099 */
[----:B------:R-:W-:Y:S01]  /*1b380*/  MOV R189, 0xffffffff ;  /* 0xffffffff00bd7802 */ /* 0x000fe20000000f00 */
[----:B------:R-:W-:Y:S01]  /*1b390*/  IMAD.MOV.U32 R187, RZ, RZ, RZ ;  /* 0x000000ffffbb7224 */ /* 0x000fe200078e00ff */
[----:B------:R-:W-:Y:S02]  /*1b3a0*/  MOV R2, 0x1b3c0 ;  /* 0x0001b3c000027802 */ /* 0x000fe40000000f00 */
[----:B------:R-:W-:Y:S05]  /*1b3b0*/  CALL.REL.NOINC `($__internal_6_$__cuda_sm70_shflsync_idx_p) ;  /* 0x0000c24000007944 */ /* 0x000fea0003c00000 */
[----:B------:R-:W-:Y:S01]  /*1b3c0*/  MOV R4, R188 ;  /* 0x000000bc00047202 */ /* 0x000fe20000000f00 */
[----:B------:R-:W-:-:S05]  /*1b3d0*/  BRA `(.L_x_1331) ;  /* 0xffff2ea000007947 */ /* 0x000fca000383ffff */
.L_x_1232:
[----:B------:R-:W-:Y:S01]  /*1b3e0*/  MOV R3, 0x181f ;  /* 0x0000181f00037802 */ /* 0x000fe20000000f00 */
[----:B------:R-:W-:Y:S01]  /*1b3f0*/  IMAD.MOV.U32 R184, RZ, RZ, R168 ;  /* 0x000000ffffb87224 */ /* 0x000fe200078e00a8 */
[----:B------:R-:W-:Y:S01]  /*1b400*/  MOV R189, 0xffffffff ;  /* 0xffffffff00bd7802 */ /* 0x000fe20000000f00 */
[----:B------:R-:W-:Y:S01]  /*1b410*/  IMAD.MOV.U32 R187, RZ, RZ, RZ ;  /* 0x000000ffffbb7224 */ /* 0x000fe200078e00ff */
[----:B------:R-:W-:Y:S02]  /*1b420*/  MOV R2, 0x1b440 ;  /* 0x0001b44000027802 */ /* 0x000fe40000000f00 */
[----:B-12---:R-:W-:Y:S05]  /*1b430*/  CALL.REL.NOINC `($__internal_6_$__cuda_sm70_shflsync_idx_p) ;  /* 0x0000c1c000007944 */ /* 0x006fea0003c00000 */
[----:B------:R-:W-:Y:S01]  /*1b440*/  MOV R0, R188 ;  /* 0x000000bc00007202 */ /* 0x000fe20000000f00 */
[----:B------:R-:W-:-:S05]  /*1b450*/  BRA `(.L_x_1332) ;  /* 0xffff2e4000007947 */ /* 0x000fca000383ffff */
.L_x_1233:
[----:B--2---:R-:W-:Y:S01]  /*1b460*/  MOV R3, 0x181f ;  /* 0x0000181f00037802 */ /* 0x004fe20000000f00 */
[----:B------:R-:W-:Y:S01]  /*1b470*/  IMAD.MOV.U32 R184, RZ, RZ, R153 ;  /* 0x000000ffffb87224 */ /* 0x000fe200078e0099 */
[----:B------:R-:W-:Y:S01]  /*1b480*/  MOV R189, 0xffffffff ;  /* 0xffffffff00bd7802 */ /* 0x000fe20000000f00 */
[----:B------:R-:W-:Y:S01]  /*1b490*/  IMAD.MOV.U32 R187, RZ, RZ, 0x1 ;  /* 0x00000001ffbb7424 */ /* 0x000fe200078e00ff */
[----:B------:R-:W-:Y:S02]  /*1b4a0*/  MOV R2, 0x1b4c0 ;  /* 0x0001b4c000027802 */ /* 0x000fe40000000f00 */
[----:B-1-3--:R-:W-:Y:S05]  /*1b4b0*/  CALL.REL.NOINC `($__internal_6_$__cuda_sm70_shflsync_idx_p) ;  /* 0x0000c14000007944 */ /* 0x00afea0003c00000 */
        /* <DEDUP_REMOVED lines=9> */
.L_x_1234:
        /* <DEDUP_REMOVED lines=8> */
.L_x_1239:
[----:B------:R-:W-:Y:S01]  /*1b5d0*/  MOV R3, 0x1c1f ;  /* 0x00001c1f00037802 */ /* 0x000fe20000000f00 */
[----:B------:R-:W-:Y:S01]  /*1b5e0*/  IMAD.MOV.U32 R184, RZ, RZ, R6 ;  /* 0x000000ffffb87224 */ /* 0x000fe200078e0006 */
[----:B------:R-:W-:Y:S01]  /*1b5f0*/  MOV R189, 0xffffffff ;  /* 0xffffffff00bd7802 */ /* 0x000fe20000000f00 */
[----:B------:R-:W-:Y:S01]  /*1b600*/  IMAD.MOV.U32 R187, RZ, RZ, 0x1 ;  /* 0x00000001ffbb7424 */ /* 0x000fe200078e00ff */
[----:B------:R-:W-:Y:S02]  /*1b610*/  MOV R2, 0x1b630 ;  /* 0x0001b63000027802 */ /* 0x000fe40000000f00 */
[----:B-1----:R-:W-:Y:S05]  /*1b620*/  CALL.REL.NOINC `($__internal_6_$__cuda_sm70_shflsync_idx_p) ;  /* 0x0000bfd000007944 */ /* 0x002fea0003c00000 */
[----:B------:R-:W-:Y:S01]  /*1b630*/  MOV R3, R188 ;  /* 0x000000bc00037202 */ /* 0x000fe20000000f00 */
[----:B------:R-:W-:-:S05]  /*1b640*/  BRA `(.L_x_1335) ;  /* 0xffff365000007947 */ /* 0x000fca000383ffff */
.L_x_1244:
[----:B------:R-:W-:Y:S02]  /*1b650*/  MOV R0, 0x2 ;  /* 0x0000000200007802 */ /* 0x000fe40000000f00 */
[----:B------:R-:W-:Y:S02]  /*1b660*/  MOV R2, 0x1b680 ;  /* 0x0001b68000027802 */ /* 0x000fe40000000f00 */
[----:B-12---:R-:W-:Y:S05]  /*1b670*/  CALL.REL.NOINC `($__internal_5_$__cuda_sm70_shflsync_bfly_p) ;  /* 0x0000bf2000007944 */ /* 0x006fea0003c00000 */
[----:B------:R-:W-:-:S05]  /*1b680*/  BRA `(.L_x_1336) ;  /* 0xffff3c2000007947 */ /* 0x000fca000383ffff */
.L_x_1245:
[----:B------:R-:W-:Y:S01]  /*1b690*/  MOV R0, 0x1 ;  /* 0x0000000100007802 */ /* 0x000fe20000000f00 */
[----:B---3--:R-:W-:Y:S01]  /*1b6a0*/  IMAD.MOV.U32 R4, RZ, RZ, R6 ;  /* 0x000000ffff047224 */ /* 0x008fe200078e0006 */
[----:B------:R-:W-:Y:S02]  /*1b6b0*/  MOV R2, 0x1b6d0 ;  /* 0x0001b6d000027802 */ /* 0x000fe40000000f00 */
[----:B------:R-:W-:Y:S05]  /*1b6c0*/  CALL.REL.NOINC `($__internal_5_$__cuda_sm70_shflsync_bfly_p) ;  /* 0x0000bed000007944 */ /* 0x000fea0003c00000 */
[----:B------:R-:W-:Y:S01]  /*1b6d0*/  IMAD.MOV.U32 R4, RZ, RZ, R8 ;  /* 0x000000ffff047224 */ /* 0x000fe200078e0008 */
[----:B------:R-:W-:Y:S01]  /*1b6e0*/  FMNMX.FTZ R6, R6, R0, !PT ;  /* 0x0000000006067209 */ /* 0x000fe20007810000 */
[----:B------:R-:W-:Y:S01]  /*1b6f0*/  IMAD.MOV.U32 R0, RZ, RZ, 0x2 ;  /* 0x00000002ff007424 */ /* 0x000fe200078e00ff */
[----:B------:R-:W-:Y:S02]  /*1b700*/  MOV R2, 0x1b720 ;  /* 0x0001b72000027802 */ /* 0x000fe40000000f00 */
[----:B------:R-:W-:Y:S05]  /*1b710*/  CALL.REL.NOINC `($__internal_5_$__cuda_sm70_shflsync_bfly_p) ;  /* 0x0000be8000007944 */ /* 0x000fea0003c00000 */
[----:B------:R-:W-:Y:S01]  /*1b720*/  FMNMX.FTZ R4, R8, R0, !PT ;  /* 0x0000000008047209 */ /* 0x000fe20007810000 */
[----:B------:R-:W-:Y:S01]  /*1b730*/  IMAD.MOV.U32 R0, RZ, RZ, 0x1 ;  /* 0x00000001ff007424 */ /* 0x000fe200078e00ff */
[----:B------:R-:W-:Y:S02]  /*1b740*/  MOV R2, 0x1b760 ;  /* 0x0001b76000027802 */ /* 0x000fe40000000f00 */
[----:B------:R-:W-:Y:S05]  /*1b750*/  CALL.REL.NOINC `($__internal_5_$__cuda_sm70_shflsync_bfly_p) ;  /* 0x0000be4000007944 */ /* 0x000fea0003c00000 */
[----:B------:R-:W-:-:S05]  /*1b760*/  BRA `(.L_x_1337) ;  /* 0xffff3bb000007947 */ /* 0x000fca000383ffff */
.L_x_1254:
        /* <DEDUP_REMOVED lines=8> */
.L_x_1255:
        /* <DEDUP_REMOVED lines=8> */
.L_x_1256:
        /* <DEDUP_REMOVED lines=15> */
.L_x_1259:
        /* <DEDUP_REMOVED lines=8> */
.L_x_1260:
        /* <DEDUP_REMOVED lines=8> */
.L_x_1261:
        /* <DEDUP_REMOVED lines=15> */
.L_x_1262:
[----:B------:R-:W-:Y:S02]  /*1bb50*/  MOV R0, 0x2 ;  /* 0x0000000200007802 */ /* 0x000fe40000000f00 */
[----:B------:R-:W-:Y:S02]  /*1bb60*/  MOV R2, 0x1bb80 ;  /* 0x0001bb8000027802 */ /* 0x000fe40000000f00 */
[----:B---34-:R-:W-:Y:S05]  /*1bb70*/  CALL.REL.NOINC `($__internal_5_$__cuda_sm70_shflsync_bfly_p) ;  /* 0x0000ba2000007944 */ /* 0x018fea0003c00000 */
[----:B------:R-:W-:-:S05]  /*1bb80*/  BRA `(.L_x_1344) ;  /* 0xffff67e000007947 */ /* 0x000fca000383ffff */
.L_x_1263:
[----:B------:R-:W-:Y:S01]  /*1bb90*/  MOV R0, 0x1 ;  /* 0x0000000100007802 */ /* 0x000fe20000000f00 */
[----:B-1----:R-:W-:Y:S01]  /*1bba0*/  IMAD.MOV.U32 R4, RZ, RZ, R152 ;  /* 0x000000ffff047224 */ /* 0x002fe200078e0098 */
[----:B------:R-:W-:Y:S02]  /*1bbb0*/  MOV R2, 0x1bbd0 ;  /* 0x0001bbd000027802 */ /* 0x000fe40000000f00 */
[----:B---34-:R-:W-:Y:S05]  /*1bbc0*/  CALL.REL.NOINC `($__internal_5_$__cuda_sm70_shflsync_bfly_p) ;  /* 0x0000b9d000007944 */ /* 0x018fea0003c00000 */
        /* <DEDUP_REMOVED lines=10> */
.L_x_1266:
        /* <DEDUP_REMOVED lines=8> */
.L_x_1269:
        /* <DEDUP_REMOVED lines=15> */
.L_x_1272:
        /* <DEDUP_REMOVED lines=8> */
.L_x_1273:
        /* <DEDUP_REMOVED lines=8> */
.L_x_1274:
        /* <DEDUP_REMOVED lines=15> */
.L_x_1275:
        /* <DEDUP_REMOVED lines=8> */
.L_x_1280:
        /* <DEDUP_REMOVED lines=8> */
.L_x_1285:
[----:B------:R-:W-:Y:S02]  /*1c0d0*/  MOV R0, 0x2 ;  /* 0x0000000200007802 */ /* 0x000fe40000000f00 */
[----:B------:R-:W-:Y:S02]  /*1c0e0*/  MOV R2, 0x1c100 ;  /* 0x0001c10000027802 */ /* 0x000fe40000000f00 */
[----:B------:R-:W-:Y:S05]  /*1c0f0*/  CALL.REL.NOINC `($__internal_5_$__cuda_sm70_shflsync_bfly_p) ;  /* 0x0000b4a000007944 */ /* 0x000fea0003c00000 */
[----:B------:R-:W-:-:S05]  /*1c100*/  BRA `(.L_x_1353) ;  /* 0xffff9be000007947 */ /* 0x000fca000383ffff */
.L_x_1286:
[----:B------:R-:W-:Y:S01]  /*1c110*/  MOV R0, 0x1 ;  /* 0x0000000100007802 */ /* 0x000fe20000000f00 */
[----:B-1----:R-:W-:Y:S01]  /*1c120*/  IMAD.MOV.U32 R4, RZ, RZ, R152 ;  /* 0x000000ffff047224 */ /* 0x002fe200078e0098 */
        /* <DEDUP_REMOVED lines=12> */
.L_x_1288:
[----:B------:R-:W-:Y:S01]  /*1c1f0*/  IMAD.MOV.U32 R4, RZ, RZ, R230 ;  /* 0x000000ffff047224 */ /* 0x000fe200078e00e6 */
[----:B------:R-:W-:-:S02]  /*1c200*/  MOV R0, 0x2 ;  /* 0x0000000200007802 */ /* 0x000fc40000000f00 */
[----:B------:R-:W-:Y:S02]  /*1c210*/  MOV R2, 0x1c230 ;  /* 0x0001c23000027802 */ /* 0x000fe40000000f00 */
[----:B------:R-:W-:Y:S05]  /*1c220*/  CALL.REL.NOINC `($__internal_5_$__cuda_sm70_shflsync_bfly_p) ;  /* 0x0000b37000007944 */ /* 0x000fea0003c00000 */
[----:B------:R-:W-:Y:S01]  /*1c230*/  MOV R5, R0 ;  /* 0x0000000000057202 */ /* 0x000fe20000000f00 */
[----:B------:R-:W-:Y:S05]  /*1c240*/  BRA `(.L_x_1355) ;  /* 0xffffb2f000007947 */ /* 0x000fea000383ffff */
.L_x_1289:
[----:B------:R-:W-:Y:S01]  /*1c250*/  IMAD.MOV.U32 R4, RZ, RZ, R5 ;  /* 0x000000ffff047224 */ /* 0x000fe200078e0005 */
[----:B------:R-:W-:Y:S02]  /*1c260*/  MOV R0, 0x1 ;  /* 0x0000000100007802 */ /* 0x000fe40000000f00 */
[----:B------:R-:W-:Y:S02]  /*1c270*/  MOV R2, 0x1c290 ;  /* 0x0001c29000027802 */ /* 0x000fe40000000f00 */
[----:B-1----:R-:W-:Y:S05]  /*1c280*/  CALL.REL.NOINC `($__internal_5_$__cuda_sm70_shflsync_bfly_p) ;  /* 0x0000b31000007944 */ /* 0x002fea0003c00000 */
[----:B------:R-:W-:Y:S01]  /*1c290*/  FADD.FTZ R5, R5, R0 ;  /* 0x0000000005057221 */ /* 0x000fe20000010000 */
[----:B------:R-:W-:Y:S02]  /*1c2a0*/  MOV R4, R229 ;  /* 0x000000e500047202 */ /* 0x000fe40000000f00 */
[----:B------:R-:W-:Y:S02]  /*1c2b0*/  MOV R0, 0x2 ;  /* 0x0000000200007802 */ /* 0x000fe40000000f00 */
[----:B------:R-:W-:Y:S02]  /*1c2c0*/  MOV R2, 0x1c2e0 ;  /* 0x0001c2e000027802 */ /* 0x000fe40000000f00 */
[----:B------:R-:W-:Y:S05]  /*1c2d0*/  CALL.REL.NOINC `($__internal_5_$__cuda_sm70_shflsync_bfly_p) ;  /* 0x0000b2c000007944 */ /* 0x000fea0003c00000 */
[----:B------:R-:W-:Y:S01]  /*1c2e0*/  FADD.FTZ R4, R229, R0 ;  /* 0x00000000e5047221 */ /* 0x000fe20000010000 */
[----:B------:R-:W-:-:S02]  /*1c2f0*/  MOV R0, 0x1 ;  /* 0x0000000100007802 */ /* 0x000fc40000000f00 */
[----:B------:R-:W-:Y:S02]  /*1c300*/  MOV R2, 0x1c320 ;  /* 0x0001c32000027802 */ /* 0x000fe40000000f00 */
[----:B------:R-:W-:Y:S05]  /*1c310*/  CALL.REL.NOINC `($__internal_5_$__cuda_sm70_shflsync_bfly_p) ;  /* 0x0000b28000007944 */ /* 0x000fea0003c00000 */
[----:B------:R-:W-:Y:S05]  /*1c320*/  BRA `(.L_x_1356) ;  /* 0xffffb28000007947 */ /* 0x000fea000383ffff */
.L_x_1301:
[----:B------:R-:W-:Y:S01]  /*1c330*/  IMAD.MOV.U32 R184, RZ, RZ, R15 ;  /* 0x000000ffffb87224 */ /* 0x000fe200078e000f */
[----:B------:R-:W-:Y:S01]  /*1c340*/  MOV R3, 0x181f ;  /* 0x0000181f00037802 */ /* 0x000fe20000000f00 */
[----:B------:R-:W-:Y:S01]  /*1c350*/  IMAD.MOV.U32 R187, RZ, RZ, RZ ;  /* 0x000000ffffbb7224 */ /* 0x000fe200078e00ff */
[----:B------:R-:W-:Y:S02]  /*1c360*/  MOV R189, 0xffffffff ;  /* 0xffffffff00bd7802 */ /* 0x000fe40000000f00 */
[----:B------:R-:W-:Y:S02]  /*1c370*/  MOV R2, 0x1c390 ;  /* 0x0001c39000027802 */ /* 0x000fe40000000f00 */
[----:B-1---5:R-:W-:Y:S05]  /*1c380*/  CALL.REL.NOINC `($__internal_6_$__cuda_sm70_shflsync_idx_p) ;  /* 0x0000b27000007944 */ /* 0x022fea0003c00000 */
[----:B------:R-:W-:Y:S01]  /*1c390*/  MOV R4, R188 ;  /* 0x000000bc00047202 */ /* 0x000fe20000000f00 */
[----:B------:R-:W-:Y:S05]  /*1c3a0*/  BRA `(.L_x_1357) ;  /* 0xffffdcb000007947 */ /* 0x000fea000383ffff */
.L_x_1302:
[----:B------:R-:W-:Y:S01]  /*1c3b0*/  IMAD.MOV.U32 R184, RZ, RZ, R17 ;  /* 0x000000ffffb87224 */ /* 0x000fe200078e0011 */
[----:B------:R-:W-:Y:S01]  /*1c3c0*/  MOV R3, 0x181f ;  /* 0x0000181f00037802 */ /* 0x000fe20000000f00 */
[----:B------:R-:W-:Y:S01]  /*1c3d0*/  IMAD.MOV.U32 R187, RZ, RZ, RZ ;  /* 0x000000ffffbb7224 */ /* 0x000fe200078e00ff */
[----:B------:R-:W-:Y:S02]  /*1c3e0*/  MOV R189, 0xffffffff ;  /* 0xffffffff00bd7802 */ /* 0x000fe40000000f00 */
[----:B------:R-:W-:-:S02]  /*1c3f0*/  MOV R2, 0x1c410 ;  /* 0x0001c41000027802 */ /* 0x000fc40000000f00 */
[----:B-123-5:R-:W-:Y:S05]  /*1c400*/  CALL.REL.NOINC `($__internal_6_$__cuda_sm70_shflsync_idx_p) ;  /* 0x0000b1f000007944 */ /* 0x02efea0003c00000 */
[----:B------:R-:W-:Y:S01]  /*1c410*/  MOV R2, R188 ;  /* 0x000000bc00027202 */ /* 0x000fe20000000f00 */
[----:B------:R-:W-:Y:S05]  /*1c420*/  BRA `(.L_x_1358) ;  /* 0xffffdc5000007947 */ /* 0x000fea000383ffff */
.L_x_1305:
[----:B------:R-:W-:Y:S01]  /*1c430*/  IMAD.MOV.U32 R184, RZ, RZ, R15 ;  /* 0x000000ffffb87224 */ /* 0x000fe200078e000f */
[----:B-1----:R-:W-:Y:S01]  /*1c440*/  MOV R3, 0x181f ;  /* 0x0000181f00037802 */ /* 0x002fe20000000f00 */
[----:B------:R-:W-:Y:S01]  /*1c450*/  IMAD.MOV.U32 R187, RZ, RZ, 0x1 ;  /* 0x00000001ffbb7424 */ /* 0x000fe200078e00ff */
[----:B------:R-:W-:-:S02]  /*1c460*/  MOV R189, 0xffffffff ;  /* 0xffffffff00bd7802 */ /* 0x000fc40000000f00 */
[----:B------:R-:W-:Y:S02]  /*1c470*/  MOV R2, 0x1c490 ;  /* 0x0001c49000027802 */ /* 0x000fe40000000f00 */
        /* <DEDUP_REMOVED lines=10> */
.L_x_1308:
[----:B------:R-:W-:Y:S01]  /*1c520*/  IMAD.MOV.U32 R184, RZ, RZ, R15 ;  /* 0x000000ffffb87224 */ /* 0x000fe200078e000f */
[----:B--2---:R-:W-:Y:S01]  /*1c530*/  MOV R3, 0x181f ;  /* 0x0000181f00037802 */ /* 0x004fe20000000f00 */
[----:B------:R-:W-:Y:S01]  /*1c540*/  IMAD.MOV.U32 R187, RZ, RZ, 0x2 ;  /* 0x00000002ffbb7424 */ /* 0x000fe200078e00ff */
[----:B------:R-:W-:Y:S02]  /*1c550*/  MOV R189, 0xffffffff ;  /* 0xffffffff00bd7802 */ /* 0x000fe40000000f00 */
[----:B------:R-:W-:-:S02]  /*1c560*/  MOV R2, 0x1c580 ;  /* 0x0001c58000027802 */ /* 0x000fc40000000f00 */
[----:B-1--4-:R-:W-:Y:S05]  /*1c570*/  CALL.REL.NOINC `($__internal_6_$__cuda_sm70_shflsync_idx_p) ;  /* 0x0000b08000007944 */ /* 0x012fea0003c00000 */
[----:B------:R-:W-:Y:S01]  /*1c580*/  MOV R4, R188 ;  /* 0x000000bc00047202 */ /* 0x000fe20000000f00 */
[----:B------:R-:W-:Y:S05]  /*1c590*/  BRA `(.L_x_1360) ;  /* 0xffffde9000007947 */ /* 0x000fea000383ffff */
.L_x_1309:
[----:B------:R-:W-:Y:S01]  /*1c5a0*/  IMAD.MOV.U32 R184, RZ, RZ, R17 ;  /* 0x000000ffffb87224 */ /* 0x000fe200078e0011 */
[----:B------:R-:W-:Y:S01]  /*1c5b0*/  MOV R3, 0x181f ;  /* 0x0000181f00037802 */ /* 0x000fe20000000f00 */
[----:B------:R-:W-:Y:S01]  /*1c5c0*/  IMAD.MOV.U32 R187, RZ, RZ, 0x2 ;  /* 0x00000002ffbb7424 */ /* 0x000fe200078e00ff */
[----:B------:R-:W-:-:S02]  /*1c5d0*/  MOV R189, 0xffffffff ;  /* 0xffffffff00bd7802 */ /* 0x000fc40000000f00 */
[----:B------:R-:W-:Y:S02]  /*1c5e0*/  MOV R2, 0x1c600 ;  /* 0x0001c60000027802 */ /* 0x000fe40000000f00 */
[----:B-1234-:R-:W-:Y:S05]  /*1c5f0*/  CALL.REL.NOINC `($__internal_6_$__cuda_sm70_shflsync_idx_p) ;  /* 0x0000b00000007944 */ /* 0x01efea0003c00000 */
[----:B------:R-:W-:Y:S01]  /*1c600*/  MOV R2, R188 ;  /* 0x000000bc00027202 */ /* 0x000fe20000000f00 */
[----:B------:R-:W-:Y:S05]  /*1c610*/  BRA `(.L_x_1361) ;  /* 0xffffde3000007947 */ /* 0x000fea000383ffff */
.L_x_1312:
[----:B------:R-:W-:Y:S01]  /*1c620*/  IMAD.MOV.U32 R184, RZ, RZ, R15 ;  /* 0x000000ffffb87224 */ /* 0x000fe200078e000f */
[----:B--2---:R-:W-:Y:S01]  /*1c630*/  MOV R3, 0x181f ;  /* 0x0000181f00037802 */ /* 0x004fe20000000f00 */
[----:B------:R-:W-:Y:S01]  /*1c640*/  IMAD.MOV.U32 R187, RZ, RZ, 0x3 ;  /* 0x00000003ffbb7424 */ /* 0x000fe200078e00ff */
[----:B------:R-:W-:Y:S02]  /*1c650*/  MOV R189, 0xffffffff ;  /* 0xffffffff00bd7802 */ /* 0x000fe40000000f00 */
[----:B------:R-:W-:Y:S02]  /*1c660*/  MOV R2, 0x1c680 ;  /* 0x0001c68000027802 */ /* 0x000fe40000000f00 */
[----:B-1--4-:R-:W-:Y:S05]  /*1c670*/  CALL.REL.NOINC `($__internal_6_$__cuda_sm70_shflsync_idx_p) ;  /* 0x0000af8000007944 */ /* 0x012fea0003c00000 */
        /* <DEDUP_REMOVED lines=9> */
        .type           $_ZN7cutlass13device_kernelIN5flash19enable_sm80_to_sm89INS1_16FlashAttnFwdSm80INS1_25CollectiveMainloopFwdSm80ILi8ELi1ELb0EN4cute5tupleIJNS5_1CILi128EEENS7_ILi48EEENS7_ILi256EEEEEELi256ENS_10bfloat16_tEfNS_4arch4Sm80ELb0ELb1ELb0ELb1ELb1ELb1ELb1ELb0EEENS1_21CollectiveEpilogueFwdINS6_IJS8_SA_S9_EEENS6_IJNS7_ILi1EEESI_SI_EEESC_SE_Li256ELb1ELb1ELb0ELb0EEENS1_19SingleTileSchedulerILb1ELb0ELb1ELi128EEEEEEEEEvNT_6ParamsE$_ZZN5flash25CollectiveMainloopFwdSm80ILi8ELi1ELb0EN4cute5tupleIJNS1_1CILi128EEENS3_ILi48EEENS3_ILi256EEEEEELi256EN7cutlass10bfloat16_tEfNS8_4arch4Sm80ELb0ELb1ELb0ELb1ELb1ELb1ELb1ELb0EE3mmaINS_16FlashAttnFwdSm80ISC_NS_21CollectiveEpilogueFwdINS2_IJS4_S6_S5_EEENS2_IJNS3_ILi1EEESH_SH_EEES9_SB_Li256ELb1ELb1ELb0ELb0EEENS_19SingleTileSchedulerILb1ELb0ELb1ELi128EEEE13SharedStorageENS1_6TensorINS1_11ArrayEngineIfLm128EEENS1_6LayoutINS2_IJNS2_IJNS3_ILi2EEESS_EEESH_NS3_ILi32EEEEEENS2_IJNS2_IJSH_SS_EEENS3_ILi0EEENS3_ILi4EEEEEEEEEENS_7SoftmaxILi2ELi0EEEEEbRKNSC_6ParamsERT0_RT1_iRKNS_16SeqlenInfoQKNewKILb1ELb1EEENS2_IJiiiiEEERT_ENKUlvE_clEv,@function
        .size           $_ZN7cutlass13device_kernelIN5flash19enable_sm80_to_sm89INS1_16FlashAttnFwdSm80INS1_25CollectiveMainloopFwdSm80ILi8ELi1ELb0EN4cute5tupleIJNS5_1CILi128EEENS7_ILi48EEENS7_ILi256EEEEEELi256ENS_10bfloat16_tEfNS_4arch4Sm80ELb0ELb1ELb0ELb1ELb1ELb1ELb1ELb0EEENS1_21CollectiveEpilogueFwdINS6_IJS8_SA_S9_EEENS6_IJNS7_ILi1EEESI_SI_EEESC_SE_Li256ELb1ELb1ELb0ELb0EEENS1_19SingleTileSchedulerILb1ELb0ELb1ELi128EEEEEEEEEvNT_6ParamsE$_ZZN5flash25CollectiveMainloopFwdSm80ILi8ELi1ELb0EN4cute5tupleIJNS1_1CILi128EEENS3_ILi48EEENS3_ILi256EEEEEELi256EN7cutlass10bfloat16_tEfNS8_4arch4Sm80ELb0ELb1ELb0ELb1ELb1ELb1ELb1ELb0EE3mmaINS_16FlashAttnFwdSm80ISC_NS_21CollectiveEpilogueFwdINS2_IJS4_S6_S5_EEENS2_IJNS3_ILi1EEESH_SH_EEES9_SB_Li256ELb1ELb1ELb0ELb0EEENS_19SingleTileSchedulerILb1ELb0ELb1ELi128EEEE13SharedStorageENS1_6TensorINS1_11ArrayEngineIfLm128EEENS1_6LayoutINS2_IJNS2_IJNS3_ILi2EEESS_EEESH_NS3_ILi32EEEEEENS2_IJNS2_IJSH_SS_EEENS3_ILi0EEENS3_ILi4EEEEEEEEEENS_7SoftmaxILi2ELi0EEEEEbRKNSC_6ParamsERT0_RT1_iRKNS_16SeqlenInfoQKNewKILb1ELb1EEENS2_IJiiiiEEERT_ENKUlvE_clEv,($__internal_5_$__cuda_sm70_shflsync_bfly_p - $_ZN7cutlass13device_kernelIN5flash19enable_sm80_to_sm89INS1_16FlashAttnFwdSm80INS1_25CollectiveMainloopFwdSm80ILi8ELi1ELb0EN4cute5tupleIJNS5_1CILi128EEENS7_ILi48EEENS7_ILi256EEEEEELi256ENS_10bfloat16_tEfNS_4arch4Sm80ELb0ELb1ELb0ELb1ELb1ELb1ELb1ELb0EEENS1_21CollectiveEpilogueFwdINS6_IJS8_SA_S9_EEENS6_IJNS7_ILi1EEESI_SI_EEESC_SE_Li256ELb1ELb1ELb0ELb0EEENS1_19SingleTileSchedulerILb1ELb0ELb1ELi128EEEEEEEEEvNT_6ParamsE$_ZZN5flash25CollectiveMainloopFwdSm80ILi8ELi1ELb0EN4cute5tupleIJNS1_1CILi128EEENS3_ILi48EEENS3_ILi256EEEEEELi256EN7cutlass10bfloat16_tEfNS8_4arch4Sm80ELb0ELb1ELb0ELb1ELb1ELb1ELb1ELb0EE3mmaINS_16FlashAttnFwdSm80ISC_NS_21CollectiveEpilogueFwdINS2_IJS4_S6_S5_EEENS2_IJNS3_ILi1EEESH_SH_EEES9_SB_Li256ELb1ELb1ELb0ELb0EEENS_19SingleTileSchedulerILb1ELb0ELb1ELi128EEEE13SharedStorageENS1_6TensorINS1_11ArrayEngineIfLm128EEENS1_6LayoutINS2_IJNS2_IJNS3_ILi2EEESS_EEESH_NS3_ILi32EEEEEENS2_IJNS2_IJSH_SS_EEENS3_ILi0EEENS3_ILi4EEEEEEEEEENS_7SoftmaxILi2ELi0EEEEEbRKNSC_6ParamsERT0_RT1_iRKNS_16SeqlenInfoQKNewKILb1ELb1EEENS2_IJiiiiEEERT_ENKUlvE_clEv)
$_ZN7cutlass13device_kernelIN5flash19enable_sm80_to_sm89INS1_16FlashAttnFwdSm80INS1_25CollectiveMainloopFwdSm80ILi8ELi1ELb0EN4cute5tupleIJNS5_1CILi128EEENS7_ILi48EEENS7_ILi256EEEEEELi256ENS_10bfloat16_tEfNS_4arch4Sm80ELb0ELb1ELb0ELb1ELb1ELb1ELb1ELb0EEENS1_21CollectiveEpilogueFwdINS6_IJS8_SA_S9_EEENS6_IJNS7_ILi1EEESI_SI_EEESC_SE_Li256ELb1ELb1ELb0ELb0EEENS1_19SingleTileSchedulerILb1ELb0ELb1ELi128EEEEEEEEEvNT_6ParamsE$_ZZN5flash25CollectiveMainloopFwdSm80ILi8ELi1ELb0EN4cute5tupleIJNS1_1CILi128EEENS3_ILi48EEENS3_ILi256EEEEEELi256EN7cutlass10bfloat16_tEfNS8_4arch4Sm80ELb0ELb1ELb0ELb1ELb1ELb1ELb1ELb0EE3mmaINS_16FlashAttnFwdSm80ISC_NS_21CollectiveEpilogueFwdINS2_IJS4_S6_S5_EEENS2_IJNS3_ILi1EEESH_SH_EEES9_SB_Li256ELb1ELb1ELb0ELb0EEENS_19SingleTileSchedulerILb1ELb0ELb1ELi128EEEE13SharedStorageENS1_6TensorINS1_11ArrayEngineIfLm128EEENS1_6LayoutINS2_IJNS2_IJNS3_ILi2EEESS_EEESH_NS3_ILi32EEEEEENS2_IJNS2_IJSH_SS_EEENS3_ILi0EEENS3_ILi4EEEEEEEEEENS_7SoftmaxILi2ELi0EEEEEbRKNSC_6ParamsERT0_RT1_iRKNS_16SeqlenInfoQKNewKILb1ELb1EEENS2_IJiiiiEEERT_ENKUlvE_clEv:
[----:B------:R-:W-:-:S05]  /*1c710*/  IADD3 R18, R97, -c[0x0][0x20], RZ ;  /* 0x8000080061127a10 */ /* 0x000fca0007ffe0ff */
[----:B------:R-:W2:Y:S01]  /*1c720*/  LDL.64 R14, [R18] ;  /* 0x00000000120e7983 */ /* 0x000ea20000100a00 */
[----:B------:R-:W-:-:S03]  /*1c730*/  ULDC.64 UR4, c[0x0][0x118] ;  /* 0x0000460000047ab9 */ /* 0x000fc60000000a00 */
[----:B--2---:R-:W2:Y:S02]  /*1c740*/  LD.E R36, [R14.64+0x11c] ;  /* 0x00011c040e247980 */ /* 0x004ea4000c101900 */
[----:B--2---:R-:W-:-:S13]  /*1c750*/  ISETP.GT.AND P0, PT, R36, RZ, PT ;  /* 0x000000ff2400720c */ /* 0x004fda0003f04270 */
[----:B------:R-:W-:Y:S05]  /*1c760*/  @P0 BRA `(.L_x_1363) ;  /* 0x0000004000000947 */ /* 0x000fea0003800000 */
[----:B------:R-:W-:Y:S01]  /*1c770*/  MOV R2, R143 ;  /* 0x0000008f00027202 */ /* 0x000fe20000000f00 */
[----:B------:R-:W-:-:S04]  /*1c780*/  DEPBAR.LE SB0, 0x1 ;  /* 0x000080400000791a */ /* 0x000fc80000000000 */
[----:B------:R-:W-:-:S04]  /*1c790*/  MOV R3, 0x0 ;  /* 0x0000000000037802 */ /* 0x000fc80000000f00 */
[----:B------:R-:W-:Y:S05]  /*1c7a0*/  RET.REL.NODEC R2 `(_ZN7cutlass13device_kernelIN5flash19enable_sm80_to_sm89INS1_16FlashAttnFwdSm80INS1_25CollectiveMainloopFwdSm80ILi8ELi1ELb0EN4cute5tupleIJNS5_1CILi128EEENS7_ILi48EEENS7_ILi256EEEEEELi256ENS_10bfloat16_tEfNS_4arch4Sm80ELb0ELb1ELb0ELb1ELb1ELb1ELb1ELb0EEENS1_21CollectiveEpilogueFwdINS6_IJS8_SA_S9_EEENS6_IJNS7_ILi1EEESI_SI_EEESC_SE_Li256ELb1ELb1ELb0ELb0EEENS1_19SingleTileSchedulerILb1ELb0ELb1ELi128EEEEEEEEEvNT_6ParamsE) ;  /* 0xfffe385002007950 */ /* 0x000fea0003c3ffff */
.L_x_1363:
[----:B------:R1:W2:Y:S04]  /*1c7b0*/  LDL.64 R12, [R18+0x8] ;  /* 0x00000800120c7983 */ /* 0x0002a80000100a00 */
[----:B------:R1:W3:Y:S04]  /*1c7c0*/  LDL.64 R2, [R18+0x20] ;  /* 0x0000200012027983 */ /* 0x0002e80000100a00 */
[----:B------:R1:W4:Y:S04]  /*1c7d0*/  LDL.64 R16, [R18+0x18] ;  /* 0x0000180012107983 */ /* 0x0003280000100a00 */
[----:B------:R-:W4:Y:S04]  /*1c7e0*/  LD.E.U8 R24, [R14.64+0x138] ;  /* 0x000138040e187980 */ /* 0x000f28000c101100 */
[----:B------:R2:W5:Y:S04]  /*1c7f0*/  LD.E R25, [R14.64+0x164] ;  /* 0x000164040e197980 */ /* 0x000568000c101900 */
[----:B------:R2:W5:Y:S04]  /*1c800*/  LD.E.64 R22, [R14.64+0x110] ;  /* 0x000110040e167980 */ /* 0x000568000c101b00 */
[----:B------:R2:W5:Y:S04]  /*1c810*/  LD.E.64 R20, [R14.64+0x128] ;  /* 0x000128040e147980 */ /* 0x000568000c101b00 */
[----:B-1----:R-:W4:Y:S04]  /*1c820*/  LDL.64 R18, [R18+0x10] ;  /* 0x0000100012127983 */ /* 0x002f280000100a00 */
[----:B--2---:R1:W2:Y:S04]  /*1c830*/  LD.E R35, [R12.64] ;  /* 0x000000040c237980 */ /* 0x0042a8000c101900 */
[----:B---3--:R3:W2:Y:S04]  /*1c840*/  LD.E R76, [R2.64] ;  /* 0x00000004024c7980 */ /* 0x0086a8000c101900 */
[----:B----4-:R4:W4:Y:S04]  /*1c850*/  LD.E R16, [R16.64+0x20] ;  /* 0x0000200410107980 */ /* 0x010928000c101900 */
[----:B-1----:R1:W5:Y:S04]  /*1c860*/  LD.E.64 R12, [R14.64+0x120] ;  /* 0x000120040e0c7980 */ /* 0x002368000c101b00 */
[----:B---3--:R1:W5:Y:S04]  /*1c870*/  LD.E.64 R2, [R14.64+0x130] ;  /* 0x000130040e027980 */ /* 0x008368000c101b00 */
[----:B------:R1:W5:Y:S01]  /*1c880*/  LD.E R26, [R18.64] ;  /* 0x00000004121a7980 */ /* 0x000362000c101900 */
[----:B------:R-:W-:-:S02]  /*1c890*/  ISETP.NE.AND P0, PT, R24, RZ, PT ;  /* 0x000000ff1800720c */ /* 0x000fc40003f05270 */
[----:B--2---:R-:W-:-:S04]  /*1c8a0*/  SHF.R.S32.HI R11, RZ, 0x1f, R35 ;  /* 0x0000001fff0b7819 */ /* 0x004fc80000011423 */
[----:B------:R-:W-:-:S04]  /*1c8b0*/  LEA.HI R11, R11, R35, RZ, 0x3 ;  /* 0x000000230b0b7211 */ /* 0x000fc800078f18ff */
[----:B----4-:R-:W-:Y:S02]  /*1c8c0*/  LOP3.LUT R17, R11, 0xfffffff8, RZ, 0xc0, !PT ;  /* 0xfffffff80b117812 */ /* 0x010fe400078ec0ff */
[----:B------:R-:W-:-:S03]  /*1c8d0*/  SHF.R.S32.HI R96, RZ, 0x3, R11 ;  /* 0x00000003ff607819 */ /* 0x000fc6000001140b */
[----:B------:R-:W-:Y:S02]  /*1c8e0*/  IMAD.IADD R11, R35, 0x1, -R17 ;  /* 0x00000001230b7824 */ /* 0x000fe400078e0a11 */
[----:B------:R-:W-:Y:S01]  /*1c8f0*/  IMAD R66, R76, 0x80, R96 ;  /* 0x000000804c427824 */ /* 0x000fe200078e0260 */
[----:B------:R-:W-:-:S03]  /*1c900*/  SHF.R.S32.HI R27, RZ, 0x1f, R16 ;  /* 0x0000001fff1b7819 */ /* 0x000fc60000011410 */
[----:B------:R-:W-:Y:S01]  /*1c910*/  IMAD R11, R11, 0x20, R66 ;  /* 0x000000200b0b7824 */ /* 0x000fe200078e0242 */
[----:B------:R-:W-:Y:S05]  /*1c920*/  @!P0 BRA `(.L_x_1364) ;  /* 0x00004cb000008947 */ /* 0x000fea0003800000 */
[----:B-1---5:R-:W-:-:S13]  /*1c930*/  ISETP.NE.AND P0, PT, R25, 0x1, PT ;  /* 0x000000011900780c */ /* 0x022fda0003f05270 */
[----:B------:R1:W2:Y:S04]  /*1c940*/  @P0 LD.E R17, [R14.64+0x168] ;  /* 0x000168040e110980 */ /* 0x0002a8000c101900 */
[----:B-1----:R2:W3:Y:S02]  /*1c950*/  @P0 LD.E R14, [R14.64+0x16c] ;  /* 0x00016c040e0e0980 */ /* 0x0024e4000c101900 */
[----:B--2---:R-:W-:-:S05]  /*1c960*/  @P0 IMAD.HI.U32 R15, R11, R17, RZ ;  /* 0x000000110b0f0227 */ /* 0x004fca00078e00ff */
[----:B---3--:R-:W-:-:S04]  /*1c970*/  @P0 SHF.R.U32.HI R11, RZ, R14, R15 ;  /* 0x0000000eff0b0219 */ /* 0x008fc8000001160f */
[----:B------:R-:W-:Y:S01]  /*1c980*/  SHF.R.S32.HI R14, RZ, 0x1f, R11 ;  /* 0x0000001fff0e7819 */ /* 0x000fe2000001140b */
[-C--:B------:R-:W-:Y:S02]  /*1c990*/  IMAD R17, R13, R11.reuse, RZ ;  /* 0x0000000b0d117224 */ /* 0x080fe400078e02ff */
[-C--:B------:R-:W-:Y:S02]  /*1c9a0*/  IMAD R15, R3, R11.reuse, RZ ;  /* 0x0000000b030f7224 */ /* 0x080fe400078e02ff */
[-C--:B------:R-:W-:Y:S02]  /*1c9b0*/  IMAD R24, R12, R14.reuse, R17 ;  /* 0x0000000e0c187224 */ /* 0x080fe400078e0211 */
[C---:B------:R-:W-:Y:S02]  /*1c9c0*/  IMAD R17, R2.reuse, R14, R15 ;  /* 0x0000000e02117224 */ /* 0x040fe400078e020f */
[----:B------:R-:W-:-:S04]  /*1c9d0*/  IMAD.WIDE.U32 R14, R2, R11, RZ ;  /* 0x0000000b020e7225 */ /* 0x000fc800078e00ff */
[----:B------:R-:W-:Y:S01]  /*1c9e0*/  IMAD.WIDE.U32 R18, R12, R11, RZ ;  /* 0x0000000b0c127225 */ /* 0x000fe200078e00ff */
[----:B------:R-:W-:-:S03]  /*1c9f0*/  IADD3 R15, R15, R17, RZ ;  /* 0x000000110f0f7210 */ /* 0x000fc60007ffe0ff */
[----:B------:R-:W-:Y:S01]  /*1ca00*/  IMAD R13, R13, R16, RZ ;  /* 0x000000100d0d7224 */ /* 0x000fe200078e02ff */
[----:B------:R-:W-:Y:S01]  /*1ca10*/  IADD3 R19, R19, R24, RZ ;  /* 0x0000001813137210 */ /* 0x000fe20007ffe0ff */
[----:B------:R-:W-:Y:S02]  /*1ca20*/  IMAD R11, R3, R16, RZ ;  /* 0x00000010030b7224 */ /* 0x000fe400078e02ff */
[----:B------:R-:W-:-:S04]  /*1ca30*/  IMAD.WIDE.U32 R14, R16, R2, R14 ;  /* 0x00000002100e7225 */ /* 0x000fc800078e000e */
[----:B------:R-:W-:Y:S01]  /*1ca40*/  IMAD.WIDE.U32 R18, R16, R12, R18 ;  /* 0x0000000c10127225 */ /* 0x000fe200078e0012 */
[----:B------:R-:W-:-:S03]  /*1ca50*/  LEA R37, P0, R14, R20, 0x1 ;  /* 0x000000140e257211 */ /* 0x000fc600078008ff */
[-C--:B------:R-:W-:Y:S01]  /*1ca60*/  IMAD R3, R12, R27.reuse, R13 ;  /* 0x0000001b0c037224 */ /* 0x080fe200078e020d */
[----:B------:R-:W-:Y:S01]  /*1ca70*/  LEA R34, P1, R18, R22, 0x1 ;  /* 0x0000001612227211 */ /* 0x000fe200078208ff */
[----:B------:R-:W-:-:S03]  /*1ca80*/  IMAD R2, R2, R27, R11 ;  /* 0x0000001b02027224 */ /* 0x000fc600078e020b */
[----:B------:R-:W-:Y:S02]  /*1ca90*/  IADD3 R3, R19, R3, RZ ;  /* 0x0000000313037210 */ /* 0x000fe40007ffe0ff */
[----:B------:R-:W-:Y:S02]  /*1caa0*/  IADD3 R2, R15, R2, RZ ;  /* 0x000000020f027210 */ /* 0x000fe40007ffe0ff */
[----:B------:R-:W-:Y:S02]  /*1cab0*/  LEA.HI.X R22, R18, R23, R3, 0x1, P1 ;  /* 0x0000001712167211 */ /* 0x000fe400008f0c03 */
[----:B------:R-:W-:Y:S01]  /*1cac0*/  LEA.HI.X R24, R14, R21, R2, 0x1, P0 ;  /* 0x000000150e187211 */ /* 0x000fe200000f0c02 */
[----:B------:R-:W-:Y:S05]  /*1cad0*/  BRA.DIV ~URZ, `(.L_x_1365) ;  /* 0x00009b927f007947 */ /* 0x000fea000b800000 */
[----:B------:R1:W2:Y:S02]  /*1cae0*/  SHFL.IDX PT, R11, R22, RZ, 0x181f ;  /* 0x00181fff160b7589 */ /* 0x0002a400000e0000 */
.L_x_1439:
[----:B------:R-:W-:Y:S05]  /*1caf0*/  BRA.DIV ~URZ, `(.L_x_1366) ;  /* 0x00009bf27f007947 */ /* 0x000fea000b800000 */
[----:B------:R3:W4:Y:S01]  /*1cb00*/  SHFL.IDX PT, R12, R34, RZ, 0x181f ;  /* 0x00181fff220c7589 */ /* 0x00072200000e0000 */
[----:B--2---:R-:W-:-:S03]  /*1cb10*/  MOV R13, R11 ;  /* 0x0000000b000d7202 */ /* 0x004fc60000000f00 */
[----:B------:R3:W2:Y:S04]  /*1cb20*/  SHFL.IDX PT, R14, R24, RZ, 0x181f ;  /* 0x00181fff180e7589 */ /* 0x0006a800000e0000 */
[----:B------:R3:W1:Y:S02]  /*1cb30*/  SHFL.IDX PT, R3, R37, RZ, 0x181f ;  /* 0x00181fff25037589 */ /* 0x00066400000e0000 */
.L_x_1440:
[----:B------:R-:W-:Y:S01]  /*1cb40*/  IMAD R48, R26, R25, RZ ;  /* 0x000000191a307224 */ /* 0x000fe200078e02ff */
[----:B------:R-:W-:Y:S01]  /*1cb50*/  SHF.R.S32.HI R2, RZ, 0x1f, R35 ;  /* 0x0000001fff027819 */ /* 0x000fe20000011423 */
[----:B------:R-:W-:Y:S01]  /*1cb60*/  BSSY B0, `(.L_x_1367) ;  /* 0x000003a000007945 */ /* 0x000fe20003800000 */
[----:B------:R-:W-:Y:S01]  /*1cb70*/  CS2R R64, SRZ ;  /* 0x0000000000407805 */ /* 0x000fe2000001ff00 */
[----:B------:R-:W-:Y:S01]  /*1cb80*/  CS2R R40, SRZ ;  /* 0x0000000000287805 */ /* 0x000fe2000001ff00 */
[----:B------:R-:W-:Y:S01]  /*1cb90*/  LEA.HI R2, R2, R35, RZ, 0x3 ;  /* 0x0000002302027211 */ /* 0x000fe200078f18ff */
[----:B------:R-:W-:Y:S01]  /*1cba0*/  CS2R R38, SRZ ;  /* 0x0000000000267805 */ /* 0x000fe2000001ff00 */
[----:B------:R-:W-:Y:S01]  /*1cbb0*/  ISETP.GE.AND P0, PT, R66, R48, PT ;  /* 0x000000304200720c */ /* 0x000fe20003f06270 */
[----:B------:R-:W-:Y:S01]  /*1cbc0*/  CS2R R30, SRZ ;  /* 0x00000000001e7805 */ /* 0x000fe2000001ff00 */
[----:B------:R-:W-:Y:S01]  /*1cbd0*/  LOP3.LUT R2, R2, 0xfffffff8, RZ, 0xc0, !PT ;  /* 0xfffffff802027812 */ /* 0x000fe200078ec0ff */
[----:B------:R-:W-:Y:S01]  /*1cbe0*/  CS2R R26, SRZ ;  /* 0x00000000001a7805 */ /* 0x000fe2000001ff00 */
[----:B------:R-:W-:Y:S01]  /*1cbf0*/  CS2R R42, SRZ ;  /* 0x00000000002a7805 */ /* 0x000fe2000001ff00 */
[----:B------:R-:W-:Y:S01]  /*1cc00*/  CS2R R32, SRZ ;  /* 0x0000000000207805 */ /* 0x000fe2000001ff00 */
[----:B------:R-:W-:Y:S01]  /*1cc10*/  CS2R R28, SRZ ;  /* 0x00000000001c7805 */ /* 0x000fe2000001ff00 */
[----:B------:R-:W-:Y:S01]  /*1cc20*/  IMAD.IADD R2, R35, 0x1, -R2 ;  /* 0x0000000123027824 */ /* 0x000fe200078e0a02 */
[----:B------:R-:W-:-:S03]  /*1cc30*/  CS2R R20, SRZ ;  /* 0x0000000000147805 */ /* 0x000fc6000001ff00 */
[----:B------:R-:W-:Y:S01]  /*1cc40*/  IMAD.SHL.U32 R23, R2, 0x4, RZ ;  /* 0x0000000402177824 */ /* 0x000fe200078e00ff */
[----:B-1----:R-:W-:Y:S01]  /*1cc50*/  MOV R2, R3 ;  /* 0x0000000300027202 */ /* 0x002fe20000000f00 */
[----:B--2---:R-:W-:Y:S01]  /*1cc60*/  IMAD.MOV.U32 R3, RZ, RZ, R14 ;  /* 0x000000ffff037224 */ /* 0x004fe200078e000e */
[----:B------:R-:W-:Y:S05]  /*1cc70*/  @P0 BRA `(.L_x_1368) ;  /* 0x0000028000000947 */ /* 0x000fea0003800000 */
[C---:B------:R-:W-:Y:S01]  /*1cc80*/  IADD3 R16, R23.reuse, 0x20, RZ ;  /* 0x0000002017107810 */ /* 0x040fe20007ffe0ff */
[----:B------:R-:W-:Y:S01]  /*1cc90*/  CS2R R26, SRZ ;  /* 0x00000000001a7805 */ /* 0x000fe2000001ff00 */
[-C--:B------:R-:W-:Y:S01]  /*1cca0*/  ISETP.GE.AND P1, PT, R23, R36.reuse, PT ;  /* 0x000000241700720c */ /* 0x080fe20003f26270 */
[----:B------:R-:W-:Y:S01]  /*1ccb0*/  CS2R R20, SRZ ;  /* 0x0000000000147805 */ /* 0x000fe2000001ff00 */
[----:B------:R-:W-:Y:S01]  /*1ccc0*/  ISETP.GE.AND P0, PT, R16, R36, PT ;  /* 0x000000241000720c */ /* 0x000fe20003f06270 */
[----:B------:R-:W-:Y:S01]  /*1ccd0*/  CS2R R30, SRZ ;  /* 0x00000000001e7805 */ /* 0x000fe2000001ff00 */
[----:B------:R-:W-:-:S09]  /*1cce0*/  CS2R R28, SRZ ;  /* 0x00000000001c7805 */ /* 0x000fd2000001ff00 */
[C---:B----4-:R-:W-:Y:S02]  /*1ccf0*/  @!P1 IMAD.WIDE R14, R23.reuse, 0x2, R12 ;  /* 0x00000002170e9825 */ /* 0x050fe400078e020c */
[----:B------:R-:W-:Y:S02]  /*1cd00*/  @!P0 SHF.R.S32.HI R11, RZ, 0x1f, R16 ;  /* 0x0000001fff0b8819 */ /* 0x000fe40000011410 */
[----:B------:R-:W-:Y:S01]  /*1cd10*/  @!P1 IMAD.WIDE R18, R23, 0x2, R2 ;  /* 0x0000000217129825 */ /* 0x000fe200078e0202 */
[----:B------:R1:W5:Y:S01]  /*1cd20*/  @!P1 LD.E.64 R26, [R14.64] ;  /* 0x000000040e1a9980 */ /* 0x000362000c101b00 */
[----:B------:R-:W-:-:S03]  /*1cd30*/  @!P0 LEA.HI R11, R11, R16, RZ, 0x2 ;  /* 0x000000100b0b8211 */ /* 0x000fc600078f10ff */
[----:B------:R2:W5:Y:S01]  /*1cd40*/  @!P1 LD.E.64 R20, [R18.64] ;  /* 0x0000000412149980 */ /* 0x000562000c101b00 */
[----:B------:R-:W-:-:S05]  /*1cd50*/  @!P0 LOP3.LUT R11, R11, 0xfffffffc, RZ, 0xc0, !PT ;  /* 0xfffffffc0b0b8812 */ /* 0x000fca00078ec0ff */
[----:B------:R-:W-:-:S05]  /*1cd60*/  @!P0 IMAD.WIDE R16, R11, 0x2, R12 ;  /* 0x000000020b108825 */ /* 0x000fca00078e020c */
[----:B------:R4:W5:Y:S01]  /*1cd70*/  @!P0 LD.E.64 R30, [R16.64] ;  /* 0x00000004101e8980 */ /* 0x000962000c101b00 */
[----:B-1----:R-:W-:Y:S01]  /*1cd80*/  @!P0 IMAD.WIDE R14, R11, 0x2, R2 ;  /* 0x000000020b0e8825 */ /* 0x002fe200078e0202 */
[----:B--2---:R-:W-:-:S04]  /*1cd90*/  IADD3 R18, R23, 0x40, RZ ;  /* 0x0000004017127810 */ /* 0x004fc80007ffe0ff */
[----:B------:R1:W5:Y:S01]  /*1cda0*/  @!P0 LD.E.64 R28, [R14.64] ;  /* 0x000000040e1c8980 */ /* 0x000362000c101b00 */
[----:B------:R-:W-:Y:S02]  /*1cdb0*/  IADD3 R19, R23, 0x60, RZ ;  /* 0x0000006017137810 */ /* 0x000fe40007ffe0ff */
[-C--:B------:R-:W-:Y:S02]  /*1cdc0*/  ISETP.GE.AND P1, PT, R18, R36.reuse, PT ;  /* 0x000000241200720c */ /* 0x080fe40003f26270 */
[----:B------:R-:W-:Y:S01]  /*1cdd0*/  ISETP.GE.AND P0, PT, R19, R36, PT ;  /* 0x000000241300720c */ /* 0x000fe20003f06270 */
[----:B------:R-:W-:-:S12]  /*1cde0*/  CS2R R38, SRZ ;  /* 0x0000000000267805 */ /* 0x000fd8000001ff00 */
[----:B------:R-:W-:Y:S02]  /*1cdf0*/  @!P0 SHF.R.S32.HI R11, RZ, 0x1f, R19 ;  /* 0x0000001fff0b8819 */ /* 0x000fe40000011413 */
[----:B-1----:R-:W-:Y:S02]  /*1ce00*/  @!P1 SHF.R.S32.HI R14, RZ, 0x1f, R18 ;  /* 0x0000001fff0e9819 */ /* 0x002fe40000011412 */
[----:B------:R-:W-:Y:S02]  /*1ce10*/  @!P0 LEA.HI R11, R11, R19, RZ, 0x2 ;  /* 0x000000130b0b8211 */ /* 0x000fe400078f10ff */
[----:B------:R-:W-:Y:S02]  /*1ce20*/  @!P1 LEA.HI R14, R14, R18, RZ, 0x2 ;  /* 0x000000120e0e9211 */ /* 0x000fe400078f10ff */
[----:B------:R-:W-:Y:S02]  /*1ce30*/  @!P0 LOP3.LUT R11, R11, 0xfffffffc, RZ, 0xc0, !PT ;  /* 0xfffffffc0b0b8812 */ /* 0x000fe400078ec0ff */
[----:B------:R-:W-:Y:S01]  /*1ce40*/  @!P1 LOP3.LUT R14, R14, 0xfffffffc, RZ, 0xc0, !PT ;  /* 0xfffffffc0e0e9812 */ /* 0x000fe200078ec0ff */
[----:B------:R-:W-:Y:S01]  /*1ce50*/  CS2R R40, SRZ ;  /* 0x0000000000287805 */ /* 0x000fe2000001ff00 */
[----:B------:R-:W-:Y:S01]  /*1ce60*/  CS2R R32, SRZ ;  /* 0x0000000000207805 */ /* 0x000fe2000001ff00 */
[----:B------:R-:W-:-:S02]  /*1ce70*/  CS2R R42, SRZ ;  /* 0x00000000002a7805 */ /* 0x000fc4000001ff00 */
[----:B----4-:R-:W-:-:S04]  /*1ce80*/  @!P1 IMAD.WIDE R16, R14, 0x2, R12 ;  /* 0x000000020e109825 */ /* 0x010fc800078e020c */
[----:B------:R-:W-:Y:S01]  /*1ce90*/  @!P1 IMAD.WIDE R14, R14, 0x2, R2 ;  /* 0x000000020e0e9825 */ /* 0x000fe200078e0202 */
[----:B------:R1:W5:Y:S03]  /*1cea0*/  @!P1 LD.E.64 R38, [R16.64] ;  /* 0x0000000410269980 */ /* 0x000366000c101b00 */
[C---:B------:R-:W-:Y:S01]  /*1ceb0*/  @!P0 IMAD.WIDE R12, R11.reuse, 0x2, R12 ;  /* 0x000000020b0c8825 */ /* 0x040fe200078e020c */
[----:B------:R1:W5:Y:S03]  /*1cec0*/  @!P1 LD.E.64 R32, [R14.64] ;  /* 0x000000040e209980 */ /* 0x000366000c101b00 */
[----:B------:R-:W-:Y:S01]  /*1ced0*/  @!P0 IMAD.WIDE R2, R11, 0x2, R2 ;  /* 0x000000020b028825 */ /* 0x000fe200078e0202 */
[----:B------:R1:W5:Y:S04]  /*1cee0*/  @!P0 LD.E.64 R40, [R12.64] ;  /* 0x000000040c288980 */ /* 0x000368000c101b00 */
[----:B------:R1:W5:Y:S02]  /*1cef0*/  @!P0 LD.E.64 R42, [R2.64] ;  /* 0x00000004022a8980 */ /* 0x000364000c101b00 */
.L_x_1368:
[----:B------:R-:W-:Y:S05]  /*1cf00*/  BSYNC B0 ;  /* 0x0000000000007941 */ /* 0x000fea0003800000 */
.L_x_1367:
[----:B-1--45:R-:W-:Y:S01]  /*1cf10*/  IMAD.MOV.U32 R12, RZ, RZ, R40 ;  /* 0x000000ffff0c7224 */ /* 0x032fe200078e0028 */
[----:B------:R-:W-:Y:S01]  /*1cf20*/  MOV R2, R39 ;  /* 0x0000002700027202 */ /* 0x000fe20000000f00 */
[----:B------:R-:W-:-:S02]  /*1cf30*/  IMAD.MOV.U32 R11, RZ, RZ, R41 ;  /* 0x000000ffff0b7224 */ /* 0x000fc400078e0029 */
[----:B------:R-:W-:-:S03]  /*1cf40*/  IMAD.MOV.U32 R3, RZ, RZ, R38 ;  /* 0x000000ffff037224 */ /* 0x000fc600078e0026 */
[----:B------:R-:W-:Y:S01]  /*1cf50*/  PRMT R105, R11, 0x5410, R12 ;  /* 0x000054100b697816 */ /* 0x000fe2000000000c */
[----:B------:R-:W-:Y:S01]  /*1cf60*/  IMAD.MOV.U32 R12, RZ, RZ, R30 ;  /* 0x000000ffff0c7224 */ /* 0x000fe200078e001e */
[----:B------:R-:W-:Y:S01]  /*1cf70*/  PRMT R101, R2, 0x5410, R3 ;  /* 0x0000541002657816 */ /* 0x000fe20000000003 */
[----:B------:R-:W-:Y:S01]  /*1cf80*/  IMAD.MOV.U32 R11, RZ, RZ, R31 ;  /* 0x000000ffff0b7224 */ /* 0x000fe200078e001f */
[----:B------:R-:W-:Y:S01]  /*1cf90*/  MOV R3, R26 ;  /* 0x0000001a00037202 */ /* 0x000fe20000000f00 */
        /* <DEDUP_REMOVED lines=15> */
[----:B------:R-:W-:Y:S05]  /*1d090*/  BRA.DIV ~URZ, `(.L_x_1369) ;  /* 0x000097c27f007947 */ /* 0x000fea000b800000 */
[----:B------:R1:W2:Y:S04]  /*1d0a0*/  SHFL.IDX PT, R13, R22, 0x1, 0x181f ;  /* 0x00381f00160d7f89 */ /* 0x0002a800000e0000 */
[----:B------:R1:W4:Y:S04]  /*1d0b0*/  SHFL.IDX PT, R12, R34, 0x1, 0x181f ;  /* 0x00381f00220c7f89 */ /* 0x00032800000e0000 */
[----:B------:R1:W3:Y:S04]  /*1d0c0*/  SHFL.IDX PT, R11, R24, 0x1, 0x181f ;  /* 0x00381f00180b7f89 */ /* 0x0002e800000e0000 */
[----:B------:R1:W1:Y:S02]  /*1d0d0*/  SHFL.IDX PT, R2, R37, 0x1, 0x181f ;  /* 0x00381f0025027f89 */ /* 0x00026400000e0000 */
.L_x_1441:
[----:B------:R-:W-:Y:S01]  /*1d0e0*/  IADD3 R3, R66, 0x20, RZ ;  /* 0x0000002042037810 */ /* 0x000fe20007ffe0ff */
[----:B------:R-:W-:Y:S01]  /*1d0f0*/  BSSY B0, `(.L_x_1370) ;  /* 0x0000033000007945 */ /* 0x000fe20003800000 */
[----:B------:R-:W-:Y:S01]  /*1d100*/  CS2R R54, SRZ ;  /* 0x0000000000367805 */ /* 0x000fe2000001ff00 */
[----:B------:R-:W-:Y:S01]  /*1d110*/  CS2R R50, SRZ ;  /* 0x0000000000327805 */ /* 0x000fe2000001ff00 */
[----:B------:R-:W-:Y:S01]  /*1d120*/  ISETP.GE.AND P0, PT, R3, R48, PT ;  /* 0x000000300300720c */ /* 0x000fe20003f06270 */
[----:B------:R-:W-:Y:S01]  /*1d130*/  CS2R R46, SRZ ;  /* 0x00000000002e7805 */ /* 0x000fe2000001ff00 */
[----:B------:R-:W-:Y:S01]  /*1d140*/  CS2R R58, SRZ ;  /* 0x00000000003a7805 */ /* 0x000fe2000001ff00 */
[----:B------:R-:W-:Y:S01]  /*1d150*/  CS2R R56, SRZ ;  /* 0x0000000000387805 */ /* 0x000fe2000001ff00 */
[----:B------:R-:W-:Y:S01]  /*1d160*/  CS2R R52, SRZ ;  /* 0x0000000000347805 */ /* 0x000fe2000001ff00 */
[----:B------:R-:W-:Y:S01]  /*1d170*/  CS2R R44, SRZ ;  /* 0x00000000002c7805 */ /* 0x000fe2000001ff00 */
[----:B---3--:R-:W-:-:S07]  /*1d180*/  IMAD.MOV.U32 R3, RZ, RZ, R11 ;  /* 0x000000ffff037224 */ /* 0x008fce00078e000b */
        /* <DEDUP_REMOVED lines=8> */
[C---:B--2-4-:R-:W-:Y:S02]  /*1d210*/  @!P1 IMAD.WIDE R14, R23.reuse, 0x2, R12 ;  /* 0x00000002170e9825 */ /* 0x054fe400078e020c */
[----:B------:R-:W-:Y:S02]  /*1d220*/  @!P0 SHF.R.S32.HI R11, RZ, 0x1f, R16 ;  /* 0x0000001fff0b8819 */ /* 0x000fe40000011410 */
[----:B-1----:R-:W-:Y:S01]  /*1d230*/  @!P1 IMAD.WIDE R18, R23, 0x2, R2 ;  /* 0x0000000217129825 */ /* 0x002fe200078e0202 */
        /* <DEDUP_REMOVED lines=22> */
[----:B---3--:R-:W-:-:S04]  /*1d3a0*/  @!P1 IMAD.WIDE R16, R14, 0x2, R12 ;  /* 0x000000020e109825 */ /* 0x008fc800078e020c */
[----:B------:R-:W-:Y:S01]  /*1d3b0*/  @!P1 IMAD.WIDE R14, R14, 0x2, R2 ;  /* 0x000000020e0e9825 */ /* 0x000fe200078e0202 */
[----:B------:R1:W5:Y:S03]  /*1d3c0*/  @!P1 LD.E.64 R54, [R16.64] ;  /* 0x0000000410369980 */ /* 0x000366000c101b00 */
[C---:B------:R-:W-:Y:S01]  /*1d3d0*/  @!P0 IMAD.WIDE R12, R11.reuse, 0x2, R12 ;  /* 0x000000020b0c8825 */ /* 0x040fe200078e020c */
[----:B------:R1:W5:Y:S03]  /*1d3e0*/  @!P1 LD.E.64 R56, [R14.64] ;  /* 0x000000040e389980 */ /* 0x000366000c101b00 */
[----:B------:R-:W-:Y:S01]  /*1d3f0*/  @!P0 IMAD.WIDE R2, R11, 0x2, R2 ;  /* 0x000000020b028825 */ /* 0x000fe200078e0202 */
[----:B------:R1:W5:Y:S04]  /*1d400*/  @!P0 LD.E.64 R64, [R12.64] ;  /* 0x000000040c408980 */ /* 0x000368000c101b00 */
[----:B------:R1:W5:Y:S02]  /*1d410*/  @!P0 LD.E.64 R58, [R2.64] ;  /* 0x00000004023a8980 */ /* 0x000364000c101b00 */
.L_x_1371:
[----:B------:R-:W-:Y:S05]  /*1d420*/  BSYNC B0 ;  /* 0x0000000000007941 */ /* 0x000fea0003800000 */
.L_x_1370:
        /* <DEDUP_REMOVED lines=25> */
[----:B------:R1:W3:Y:S02]  /*1d5c0*/  SHFL.IDX PT, R11, R22, 0x2, 0x181f ;  /* 0x00581f00160b7f89 */ /* 0x0002e400000e0000 */
.L_x_1442:
[----:B------:R-:W-:Y:S05]  /*1d5d0*/  BRA.DIV ~URZ, `(.L_x_1373) ;  /* 0x000094e27f007947 */ /* 0x000fea000b800000 */
[----:B------:R4:W1:Y:S01]  /*1d5e0*/  SHFL.IDX PT, R12, R34, 0x2, 0x181f ;  /* 0x00581f00220c7f89 */ /* 0x00086200000e0000 */
[----:B--23--:R-:W-:-:S03]  /*1d5f0*/  MOV R13, R11 ;  /* 0x0000000b000d7202 */ /* 0x00cfc60000000f00 */
[----:B------:R4:W2:Y:S04]  /*1d600*/  SHFL.IDX PT, R14, R24, 0x2, 0x181f ;  /* 0x00581f00180e7f89 */ /* 0x0008a800000e0000 */
[----:B------:R4:W3:Y:S02]  /*1d610*/  SHFL.IDX PT, R2, R37, 0x2, 0x181f ;  /* 0x00581f0025027f89 */ /* 0x0008e400000e0000 */
.L_x_1443:
        /* <DEDUP_REMOVED lines=10> */
[----:B------:R-:W-:Y:S01]  /*1d6c0*/  CS2R R60, SRZ ;  /* 0x00000000003c7805 */ /* 0x000fe2000001ff00 */
[----:B--2---:R-:W-:-:S06]  /*1d6d0*/  IMAD.MOV.U32 R3, RZ, RZ, R14 ;  /* 0x000000ffff037224 */ /* 0x004fcc00078e000e */
        /* <DEDUP_REMOVED lines=8> */
[C---:B-1----:R-:W-:Y:S02]  /*1d760*/  @!P1 IMAD.WIDE R14, R23.reuse, 0x2, R12 ;  /* 0x00000002170e9825 */ /* 0x042fe400078e020c */
[----:B------:R-:W-:Y:S02]  /*1d770*/  @!P0 SHF.R.S32.HI R11, RZ, 0x1f, R16 ;  /* 0x0000001fff0b8819 */ /* 0x000fe40000011410 */
[----:B---3--:R-:W-:Y:S01]  /*1d780*/  @!P1 IMAD.WIDE R18, R23, 0x2, R2 ;  /* 0x0000000217129825 */ /* 0x008fe200078e0202 */
        /* <DEDUP_REMOVED lines=30> */
.L_x_1375:
[----:B------:R-:W-:Y:S05]  /*1d970*/  BSYNC B0 ;  /* 0x0000000000007941 */ /* 0x000fea0003800000 */
.L_x_1374:
[----:B-1---5:R-:W-:Y:S01]  /*1d980*/  IMAD.MOV.U32 R12, RZ, RZ, R74 ;  /* 0x000000ffff0c7224 */ /* 0x022fe200078e004a */
[----:B---3--:R-:W-:Y:S01]  /*1d990*/  MOV R2, R71 ;  /* 0x0000004700027202 */ /* 0x008fe20000000f00 */
[----:B------:R-:W-:Y:S01]  /*1d9a0*/  IMAD.MOV.U32 R11, RZ, RZ, R75 ;  /* 0x000000ffff0b7224 */ /* 0x000fe200078e004b */
[----:B------:R-:W-:Y:S01]  /*1d9b0*/  CS2R R92, SRZ ;  /* 0x00000000005c7805 */ /* 0x000fe2000001ff00 */
        /* <DEDUP_REMOVED lines=22> */
[----:B------:R1:W2:Y:S02]  /*1db20*/  SHFL.IDX PT, R13, R22, 0x3, 0x181f ;  /* 0x00781f00160d7f89 */ /* 0x0002a400000e0000 */
.L_x_1444:
[----:B------:R-:W-:Y:S01]  /*1db30*/  SHF.R.S32.HI R2, RZ, 0x1f, R35 ;  /* 0x0000001fff027819 */ /* 0x000fe20000011423 */
[----:B------:R-:W-:-:S03]  /*1db40*/  IMAD.SHL.U32 R11, R76, 0x80, RZ ;  /* 0x000000804c0b7824 */ /* 0x000fc600078e00ff */
[----:B------:R-:W-:-:S04]  /*1db50*/  LEA.HI R2, R2, R35, RZ, 0x3 ;  /* 0x0000002302027211 */ /* 0x000fc800078f18ff */
[----:B------:R-:W-:Y:S01]  /*1db60*/  LEA.HI.SX32 R11, R2, R11, 0x1d ;  /* 0x0000000b020b7211 */ /* 0x000fe200078feaff */
[----:B------:R-:W-:Y:S05]  /*1db70*/  BRA.DIV ~URZ, `(.L_x_1377) ;  /* 0x000091327f007947 */ /* 0x000fea000b800000 */
[----:B------:R3:W1:Y:S04]  /*1db80*/  SHFL.IDX PT, R12, R34, 0x3, 0x181f ;  /* 0x00781f00220c7f89 */ /* 0x00066800000e0000 */
[----:B------:R3:W4:Y:S04]  /*1db90*/  SHFL.IDX PT, R14, R24, 0x3, 0x181f ;  /* 0x00781f00180e7f89 */ /* 0x00072800000e0000 */
[----:B------:R3:W2:Y:S02]  /*1dba0*/  SHFL.IDX PT, R2, R37, 0x3, 0x181f ;  /* 0x00781f0025027f89 */ /* 0x0006a400000e0000 */
.L_x_1445:
        /* <DEDUP_REMOVED lines=10> */
[----:B----4-:R-:W-:-:S07]  /*1dc50*/  IMAD.MOV.U32 R3, RZ, RZ, R14 ;  /* 0x000000ffff037224 */ /* 0x010fce00078e000e */
        /* <DEDUP_REMOVED lines=8> */
[C---:B-12---:R-:W-:Y:S02]  /*1dce0*/  @!P1 IMAD.WIDE R14, R23.reuse, 0x2, R12 ;  /* 0x00000002170e9825 */ /* 0x046fe400078e020c */
        /* <DEDUP_REMOVED lines=32> */
.L_x_1379:
[----:B------:R-:W-:Y:S05]  /*1def0*/  BSYNC B0 ;  /* 0x0000000000007941 */ /* 0x000fea0003800000 */
.L_x_1378:
[----:B-1----:R-:W-:Y:S01]  /*1df00*/  IADD3 R12, R97, -c[0x0][0x20], RZ ;  /* 0x80000800610c7a10 */ /* 0x002fe20007ffe0ff */
[----:B------:R-:W-:-:S04]  /*1df10*/  DEPBAR.LE SB0, 0x1 ;  /* 0x000080400000791a */ /* 0x000fc80000000000 */
[----:B--2---:R1:W2:Y:S04]  /*1df20*/  LDL.64 R2, [R12+0x20] ;  /* 0x000020000c027983 */ /* 0x0042a80000100a00 */
[----:B-1----:R-:W4:Y:S01]  /*1df30*/  LDL.64 R12, [R12+0x28] ;  /* 0x000028000c0c7983 */ /* 0x002f220000100a00 */
[----:B------:R-:W-:Y:S03]  /*1df40*/  WARPSYNC 0xffffffff ;  /* 0xffffffff00007948 */ /* 0x000fe60003800000 */
[----:B------:R-:W-:Y:S06]  /*1df50*/  BAR.SYNC.DEFER_BLOCKING 0x0 ;  /* 0x0000000000007b1d */ /* 0x000fec0000010000 */
[----:B--2---:R1:W2:Y:S04]  /*1df60*/  LD.E R14, [R2.64] ;  /* 0x00000004020e7980 */ /* 0x0042a8000c101900 */
[----:B---34-:R3:W4:Y:S01]  /*1df70*/  LD.E.64 R24, [R12.64] ;  /* 0x000000040c187980 */ /* 0x018722000c101b00 */
[----:B-----5:R-:W-:Y:S01]  /*1df80*/  IMAD.MOV.U32 R11, RZ, RZ, R93 ;  /* 0x000000ffff0b7224 */ /* 0x020fe200078e005d */
[----:B------:R-:W-:Y:S01]  /*1df90*/  SHF.R.S32.HI R15, RZ, 0x1f, R35 ;  /* 0x0000001fff0f7819 */ /* 0x000fe20000011423 */
[----:B-1----:R-:W-:Y:S01]  /*1dfa0*/  IMAD.MOV.U32 R2, RZ, RZ, R92 ;  /* 0x000000ffff027224 */ /* 0x002fe200078e005c */
[----:B------:R-:W-:Y:S01]  /*1dfb0*/  BSSY B1, `(.L_x_1380) ;  /* 0x00000f3000017945 */ /* 0x000fe20003800000 */
[----:B------:R-:W-:-:S03]  /*1dfc0*/  IMAD.MOV.U32 R3, RZ, RZ, R86 ;  /* 0x000000ffff037224 */ /* 0x000fc600078e0056 */
[----:B------:R-:W-:Y:S01]  /*1dfd0*/  PRMT R123, R123, 0x5410, R2 ;  /* 0x000054107b7b7816 */ /* 0x000fe20000000002 */
[----:B------:R-:W-:-:S03]  /*1dfe0*/  IMAD.MOV.U32 R2, RZ, RZ, R87 ;  /* 0x000000ffff027224 */ /* 0x000fc600078e0057 */
[----:B------:R-:W-:Y:S02]  /*1dff0*/  PRMT R123, R11, 0x7610, R123 ;  /* 0x000076100b7b7816 */ /* 0x000fe4000000007b */
[-C--:B------:R-:W-:Y:S02]  /*1e000*/  LEA.HI R11, R15, R35.reuse, RZ, 0x3 ;  /* 0x000000230f0b7211 */ /* 0x080fe400078f18ff */
[----:B------:R-:W-:Y:S01]  /*1e010*/  PRMT R121, R2, 0x5410, R3 ;  /* 0x0000541002797816 */ /* 0x000fe20000000003 */
[----:B------:R-:W-:Y:S01]  /*1e020*/  IMAD.MOV.U32 R3, RZ, RZ, R82 ;  /* 0x000000ffff037224 */ /* 0x000fe200078e0052 */
[----:B------:R-:W-:Y:S01]  /*1e030*/  LOP3.LUT R11, R11, 0xfffffff8, RZ, 0xc0, !PT ;  /* 0xfffffff80b0b7812 */ /* 0x000fe200078ec0ff */
[----:B------:R-:W-:Y:S01]  /*1e040*/  IMAD.MOV.U32 R2, RZ, RZ, R83 ;  /* 0x000000ffff027224 */ /* 0x000fe200078e0053 */
[----:B------:R-:W-:-:S03]  /*1e050*/  LEA.HI R15, R15, R35, RZ, 0x6 ;  /* 0x000000230f0f7211 */ /* 0x000fc600078f30ff */
[----:B------:R-:W-:Y:S01]  /*1e060*/  IMAD.IADD R11, R35, 0x1, -R11 ;  /* 0x00000001230b7824 */ /* 0x000fe200078e0a0b */
[----:B------:R-:W-:Y:S01]  /*1e070*/  PRMT R97, R2, 0x5410, R3 ;  /* 0x0000541002617816 */ /* 0x000fe20000000003 */
[----:B---3--:R-:W-:Y:S02]  /*1e080*/  IMAD.SHL.U32 R12, R96, 0x40, RZ ;  /* 0x00000040600c7824 */ /* 0x008fe400078e00ff */
[----:B------:R-:W-:Y:S02]  /*1e090*/  IMAD.SHL.U32 R3, R11, 0x8, RZ ;  /* 0x000000080b037824 */ /* 0x000fe400078e00ff */
[----:B------:R-:W-:Y:S01]  /*1e0a0*/  IMAD.MOV.U32 R13, RZ, RZ, R80 ;  /* 0x000000ffff0d7224 */ /* 0x000fe200078e0050 */
[----:B------:R-:W-:Y:S01]  /*1e0b0*/  LOP3.LUT R2, R12, 0x1c0, RZ, 0xc0, !PT ;  /* 0x000001c00c027812 */ /* 0x000fe200078ec0ff */
[----:B------:R-:W-:Y:S02]  /*1e0c0*/  IMAD.MOV.U32 R12, RZ, RZ, R81 ;  /* 0x000000ffff0c7224 */ /* 0x000fe400078e0051 */
[----:B------:R-:W-:Y:S01]  /*1e0d0*/  IMAD.MOV.U32 R11, RZ, RZ, R90 ;  /* 0x000000ffff0b7224 */ /* 0x000fe200078e005a */
[----:B------:R-:W-:-:S02]  /*1e0e0*/  LOP3.LUT R3, R2, 0x38, R3, 0xf8, !PT ;  /* 0x0000003802037812 */ /* 0x000fc400078ef803 */
[----:B------:R-:W-:Y:S02]  /*1e0f0*/  SHF.R.U32.HI R2, RZ, 0x3, R2 ;  /* 0x00000003ff027819 */ /* 0x000fe40000011602 */
[----:B------:R-:W-:Y:S01]  /*1e100*/  PRMT R37, R12, 0x5410, R13 ;  /* 0x000054100c257816 */ /* 0x000fe2000000000d */
[----:B------:R-:W-:Y:S01]  /*1e110*/  IMAD.SHL.U32 R13, R15, 0x8, RZ ;  /* 0x000000080f0d7824 */ /* 0x000fe200078e00ff */
[----:B------:R-:W-:Y:S01]  /*1e120*/  PRMT R122, R122, 0x5410, R11 ;  /* 0x000054107a7a7816 */ /* 0x000fe2000000000b */
[----:B------:R-:W-:Y:S01]  /*1e130*/  IMAD.MOV.U32 R11, RZ, RZ, R91 ;  /* 0x000000ffff0b7224 */ /* 0x000fe200078e005b */
[----:B------:R-:W-:Y:S01]  /*1e140*/  LOP3.LUT R12, R3, R2, RZ, 0x3c, !PT ;  /* 0x00000002030c7212 */ /* 0x000fe200078e3cff */
[----:B------:R-:W-:Y:S02]  /*1e150*/  IMAD.MOV.U32 R3, RZ, RZ, R88 ;  /* 0x000000ffff037224 */ /* 0x000fe400078e0058 */
[----:B------:R-:W-:Y:S01]  /*1e160*/  IMAD.MOV.U32 R2, RZ, RZ, R89 ;  /* 0x000000ffff027224 */ /* 0x000fe200078e0059 */
[----:B------:R-:W-:Y:S01]  /*1e170*/  PRMT R122, R11, 0x7610, R122 ;  /* 0x000076100b7a7816 */ /* 0x000fe2000000007a */
[----:B------:R-:W-:Y:S01]  /*1e180*/  IMAD.MOV.U32 R11, RZ, RZ, R85 ;  /* 0x000000ffff0b7224 */ /* 0x000fe200078e0055 */
[----:B------:R-:W-:Y:S01]  /*1e190*/  LOP3.LUT R13, R12, 0xfffffe00, R13, 0xf8, !PT ;  /* 0xfffffe000c0d7812 */ /* 0x000fe200078ef80d */
[----:B------:R-:W-:Y:S01]  /*1e1a0*/  IMAD.MOV.U32 R12, RZ, RZ, R84 ;  /* 0x000000ffff0c7224 */ /* 0x000fe200078e0054 */
[----:B------:R-:W-:Y:S01]  /*1e1b0*/  PRMT R120, R2, 0x5410, R3 ;  /* 0x0000541002787816 */ /* 0x000fe20000000003 */
[----:B------:R-:W-:-:S02]  /*1e1c0*/  IMAD.MOV.U32 R3, RZ, RZ, R76 ;  /* 0x000000ffff037224 */ /* 0x000fc400078e004c */
[----:B------:R-:W-:-:S05]  /*1e1d0*/  IMAD.MOV.U32 R2, RZ, RZ, R77 ;  /* 0x000000ffff027224 */ /* 0x000fca00078e004d */
[----:B------:R-:W-:Y:S01]  /*1e1e0*/  PRMT R35, R2, 0x5410, R3 ;  /* 0x0000541002237816 */ /* 0x000fe20000000003 */
[----:B--2---:R-:W-:Y:S01]  /*1e1f0*/  IMAD R14, R14, -0x80, R48 ;  /* 0xffffff800e0e7824 */ /* 0x004fe200078e0230 */
[----:B------:R-:W-:-:S04]  /*1e200*/  PRMT R48, R11, 0x5410, R12 ;  /* 0x000054100b307816 */ /* 0x000fc8000000000c */
[----:B------:R-:W-:-:S04]  /*1e210*/  IMNMX R34, R14, 0x80, PT ;  /* 0x000000800e227817 */ /* 0x000fc80003800200 */
[----:B------:R-:W-:Y:S01]  /*1e220*/  ISETP.GE.AND P0, PT, R96, R34, PT ;  /* 0x000000226000720c */ /* 0x000fe20003f06270 */
[----:B----4-:R-:W-:-:S12]  /*1e230*/  IMAD.WIDE.U32 R24, R13, 0x2, R24 ;  /* 0x000000020d187825 */ /* 0x010fd800078e0018 */
[----:B------:R-:W-:Y:S05]  /*1e240*/  @P0 BRA `(.L_x_1381) ;  /* 0x00000c9000000947 */ /* 0x000fea0003800000 */
[----:B------:R-:W-:Y:S01]  /*1e250*/  ISETP.GE.AND P0, PT, R23, R36, PT ;  /* 0x000000241700720c */ /* 0x000fe20003f06270 */
[----:B------:R-:W-:-:S12]  /*1e260*/  BSSY B0, `(.L_x_1382) ;  /* 0x0000030000007945 */ /* 0x000fd80003800000 */
[----:B------:R-:W-:Y:S05]  /*1e270*/  @P0 BRA `(.L_x_1383) ;  /* 0x000002e000000947 */ /* 0x000fea0003800000 */
[----:B------:R-:W2:Y:S01]  /*1e280*/  LD.E.128 R12, [R24.64] ;  /* 0x00000004180c7980 */ /* 0x000ea2000c101d00 */
[----:B------:R-:W-:Y:S02]  /*1e290*/  SHF.R.U32.HI R16, RZ, 0x10, R21 ;  /* 0x00000010ff107819 */ /* 0x000fe40000011615 */
[----:B------:R-:W-:Y:S02]  /*1e2a0*/  SHF.R.U32.HI R17, RZ, 0x10, R27 ;  /* 0x00000010ff117819 */ /* 0x000fe4000001161b */
[----:B------:R-:W-:Y:S02]  /*1e2b0*/  PRMT R16, R49, 0x5410, R16 ;  /* 0x0000541031107816 */ /* 0x000fe40000000010 */
[----:B------:R-:W-:Y:S02]  /*1e2c0*/  PRMT R17, R94, 0x5410, R17 ;  /* 0x000054105e117816 */ /* 0x000fe40000000011 */
[----:B------:R-:W-:Y:S01]  /*1e2d0*/  SHF.R.U64 R2, R26, 0x10, R27 ;  /* 0x000000101a027819 */ /* 0x000fe2000000121b */
[----:B------:R-:W-:Y:S01]  /*1e2e0*/  IMAD.U32 R27, R16, 0x10000, RZ ;  /* 0x00010000101b7824 */ /* 0x000fe200078e00ff */
[----:B------:R-:W-:Y:S01]  /*1e2f0*/  SHF.R.U64 R19, R20, 0x10, R21 ;  /* 0x0000001014137819 */ /* 0x000fe20000001215 */
[C---:B------:R-:W-:Y:S01]  /*1e300*/  IMAD.U32 R26, R17.reuse, 0x10000, RZ ;  /* 0x00010000111a7824 */ /* 0x040fe200078e00ff */
[----:B------:R-:W-:-:S02]  /*1e310*/  LOP3.LUT R17, R17, 0xffff0000, RZ, 0xc0, !PT ;  /* 0xffff000011117812 */ /* 0x000fc400078ec0ff */
[----:B------:R-:W-:Y:S02]  /*1e320*/  PRMT R19, R49, 0x5432, R19 ;  /* 0x0000543231137816 */ /* 0x000fe40000000013 */
[----:B------:R-:W-:Y:S02]  /*1e330*/  PRMT R22, R94, 0x5432, R2 ;  /* 0x000054325e167816 */ /* 0x000fe40000000002 */
[----:B------:R-:W-:Y:S02]  /*1e340*/  LOP3.LUT R16, R16, 0xffff0000, RZ, 0xc0, !PT ;  /* 0xffff000010107812 */ /* 0x000fe400078ec0ff */
[C---:B--2---:R-:W-:Y:S01]  /*1e350*/  LOP3.LUT R18, R14.reuse, 0xffff0000, RZ, 0xc0, !PT ;  /* 0xffff00000e127812 */ /* 0x044fe200078ec0ff */
[----:B------:R-:W-:Y:S01]  /*1e360*/  IMAD.U32 R21, R14, 0x10000, RZ ;  /* 0x000100000e157824 */ /* 0x000fe200078e00ff */
[C---:B------:R-:W-:Y:S01]  /*1e370*/  LOP3.LUT R14, R15.reuse, 0xffff0000, RZ, 0xc0, !PT ;  /* 0xffff00000f0e7812 */ /* 0x040fe200078ec0ff */
[----:B------:R-:W-:Y:S01]  /*1e380*/  IMAD.U32 R20, R15, 0x10000, RZ ;  /* 0x000100000f147824 */ /* 0x000fe200078e00ff */
[----:B------:R-:W-:Y:S01]  /*1e390*/  SHF.L.U32 R11, R12, 0x10, RZ ;  /* 0x000000100c0b7819 */ /* 0x000fe200000006ff */
[-C--:B------:R-:W-:Y:S01]  /*1e3a0*/  FMUL.FTZ R15, R18, R27.reuse ;  /* 0x0000001b120f7220 */ /* 0x080fe20000410000 */
[----:B------:R-:W-:Y:S01]  /*1e3b0*/  LOP3.LUT R3, R12, 0xffff0000, RZ, 0xc0, !PT ;  /* 0xffff00000c037812 */ /* 0x000fe200078ec0ff */
[-C--:B------:R-:W-:Y:S01]  /*1e3c0*/  FMUL.FTZ R18, R18, R26.reuse ;  /* 0x0000001a12127220 */ /* 0x080fe20000410000 */
[----:B------:R-:W-:Y:S01]  /*1e3d0*/  SHF.L.U32 R2, R13, 0x10, RZ ;  /* 0x000000100d027819 */ /* 0x000fe200000006ff */
[----:B------:R-:W-:Y:S01]  /*1e3e0*/  FFMA.FTZ R26, R21, R26, -R15 ;  /* 0x0000001a151a7223 */ /* 0x000fe2000001080f */
[----:B------:R-:W-:Y:S01]  /*1e3f0*/  LOP3.LUT R12, R13, 0xffff0000, RZ, 0xc0, !PT ;  /* 0xffff00000d0c7812 */ /* 0x000fe200078ec0ff */
[----:B------:R-:W-:Y:S01]  /*1e400*/  FFMA.FTZ R18, R21, R27, R18 ;  /* 0x0000001b15127223 */ /* 0x000fe20000010012 */
[----:B------:R-:W-:Y:S01]  /*1e410*/  SHF.L.U32 R21, R22, 0x10, RZ ;  /* 0x0000001016157819 */ /* 0x000fe200000006ff */
[----:B------:R-:W-:Y:S01]  /*1e420*/  FMUL.FTZ R15, R14, R17 ;  /* 0x000000110e0f7220 */ /* 0x000fe20000410000 */
[----:B------:R-:W-:Y:S01]  /*1e430*/  LOP3.LUT R22, R22, 0xffff0000, RZ, 0xc0, !PT ;  /* 0xffff000016167812 */ /* 0x000fe200078ec0ff */
[C---:B------:R-:W-:Y:S01]  /*1e440*/  IMAD.U32 R27, R19.reuse, 0x10000, RZ ;  /* 0x00010000131b7824 */ /* 0x040fe200078e00ff */
[----:B------:R-:W-:Y:S01]  /*1e450*/  LOP3.LUT R19, R19, 0xffff0000, RZ, 0xc0, !PT ;  /* 0xffff000013137812 */ /* 0x000fe200078ec0ff */
[----:B------:R-:W-:-:S02]  /*1e460*/  FMUL.FTZ R13, R14, R16 ;  /* 0x000000100e0d7220 */ /* 0x000fc40000410000 */
[C---:B------:R-:W-:Y:S02]  /*1e470*/  FFMA.FTZ R15, R20.reuse, R16, R15 ;  /* 0x00000010140f7223 */ /* 0x040fe4000001000f */
[C---:B------:R-:W-:Y:S02]  /*1e480*/  FMUL.FTZ R16, R3.reuse, R27 ;  /* 0x0000001b03107220 */ /* 0x040fe40000410000 */
[----:B------:R-:W-:Y:S02]  /*1e490*/  FFMA.FTZ R17, R20, R17, -R13 ;  /* 0x0000001114117223 */ /* 0x000fe4000001080d */
[----:B------:R-:W-:Y:S02]  /*1e4a0*/  FMUL.FTZ R3, R3, R21 ;  /* 0x0000001503037220 */ /* 0x000fe40000410000 */
[C---:B------:R-:W-:Y:S01]  /*1e4b0*/  FMUL.FTZ R14, R12.reuse, R19 ;  /* 0x000000130c0e7220 */ /* 0x040fe20000410000 */
[----:B------:R-:W-:Y:S01]  /*1e4c0*/  F2FP.BF16.PACK_AB R15, R15, R17 ;  /* 0x000000110f0f723e */ /* 0x000fe200000010ff */
[----:B------:R-:W-:-:S02]  /*1e4d0*/  FMUL.FTZ R13, R12, R22 ;  /* 0x000000160c0d7220 */ /* 0x000fc40000410000 */
[C---:B------:R-:W-:Y:S02]  /*1e4e0*/  FFMA.FTZ R12, R11.reuse, R27, R3 ;  /* 0x0000001b0b0c7223 */ /* 0x040fe40000010003 */
[----:B------:R-:W-:Y:S02]  /*1e4f0*/  FFMA.FTZ R16, R11, R21, -R16 ;  /* 0x000000150b107223 */ /* 0x000fe40000010810 */
[----:B------:R-:W-:Y:S01]  /*1e500*/  FFMA.FTZ R3, R2, R22, -R14 ;  /* 0x0000001602037223 */ /* 0x000fe2000001080e */
[----:B------:R-:W-:Y:S01]  /*1e510*/  F2FP.BF16.PACK_AB R14, R18, R26 ;  /* 0x0000001a120e723e */ /* 0x000fe200000010ff */
[----:B------:R-:W-:Y:S01]  /*1e520*/  FFMA.FTZ R13, R2, R19, R13 ;  /* 0x00000013020d7223 */ /* 0x000fe2000001000d */
[----:B------:R-:W-:-:S04]  /*1e530*/  F2FP.BF16.PACK_AB R12, R12, R16 ;  /* 0x000000100c0c723e */ /* 0x000fc800000010ff */
[----:B------:R-:W-:-:S05]  /*1e540*/  F2FP.BF16.PACK_AB R13, R13, R3 ;  /* 0x000000030d0d723e */ /* 0x000fca00000010ff */
[----:B------:R1:W-:Y:S02]  /*1e550*/  ST.E.128 [R24.64], R12 ;  /* 0x0000000c18007985 */ /* 0x0003e4000c101d04 */
.L_x_1383:
[----:B------:R-:W-:Y:S05]  /*1e560*/  BSYNC B0 ;  /* 0x0000000000007941 */ /* 0x000fea0003800000 */
.L_x_1382:
[----:B------:R-:W-:Y:S01]  /*1e570*/  IADD3 R2, R23, 0x20, RZ ;  /* 0x0000002017027810 */ /* 0x000fe20007ffe0ff */
[----:B------:R-:W-:Y:S03]  /*1e580*/  BSSY B0, `(.L_x_1384) ;  /* 0x0000031000007945 */ /* 0x000fe60003800000 */
[----:B------:R-:W-:-:S13]  /*1e590*/  ISETP.GE.AND P0, PT, R2, R36, PT ;  /* 0x000000240200720c */ /* 0x000fda0003f06270 */
[----:B------:R-:W-:Y:S05]  /*1e5a0*/  @P0 BRA `(.L_x_1385) ;  /* 0x000002e000000947 */ /* 0x000fea0003800000 */
[----:B-1----:R-:W2:Y:S01]  /*1e5b0*/  LD.E.128 R12, [R24.64+0x4000] ;  /* 0x00400004180c7980 */ /* 0x002ea2000c101d00 */
        /* <DEDUP_REMOVED lines=44> */
[----:B------:R1:W-:Y:S02]  /*1e880*/  ST.E.128 [R24.64+0x4000], R12 ;  /* 0x0040000c18007985 */ /* 0x0003e4000c101d04 */
.L_x_1385:
[----:B------:R-:W-:Y:S05]  /*1e890*/  BSYNC B0 ;  /* 0x0000000000007941 */ /* 0x000fea0003800000 */
.L_x_1384:
        /* <DEDUP_REMOVED lines=50> */
.L_x_1387:
[----:B------:R-:W-:Y:S05]  /*1ebc0*/  BSYNC B0 ;  /* 0x0000000000007941 */ /* 0x000fea0003800000 */
.L_x_1386:
[----:B------:R-:W-:-:S04]  /*1ebd0*/  IADD3 R2, R23, 0x60, RZ ;  /* 0x0000006017027810 */ /* 0x000fc80007ffe0ff */
        /* <DEDUP_REMOVED lines=48> */
.L_x_1381:
[----:B------:R-:W-:Y:S05]  /*1eee0*/  BSYNC B1 ;  /* 0x0000000000017941 */ /* 0x000fea0003800000 */
.L_x_1380:
[----:B------:R-:W-:Y:S01]  /*1eef0*/  IADD3 R2, R96, 0x20, RZ ;  /* 0x0000002060027810 */ /* 0x000fe20007ffe0ff */
[----:B------:R-:W-:Y:S03]  /*1ef00*/  BSSY B1, `(.L_x_1388) ;  /* 0x00000cc000017945 */ /* 0x000fe60003800000 */
[----:B------:R-:W-:-:S13]  /*1ef10*/  ISETP.GE.AND P0, PT, R2, R34, PT ;  /* 0x000000220200720c */ /* 0x000fda0003f06270 */
[----:B------:R-:W-:Y:S05]  /*1ef20*/  @P0 BRA `(.L_x_1389) ;  /* 0x00000c9000000947 */ /* 0x000fea0003800000 */
[----:B------:R-:W-:Y:S01]  /*1ef30*/  ISETP.GE.AND P0, PT, R23, R36, PT ;  /* 0x000000241700720c */ /* 0x000fe20003f06270 */
[----:B------:R-:W-:-:S12]  /*1ef40*/  BSSY B0, `(.L_x_1390) ;  /* 0x0000030000007945 */ /* 0x000fd80003800000 */
        /* <DEDUP_REMOVED lines=47> */
.L_x_1391:
[----:B------:R-:W-:Y:S05]  /*1f240*/  BSYNC B0 ;  /* 0x0000000000007941 */ /* 0x000fea0003800000 */
.L_x_1390:
        /* <DEDUP_REMOVED lines=50> */
.L_x_1393:
[----:B------:R-:W-:Y:S05]  /*1f570*/  BSYNC B0 ;  /* 0x0000000000007941 */ /* 0x000fea0003800000 */
.L_x_1392:
        /* <DEDUP_REMOVED lines=50> */
.L_x_1395:
[----:B------:R-:W-:Y:S05]  /*1f8a0*/  BSYNC B0 ;  /* 0x0000000000007941 */ /* 0x000fea0003800000 */
.L_x_1394:
        /* <DEDUP_REMOVED lines=49> */
.L_x_1389:
[----:B------:R-:W-:Y:S05]  /*1fbc0*/  BSYNC B1 ;  /* 0x0000000000017941 */ /* 0x000fea0003800000 */
.L_x_1388:
        /* <DEDUP_REMOVED lines=53> */
.L_x_1399:
[----:B------:R-:W-:Y:S05]  /*1ff20*/  BSYNC B0 ;  /* 0x0000000000007941 */ /* 0x000fea0003800000 */
.L_x_1398:
        /* <DEDUP_REMOVED lines=50> */
.L_x_1401:
[----:B------:R-:W-:Y:S05]  /*20250*/  BSYNC B0 ;  /* 0x0000000000007941 */ /* 0x000fea0003800000 */
.L_x_1400:
        /* <DEDUP_REMOVED lines=50> */
.L_x_1403:
[----:B------:R-:W-:Y:S05]  /*20580*/  BSYNC B0 ;  /* 0x0000000000007941 */ /* 0x000fea0003800000 */
.L_x_1402:
        /* <DEDUP_REMOVED lines=49> */
.L_x_1397:
[----:B------:R-:W-:Y:S05]  /*208a0*/  BSYNC B1 ;  /* 0x0000000000017941 */ /* 0x000fea0003800000 */
.L_x_1396:
[----:B------:R-:W-:Y:S01]  /*208b0*/  IADD3 R2, R96, 0x60, RZ ;  /* 0x0000006060027810 */ /* 0x000fe20007ffe0ff */
[----:B------:R-:W-:-:S03]  /*208c0*/  IMAD.MOV.U32 R3, RZ, RZ, 0x0 ;  /* 0x00000000ff037424 */ /* 0x000fc600078e00ff */
[----:B------:R-:W-:Y:S01]  /*208d0*/  ISETP.GE.AND P0, PT, R2, R34, PT ;  /* 0x000000220200720c */ /* 0x000fe20003f06270 */
[----:B------:R-:W-:-:S12]  /*208e0*/  IMAD.MOV.U32 R2, RZ, RZ, R143 ;  /* 0x000000ffff027224 */ /* 0x000fd800078e008f */
[----:B------:R-:W-:Y:S05]  /*208f0*/  @P0 RET.REL.NODEC R2 `(_ZN7cutlass13device_kernelIN5flash19enable_sm80_to_sm89INS1_16FlashAttnFwdSm80INS1_25CollectiveMainloopFwdSm80ILi8ELi1ELb0EN4cute5tupleIJNS5_1CILi128EEENS7_ILi48EEENS7_ILi256EEEEEELi256ENS_10bfloat16_tEfNS_4arch4Sm80ELb0ELb1ELb0ELb1ELb1ELb1ELb1ELb0EEENS1_21CollectiveEpilogueFwdINS6_IJS8_SA_S9_EEENS6_IJNS7_ILi1EEESI_SI_EEESC_SE_Li256ELb1ELb1ELb0ELb0EEENS1_19SingleTileSchedulerILb1ELb0ELb1ELi128EEEEEEEEEvNT_6ParamsE) ;  /* 0xfffdf70002000950 */ /* 0x000fea0003c3ffff */
        /* <DEDUP_REMOVED lines=49> */
.L_x_1405:
[----:B------:R-:W-:Y:S05]  /*20c10*/  BSYNC B0 ;  /* 0x0000000000007941 */ /* 0x000fea0003800000 */
.L_x_1404:
        /* <DEDUP_REMOVED lines=50> */
.L_x_1407:
[----:B------:R-:W-:Y:S05]  /*20f40*/  BSYNC B0 ;  /* 0x0000000000007941 */ /* 0x000fea0003800000 */
.L_x_1406:
        /* <DEDUP_REMOVED lines=50> */
.L_x_1409:
[----:B------:R-:W-:Y:S05]  /*21270*/  BSYNC B0 ;  /* 0x0000000000007941 */ /* 0x000fea0003800000 */
.L_x_1408:
[----:B------:R-:W-:Y:S01]  /*21280*/  IADD3 R23, R23, 0x60, RZ ;  /* 0x0000006017177810 */ /* 0x000fe20007ffe0ff */
[----:B------:R-:W-:Y:S02]  /*21290*/  IMAD.MOV.U32 R2, RZ, RZ, R143 ;  /* 0x000000ffff027224 */ /* 0x000fe400078e008f */
[----:B------:R-:W-:Y:S01]  /*212a0*/  IMAD.MOV.U32 R3, RZ, RZ, 0x0 ;  /* 0x00000000ff037424 */ /* 0x000fe200078e00ff */
[----:B------:R-:W-:-:S13]  /*212b0*/  ISETP.GE.AND P0, PT, R23, R36, PT ;  /* 0x000000241700720c */ /* 0x000fda0003f06270 */
[----:B------:R-:W-:Y:S05]  /*212c0*/  @P0 RET.REL.NODEC R2 `(_ZN7cutlass13device_kernelIN5flash19enable_sm80_to_sm89INS1_16FlashAttnFwdSm80INS1_25CollectiveMainloopFwdSm80ILi8ELi1ELb0EN4cute5tupleIJNS5_1CILi128EEENS7_ILi48EEENS7_ILi256EEEEEELi256ENS_10bfloat16_tEfNS_4arch4Sm80ELb0ELb1ELb0ELb1ELb1ELb1ELb1ELb0EEENS1_21CollectiveEpilogueFwdINS6_IJS8_SA_S9_EEENS6_IJNS7_ILi1EEESI_SI_EEESC_SE_Li256ELb1ELb1ELb0ELb0EEENS1_19SingleTileSchedulerILb1ELb0ELb1ELi128EEEEEEEEEvNT_6ParamsE) ;  /* 0xfffded3002000950 */ /* 0x000fea0003c3ffff */
        /* <DEDUP_REMOVED lines=43> */
[----:B------:R-:W-:Y:S01]  /*21580*/  F2FP.BF16.PACK_AB R12, R12, R16 ;  /* 0x000000100c0c723e */ /* 0x000fe200000010ff */
[----:B------:R-:W-:-:S03]  /*21590*/  IMAD.MOV.U32 R2, RZ, RZ, R143 ;  /* 0x000000ffff027224 */ /* 0x000fc600078e008f */
[----:B------:R-:W-:Y:S02]  /*215a0*/  F2FP.BF16.PACK_AB R13, R13, R3 ;  /* 0x000000030d0d723e */ /* 0x000fe400000010ff */
[----:B------:R-:W-:-:S03]  /*215b0*/  MOV R3, 0x0 ;  /* 0x0000000000037802 */ /* 0x000fc60000000f00 */
[----:B------:R1:W-:Y:S01]  /*215c0*/  ST.E.128 [R24.64+0xf000], R12 ;  /* 0x00f0000c18007985 */ /* 0x0003e2000c101d04 */
[----:B------:R-:W-:Y:S05]  /*215d0*/  RET.REL.NODEC R2 `(_ZN7cutlass13device_kernelIN5flash19enable_sm80_to_sm89INS1_16FlashAttnFwdSm80INS1_25CollectiveMainloopFwdSm80ILi8ELi1ELb0EN4cute5tupleIJNS5_1CILi128EEENS7_ILi48EEENS7_ILi256EEEEEELi256ENS_10bfloat16_tEfNS_4arch4Sm80ELb0ELb1ELb0ELb1ELb1ELb1ELb1ELb0EEENS1_21CollectiveEpilogueFwdINS6_IJS8_SA_S9_EEENS6_IJNS7_ILi1EEESI_SI_EEESC_SE_Li256ELb1ELb1ELb0ELb0EEENS1_19SingleTileSchedulerILb1ELb0ELb1ELi128EEEEEEEEEvNT_6ParamsE) ;  /* 0xfffdea2002007950 */ /* 0x000fea0003c3ffff */
.L_x_1364:
        /* <DEDUP_REMOVED lines=28> */
.L_x_1446:
[----:B------:R-:W-:Y:S05]  /*217a0*/  BRA.DIV ~URZ, `(.L_x_1411) ;  /* 0x000056e27f007947 */ /* 0x000fea000b800000 */
[----:B------:R3:W4:Y:S01]  /*217b0*/  SHFL.IDX PT, R12, R28, RZ, 0x181f ;  /* 0x00181fff1c0c7589 */ /* 0x00072200000e0000 */
[----:B--2---:R-:W-:-:S03]  /*217c0*/  MOV R13, R11 ;  /* 0x0000000b000d7202 */ /* 0x004fc60000000f00 */
[----:B------:R3:W2:Y:S04]  /*217d0*/  SHFL.IDX PT, R14, R19, RZ, 0x181f ;  /* 0x00181fff130e7589 */ /* 0x0006a800000e0000 */
[----:B------:R3:W1:Y:S02]  /*217e0*/  SHFL.IDX PT, R3, R29, RZ, 0x181f ;  /* 0x00181fff1d037589 */ /* 0x00066400000e0000 */
.L_x_1447:
[----:B------:R-:W-:Y:S01]  /*217f0*/  IMAD R30, R26, R25, RZ ;  /* 0x000000191a1e7224 */ /* 0x000fe200078e02ff */
[----:B------:R-:W-:Y:S01]  /*21800*/  SHF.R.S32.HI R2, RZ, 0x1f, R35 ;  /* 0x0000001fff027819 */ /* 0x000fe20000011423 */
[----:B------:R-:W-:Y:S01]  /*21810*/  BSSY B0, `(.L_x_1412) ;  /* 0x0000028000007945 */ /* 0x000fe20003800000 */
[----:B------:R-:W-:Y:S01]  /*21820*/  CS2R R74, SRZ ;  /* 0x00000000004a7805 */ /* 0x000fe2000001ff00 */
[----:B------:R-:W-:Y:S01]  /*21830*/  CS2R R46, SRZ ;  /* 0x00000000002e7805 */ /* 0x000fe2000001ff00 */
[----:B------:R-:W-:Y:S01]  /*21840*/  ISETP.GE.AND P0, PT, R66, R30, PT ;  /* 0x0000001e4200720c */ /* 0x000fe20003f06270 */
[----:B------:R-:W-:Y:S01]  /*21850*/  CS2R R44, SRZ ;  /* 0x00000000002c7805 */ /* 0x000fe2000001ff00 */
[----:B------:R-:W-:Y:S01]  /*21860*/  LEA.HI R2, R2, R35, RZ, 0x3 ;  /* 0x0000002302027211 */ /* 0x000fe200078f18ff */
[----:B------:R-:W-:Y:S01]  /*21870*/  CS2R R22, SRZ ;  /* 0x0000000000167805 */ /* 0x000fe2000001ff00 */
[----:B------:R-:W-:Y:S01]  /*21880*/  CS2R R20, SRZ ;  /* 0x0000000000147805 */ /* 0x000fe2000001ff00 */
[----:B------:R-:W-:Y:S01]  /*21890*/  CS2R R50, SRZ ;  /* 0x0000000000327805 */ /* 0x000fe2000001ff00 */
[----:B------:R-:W-:Y:S01]  /*218a0*/  LOP3.LUT R2, R2, 0xfffffff8, RZ, 0xc0, !PT ;  /* 0xfffffff802027812 */ /* 0x000fe200078ec0ff */
[----:B------:R-:W-:Y:S01]  /*218b0*/  CS2R R48, SRZ ;  /* 0x0000000000307805 */ /* 0x000fe2000001ff00 */
[----:B------:R-:W-:Y:S01]  /*218c0*/  CS2R R26, SRZ ;  /* 0x00000000001a7805 */ /* 0x000fe2000001ff00 */
[----:B------:R-:W-:-:S02]  /*218d0*/  CS2R R24, SRZ ;  /* 0x0000000000187805 */ /* 0x000fc4000001ff00 */
[----:B------:R-:W-:Y:S01]  /*218e0*/  IMAD.IADD R54, R35, 0x1, -R2 ;  /* 0x0000000123367824 */ /* 0x000fe200078e0a02 */
[----:B-1----:R-:W-:Y:S01]  /*218f0*/  MOV R2, R3 ;  /* 0x0000000300027202 */ /* 0x002fe20000000f00 */
[----:B--2---:R-:W-:Y:S02]  /*21900*/  IMAD.MOV.U32 R3, RZ, RZ, R14 ;  /* 0x000000ffff037224 */ /* 0x004fe400078e000e */
[----:B------:R-:W-:Y:S01]  /*21910*/  IMAD.SHL.U32 R64, R54, 0x8, RZ ;  /* 0x0000000836407824 */ /* 0x000fe200078e00ff */
[----:B------:R-:W-:Y:S05]  /*21920*/  @P0 BRA `(.L_x_1413) ;  /* 0x0000016000000947 */ /* 0x000fea0003800000 */
[C---:B------:R-:W-:Y:S01]  /*21930*/  IADD3 R14, R64.reuse, 0x40, RZ ;  /* 0x00000040400e7810 */ /* 0x040fe20007ffe0ff */
[----:B------:R-:W-:Y:S01]  /*21940*/  CS2R R22, SRZ ;  /* 0x0000000000167805 */ /* 0x000fe2000001ff00 */
[-C--:B------:R-:W-:Y:S01]  /*21950*/  ISETP.GE.AND P1, PT, R64, R36.reuse, PT ;  /* 0x000000244000720c */ /* 0x080fe20003f26270 */
[----:B------:R-:W-:Y:S01]  /*21960*/  CS2R R20, SRZ ;  /* 0x0000000000147805 */ /* 0x000fe2000001ff00 */
[----:B------:R-:W-:Y:S01]  /*21970*/  ISETP.GE.AND P0, PT, R14, R36, PT ;  /* 0x000000240e00720c */ /* 0x000fe20003f06270 */
[----:B------:R-:W-:Y:S01]  /*21980*/  CS2R R26, SRZ ;  /* 0x00000000001a7805 */ /* 0x000fe2000001ff00 */
[----:B------:R-:W-:Y:S01]  /*21990*/  CS2R R24, SRZ ;  /* 0x0000000000187805 */ /* 0x000fe2000001ff00 */
[----:B------:R-:W-:Y:S01]  /*219a0*/  CS2R R46, SRZ ;  /* 0x00000000002e7805 */ /* 0x000fe2000001ff00 */
[----:B------:R-:W-:Y:S01]  /*219b0*/  CS2R R44, SRZ ;  /* 0x00000000002c7805 */ /* 0x000fe2000001ff00 */
[----:B------:R-:W-:Y:S01]  /*219c0*/  CS2R R50, SRZ ;  /* 0x0000000000327805 */ /* 0x000fe2000001ff00 */
[----:B------:R-:W-:-:S05]  /*219d0*/  CS2R R48, SRZ ;  /* 0x0000000000307805 */ /* 0x000fca000001ff00 */
[----:B----4-:R-:W-:Y:S02]  /*219e0*/  @!P1 IMAD.WIDE R16, R64, 0x2, R12 ;  /* 0x0000000240109825 */ /* 0x010fe400078e020c */
[----:B------:R-:W-:-:S03]  /*219f0*/  @!P0 SHF.R.S32.HI R11, RZ, 0x1f, R14 ;  /* 0x0000001fff0b8819 */ /* 0x000fc6000001140e */
[----:B------:R1:W5:Y:S01]  /*21a00*/  @!P1 LD.E.128 R20, [R16.64] ;  /* 0x0000000410149980 */ /* 0x000362000c101d00 */
[----:B------:R-:W-:-:S04]  /*21a10*/  @!P0 LEA.HI R11, R11, R14, RZ, 0x3 ;  /* 0x0000000e0b0b8211 */ /* 0x000fc800078f18ff */
[----:B------:R-:W-:-:S05]  /*21a20*/  @!P0 LOP3.LUT R11, R11, 0xfffffff8, RZ, 0xc0, !PT ;  /* 0xfffffff80b0b8812 */ /* 0x000fca00078ec0ff */
[----:B------:R-:W-:-:S04]  /*21a30*/  @!P0 IMAD.WIDE R14, R11, 0x2, R12 ;  /* 0x000000020b0e8825 */ /* 0x000fc800078e020c */
[--C-:B------:R-:W-:Y:S01]  /*21a40*/  @!P0 IMAD.WIDE R12, R11, 0x2, R2.reuse ;  /* 0x000000020b0c8825 */ /* 0x100fe200078e0202 */
[----:B------:R1:W5:Y:S03]  /*21a50*/  @!P0 LD.E.128 R44, [R14.64] ;  /* 0x000000040e2c8980 */ /* 0x000366000c101d00 */
[----:B------:R-:W-:Y:S01]  /*21a60*/  @!P1 IMAD.WIDE R2, R64, 0x2, R2 ;  /* 0x0000000240029825 */ /* 0x000fe200078e0202 */
[----:B------:R1:W5:Y:S04]  /*21a70*/  @!P0 LD.E.128 R48, [R12.64] ;  /* 0x000000040c308980 */ /* 0x000368000c101d00 */
[----:B------:R1:W5:Y:S02]  /*21a80*/  @!P1 LD.E.128 R24, [R2.64] ;  /* 0x0000000402189980 */ /* 0x000364000c101d00 */
.L_x_1413:
[----:B------:R-:W-:Y:S05]  /*21a90*/  BSYNC B0 ;  /* 0x0000000000007941 */ /* 0x000fea0003800000 */
.L_x_1412:
[----:B-1--45:R-:W-:Y:S02]  /*21aa0*/  IMAD.MOV.U32 R12, RZ, RZ, R46 ;  /* 0x000000ffff0c7224 */ /* 0x032fe400078e002e */
[----:B------:R-:W-:-:S02]  /*21ab0*/  IMAD.MOV.U32 R11, RZ, RZ, R47 ;  /* 0x000000ffff0b7224 */ /* 0x000fc400078e002f */
[----:B------:R-:W-:Y:S02]  /*21ac0*/  IMAD.MOV.U32 R3, RZ, RZ, R44 ;  /* 0x000000ffff037224 */ /* 0x000fe400078e002c */
[----:B------:R-:W-:Y:S01]  /*21ad0*/  IMAD.MOV.U32 R2, RZ, RZ, R45 ;  /* 0x000000ffff027224 */ /* 0x000fe200078e002d */
[----:B------:R-:W-:Y:S01]  /*21ae0*/  PRMT R113, R11, 0x5410, R12 ;  /* 0x000054100b717816 */ /* 0x000fe2000000000c */
[----:B------:R-:W-:Y:S01]  /*21af0*/  IMAD.MOV.U32 R11, RZ, RZ, R23 ;  /* 0x000000ffff0b7224 */ /* 0x000fe200078e0017 */
[----:B------:R-:W-:Y:S02]  /*21b00*/  MOV R12, R22 ;  /* 0x00000016000c7202 */ /* 0x000fe40000000f00 */
        /* <DEDUP_REMOVED lines=8> */
[----:B------:R-:W-:-:S02]  /*21b90*/  PRMT R33, R2, 0x7610, R33 ;  /* 0x0000761002217816 */ /* 0x000fc40000000021 */
[----:B------:R-:W-:Y:S02]  /*21ba0*/  MOV R12, R50 ;  /* 0x00000032000c7202 */ /* 0x000fe40000000f00 */
[----:B------:R-:W-:Y:S02]  /*21bb0*/  MOV R2, R49 ;  /* 0x0000003100027202 */ /* 0x000fe40000000f00 */
[----:B------:R-:W-:Y:S01]  /*21bc0*/  PRMT R98, R11, 0x5410, R12 ;  /* 0x000054100b627816 */ /* 0x000fe2000000000c */
[----:B------:R-:W-:Y:S01]  /*21bd0*/  IMAD.MOV.U32 R12, RZ, RZ, R26 ;  /* 0x000000ffff0c7224 */ /* 0x000fe200078e001a */
[----:B------:R-:W-:Y:S01]  /*21be0*/  PRMT R67, R2, 0x5410, R3 ;  /* 0x0000541002437816 */ /* 0x000fe20000000003 */
[----:B------:R-:W-:Y:S01]  /*21bf0*/  IMAD.MOV.U32 R11, RZ, RZ, R27 ;  /* 0x000000ffff0b7224 */ /* 0x000fe200078e001b */
[----:B------:R-:W-:Y:S01]  /*21c00*/  MOV R3, R24 ;  /* 0x0000001800037202 */ /* 0x000fe20000000f00 */
[----:B------:R-:W-:-:S03]  /*21c10*/  IMAD.MOV.U32 R2, RZ, RZ, R25 ;  /* 0x000000ffff027224 */ /* 0x000fc600078e0019 */
[----:B------:R-:W-:Y:S02]  /*21c20*/  PRMT R37, R11, 0x5410, R12 ;  /* 0x000054100b257816 */ /* 0x000fe4000000000c */
[----:B------:R-:W-:Y:S01]  /*21c30*/  PRMT R31, R2, 0x5410, R3 ;  /* 0x00005410021f7816 */ /* 0x000fe20000000003 */
[----:B------:R-:W-:Y:S05]  /*21c40*/  BRA.DIV ~URZ, `(.L_x_1414) ;  /* 0x000053b27f007947 */ /* 0x000fea000b800000 */
[----:B------:R1:W2:Y:S04]  /*21c50*/  SHFL.IDX PT, R13, R18, 0x1, 0x181f ;  /* 0x00381f00120d7f89 */ /* 0x0002a800000e0000 */
[----:B------:R1:W4:Y:S04]  /*21c60*/  SHFL.IDX PT, R12, R28, 0x1, 0x181f ;  /* 0x00381f001c0c7f89 */ /* 0x00032800000e0000 */
[----:B------:R1:W3:Y:S04]  /*21c70*/  SHFL.IDX PT, R11, R19, 0x1, 0x181f ;  /* 0x00381f00130b7f89 */ /* 0x0002e800000e0000 */
[----:B------:R1:W1:Y:S02]  /*21c80*/  SHFL.IDX PT, R2, R29, 0x1, 0x181f ;  /* 0x00381f001d027f89 */ /* 0x00026400000e0000 */
.L_x_1448:
        /* <DEDUP_REMOVED lines=23> */
[----:B--2-4-:R-:W-:Y:S02]  /*21e00*/  @!P1 IMAD.WIDE R16, R64, 0x2, R12 ;  /* 0x0000000240109825 */ /* 0x014fe400078e020c */
[----:B------:R-:W-:-:S03]  /*21e10*/  @!P0 SHF.R.S32.HI R11, RZ, 0x1f, R14 ;  /* 0x0000001fff0b8819 */ /* 0x000fc6000001140e */
[----:B------:R2:W5:Y:S01]  /*21e20*/  @!P1 LD.E.128 R56, [R16.64] ;  /* 0x0000000410389980 */ /* 0x000562000c101d00 */
[----:B------:R-:W-:-:S04]  /*21e30*/  @!P0 LEA.HI R11, R11, R14, RZ, 0x3 ;  /* 0x0000000e0b0b8211 */ /* 0x000fc800078f18ff */
[----:B------:R-:W-:-:S05]  /*21e40*/  @!P0 LOP3.LUT R11, R11, 0xfffffff8, RZ, 0xc0, !PT ;  /* 0xfffffff80b0b8812 */ /* 0x000fca00078ec0ff */
[----:B------:R-:W-:-:S04]  /*21e50*/  @!P0 IMAD.WIDE R14, R11, 0x2, R12 ;  /* 0x000000020b0e8825 */ /* 0x000fc800078e020c */
[--C-:B-1----:R-:W-:Y:S01]  /*21e60*/  @!P0 IMAD.WIDE R12, R11, 0x2, R2.reuse ;  /* 0x000000020b0c8825 */ /* 0x102fe200078e0202 */
[----:B------:R2:W5:Y:S03]  /*21e70*/  @!P0 LD.E.128 R72, [R14.64] ;  /* 0x000000040e488980 */ /* 0x000566000c101d00 */
[----:B------:R-:W-:Y:S01]  /*21e80*/  @!P1 IMAD.WIDE R2, R64, 0x2, R2 ;  /* 0x0000000240029825 */ /* 0x000fe200078e0202 */
[----:B------:R2:W5:Y:S04]  /*21e90*/  @!P0 LD.E.128 R68, [R12.64] ;  /* 0x000000040c448980 */ /* 0x000568000c101d00 */
[----:B------:R2:W5:Y:S02]  /*21ea0*/  @!P1 LD.E.128 R60, [R2.64] ;  /* 0x00000004023c9980 */ /* 0x000564000c101d00 */
.L_x_1416:
[----:B------:R-:W-:Y:S05]  /*21eb0*/  BSYNC B0 ;  /* 0x0000000000007941 */ /* 0x000fea0003800000 */
.L_x_1415:
[----:B--2-45:R-:W-:Y:S01]  /*21ec0*/  IMAD.MOV.U32 R12, RZ, RZ, R74 ;  /* 0x000000ffff0c7224 */ /* 0x034fe200078e004a */
[----:B-1----:R-:W-:Y:S01]  /*21ed0*/  MOV R2, R73 ;  /* 0x0000004900027202 */ /* 0x002fe20000000f00 */
        /* <DEDUP_REMOVED lines=24> */
.L_x_1449:
[----:B------:R-:W-:Y:S05]  /*22060*/  BRA.DIV ~URZ, `(.L_x_1418) ;  /* 0x000051e27f007947 */ /* 0x000fea000b800000 */
[----:B------:R3:W4:Y:S01]  /*22070*/  SHFL.IDX PT, R12, R28, 0x2, 0x181f ;  /* 0x00581f001c0c7f89 */ /* 0x00072200000e0000 */
[----:B--2---:R-:W-:-:S03]  /*22080*/  MOV R13, R11 ;  /* 0x0000000b000d7202 */ /* 0x004fc60000000f00 */
[----:B------:R3:W2:Y:S04]  /*22090*/  SHFL.IDX PT, R14, R19, 0x2, 0x181f ;  /* 0x00581f00130e7f89 */ /* 0x0006a800000e0000 */
[----:B------:R3:W1:Y:S02]  /*220a0*/  SHFL.IDX PT, R2, R29, 0x2, 0x181f ;  /* 0x00581f001d027f89 */ /* 0x00066400000e0000 */
.L_x_1450:
        /* <DEDUP_REMOVED lines=35> */
.L_x_1420:
[----:B------:R-:W-:Y:S05]  /*222e0*/  BSYNC B0 ;  /* 0x0000000000007941 */ /* 0x000fea0003800000 */
.L_x_1419:
[----:B--2-45:R-:W-:Y:S01]  /*222f0*/  IMAD.MOV.U32 R12, RZ, RZ, R90 ;  /* 0x000000ffff0c7224 */ /* 0x034fe200078e005a */
[----:B-1----:R-:W-:Y:S01]  /*22300*/  MOV R2, R89 ;  /* 0x0000005900027202 */ /* 0x002fe20000000f00 */
        /* <DEDUP_REMOVED lines=25> */
.L_x_1451:
[----:B------:R-:W-:Y:S01]  /*224a0*/  SHF.R.S32.HI R2, RZ, 0x1f, R35 ;  /* 0x0000001fff027819 */ /* 0x000fe20000011423 */
[----:B------:R-:W-:-:S03]  /*224b0*/  IMAD.SHL.U32 R3, R76, 0x80, RZ ;  /* 0x000000804c037824 */ /* 0x000fc600078e00ff */
[----:B------:R-:W-:-:S04]  /*224c0*/  LEA.HI R2, R2, R35, RZ, 0x3 ;  /* 0x0000002302027211 */ /* 0x000fc800078f18ff */
[----:B------:R-:W-:Y:S01]  /*224d0*/  LEA.HI.SX32 R11, R2, R3, 0x1d ;  /* 0x00000003020b7211 */ /* 0x000fe200078feaff */
[----:B------:R-:W-:Y:S05]  /*224e0*/  BRA.DIV ~URZ, `(.L_x_1422) ;  /* 0x00004f527f007947 */ /* 0x000fea000b800000 */
[----:B------:R4:W1:Y:S04]  /*224f0*/  SHFL.IDX PT, R12, R28, 0x3, 0x181f ;  /* 0x00781f001c0c7f89 */ /* 0x00086800000e0000 */
[----:B------:R4:W3:Y:S04]  /*22500*/  SHFL.IDX PT, R14, R19, 0x3, 0x181f ;  /* 0x00781f00130e7f89 */ /* 0x0008e800000e0000 */
[----:B------:R4:W2:Y:S02]  /*22510*/  SHFL.IDX PT, R2, R29, 0x3, 0x181f ;  /* 0x00781f001d027f89 */ /* 0x0008a400000e0000 */
.L_x_1452:
        /* <DEDUP_REMOVED lines=23> */
[----:B-12---:R-:W-:Y:S02]  /*22690*/  @!P1 IMAD.WIDE R16, R64, 0x2, R12 ;  /* 0x0000000240109825 */ /* 0x006fe400078e020c */
        /* <DEDUP_REMOVED lines=10> */
.L_x_1424:
[----:B------:R-:W-:Y:S05]  /*22740*/  BSYNC B0 ;  /* 0x0000000000007941 */ /* 0x000fea0003800000 */
.L_x_1423:
[----:B------:R-:W-:Y:S01]  /*22750*/  IADD3 R11, R97, -c[0x0][0x20], RZ ;  /* 0x80000800610b7a10 */ /* 0x000fe20007ffe0ff */
[----:B------:R-:W-:-:S04]  /*22760*/  DEPBAR.LE SB0, 0x1 ;  /* 0x000080400000791a */ /* 0x000fc80000000000 */
[----:B-12---:R-:W2:Y:S01]  /*22770*/  LDL.64 R2, [R11+0x20] ;  /* 0x000020000b027983 */ /* 0x006ea20000100a00 */
[----:B------:R-:W-:Y:S03]  /*22780*/  WARPSYNC 0xffffffff ;  /* 0xffffffff00007948 */ /* 0x000fe60003800000 */
[----:B------:R-:W-:Y:S06]  /*22790*/  BAR.SYNC.DEFER_BLOCKING 0x0 ;  /* 0x0000000000007b1d */ /* 0x000fec0000010000 */
[----:B------:R1:W3:Y:S04]  /*227a0*/  LDL.64 R12, [R11+0x28] ;  /* 0x000028000b0c7983 */ /* 0x0002e80000100a00 */
[----:B--2-4-:R2:W4:Y:S01]  /*227b0*/  LD.E R14, [R2.64] ;  /* 0x00000004020e7980 */ /* 0x014522000c101900 */
[----:B-1---5:R-:W-:-:S03]  /*227c0*/  IMAD.MOV.U32 R11, RZ, RZ, R111 ;  /* 0x000000ffff0b7224 */ /* 0x022fc600078e006f */
[----:B---3--:R1:W5:Y:S01]  /*227d0*/  LD.E.64 R52, [R12.64] ;  /* 0x000000040c347980 */ /* 0x008362000c101b00 */
[----:B------:R-:W-:Y:S01]  /*227e0*/  BSSY B1, `(.L_x_1425) ;  /* 0x000010a000017945 */ /* 0x000fe20003800000 */
[----:B--2---:R-:W-:Y:S02]  /*227f0*/  IMAD.MOV.U32 R3, RZ, RZ, R108 ;  /* 0x000000ffff037224 */ /* 0x004fe400078e006c */
[----:B------:R-:W-:-:S05]  /*22800*/  IMAD.MOV.U32 R2, RZ, RZ, R109 ;  /* 0x000000ffff027224 */ /* 0x000fca00078e006d */
[----:B------:R-:W-:Y:S01]  /*22810*/  PRMT R136, R2, 0x5410, R3 ;  /* 0x0000541002887816 */ /* 0x000fe20000000003 */
[----:B------:R-:W-:Y:S02]  /*22820*/  IMAD.MOV.U32 R3, RZ, RZ, R76 ;  /* 0x000000ffff037224 */ /* 0x000fe400078e004c */
[----:B-1----:R-:W-:Y:S02]  /*22830*/  IMAD.MOV.U32 R12, RZ, RZ, R110 ;  /* 0x000000ffff0c7224 */ /* 0x002fe400078e006e */
[----:B------:R-:W-:-:S03]  /*22840*/  IMAD.MOV.U32 R2, RZ, RZ, R77 ;  /* 0x000000ffff027224 */ /* 0x000fc600078e004d */
[----:B------:R-:W-:Y:S01]  /*22850*/  PRMT R137, R11, 0x5410, R12 ;  /* 0x000054100b897816 */ /* 0x000fe2000000000c */
[----:B------:R-:W-:Y:S01]  /*22860*/  IMAD.MOV.U32 R11, RZ, RZ, R79 ;  /* 0x000000ffff0b7224 */ /* 0x000fe200078e004f */
[----:B------:R-:W-:Y:S02]  /*22870*/  MOV R12, R78 ;  /* 0x0000004e000c7202 */ /* 0x000fe40000000f00 */
[----:B------:R-:W-:Y:S01]  /*22880*/  PRMT R132, R2, 0x5410, R3 ;  /* 0x0000541002847816 */ /* 0x000fe20000000003 */
[----:B------:R-:W-:Y:S01]  /*22890*/  IMAD.MOV.U32 R3, RZ, RZ, R104 ;  /* 0x000000ffff037224 */ /* 0x000fe200078e0068 */
[----:B------:R-:W-:Y:S01]  /*228a0*/  PRMT R133, R11, 0x5410, R12 ;  /* 0x000054100b857816 */ /* 0x000fe2000000000c */
[----:B------:R-:W-:Y:S01]  /*228b0*/  IMAD.MOV.U32 R11, RZ, RZ, R107 ;  /* 0x000000ffff0b7224 */ /* 0x000fe200078e006b */
[----:B------:R-:W-:-:S04]  /*228c0*/  MOV R2, R106 ;  /* 0x0000006a00027202 */ /* 0x000fc80000000f00 */
[----:B------:R-:W-:Y:S01]  /*228d0*/  PRMT R135, R11, 0x5410, R2 ;  /* 0x000054100b877816 */ /* 0x000fe20000000002 */
[----:B------:R-:W-:Y:S01]  /*228e0*/  IMAD.MOV.U32 R11, RZ, RZ, R103 ;  /* 0x000000ffff0b7224 */ /* 0x000fe200078e0067 */
[----:B------:R-:W-:-:S04]  /*228f0*/  MOV R2, R105 ;  /* 0x0000006900027202 */ /* 0x000fc80000000f00 */
[----:B------:R-:W-:Y:S01]  /*22900*/  PRMT R134, R2, 0x5410, R3 ;  /* 0x0000541002867816 */ /* 0x000fe20000000003 */
[----:B------:R-:W-:Y:S01]  /*22910*/  IMAD.MOV.U32 R2, RZ, RZ, R101 ;  /* 0x000000ffff027224 */ /* 0x000fe200078e0065 */
[----:B------:R-:W-:-:S04]  /*22920*/  MOV R3, R100 ;  /* 0x0000006400037202 */ /* 0x000fc80000000f00 */
[----:B------:R-:W-:Y:S01]  /*22930*/  PRMT R97, R2, 0x5410, R3 ;  /* 0x0000541002617816 */ /* 0x000fe20000000003 */
[----:B----4-:R-:W-:-:S05]  /*22940*/  IMAD R12, R14, -0x80, R30 ;  /* 0xffffff800e0c7824 */ /* 0x010fca00078e021e */
[----:B------:R-:W-:Y:S01]  /*22950*/  IMNMX R66, R12, 0x80, PT ;  /* 0x000000800c427817 */ /* 0x000fe20003800200 */
[----:B------:R-:W-:-:S03]  /*22960*/  IMAD.MOV.U32 R12, RZ, RZ, R102 ;  /* 0x000000ffff0c7224 */ /* 0x000fc600078e0066 */
[----:B------:R-:W-:Y:S02]  /*22970*/  ISETP.GE.AND P0, PT, R96, R66, PT ;  /* 0x000000426000720c */ /* 0x000fe40003f06270 */
[----:B------:R-:W-:-:S11]  /*22980*/  PRMT R131, R11, 0x5410, R12 ;  /* 0x000054100b837816 */ /* 0x000fd6000000000c */
[----:B------:R-:W-:Y:S05]  /*22990*/  @P0 BRA `(.L_x_1426) ;  /* 0x00000ee000000947 */ /* 0x000fea0003800000 */
[----:B------:R-:W-:Y:S01]  /*229a0*/  ISETP.GE.AND P0, PT, R64, R36, PT ;  /* 0x000000244000720c */ /* 0x000fe20003f06270 */
[----:B------:R-:W-:-:S12]  /*229b0*/  BSSY B0, `(.L_x_1427) ;  /* 0x0000072000007945 */ /* 0x000fd80003800000 */
[----:B------:R-:W-:Y:S05]  /*229c0*/  @P0 BRA `(.L_x_1428) ;  /* 0x0000070000000947 */ /* 0x000fea0003800000 */
[----:B------:R-:W-:Y:S01]  /*229d0*/  SHF.R.S32.HI R3, RZ, 0x1f, R35 ;  /* 0x0000001fff037819 */ /* 0x000fe20000011423 */
[----:B------:R-:W-:Y:S01]  /*229e0*/  IMAD.SHL.U32 R2, R96, 0x40, RZ ;  /* 0x0000004060027824 */ /* 0x000fe200078e00ff */
[----:B------:R-:W-:Y:S02]  /*229f0*/  LEA.HI R12, R36, R54, RZ, 0x1d ;  /* 0x00000036240c7211 */ /* 0x000fe400078fe8ff */
[----:B------:R-:W-:Y:S02]  /*22a00*/  LEA.HI R3, R3, R35, RZ, 0x6 ;  /* 0x0000002303037211 */ /* 0x000fe400078f30ff */
[----:B------:R-:W-:Y:S02]  /*22a10*/  SHF.R.S32.HI R13, RZ, 0x1f, R12 ;  /* 0x0000001fff0d7819 */ /* 0x000fe4000001140c */
[----:B------:R-:W-:Y:S01]  /*22a20*/  LOP3.LUT R2, R2, 0x1c0, RZ, 0xc0, !PT ;  /* 0x000001c002027812 */ /* 0x000fe200078ec0ff */
[----:B------:R-:W-:Y:S01]  /*22a30*/  IMAD.SHL.U32 R11, R3, 0x8, RZ ;  /* 0x00000008030b7824 */ /* 0x000fe200078e00ff */
[----:B------:R-:W-:Y:S01]  /*22a40*/  LEA.HI R13, R13, R12, RZ, 0x3 ;  /* 0x0000000c0d0d7211 */ /* 0x000fe200078f18ff */
[----:B------:R-:W-:Y:S01]  /*22a50*/  IMAD.SHL.U32 R12, R12, 0x8, RZ ;  /* 0x000000080c0c7824 */ /* 0x000fe200078e00ff */
[----:B------:R-:W-:-:S02]  /*22a60*/  LOP3.LUT R14, R2, 0x38, R64, 0xf8, !PT ;  /* 0x00000038020e7812 */ /* 0x000fc400078ef840 */
[----:B------:R-:W-:Y:S02]  /*22a70*/  SHF.R.U32.HI R3, RZ, 0x3, R2 ;  /* 0x00000003ff037819 */ /* 0x000fe40000011602 */
[----:B------:R-:W-:Y:S02]  /*22a80*/  LOP3.LUT R11, R11, 0xfffffe00, RZ, 0xc0, !PT ;  /* 0xfffffe000b0b7812 */ /* 0x000fe400078ec0ff */
[----:B------:R-:W-:Y:S01]  /*22a90*/  LOP3.LUT R2, R2, 0x38, R12, 0xf8, !PT ;  /* 0x0000003802027812 */ /* 0x000fe200078ef80c */
[----:B------:R-:W-:Y:S01]  /*22aa0*/  IMAD.SHL.U32 R12, R13, 0x400, RZ ;  /* 0x000004000d0c7824 */ /* 0x000fe200078e00ff */
[----:B------:R-:W-:Y:S02]  /*22ab0*/  LOP3.LUT R13, R11, R14, R3, 0xf6, !PT ;  /* 0x0000000e0b0d7212 */ /* 0x000fe400078ef603 */
[----:B------:R-:W-:Y:S02]  /*22ac0*/  LOP3.LUT R3, R2, R3, RZ, 0x3c, !PT ;  /* 0x0000000302037212 */ /* 0x000fe400078e3cff */
[----:B------:R-:W-:Y:S01]  /*22ad0*/  LOP3.LUT R2, R12, 0xffffe000, RZ, 0xc0, !PT ;  /* 0xffffe0000c027812 */ /* 0x000fe200078ec0ff */
[----:B-----5:R-:W-:-:S03]  /*22ae0*/  IMAD.WIDE.U32 R40, R13, 0x2, R52 ;  /* 0x000000020d287825 */ /* 0x020fc600078e0034 */
[----:B------:R-:W-:Y:S02]  /*22af0*/  IADD3 R2, R3, R2, R11 ;  /* 0x0000000203027210 */ /* 0x000fe40007ffe00b */
[----:B------:R-:W2:Y:S03]  /*22b00*/  LD.E.128 R16, [R40.64] ;  /* 0x0000000428107980 */ /* 0x000ea6000c101d00 */
[----:B------:R-:W-:-:S05]  /*22b10*/  IMAD.WIDE.U32 R38, R2, 0x2, R52 ;  /* 0x0000000202267825 */ /* 0x000fca00078e0034 */
[----:B------:R-:W3:Y:S01]  /*22b20*/  LD.E.128 R12, [R38.64] ;  /* 0x00000004260c7980 */ /* 0x000ee2000c101d00 */
[--C-:B------:R-:W-:Y:S02]  /*22b30*/  SHF.R.U64 R2, R20, 0x10, R21.reuse ;  /* 0x0000001014027819 */ /* 0x100fe40000001215 */
[----:B------:R-:W-:Y:S02]  /*22b40*/  SHF.R.U32.HI R3, RZ, 0x10, R21 ;  /* 0x00000010ff037819 */ /* 0x000fe40000011615 */
[----:B------:R-:W-:Y:S02]  /*22b50*/  SHF.R.U64 R21, R24, 0x10, R25 ;  /* 0x0000001018157819 */ /* 0x000fe40000001219 */
[--C-:B------:R-:W-:Y:S02]  /*22b60*/  SHF.R.U64 R11, R22, 0x10, R23.reuse ;  /* 0x00000010160b7819 */ /* 0x100fe40000001217 */
[----:B------:R-:W-:Y:S02]  /*22b70*/  SHF.R.U32.HI R20, RZ, 0x10, R23 ;  /* 0x00000010ff147819 */ /* 0x000fe40000011617 */
[----:B------:R-:W-:-:S02]  /*22b80*/  SHF.R.U32.HI R23, RZ, 0x10, R25 ;  /* 0x00000010ff177819 */ /* 0x000fc40000011619 */
[C---:B------:R-:W-:Y:S02]  /*22b90*/  PRMT R29, R31.reuse, 0x5432, R21 ;  /* 0x000054321f1d7816 */ /* 0x040fe40000000015 */
[----:B------:R-:W-:Y:S02]  /*22ba0*/  SHF.R.U64 R22, R26, 0x10, R27 ;  /* 0x000000101a167819 */ /* 0x000fe4000000121b */
[----:B------:R-:W-:Y:S02]  /*22bb0*/  PRMT R23, R31, 0x5410, R23 ;  /* 0x000054101f177816 */ /* 0x000fe40000000017 */
[----:B------:R-:W-:Y:S02]  /*22bc0*/  SHF.R.U32.HI R27, RZ, 0x10, R27 ;  /* 0x00000010ff1b7819 */ /* 0x000fe4000001161b */
[----:B------:R-:W-:Y:S01]  /*22bd0*/  PRMT R34, R34, 0x5410, R2 ;  /* 0x0000541022227816 */ /* 0x000fe20000000002 */
[----:B------:R-:W-:Y:S01]  /*22be0*/  IMAD.U32 R43, R23, 0x10000, RZ ;  /* 0x00010000172b7824 */ /* 0x000fe200078e00ff */
[----:B------:R-:W-:Y:S01]  /*22bf0*/  PRMT R30, R42, 0x5410, R20 ;  /* 0x000054102a1e7816 */ /* 0x000fe20000000014 */
[----:B------:R-:W-:Y:S01]  /*22c00*/  IMAD.U32 R42, R29, 0x10000, RZ ;  /* 0x000100001d2a7824 */ /* 0x000fe200078e00ff */
[----:B------:R-:W-:-:S02]  /*22c10*/  PRMT R28, R37, 0x5432, R22 ;  /* 0x00005432251c7816 */ /* 0x000fc40000000016 */
[----:B------:R-:W-:Y:S02]  /*22c20*/  PRMT R32, R32, 0x5410, R11 ;  /* 0x0000541020207816 */ /* 0x000fe4000000000b */
[----:B------:R-:W-:Y:S01]  /*22c30*/  PRMT R27, R37, 0x5410, R27 ;  /* 0x00005410251b7816 */ /* 0x000fe2000000001b */
[C---:B------:R-:W-:Y:S01]  /*22c40*/  IMAD.U32 R37, R34.reuse, 0x10000, RZ ;  /* 0x0001000022257824 */ /* 0x040fe200078e00ff */
[----:B------:R-:W-:Y:S02]  /*22c50*/  LOP3.LUT R55, R29, 0xffff0000, RZ, 0xc0, !PT ;  /* 0xffff00001d377812 */ /* 0x000fe400078ec0ff */
[----:B------:R-:W-:Y:S02]  /*22c60*/  PRMT R33, R33, 0x5410, R3 ;  /* 0x0000541021217816 */ /* 0x000fe40000000003 */
[----:B------:R-:W-:Y:S02]  /*22c70*/  LOP3.LUT R29, R34, 0xffff0000, RZ, 0xc0, !PT ;  /* 0xffff0000221d7812 */ /* 0x000fe400078ec0ff */
[----:B------:R-:W-:Y:S01]  /*22c80*/  LOP3.LUT R23, R23, 0xffff0000, RZ, 0xc0, !PT ;  /* 0xffff000017177812 */ /* 0x000fe200078ec0ff */
[C---:B--2---:R-:W-:Y:S01]  /*22c90*/  IMAD.U32 R21, R18.reuse, 0x10000, RZ ;  /* 0x0001000012157824 */ /* 0x044fe200078e00ff */
[----:B------:R-:W-:Y:S01]  /*22ca0*/  LOP3.LUT R31, R18, 0xffff0000, RZ, 0xc0, !PT ;  /* 0xffff0000121f7812 */ /* 0x000fe200078ec0ff */
[C---:B------:R-:W-:Y:S01]  /*22cb0*/  IMAD.U32 R24, R17.reuse, 0x10000, RZ ;  /* 0x0001000011187824 */ /* 0x040fe200078e00ff */
[----:B------:R-:W-:Y:S01]  /*22cc0*/  LOP3.LUT R22, R17, 0xffff0000, RZ, 0xc0, !PT ;  /* 0xffff000011167812 */ /* 0x000fe200078ec0ff */
[C---:B------:R-:W-:Y:S01]  /*22cd0*/  IMAD.U32 R26, R16.reuse, 0x10000, RZ ;  /* 0x00010000101a7824 */ /* 0x040fe200078e00ff */
[----:B------:R-:W-:Y:S01]  /*22ce0*/  LOP3.LUT R25, R16, 0xffff0000, RZ, 0xc0, !PT ;  /* 0xffff000010197812 */ /* 0x000fe200078ec0ff */
[C---:B------:R-:W-:Y:S01]  /*22cf0*/  IMAD.U32 R20, R19.reuse, 0x10000, RZ ;  /* 0x0001000013147824 */ /* 0x040fe200078e00ff */
[----:B------:R-:W-:Y:S01]  /*22d00*/  LOP3.LUT R19, R19, 0xffff0000, RZ, 0xc0, !PT ;  /* 0xffff000013137812 */ /* 0x000fe200078ec0ff */
[C---:B---3--:R-:W-:Y:S01]  /*22d10*/  IMAD.U32 R18, R12.reuse, 0x10000, RZ ;  /* 0x000100000c127824 */ /* 0x048fe200078e00ff */
[----:B------:R-:W-:Y:S01]  /*22d20*/  LOP3.LUT R17, R12, 0xffff0000, RZ, 0xc0, !PT ;  /* 0xffff00000c117812 */ /* 0x000fe200078ec0ff */
[C---:B------:R-:W-:Y:S01]  /*22d30*/  IMAD.U32 R12, R14.reuse, 0x10000, RZ ;  /* 0x000100000e0c7824 */ /* 0x040fe200078e00ff */
[----:B------:R-:W-:Y:S01]  /*22d40*/  LOP3.LUT R11, R14, 0xffff0000, RZ, 0xc0, !PT ;  /* 0xffff00000e0b7812 */ /* 0x000fe200078ec0ff */
[----:B------:R-:W-:Y:S01]  /*22d50*/  FMUL.FTZ R14, R18, R42 ;  /* 0x0000002a120e7220 */ /* 0x000fe20000410000 */
[C---:B------:R-:W-:Y:S01]  /*22d60*/  LOP3.LUT R2, R15.reuse, 0xffff0000, RZ, 0xc0, !PT ;  /* 0xffff00000f027812 */ /* 0x040fe200078ec0ff */
[----:B------:R-:W-:-:S02]  /*22d70*/  IMAD.U32 R3, R15, 0x10000, RZ ;  /* 0x000100000f037824 */ /* 0x000fc400078e00ff */
[-C--:B------:R-:W-:Y:S02]  /*22d80*/  FFMA.FTZ R65, R26, R37.reuse, -R14 ;  /* 0x000000251a417223 */ /* 0x080fe4000001080e */
[----:B------:R-:W-:Y:S02]  /*22d90*/  FMUL.FTZ R15, R18, R37 ;  /* 0x00000025120f7220 */ /* 0x000fe40000410000 */
[----:B------:R-:W-:Y:S02]  /*22da0*/  FMUL.FTZ R14, R17, R55 ;  /* 0x00000037110e7220 */ /* 0x000fe40000410000 */
[C---:B------:R-:W-:Y:S01]  /*22db0*/  IMAD.U32 R16, R13.reuse, 0x10000, RZ ;  /* 0x000100000d107824 */ /* 0x040fe200078e00ff */
[----:B------:R-:W-:Y:S01]  /*22dc0*/  LOP3.LUT R13, R13, 0xffff0000, RZ, 0xc0, !PT ;  /* 0xffff00000d0d7812 */ /* 0x000fe200078ec0ff */
[----:B------:R-:W-:Y:S02]  /*22dd0*/  IMAD.U32 R18, R33, 0x10000, RZ ;  /* 0x0001000021127824 */ /* 0x000fe400078e00ff */
[----:B------:R-:W-:-:S02]  /*22de0*/  FFMA.FTZ R37, R25, R29, -R14 ;  /* 0x0000001d19257223 */ /* 0x000fc4000001080e */
[----:B------:R-:W-:Y:S02]  /*22df0*/  FFMA.FTZ R42, R26, R42, R15 ;  /* 0x0000002a1a2a7223 */ /* 0x000fe4000001000f */
[C---:B------:R-:W-:Y:S02]  /*22e00*/  FMUL.FTZ R14, R16.reuse, R18 ;  /* 0x00000012100e7220 */ /* 0x040fe40000410000 */
[----:B------:R-:W-:Y:S02]  /*22e10*/  FMUL.FTZ R17, R17, R29 ;  /* 0x0000001d11117220 */ /* 0x000fe40000410000 */
[-C--:B------:R-:W-:Y:S01]  /*22e20*/  FMUL.FTZ R15, R16, R43.reuse ;  /* 0x0000002b100f7220 */ /* 0x080fe20000410000 */
[----:B------:R-:W-:Y:S01]  /*22e30*/  LOP3.LUT R16, R33, 0xffff0000, RZ, 0xc0, !PT ;  /* 0xffff000021107812 */ /* 0x000fe200078ec0ff */
[----:B------:R-:W-:Y:S02]  /*22e40*/  FFMA.FTZ R26, R24, R43, R14 ;  /* 0x0000002b181a7223 */ /* 0x000fe4000001000e */
[----:B------:R-:W-:-:S02]  /*22e50*/  FFMA.FTZ R34, R25, R55, R17 ;  /* 0x0000003719227223 */ /* 0x000fc40000010011 */
[----:B------:R-:W-:Y:S02]  /*22e60*/  FFMA.FTZ R29, R24, R18, -R15 ;  /* 0x00000012181d7223 */ /* 0x000fe4000001080f */
[----:B------:R-:W-:Y:S02]  /*22e70*/  FMUL.FTZ R14, R13, R23 ;  /* 0x000000170d0e7220 */ /* 0x000fe40000410000 */
[----:B------:R-:W-:Y:S02]  /*22e80*/  IMAD.U32 R17, R32, 0x10000, RZ ;  /* 0x0001000020117824 */ /* 0x000fe400078e00ff */
[----:B------:R-:W-:Y:S02]  /*22e90*/  IMAD.U32 R24, R28, 0x10000, RZ ;  /* 0x000100001c187824 */ /* 0x000fe400078e00ff */
[----:B------:R-:W-:Y:S02]  /*22ea0*/  IMAD.U32 R33, R27, 0x10000, RZ ;  /* 0x000100001b217824 */ /* 0x000fe400078e00ff */
[----:B------:R-:W-:-:S02]  /*22eb0*/  FMUL.FTZ R15, R13, R16 ;  /* 0x000000100d0f7220 */ /* 0x000fc40000410000 */
[----:B------:R-:W-:Y:S02]  /*22ec0*/  FFMA.FTZ R25, R22, R16, -R14 ;  /* 0x0000001016197223 */ /* 0x000fe4000001080e */
[C---:B------:R-:W-:Y:S02]  /*22ed0*/  FMUL.FTZ R14, R12.reuse, R24 ;  /* 0x000000180c0e7220 */ /* 0x040fe40000410000 */
[----:B------:R-:W-:Y:S02]  /*22ee0*/  FMUL.FTZ R13, R12, R17 ;  /* 0x000000110c0d7220 */ /* 0x000fe40000410000 */
[----:B------:R-:W-:Y:S02]  /*22ef0*/  IMAD.U32 R16, R30, 0x10000, RZ ;  /* 0x000100001e107824 */ /* 0x000fe400078e00ff */
[----:B------:R-:W-:Y:S02]  /*22f00*/  FMUL.FTZ R12, R3, R33 ;  /* 0x00000021030c7220 */ /* 0x000fe40000410000 */
[----:B------:R-:W-:-:S02]  /*22f10*/  FFMA.FTZ R23, R22, R23, R15 ;  /* 0x0000001716177223 */ /* 0x000fc4000001000f */
[C---:B------:R-:W-:Y:S01]  /*22f20*/  FFMA.FTZ R18, R21.reuse, R17, -R14 ;  /* 0x0000001115127223 */ /* 0x040fe2000001080e */
[----:B------:R-:W-:Y:S01]  /*22f30*/  LOP3.LUT R17, R28, 0xffff0000, RZ, 0xc0, !PT ;  /* 0xffff00001c117812 */ /* 0x000fe200078ec0ff */
[----:B------:R-:W-:Y:S01]  /*22f40*/  FFMA.FTZ R22, R21, R24, R13 ;  /* 0x0000001815167223 */ /* 0x000fe2000001000d */
[----:B------:R-:W-:Y:S01]  /*22f50*/  LOP3.LUT R14, R32, 0xffff0000, RZ, 0xc0, !PT ;  /* 0xffff0000200e7812 */ /* 0x000fe200078ec0ff */
[-C--:B------:R-:W-:Y:S01]  /*22f60*/  FMUL.FTZ R3, R3, R16.reuse ;  /* 0x0000001003037220 */ /* 0x080fe20000410000 */
[----:B------:R-:W-:Y:S01]  /*22f70*/  LOP3.LUT R13, R30, 0xffff0000, RZ, 0xc0, !PT ;  /* 0xffff00001e0d7812 */ /* 0x000fe200078ec0ff */
[C---:B------:R-:W-:Y:S01]  /*22f80*/  FFMA.FTZ R21, R20.reuse, R16, -R12 ;  /* 0x0000001014157223 */ /* 0x040fe2000001080c */
[----:B------:R-:W-:Y:S01]  /*22f90*/  LOP3.LUT R16, R27, 0xffff0000, RZ, 0xc0, !PT ;  /* 0xffff00001b107812 */ /* 0x000fe200078ec0ff */
[----:B------:R-:W-:Y:S02]  /*22fa0*/  FFMA.FTZ R15, R20, R33, R3 ;  /* 0x00000021140f7223 */ /* 0x000fe40000010003 */
[----:B------:R-:W-:-:S02]  /*22fb0*/  FMUL.FTZ R12, R11, R17 ;  /* 0x000000110b0c7220 */ /* 0x000fc40000410000 */
[C---:B------:R-:W-:Y:S02]  /*22fc0*/  FMUL.FTZ R3, R2.reuse, R16 ;  /* 0x0000001002037220 */ /* 0x040fe40000410000 */
[-C--:B------:R-:W-:Y:S02]  /*22fd0*/  FMUL.FTZ R11, R11, R14.reuse ;  /* 0x0000000e0b0b7220 */ /* 0x080fe40000410000 */
[-C--:B------:R-:W-:Y:S02]  /*22fe0*/  FMUL.FTZ R2, R2, R13.reuse ;  /* 0x0000000d02027220 */ /* 0x080fe40000410000 */
        /* <DEDUP_REMOVED lines=12> */
[----:B------:R1:W-:Y:S04]  /*230b0*/  ST.E.128 [R40.64], R16 ;  /* 0x0000001028007985 */ /* 0x0003e8000c101d04 */
[----:B------:R1:W-:Y:S02]  /*230c0*/  ST.E.128 [R38.64], R12 ;  /* 0x0000000c26007985 */ /* 0x0003e4000c101d04 */
.L_x_1428:
[----:B------:R-:W-:Y:S05]  /*230d0*/  BSYNC B0 ;  /* 0x0000000000007941 */ /* 0x000fea0003800000 */
.L_x_1427:
[----:B------:R-:W-:-:S04]  /*230e0*/  IADD3 R3, R64, 0x40, RZ ;  /* 0x0000004040037810 */ /* 0x000fc80007ffe0ff */
[----:B------:R-:W-:-:S13]  /*230f0*/  ISETP.GE.AND P0, PT, R3, R36, PT ;  /* 0x000000240300720c */ /* 0x000fda0003f06270 */
[----:B------:R-:W-:Y:S05]  /*23100*/  @P0 BRA `(.L_x_1426) ;  /* 0x0000077000000947 */ /* 0x000fea0003800000 */
[----:B-1----:R-:W-:Y:S01]  /*23110*/  SHF.R.S32.HI R12, RZ, 0x1f, R3 ;  /* 0x0000001fff0c7819 */ /* 0x002fe20000011403 */
[----:B------:R-:W-:Y:S01]  /*23120*/  IMAD.SHL.U32 R14, R96, 0x40, RZ ;  /* 0x00000040600e7824 */ /* 0x000fe200078e00ff */
[----:B------:R-:W-:Y:S02]  /*23130*/  SHF.R.S32.HI R2, RZ, 0x1f, R35 ;  /* 0x0000001fff027819 */ /* 0x000fe40000011423 */
[CC--:B------:R-:W-:Y:S02]  /*23140*/  LEA.HI R11, R12.reuse, R3.reuse, RZ, 0x3 ;  /* 0x000000030c0b7211 */ /* 0x0c0fe400078f18ff */
[----:B------:R-:W-:Y:S02]  /*23150*/  LEA.HI R3, R12, R3, RZ, 0x6 ;  /* 0x000000030c037211 */ /* 0x000fe400078f30ff */
[----:B------:R-:W-:Y:S02]  /*23160*/  LEA.HI R13, R2, R35, RZ, 0x6 ;  /* 0x00000023020d7211 */ /* 0x000fe400078f30ff */
[----:B------:R-:W-:Y:S01]  /*23170*/  SHF.R.S32.HI R12, RZ, 0x3, R11 ;  /* 0x00000003ff0c7819 */ /* 0x000fe2000001140b */
[----:B------:R-:W-:Y:S01]  /*23180*/  IMAD.SHL.U32 R15, R3, 0x80, RZ ;  /* 0x00000080030f7824 */ /* 0x000fe200078e00ff */
[----:B------:R-:W-:Y:S01]  /*23190*/  LOP3.LUT R2, R14, 0x1c0, RZ, 0xc0, !PT ;  /* 0x000001c00e027812 */ /* 0x000fe200078ec0ff */
[----:B------:R-:W-:Y:S01]  /*231a0*/  IMAD.SHL.U32 R14, R13, 0x8, RZ ;  /* 0x000000080d0e7824 */ /* 0x000fe200078e00ff */
[----:B------:R-:W-:-:S02]  /*231b0*/  LEA.HI R3, R36, R12, RZ, 0x1d ;  /* 0x0000000c24037211 */ /* 0x000fc400078fe8ff */
[----:B------:R-:W-:Y:S02]  /*231c0*/  LOP3.LUT R13, R2, 0x38, R11, 0xf8, !PT ;  /* 0x00000038020d7812 */ /* 0x000fe400078ef80b */
[----:B------:R-:W-:Y:S02]  /*231d0*/  SHF.R.U32.HI R16, RZ, 0x3, R2 ;  /* 0x00000003ff107819 */ /* 0x000fe40000011602 */
[----:B------:R-:W-:Y:S02]  /*231e0*/  SHF.R.S32.HI R12, RZ, 0x1f, R3 ;  /* 0x0000001fff0c7819 */ /* 0x000fe40000011403 */
[----:B------:R-:W-:Y:S02]  /*231f0*/  LOP3.LUT R11, R14, 0xfffffe00, RZ, 0xc0, !PT ;  /* 0xfffffe000e0b7812 */ /* 0x000fe400078ec0ff */
[----:B------:R-:W-:Y:S01]  /*23200*/  LOP3.LUT R14, R13, R16, RZ, 0x3c, !PT ;  /* 0x000000100d0e7212 */ /* 0x000fe200078e3cff */
[----:B------:R-:W-:Y:S01]  /*23210*/  IMAD.SHL.U32 R13, R3, 0x8, RZ ;  /* 0x00000008030d7824 */ /* 0x000fe200078e00ff */
[----:B------:R-:W-:-:S02]  /*23220*/  LEA.HI R3, R12, R3, RZ, 0x3 ;  /* 0x000000030c037211 */ /* 0x000fc400078f18ff */
[----:B------:R-:W-:Y:S02]  /*23230*/  LOP3.LUT R15, R15, 0xffffe000, RZ, 0xc0, !PT ;  /* 0xffffe0000f0f7812 */ /* 0x000fe400078ec0ff */
[----:B------:R-:W-:Y:S01]  /*23240*/  LOP3.LUT R12, R2, 0x38, R13, 0xf8, !PT ;  /* 0x00000038020c7812 */ /* 0x000fe200078ef80d */
[----:B------:R-:W-:Y:S01]  /*23250*/  IMAD.SHL.U32 R2, R3, 0x400, RZ ;  /* 0x0000040003027824 */ /* 0x000fe200078e00ff */
[----:B------:R-:W-:Y:S02]  /*23260*/  IADD3 R14, R14, R15, R11 ;  /* 0x0000000f0e0e7210 */ /* 0x000fe40007ffe00b */
[----:B------:R-:W-:Y:S02]  /*23270*/  LOP3.LUT R3, R12, R16, RZ, 0x3c, !PT ;  /* 0x000000100c037212 */ /* 0x000fe400078e3cff */
[----:B------:R-:W-:Y:S01]  /*23280*/  LOP3.LUT R2, R2, 0xffffe000, RZ, 0xc0, !PT ;  /* 0xffffe00002027812 */ /* 0x000fe200078ec0ff */
[----:B-----5:R-:W-:-:S03]  /*23290*/  IMAD.WIDE.U32 R40, R14, 0x2, R52 ;  /* 0x000000020e287825 */ /* 0x020fc600078e0034 */
[----:B------:R-:W-:Y:S02]  /*232a0*/  IADD3 R2, R3, R2, R11 ;  /* 0x0000000203027210 */ /* 0x000fe40007ffe00b */
[----:B------:R-:W2:Y:S03]  /*232b0*/  LD.E.128 R16, [R40.64] ;  /* 0x0000000428107980 */ /* 0x000ea6000c101d00 */
[----:B------:R-:W-:-:S05]  /*232c0*/  IMAD.WIDE.U32 R38, R2, 0x2, R52 ;  /* 0x0000000202267825 */ /* 0x000fca00078e0034 */
[----:B------:R-:W3:Y:S01]  /*232d0*/  LD.E.128 R12, [R38.64] ;  /* 0x00000004260c7980 */ /* 0x000ee2000c101d00 */
[----:B------:R-:W-:Y:S02]  /*232e0*/  SHF.R.U64 R21, R48, 0x10, R49 ;  /* 0x0000001030157819 */ /* 0x000fe40000001231 */
[----:B------:R-:W-:Y:S02]  /*232f0*/  SHF.R.U64 R2, R44, 0x10, R45 ;  /* 0x000000102c027819 */ /* 0x000fe4000000122d */
[----:B------:R-:W-:Y:S02]  /*23300*/  PRMT R29, R67, 0x5432, R21 ;  /* 0x00005432431d7816 */ /* 0x000fe40000000015 */
[----:B------:R-:W-:Y:S02]  /*23310*/  SHF.R.U64 R22, R50, 0x10, R51 ;  /* 0x0000001032167819 */ /* 0x000fe40000001233 */
[----:B------:R-:W-:Y:S01]  /*23320*/  SHF.R.U64 R11, R46, 0x10, R47 ;  /* 0x000000102e0b7819 */ /* 0x000fe2000000122f */
[----:B------:R-:W-:Y:S01]  /*23330*/  IMAD.U32 R37, R29, 0x10000, RZ ;  /* 0x000100001d257824 */ /* 0x000fe200078e00ff */
[----:B------:R-:W-:-:S02]  /*23340*/  PRMT R34, R112, 0x5432, R2 ;  /* 0x0000543270227816 */ /* 0x000fc40000000002 */
[----:B------:R-:W-:Y:S02]  /*23350*/  PRMT R28, R98, 0x5432, R22 ;  /* 0x00005432621c7816 */ /* 0x000fe40000000016 */
[----:B------:R-:W-:Y:S01]  /*23360*/  SHF.R.U32.HI R3, RZ, 0x10, R45 ;  /* 0x00000010ff037819 */ /* 0x000fe2000001162d */
[----:B------:R-:W-:Y:S01]  /*23370*/  IMAD.U32 R35, R34, 0x10000, RZ ;  /* 0x0001000022237824 */ /* 0x000fe200078e00ff */
[----:B------:R-:W-:Y:S02]  /*23380*/  SHF.R.U32.HI R23, RZ, 0x10, R49 ;  /* 0x00000010ff177819 */ /* 0x000fe40000011631 */
[----:B------:R-:W-:Y:S02]  /*23390*/  PRMT R32, R113, 0x5432, R11 ;  /* 0x0000543271207816 */ /* 0x000fe4000000000b */
[----:B------:R-:W-:Y:S02]  /*233a0*/  LOP3.LUT R42, R29, 0xffff0000, RZ, 0xc0, !PT ;  /* 0xffff00001d2a7812 */ /* 0x000fe400078ec0ff */
[----:B------:R-:W-:-:S02]  /*233b0*/  PRMT R33, R112, 0x5410, R3 ;  /* 0x0000541070217816 */ /* 0x000fc40000000003 */
[----:B------:R-:W-:Y:S02]  /*233c0*/  PRMT R23, R67, 0x5410, R23 ;  /* 0x0000541043177816 */ /* 0x000fe40000000017 */
[----:B------:R-:W-:Y:S02]  /*233d0*/  LOP3.LUT R29, R34, 0xffff0000, RZ, 0xc0, !PT ;  /* 0xffff0000221d7812 */ /* 0x000fe400078ec0ff */
[----:B------:R-:W-:Y:S01]  /*233e0*/  SHF.R.U32.HI R27, RZ, 0x10, R51 ;  /* 0x00000010ff1b7819 */ /* 0x000fe20000011633 */
[C---:B------:R-:W-:Y:S01]  /*233f0*/  IMAD.U32 R34, R23.reuse, 0x10000, RZ ;  /* 0x0001000017227824 */ /* 0x040fe200078e00ff */
[----:B------:R-:W-:Y:S02]  /*23400*/  LOP3.LUT R23, R23, 0xffff0000, RZ, 0xc0, !PT ;  /* 0xffff000017177812 */ /* 0x000fe400078ec0ff */
[----:B------:R-:W-:Y:S02]  /*23410*/  SHF.R.U32.HI R20, RZ, 0x10, R47 ;  /* 0x00000010ff147819 */ /* 0x000fe4000001162f */
[----:B------:R-:W-:-:S02]  /*23420*/  PRMT R27, R98, 0x5410, R27 ;  /* 0x00005410621b7816 */ /* 0x000fc4000000001b */
[----:B------:R-:W-:Y:S01]  /*23430*/  PRMT R30, R113, 0x5410, R20 ;  /* 0x00005410711e7816 */ /* 0x000fe20000000014 */
        /* <DEDUP_REMOVED lines=68> */
.L_x_1426:
[----:B------:R-:W-:Y:S05]  /*23880*/  BSYNC B1 ;  /* 0x0000000000017941 */ /* 0x000fea0003800000 */
.L_x_1425:
[----:B------:R-:W-:Y:S01]  /*23890*/  IADD3 R46, R96, 0x20, RZ ;  /* 0x00000020602e7810 */ /* 0x000fe20007ffe0ff */
[----:B------:R-:W-:Y:S03]  /*238a0*/  BSSY B1, `(.L_x_1429) ;  /* 0x00000f1000017945 */ /* 0x000fe60003800000 */
[----:B------:R-:W-:-:S13]  /*238b0*/  ISETP.GE.AND P0, PT, R46, R66, PT ;  /* 0x000000422e00720c */ /* 0x000fda0003f06270 */
[----:B------:R-:W-:Y:S05]  /*238c0*/  @P0 BRA `(.L_x_1430) ;  /* 0x00000ee000000947 */ /* 0x000fea0003800000 */
[----:B------:R-:W-:Y:S01]  /*238d0*/  ISETP.GE.AND P0, PT, R64, R36, PT ;  /* 0x000000244000720c */ /* 0x000fe20003f06270 */
[----:B------:R-:W-:-:S12]  /*238e0*/  BSSY B0, `(.L_x_1431) ;  /* 0x0000072000007945 */ /* 0x000fd80003800000 */
[----:B------:R-:W-:Y:S05]  /*238f0*/  @P0 BRA `(.L_x_1432) ;  /* 0x0000070000000947 */ /* 0x000fea0003800000 */
[----:B------:R-:W-:Y:S01]  /*23900*/  SHF.R.S32.HI R3, RZ, 0x1f, R46 ;  /* 0x0000001fff037819 */ /* 0x000fe2000001142e */
[----:B------:R-:W-:Y:S01]  /*23910*/  IMAD.SHL.U32 R2, R46, 0x40, RZ ;  /* 0x000000402e027824 */ /* 0x000fe200078e00ff */
[----:B-1----:R-:W-:Y:S02]  /*23920*/  LEA.HI R12, R36, R54, RZ, 0x1d ;  /* 0x00000036240c7211 */ /* 0x002fe400078fe8ff */
        /* <DEDUP_REMOVED lines=109> */
.L_x_1432:
[----:B------:R-:W-:Y:S05]  /*24000*/  BSYNC B0 ;  /* 0x0000000000007941 */ /* 0x000fea0003800000 */
.L_x_1431:
[----:B------:R-:W-:-:S04]  /*24010*/  IADD3 R3, R64, 0x40, RZ ;  /* 0x0000004040037810 */ /* 0x000fc80007ffe0ff */
[----:B------:R-:W-:-:S13]  /*24020*/  ISETP.GE.AND P0, PT, R3, R36, PT ;  /* 0x000000240300720c */ /* 0x000fda0003f06270 */
[----:B------:R-:W-:Y:S05]  /*24030*/  @P0 BRA `(.L_x_1430) ;  /* 0x0000077000000947 */ /* 0x000fea0003800000 */
[----:B------:R-:W-:Y:S01]  /*24040*/  SHF.R.S32.HI R2, RZ, 0x1f, R3 ;  /* 0x0000001fff027819 */ /* 0x000fe20000011403 */
[----:B-1----:R-:W-:Y:S01]  /*24050*/  IMAD.SHL.U32 R14, R46, 0x40, RZ ;  /* 0x000000402e0e7824 */ /* 0x002fe200078e00ff */
[----:B------:R-:W-:Y:S02]  /*24060*/  SHF.R.S32.HI R12, RZ, 0x1f, R46 ;  /* 0x0000001fff0c7819 */ /* 0x000fe4000001142e */
[CC--:B------:R-:W-:Y:S02]  /*24070*/  LEA.HI R11, R2.reuse, R3.reuse, RZ, 0x3 ;  /* 0x00000003020b7211 */ /* 0x0c0fe400078f18ff */
[----:B------:R-:W-:Y:S02]  /*24080*/  LEA.HI R3, R2, R3, RZ, 0x6 ;  /* 0x0000000302037211 */ /* 0x000fe400078f30ff */
[----:B------:R-:W-:Y:S02]  /*24090*/  SHF.R.S32.HI R13, RZ, 0x3, R11 ;  /* 0x00000003ff0d7819 */ /* 0x000fe4000001140b */
[----:B------:R-:W-:-:S02]  /*240a0*/  LEA.HI R12, R12, R46, RZ, 0x3 ;  /* 0x0000002e0c0c7211 */ /* 0x000fc400078f18ff */
[----:B------:R-:W-:Y:S01]  /*240b0*/  LOP3.LUT R2, R14, 0x1c0, RZ, 0xc0, !PT ;  /* 0x000001c00e027812 */ /* 0x000fe200078ec0ff */
[----:B------:R-:W-:Y:S01]  /*240c0*/  IMAD.SHL.U32 R14, R3, 0x80, RZ ;  /* 0x00000080030e7824 */ /* 0x000fe200078e00ff */
[----:B------:R-:W-:Y:S01]  /*240d0*/  LEA.HI R3, R36, R13, RZ, 0x1d ;  /* 0x0000000d24037211 */ /* 0x000fe200078fe8ff */
[----:B------:R-:W-:Y:S01]  /*240e0*/  IMAD.SHL.U32 R15, R12, 0x40, RZ ;  /* 0x000000400c0f7824 */ /* 0x000fe200078e00ff */
[----:B------:R-:W-:Y:S02]  /*240f0*/  LOP3.LUT R13, R2, 0x38, R11, 0xf8, !PT ;  /* 0x00000038020d7812 */ /* 0x000fe400078ef80b */
[----:B------:R-:W-:Y:S02]  /*24100*/  SHF.R.U32.HI R17, RZ, 0x3, R2 ;  /* 0x00000003ff117819 */ /* 0x000fe40000011602 */
[----:B------:R-:W-:Y:S02]  /*24110*/  SHF.R.S32.HI R12, RZ, 0x1f, R3 ;  /* 0x0000001fff0c7819 */ /* 0x000fe40000011403 */
[----:B------:R-:W-:-:S02]  /*24120*/  LOP3.LUT R16, R14, 0xffffe000, RZ, 0xc0, !PT ;  /* 0xffffe0000e107812 */ /* 0x000fc400078ec0ff */
[----:B------:R-:W-:Y:S01]  /*24130*/  LOP3.LUT R14, R13, R17, RZ, 0x3c, !PT ;  /* 0x000000110d0e7212 */ /* 0x000fe200078e3cff */
[----:B------:R-:W-:Y:S01]  /*24140*/  IMAD.SHL.U32 R13, R3, 0x8, RZ ;  /* 0x00000008030d7824 */ /* 0x000fe200078e00ff */
[----:B------:R-:W-:Y:S02]  /*24150*/  LEA.HI R3, R12, R3, RZ, 0x3 ;  /* 0x000000030c037211 */ /* 0x000fe400078f18ff */
[----:B------:R-:W-:Y:S02]  /*24160*/  LOP3.LUT R11, R15, 0xfffffe00, RZ, 0xc0, !PT ;  /* 0xfffffe000f0b7812 */ /* 0x000fe400078ec0ff */
[----:B------:R-:W-:Y:S01]  /*24170*/  LOP3.LUT R12, R2, 0x38, R13, 0xf8, !PT ;  /* 0x00000038020c7812 */ /* 0x000fe200078ef80d */
[----:B------:R-:W-:Y:S01]  /*24180*/  IMAD.SHL.U32 R2, R3, 0x400, RZ ;  /* 0x0000040003027824 */ /* 0x000fe200078e00ff */
[----:B------:R-:W-:Y:S02]  /*24190*/  IADD3 R14, R14, R16, R11 ;  /* 0x000000100e0e7210 */ /* 0x000fe40007ffe00b */
[----:B------:R-:W-:-:S02]  /*241a0*/  LOP3.LUT R3, R12, R17, RZ, 0x3c, !PT ;  /* 0x000000110c037212 */ /* 0x000fc400078e3cff */
        /* <DEDUP_REMOVED lines=96> */
.L_x_1430:
[----:B------:R-:W-:Y:S05]  /*247b0*/  BSYNC B1 ;  /* 0x0000000000017941 */ /* 0x000fea0003800000 */
.L_x_1429:
        /* <DEDUP_REMOVED lines=119> */
.L_x_1436:
[----:B------:R-:W-:Y:S05]  /*24f30*/  BSYNC B0 ;  /* 0x0000000000007941 */ /* 0x000fea0003800000 */
.L_x_1435:
        /* <DEDUP_REMOVED lines=122> */
.L_x_1434:
[----:B------:R-:W-:Y:S05]  /*256e0*/  BSYNC B1 ;  /* 0x0000000000017941 */ /* 0x000fea0003800000 */
.L_x_1433:
[----:B------:R-:W-:Y:S01]  /*256f0*/  IADD3 R2, R96, 0x60, RZ ;  /* 0x0000006060027810 */ /* 0x000fe20007ffe0ff */
[----:B-1----:R-:W-:-:S02]  /*25700*/  IMAD.MOV.U32 R12, RZ, RZ, R143 ;  /* 0x000000ffff0c7224 */ /* 0x002fc400078e008f */
[----:B------:R-:W-:Y:S01]  /*25710*/  IMAD.MOV.U32 R13, RZ, RZ, 0x0 ;  /* 0x00000000ff0d7424 */ /* 0x000fe200078e00ff */
[----:B------:R-:W-:-:S13]  /*25720*/  ISETP.GE.AND P0, PT, R2, R66, PT ;  /* 0x000000420200720c */ /* 0x000fda0003f06270 */
[----:B------:R-:W-:Y:S05]  /*25730*/  @P0 RET.REL.NODEC R12 `(_ZN7cutlass13device_kernelIN5flash19enable_sm80_to_sm89INS1_16FlashAttnFwdSm80INS1_25CollectiveMainloopFwdSm80ILi8ELi1ELb0EN4cute5tupleIJNS5_1CILi128EEENS7_ILi48EEENS7_ILi256EEEEEELi256ENS_10bfloat16_tEfNS_4arch4Sm80ELb0ELb1ELb0ELb1ELb1ELb1ELb1ELb0EEENS1_21CollectiveEpilogueFwdINS6_IJS8_SA_S9_EEENS6_IJNS7_ILi1EEESI_SI_EEESC_SE_Li256ELb1ELb1ELb0ELb0EEENS1_19SingleTileSchedulerILb1ELb0ELb1ELi128EEEEEEEEEvNT_6ParamsE) ;  /* 0xfffda8c00c000950 */ /* 0x000fea0003c3ffff */
        /* <DEDUP_REMOVED lines=27> */
[----:B------:R-:W-:Y:S02]  /*258f0*/  SHF.R.U64 R3, R76, 0x10, R77 ;  /* 0x000000104c037819 */ /* 0x000fe4000000124d */
[----:B------:R-:W-:Y:S02]  /*25900*/  SHF.R.U32.HI R23, RZ, 0x10, R101 ;  /* 0x00000010ff177819 */ /* 0x000fe40000011665 */
[----:B------:R-:W-:Y:S02]  /*25910*/  PRMT R26, R97, 0x5432, R22 ;  /* 0x00005432611a7816 */ /* 0x000fe40000000016 */
[----:B------:R-:W-:-:S02]  /*25920*/  SHF.R.U32.HI R21, RZ, 0x10, R79 ;  /* 0x00000010ff157819 */ /* 0x000fc4000001164f */
[----:B------:R-:W-:Y:S01]  /*25930*/  SHF.R.U32.HI R27, RZ, 0x10, R103 ;  /* 0x00000010ff1b7819 */ /* 0x000fe20000011667 */
[----:B------:R-:W-:Y:S01]  /*25940*/  IMAD.U32 R42, R26, 0x10000, RZ ;  /* 0x000100001a2a7824 */ /* 0x000fe200078e00ff */
[----:B------:R-:W-:Y:S02]  /*25950*/  PRMT R33, R133, 0x5432, R20 ;  /* 0x0000543285217816 */ /* 0x000fe40000000014 */
[----:B------:R-:W-:Y:S02]  /*25960*/  PRMT R35, R132, 0x5432, R3 ;  /* 0x0000543284237816 */ /* 0x000fe40000000003 */
[----:B------:R-:W-:Y:S02]  /*25970*/  PRMT R25, R97, 0x5410, R23 ;  /* 0x0000541061197816 */ /* 0x000fe40000000017 */
[----:B------:R-:W-:Y:S01]  /*25980*/  PRMT R32, R133, 0x5410, R21 ;  /* 0x0000541085207816 */ /* 0x000fe20000000015 */
[----:B------:R-:W-:Y:S01]  /*25990*/  IMAD.U32 R37, R35, 0x10000, RZ ;  /* 0x0001000023257824 */ /* 0x000fe200078e00ff */
[----:B------:R-:W-:-:S02]  /*259a0*/  PRMT R23, R131, 0x5410, R27 ;  /* 0x0000541083177816 */ /* 0x000fc4000000001b */
[----:B------:R-:W-:Y:S02]  /*259b0*/  SHF.R.U32.HI R11, RZ, 0x10, R77 ;  /* 0x00000010ff0b7819 */ /* 0x000fe4000001164d */
[----:B------:R-:W-:Y:S02]  /*259c0*/  LOP3.LUT R43, R26, 0xffff0000, RZ, 0xc0, !PT ;  /* 0xffff00001a2b7812 */ /* 0x000fe400078ec0ff */
[----:B------:R-:W-:Y:S02]  /*259d0*/  PRMT R34, R132, 0x5410, R11 ;  /* 0x0000541084227816 */ /* 0x000fe4000000000b */
[----:B------:R-:W-:Y:S01]  /*259e0*/  LOP3.LUT R26, R35, 0xffff0000, RZ, 0xc0, !PT ;  /* 0xffff0000231a7812 */ /* 0x000fe200078ec0ff */
[C---:B------:R-:W-:Y:S01]  /*259f0*/  IMAD.U32 R35, R25.reuse, 0x10000, RZ ;  /* 0x0001000019237824 */ /* 0x040fe200078e00ff */
[----:B------:R-:W-:Y:S02]  /*25a00*/  SHF.R.U64 R24, R102, 0x10, R103 ;  /* 0x0000001066187819 */ /* 0x000fe40000001267 */
[----:B------:R-:W-:-:S02]  /*25a10*/  LOP3.LUT R25, R25, 0xffff0000, RZ, 0xc0, !PT ;  /* 0xffff000019197812 */ /* 0x000fc400078ec0ff */
        /* <DEDUP_REMOVED lines=13> */
[C---:B------:R-:W-:Y:S01]  /*25af0*/  IMAD.U32 R13, R14.reuse, 0x10000, RZ ;  /* 0x000100000e0d7824 */ /* 0x040fe200078e00ff */
[----:B------:R-:W-:Y:S01]  /*25b00*/  LOP3.LUT R12, R14, 0xffff0000, RZ, 0xc0, !PT ;  /* 0xffff00000e0c7812 */ /* 0x000fe200078ec0ff */
[----:B------:R-:W-:Y:S01]  /*25b10*/  FMUL.FTZ R14, R19, R42 ;  /* 0x0000002a130e7220 */ /* 0x000fe20000410000 */
[C---:B------:R-:W-:Y:S01]  /*25b20*/  LOP3.LUT R3, R15.reuse, 0xffff0000, RZ, 0xc0, !PT ;  /* 0xffff00000f037812 */ /* 0x040fe200078ec0ff */
[----:B------:R-:W-:-:S02]  /*25b30*/  IMAD.U32 R11, R15, 0x10000, RZ ;  /* 0x000100000f0b7824 */ /* 0x000fc400078e00ff */
[-C--:B------:R-:W-:Y:S02]  /*25b40*/  FMUL.FTZ R15, R19, R37.reuse ;  /* 0x00000025130f7220 */ /* 0x080fe40000410000 */
[C---:B------:R-:W-:Y:S02]  /*25b50*/  FFMA.FTZ R45, R29.reuse, R37, -R14 ;  /* 0x000000251d2d7223 */ /* 0x040fe4000001080e */
[----:B------:R-:W-:Y:S02]  /*25b60*/  FMUL.FTZ R14, R18, R43 ;  /* 0x0000002b120e7220 */ /* 0x000fe40000410000 */
[----:B------:R-:W-:Y:S02]  /*25b70*/  IMAD.U32 R19, R34, 0x10000, RZ ;  /* 0x0001000022137824 */ /* 0x000fe400078e00ff */
[----:B------:R-:W-:Y:S02]  /*25b80*/  FFMA.FTZ R44, R29, R42, R15 ;  /* 0x0000002a1d2c7223 */ /* 0x000fe4000001000f */
[----:B------:R-:W-:-:S02]  /*25b90*/  FFMA.FTZ R42, R28, R26, -R14 ;  /* 0x0000001a1c2a7223 */ /* 0x000fc4000001080e */
[C---:B------:R-:W-:Y:S02]  /*25ba0*/  FMUL.FTZ R15, R17.reuse, R35 ;  /* 0x00000023110f7220 */ /* 0x040fe40000410000 */
[-C--:B------:R-:W-:Y:S02]  /*25bb0*/  FMUL.FTZ R14, R17, R19.reuse ;  /* 0x00000013110e7220 */ /* 0x080fe40000410000 */
[----:B------:R-:W-:Y:S02]  /*25bc0*/  FMUL.FTZ R18, R18, R26 ;  /* 0x0000001a12127220 */ /* 0x000fe40000410000 */
[C---:B------:R-:W-:Y:S01]  /*25bd0*/  FFMA.FTZ R29, R27.reuse, R19, -R15 ;  /* 0x000000131b1d7223 */ /* 0x040fe2000001080f */
[----:B------:R-:W-:Y:S01]  /*25be0*/  LOP3.LUT R15, R34, 0xffff0000, RZ, 0xc0, !PT ;  /* 0xffff0000220f7812 */ /* 0x000fe200078ec0ff */
[----:B------:R-:W-:Y:S02]  /*25bf0*/  FFMA.FTZ R27, R27, R35, R14 ;  /* 0x000000231b1b7223 */ /* 0x000fe4000001000e */
[----:B------:R-:W-:-:S02]  /*25c00*/  FFMA.FTZ R37, R28, R43, R18 ;  /* 0x0000002b1c257223 */ /* 0x000fc40000010012 */
[----:B------:R-:W-:Y:S02]  /*25c10*/  FMUL.FTZ R14, R16, R25 ;  /* 0x00000019100e7220 */ /* 0x000fe40000410000 */
[----:B------:R-:W-:Y:S02]  /*25c20*/  IMAD.U32 R18, R24, 0x10000, RZ ;  /* 0x0001000018127824 */ /* 0x000fe400078e00ff */
[----:B------:R-:W-:Y:S02]  /*25c30*/  IMAD.U32 R17, R33, 0x10000, RZ ;  /* 0x0001000021117824 */ /* 0x000fe400078e00ff */
[-C--:B------:R-:W-:Y:S02]  /*25c40*/  FMUL.FTZ R16, R16, R15.reuse ;  /* 0x0000000f10107220 */ /* 0x080fe40000410000 */
[----:B------:R-:W-:Y:S02]  /*25c50*/  FFMA.FTZ R26, R22, R15, -R14 ;  /* 0x0000000f161a7223 */ /* 0x000fe4000001080e */
[----:B------:R-:W-:-:S02]  /*25c60*/  IMAD.U32 R28, R23, 0x10000, RZ ;  /* 0x00010000171c7824 */ /* 0x000fc400078e00ff */
[C---:B------:R-:W-:Y:S02]  /*25c70*/  FMUL.FTZ R15, R13.reuse, R18 ;  /* 0x000000120d0f7220 */ /* 0x040fe40000410000 */
[----:B------:R-:W-:Y:S02]  /*25c80*/  FMUL.FTZ R14, R13, R17 ;  /* 0x000000110d0e7220 */ /* 0x000fe40000410000 */
[----:B------:R-:W-:Y:S02]  /*25c90*/  IMAD.U32 R19, R32, 0x10000, RZ ;  /* 0x0001000020137824 */ /* 0x000fe400078e00ff */
[----:B------:R-:W-:Y:S01]  /*25ca0*/  FFMA.FTZ R25, R22, R25, R16 ;  /* 0x0000001916197223 */ /* 0x000fe20000010010 */
[----:B------:R-:W-:Y:S01]  /*25cb0*/  LOP3.LUT R16, R33, 0xffff0000, RZ, 0xc0, !PT ;  /* 0xffff000021107812 */ /* 0x000fe200078ec0ff */
[----:B------:R-:W-:Y:S02]  /*25cc0*/  FMUL.FTZ R13, R11, R28 ;  /* 0x0000001c0b0d7220 */ /* 0x000fe40000410000 */
[----:B------:R-:W-:Y:S01]  /*25cd0*/  FFMA.FTZ R22, R21, R17, -R15 ;  /* 0x0000001115167223 */ /* 0x000fe2000001080f */
[----:B------:R-:W-:Y:S01]  /*25ce0*/  LOP3.LUT R17, R23, 0xffff0000, RZ, 0xc0, !PT ;  /* 0xffff000017117812 */ /* 0x000fe200078ec0ff */
[----:B------:R-:W-:Y:S01]  /*25cf0*/  FFMA.FTZ R21, R21, R18, R14 ;  /* 0x0000001215157223 */ /* 0x000fe2000001000e */
[----:B------:R-:W-:Y:S01]  /*25d00*/  LOP3.LUT R18, R24, 0xffff0000, RZ, 0xc0, !PT ;  /* 0xffff000018127812 */ /* 0x000fe200078ec0ff */
[----:B------:R-:W-:-:S02]  /*25d10*/  FMUL.FTZ R11, R11, R19 ;  /* 0x000000130b0b7220 */ /* 0x000fc40000410000 */
[----:B------:R-:W-:Y:S01]  /*25d20*/  FFMA.FTZ R19, R20, R19, -R13 ;  /* 0x0000001314137223 */ /* 0x000fe2000001080d */
[----:B------:R-:W-:Y:S01]  /*25d30*/  LOP3.LUT R13, R32, 0xffff0000, RZ, 0xc0, !PT ;  /* 0xffff0000200d7812 */ /* 0x000fe200078ec0ff */
[----:B------:R-:W-:Y:S02]  /*25d40*/  FFMA.FTZ R20, R20, R28, R11 ;  /* 0x0000001c14147223 */ /* 0x000fe4000001000b */
[C---:B------:R-:W-:Y:S02]  /*25d50*/  FMUL.FTZ R14, R12.reuse, R18 ;  /* 0x000000120c0e7220 */ /* 0x040fe40000410000 */
[----:B------:R-:W-:Y:S02]  /*25d60*/  FMUL.FTZ R11, R12, R16 ;  /* 0x000000100c0b7220 */ /* 0x000fe40000410000 */
[C---:B------:R-:W-:Y:S02]  /*25d70*/  FMUL.FTZ R12, R3.reuse, R17 ;  /* 0x00000011030c7220 */ /* 0x040fe40000410000 */
[----:B------:R-:W-:-:S02]  /*25d80*/  FMUL.FTZ R15, R3, R13 ;  /* 0x0000000d030f7220 */ /* 0x000fc40000410000 */
[C---:B------:R-:W-:Y:S02]  /*25d90*/  FFMA.FTZ R3, R31.reuse, R18, R11 ;  /* 0x000000121f037223 */ /* 0x040fe4000001000b */
[----:B------:R-:W-:Y:S01]  /*25da0*/  FFMA.FTZ R14, R31, R16, -R14 ;  /* 0x000000101f0e7223 */ /* 0x000fe2000001080e */
[----:B------:R-:W-:Y:S01]  /*25db0*/  F2FP.BF16.PACK_AB R16, R42, R45 ;  /* 0x0000002d2a10723e */ /* 0x000fe200000010ff */
[C---:B------:R-:W-:Y:S01]  /*25dc0*/  FFMA.FTZ R11, R30.reuse, R13, -R12 ;  /* 0x0000000d1e0b7223 */ /* 0x040fe2000001080c */
[----:B------:R-:W-:Y:S01]  /*25dd0*/  F2FP.BF16.PACK_AB R12, R37, R44 ;  /* 0x0000002c250c723e */ /* 0x000fe200000010ff */
[----:B------:R-:W-:Y:S01]  /*25de0*/  FFMA.FTZ R15, R30, R17, R15 ;  /* 0x000000111e0f7223 */ /* 0x000fe2000001000f */
[----:B------:R-:W-:Y:S02]  /*25df0*/  F2FP.BF16.PACK_AB R17, R26, R29 ;  /* 0x0000001d1a11723e */ /* 0x000fe400000010ff */
[----:B------:R-:W-:Y:S02]  /*25e00*/  F2FP.BF16.PACK_AB R18, R14, R22 ;  /* 0x000000160e12723e */ /* 0x000fe400000010ff */
[----:B------:R-:W-:-:S02]  /*25e10*/  F2FP.BF16.PACK_AB R19, R11, R19 ;  /* 0x000000130b13723e */ /* 0x000fc400000010ff */
[----:B------:R-:W-:Y:S02]  /*25e20*/  F2FP.BF16.PACK_AB R13, R25, R27 ;  /* 0x0000001b190d723e */ /* 0x000fe400000010ff */
[----:B------:R-:W-:Y:S01]  /*25e30*/  F2FP.BF16.PACK_AB R14, R3, R21 ;  /* 0x00000015030e723e */ /* 0x000fe200000010ff */
[----:B------:R1:W-:Y:S01]  /*25e40*/  ST.E.128 [R40.64], R16 ;  /* 0x0000001028007985 */ /* 0x0003e2000c101d04 */
[----:B------:R-:W-:-:S05]  /*25e50*/  F2FP.BF16.PACK_AB R15, R15, R20 ;  /* 0x000000140f0f723e */ /* 0x000fca00000010ff */
[----:B------:R1:W-:Y:S02]  /*25e60*/  ST.E.128 [R38.64], R12 ;  /* 0x0000000c26007985 */ /* 0x0003e4000c101d04 */
.L_x_1438:
[----:B------:R-:W-:Y:S05]  /*25e70*/  BSYNC B0 ;  /* 0x0000000000007941 */ /* 0x000fea0003800000 */
.L_x_1437:
[----:B------:R-:W-:Y:S01]  /*25e80*/  IADD3 R3, R64, 0x40, RZ ;  /* 0x0000004040037810 */ /* 0x000fe20007ffe0ff */
[----:B-1----:R-:W-:Y:S02]  /*25e90*/  IMAD.MOV.U32 R12, RZ, RZ, R143 ;  /* 0x000000ffff0c7224 */ /* 0x002fe400078e008f */
[----:B------:R-:W-:Y:S01]  /*25ea0*/  IMAD.MOV.U32 R13, RZ, RZ, 0x0 ;  /* 0x00000000ff0d7424 */ /* 0x000fe200078e00ff */
[----:B------:R-:W-:-:S13]  /*25eb0*/  ISETP.GE.AND P0, PT, R3, R36, PT ;  /* 0x000000240300720c */ /* 0x000fda0003f06270 */
[----:B------:R-:W-:Y:S05]  /*25ec0*/  @P0 RET.REL.NODEC R12 `(_ZN7cutlass13device_kernelIN5flash19enable_sm80_to_sm89INS1_16FlashAttnFwdSm80INS1_25CollectiveMainloopFwdSm80ILi8ELi1ELb0EN4cute5tupleIJNS5_1CILi128EEENS7_ILi48EEENS7_ILi256EEEEEELi256ENS_10bfloat16_tEfNS_4arch4Sm80ELb0ELb1ELb0ELb1ELb1ELb1ELb1ELb0EEENS1_21CollectiveEpilogueFwdINS6_IJS8_SA_S9_EEENS6_IJNS7_ILi1EEESI_SI_EEESC_SE_Li256ELb1ELb1ELb0ELb0EEENS1_19SingleTileSchedulerILb1ELb0ELb1ELi128EEEEEEEEEvNT_6ParamsE) ;  /* 0xfffda1300c000950 */ /* 0x000fea0003c3ffff */
[----:B------:R-:W-:Y:S01]  /*25ed0*/  SHF.R.S32.HI R12, RZ, 0x1f, R3 ;  /* 0x0000001fff0c7819 */ /* 0x000fe20000011403 */
[----:B------:R-:W-:Y:S01]  /*25ee0*/  IMAD.SHL.U32 R13, R2, 0x40, RZ ;  /* 0x00000040020d7824 */ /* 0x000fe200078e00ff */
[----:B------:R-:W-:Y:S02]  /*25ef0*/  SHF.R.S32.HI R15, RZ, 0x1f, R2 ;  /* 0x0000001fff0f7819 */ /* 0x000fe40000011402 */
[CC--:B------:R-:W-:Y:S02]  /*25f00*/  LEA.HI R11, R12.reuse, R3.reuse, RZ, 0x3 ;  /* 0x000000030c0b7211 */ /* 0x0c0fe400078f18ff */
[----:B------:R-:W-:Y:S02]  /*25f10*/  LEA.HI R12, R12, R3, RZ, 0x6 ;  /* 0x000000030c0c7211 */ /* 0x000fe400078f30ff */
[----:B------:R-:W-:Y:S02]  /*25f20*/  SHF.R.S32.HI R14, RZ, 0x3, R11 ;  /* 0x00000003ff0e7819 */ /* 0x000fe4000001140b */
[----:B------:R-:W-:Y:S01]  /*25f30*/  LOP3.LUT R3, R13, 0x1c0, RZ, 0xc0, !PT ;  /* 0x000001c00d037812 */ /* 0x000fe200078ec0ff */
[----:B------:R-:W-:Y:S01]  /*25f40*/  IMAD.SHL.U32 R12, R12, 0x80, RZ ;  /* 0x000000800c0c7824 */ /* 0x000fe200078e00ff */
[----:B------:R-:W-:-:S02]  /*25f50*/  LEA.HI R13, R15, R2, RZ, 0x3 ;  /* 0x000000020f0d7211 */ /* 0x000fc400078f18ff */
[----:B------:R-:W-:Y:S02]  /*25f60*/  LEA.HI R2, R36, R14, RZ, 0x1d ;  /* 0x0000000e24027211 */ /* 0x000fe400078fe8ff */
[----:B------:R-:W-:Y:S02]  /*25f70*/  LOP3.LUT R15, R12, 0xffffe000, RZ, 0xc0, !PT ;  /* 0xffffe0000c0f7812 */ /* 0x000fe400078ec0ff */
[----:B------:R-:W-:Y:S02]  /*25f80*/  SHF.R.S32.HI R12, RZ, 0x1f, R2 ;  /* 0x0000001fff0c7819 */ /* 0x000fe40000011402 */
[----:B------:R-:W-:Y:S01]  /*25f90*/  LOP3.LUT R14, R3, 0x38, R11, 0xf8, !PT ;  /* 0x00000038030e7812 */ /* 0x000fe200078ef80b */
[----:B------:R-:W-:Y:S01]  /*25fa0*/  IMAD.SHL.U32 R11, R13, 0x40, RZ ;  /* 0x000000400d0b7824 */ /* 0x000fe200078e00ff */
[----:B------:R-:W-:Y:S01]  /*25fb0*/  SHF.R.U32.HI R16, RZ, 0x3, R3 ;  /* 0x00000003ff107819 */ /* 0x000fe20000011603 */
[----:B------:R-:W-:Y:S01]  /*25fc0*/  IMAD.SHL.U32 R13, R2, 0x8, RZ ;  /* 0x00000008020d7824 */ /* 0x000fe200078e00ff */
[----:B------:R-:W-:-:S02]  /*25fd0*/  LEA.HI R2, R12, R2, RZ, 0x3 ;  /* 0x000000020c027211 */ /* 0x000fc400078f18ff */
[----:B------:R-:W-:Y:S02]  /*25fe0*/  LOP3.LUT R11, R11, 0xfffffe00, RZ, 0xc0, !PT ;  /* 0xfffffe000b0b7812 */ /* 0x000fe400078ec0ff */
[----:B------:R-:W-:Y:S01]  /*25ff0*/  LOP3.LUT R3, R3, 0x38, R13, 0xf8, !PT ;  /* 0x0000003803037812 */ /* 0x000fe200078ef80d */
[----:B------:R-:W-:Y:S01]  /*26000*/  IMAD.SHL.U32 R2, R2, 0x400, RZ ;  /* 0x0000040002027824 */ /* 0x000fe200078e00ff */
[-C--:B------:R-:W-:Y:S02]  /*26010*/  LOP3.LUT R14, R14, R16.reuse, RZ, 0x3c, !PT ;  /* 0x000000100e0e7212 */ /* 0x080fe400078e3cff */
[----:B------:R-:W-:Y:S02]  /*26020*/  LOP3.LUT R3, R3, R16, RZ, 0x3c, !PT ;  /* 0x0000001003037212 */ /* 0x000fe400078e3cff */
[----:B------:R-:W-:Y:S02]  /*26030*/  LOP3.LUT R2, R2, 0xffffe000, RZ, 0xc0, !PT ;  /* 0xffffe00002027812 */ /* 0x000fe400078ec0ff */
[----:B------:R-:W-:-:S02]  /*26040*/  IADD3 R14, R14, R15, R11 ;  /* 0x0000000f0e0e7210 */ /* 0x000fc40007ffe00b */
[----:B------:R-:W-:-:S03]  /*26050*/  IADD3 R2, R3, R2, R11 ;  /* 0x0000000203027210 */ /* 0x000fc60007ffe00b */
[----:B-----5:R-:W-:-:S04]  /*26060*/  IMAD.WIDE.U32 R38, R14, 0x2, R52 ;  /* 0x000000020e267825 */ /* 0x020fc800078e0034 */
[----:B------:R-:W-:Y:S01]  /*26070*/  IMAD.WIDE.U32 R36, R2, 0x2, R52 ;  /* 0x0000000202247825 */ /* 0x000fe200078e0034 */
[----:B------:R-:W2:Y:S04]  /*26080*/  LD.E.128 R16, [R38.64] ;  /* 0x0000000426107980 */ /* 0x000ea8000c101d00 */
[----:B------:R-:W3:Y:S01]  /*26090*/  LD.E.128 R12, [R36.64] ;  /* 0x00000004240c7980 */ /* 0x000ee2000c101d00 */
[----:B------:R-:W-:Y:S02]  /*260a0*/  SHF.R.U64 R21, R104, 0x10, R105 ;  /* 0x0000001068157819 */ /* 0x000fe40000001269 */
[----:B------:R-:W-:Y:S02]  /*260b0*/  SHF.R.U64 R2, R108, 0x10, R109 ;  /* 0x000000106c027819 */ /* 0x000fe4000000126d */
[----:B------:R-:W-:-:S02]  /*260c0*/  PRMT R29, R134, 0x5432, R21 ;  /* 0x00005432861d7816 */ /* 0x000fc40000000015 */
[----:B------:R-:W-:Y:S02]  /*260d0*/  PRMT R34, R136, 0x5432, R2 ;  /* 0x0000543288227816 */ /* 0x000fe40000000002 */
[----:B------:R-:W-:Y:S01]  /*260e0*/  SHF.R.U32.HI R23, RZ, 0x10, R105 ;  /* 0x00000010ff177819 */ /* 0x000fe20000011669 */
[C---:B------:R-:W-:Y:S01]  /*260f0*/  IMAD.U32 R40, R29.reuse, 0x10000, RZ ;  /* 0x000100001d287824 */ /* 0x040fe200078e00ff */
[----:B------:R-:W-:Y:S01]  /*26100*/  SHF.R.U32.HI R3, RZ, 0x10, R109 ;  /* 0x00000010ff037819 */ /* 0x000fe2000001166d */
[----:B------:R-:W-:Y:S01]  /*26110*/  IMAD.U32 R35, R34, 0x10000, RZ ;  /* 0x0001000022237824 */ /* 0x000fe200078e00ff */
[----:B------:R-:W-:Y:S02]  /*26120*/  LOP3.LUT R41, R29, 0xffff0000, RZ, 0xc0, !PT ;  /* 0xffff00001d297812 */ /* 0x000fe400078ec0ff */
[----:B------:R-:W-:Y:S02]  /*26130*/  PRMT R23, R134, 0x5410, R23 ;  /* 0x0000541086177816 */ /* 0x000fe40000000017 */
[----:B------:R-:W-:-:S02]  /*26140*/  SHF.R.U64 R11, R110, 0x10, R111 ;  /* 0x000000106e0b7819 */ /* 0x000fc4000000126f */
[----:B------:R-:W-:Y:S01]  /*26150*/  LOP3.LUT R34, R34, 0xffff0000, RZ, 0xc0, !PT ;  /* 0xffff000022227812 */ /* 0x000fe200078ec0ff */
[----:B------:R-:W-:Y:S01]  /*26160*/  IMAD.U32 R29, R23, 0x10000, RZ ;  /* 0x00010000171d7824 */ /* 0x000fe200078e00ff */
[----:B------:R-:W-:Y:S02]  /*26170*/  PRMT R33, R136, 0x5410, R3 ;  /* 0x0000541088217816 */ /* 0x000fe40000000003 */
[----:B------:R-:W-:Y:S02]  /*26180*/  PRMT R32, R137, 0x5432, R11 ;  /* 0x0000543289207816 */ /* 0x000fe4000000000b */
[--C-:B------:R-:W-:Y:S02]  /*26190*/  SHF.R.U64 R28, R106, 0x10, R107.reuse ;  /* 0x000000106a1c7819 */ /* 0x100fe4000000126b */
[----:B------:R-:W-:Y:S02]  /*261a0*/  SHF.R.U32.HI R27, RZ, 0x10, R107 ;  /* 0x00000010ff1b7819 */ /* 0x000fe4000001166b */
[----:B------:R-:W-:-:S02]  /*261b0*/  SHF.R.U32.HI R20, RZ, 0x10, R111 ;  /* 0x00000010ff147819 */ /* 0x000fc4000001166f */
[C---:B------:R-:W-:Y:S02]  /*261c0*/  PRMT R28, R135.reuse, 0x5432, R28 ;  /* 0x00005432871c7816 */ /* 0x040fe4000000001c */
[----:B------:R-:W-:Y:S02]  /*261d0*/  PRMT R27, R135, 0x5410, R27 ;  /* 0x00005410871b7816 */ /* 0x000fe4000000001b */
[----:B------:R-:W-:Y:S01]  /*261e0*/  PRMT R30, R137, 0x5410, R20 ;  /* 0x00005410891e7816 */ /* 0x000fe20000000014 */
[C---:B--2---:R-:W-:Y:S01]  /*261f0*/  IMAD.U32 R21, R18.reuse, 0x10000, RZ ;  /* 0x0001000012157824 */ /* 0x044fe200078e00ff */
[----:B------:R-:W-:Y:S01]  /*26200*/  LOP3.LUT R31, R18, 0xffff0000, RZ, 0xc0, !PT ;  /* 0xffff0000121f7812 */ /* 0x000fe200078ec0ff */
[C---:B------:R-:W-:Y:S01]  /*26210*/  IMAD.U32 R24, R17.reuse, 0x10000, RZ ;  /* 0x0001000011187824 */ /* 0x040fe200078e00ff */
[----:B------:R-:W-:Y:S01]  /*26220*/  LOP3.LUT R22, R17, 0xffff0000, RZ, 0xc0, !PT ;  /* 0xffff000011167812 */ /* 0x000fe200078ec0ff */
[----:B---3--:R-:W-:Y:S01]  /*26230*/  IMAD.U32 R18, R12, 0x10000, RZ ;  /* 0x000100000c127824 */ /* 0x008fe200078e00ff */
[C---:B------:R-:W-:Y:S01]  /*26240*/  LOP3.LUT R25, R16.reuse, 0xffff0000, RZ, 0xc0, !PT ;  /* 0xffff000010197812 */ /* 0x040fe200078ec0ff */
[----:B------:R-:W-:Y:S01]  /*26250*/  IMAD.U32 R26, R16, 0x10000, RZ ;  /* 0x00010000101a7824 */ /* 0x000fe200078e00ff */
[----:B------:R-:W-:Y:S01]  /*26260*/  LOP3.LUT R17, R12, 0xffff0000, RZ, 0xc0, !PT ;  /* 0xffff00000c117812 */ /* 0x000fe200078ec0ff */
[C---:B------:R-:W-:Y:S01]  /*26270*/  IMAD.U32 R16, R13.reuse, 0x10000, RZ ;  /* 0x000100000d107824 */ /* 0x040fe200078e00ff */
[----:B------:R-:W-:Y:S01]  /*26280*/  LOP3.LUT R12, R13, 0xffff0000, RZ, 0xc0, !PT ;  /* 0xffff00000d0c7812 */ /* 0x000fe200078ec0ff */
[----:B------:R-:W-:Y:S01]  /*26290*/  FMUL.FTZ R13, R18, R40 ;  /* 0x00000028120d7220 */ /* 0x000fe20000410000 */
[----:B------:R-:W-:Y:S01]  /*262a0*/  LOP3.LUT R3, R14, 0xffff0000, RZ, 0xc0, !PT ;  /* 0xffff00000e037812 */ /* 0x000fe200078ec0ff */
[----:B------:R-:W-:-:S02]  /*262b0*/  FMUL.FTZ R18, R18, R35 ;  /* 0x0000002312127220 */ /* 0x000fc40000410000 */
[----:B------:R-:W-:Y:S02]  /*262c0*/  FFMA.FTZ R35, R26, R35, -R13 ;  /* 0x000000231a237223 */ /* 0x000fe4000001080d */
[----:B------:R-:W-:Y:S02]  /*262d0*/  FMUL.FTZ R13, R17, R41 ;  /* 0x00000029110d7220 */ /* 0x000fe40000410000 */
[----:B------:R-:W-:Y:S01]  /*262e0*/  IMAD.U32 R11, R14, 0x10000, RZ ;  /* 0x000100000e0b7824 */ /* 0x000fe200078e00ff */
[C---:B------:R-:W-:Y:S01]  /*262f0*/  LOP3.LUT R14, R15.reuse, 0xffff0000, RZ, 0xc0, !PT ;  /* 0xffff00000f0e7812 */ /* 0x040fe200078ec0ff */
[----:B------:R-:W-:Y:S02]  /*26300*/  IMAD.U32 R2, R15, 0x10000, RZ ;  /* 0x000100000f027824 */ /* 0x000fe400078e00ff */
[----:B------:R-:W-:Y:S02]  /*26310*/  FMUL.FTZ R17, R17, R34 ;  /* 0x0000002211117220 */ /* 0x000fe40000410000 */
[----:B------:R-:W-:Y:S01]  /*26320*/  FFMA.FTZ R40, R26, R40, R18 ;  /* 0x000000281a287223 */ /* 0x000fe20000010012 */
[----:B------:R-:W-:Y:S01]  /*26330*/  LOP3.LUT R18, R23, 0xffff0000, RZ, 0xc0, !PT ;  /* 0xffff000017127812 */ /* 0x000fe200078ec0ff */
[C---:B------:R-:W-:Y:S01]  /*26340*/  IMAD.U32 R15, R33.reuse, 0x10000, RZ ;  /* 0x00010000210f7824 */ /* 0x040fe200078e00ff */
[----:B------:R-:W-:Y:S01]  /*26350*/  LOP3.LUT R33, R33, 0xffff0000, RZ, 0xc0, !PT ;  /* 0xffff000021217812 */ /* 0x000fe200078ec0ff */
[----:B------:R-:W-:-:S02]  /*26360*/  FFMA.FTZ R34, R25, R34, -R13 ;  /* 0x0000002219227223 */ /* 0x000fc4000001080d */
[C---:B------:R-:W-:Y:S02]  /*26370*/  FMUL.FTZ R13, R16.reuse, R29 ;  /* 0x0000001d100d7220 */ /* 0x040fe40000410000 */
[-C--:B------:R-:W-:Y:S02]  /*26380*/  FMUL.FTZ R16, R16, R15.reuse ;  /* 0x0000000f10107220 */ /* 0x080fe40000410000 */
[----:B------:R-:W-:Y:S02]  /*26390*/  FFMA.FTZ R26, R24, R15, -R13 ;  /* 0x0000000f181a7223 */ /* 0x000fe4000001080d */
[----:B------:R-:W-:Y:S02]  /*263a0*/  FFMA.FTZ R41, R25, R41, R17 ;  /* 0x0000002919297223 */ /* 0x000fe40000010011 */
[----:B------:R-:W-:Y:S02]  /*263b0*/  FMUL.FTZ R13, R12, R18 ;  /* 0x000000120c0d7220 */ /* 0x000fe40000410000 */
[C---:B------:R-:W-:Y:S01]  /*263c0*/  IMAD.U32 R17, R32.reuse, 0x10000, RZ ;  /* 0x0001000020117824 */ /* 0x040fe200078e00ff */
[----:B------:R-:W-:Y:S01]  /*263d0*/  LOP3.LUT R32, R32, 0xffff0000, RZ, 0xc0, !PT ;  /* 0xffff000020207812 */ /* 0x000fe200078ec0ff */
[C---:B------:R-:W-:Y:S01]  /*263e0*/  IMAD.U32 R23, R28.reuse, 0x10000, RZ ;  /* 0x000100001c177824 */ /* 0x040fe200078e00ff */
[----:B------:R-:W-:Y:S01]  /*263f0*/  LOP3.LUT R28, R28, 0xffff0000, RZ, 0xc0, !PT ;  /* 0xffff00001c1c7812 */ /* 0x000fe200078ec0ff */
[----:B------:R-:W-:-:S02]  /*26400*/  FFMA.FTZ R29, R24, R29, R16 ;  /* 0x0000001d181d7223 */ /* 0x000fc40000010010 */
[-C--:B------:R-:W-:Y:S02]  /*26410*/  FMUL.FTZ R15, R12, R33.reuse ;  /* 0x000000210c0f7220 */ /* 0x080fe40000410000 */
[----:B------:R-:W-:Y:S02]  /*26420*/  IMAD.U32 R25, R27, 0x10000, RZ ;  /* 0x000100001b197824 */ /* 0x000fe400078e00ff */
[C---:B------:R-:W-:Y:S01]  /*26430*/  IMAD.U32 R16, R30.reuse, 0x10000, RZ ;  /* 0x000100001e107824 */ /* 0x040fe200078e00ff */
[----:B------:R-:W-:Y:S01]  /*26440*/  LOP3.LUT R30, R30, 0xffff0000, RZ, 0xc0, !PT ;  /* 0xffff00001e1e7812 */ /* 0x000fe200078ec0ff */
[----:B------:R-:W-:Y:S02]  /*26450*/  FFMA.FTZ R33, R22, R33, -R13 ;  /* 0x0000002116217223 */ /* 0x000fe4000001080d */
[C---:B------:R-:W-:Y:S02]  /*26460*/  FMUL.FTZ R13, R11.reuse, R23 ;  /* 0x000000170b0d7220 */ /* 0x040fe40000410000 */
[----:B------:R-:W-:-:S02]  /*26470*/  FMUL.FTZ R12, R11, R17 ;  /* 0x000000110b0c7220 */ /* 0x000fc40000410000 */
[C---:B------:R-:W-:Y:S01]  /*26480*/  IMAD.U32 R20, R19.reuse, 0x10000, RZ ;  /* 0x0001000013147824 */ /* 0x040fe200078e00ff */
[----:B------:R-:W-:Y:S01]  /*26490*/  LOP3.LUT R19, R19, 0xffff0000, RZ, 0xc0, !PT ;  /* 0xffff000013137812 */ /* 0x000fe200078ec0ff */
[----:B------:R-:W-:Y:S01]  /*264a0*/  FFMA.FTZ R24, R22, R18, R15 ;  /* 0x0000001216187223 */ /* 0x000fe2000001000f */
[----:B------:R-:W-:Y:S01]  /*264b0*/  LOP3.LUT R15, R27, 0xffff0000, RZ, 0xc0, !PT ;  /* 0xffff00001b0f7812 */ /* 0x000fe200078ec0ff */
[C---:B------:R-:W-:Y:S02]  /*264c0*/  FMUL.FTZ R11, R2.reuse, R25 ;  /* 0x00000019020b7220 */ /* 0x040fe40000410000 */
[----:B------:R-:W-:Y:S02]  /*264d0*/  FMUL.FTZ R2, R2, R16 ;  /* 0x0000001002027220 */ /* 0x000fe40000410000 */
[----:B------:R-:W-:Y:S01]  /*264e0*/  FFMA.FTZ R18, R21, R17, -R13 ;  /* 0x0000001115127223 */ /* 0x000fe2000001080d */
[----:B------:R-:W-:Y:S01]  /*264f0*/  F2FP.BF16.PACK_AB R17, R33, R26 ;  /* 0x0000001a2111723e */ /* 0x000fe200000010ff */
[----:B------:R-:W-:Y:S01]  /*26500*/  FFMA.FTZ R22, R21, R23, R12 ;  /* 0x0000001715167223 */ /* 0x000fe2000001000c */
[----:B------:R-:W-:Y:S01]  /*26510*/  F2FP.BF16.PACK_AB R12, R41, R40 ;  /* 0x00000028290c723e */ /* 0x000fe200000010ff */
[----:B------:R-:W-:Y:S01]  /*26520*/  FFMA.FTZ R21, R20, R16, -R11 ;  /* 0x0000001014157223 */ /* 0x000fe2000001080b */
[----:B------:R-:W-:Y:S01]  /*26530*/  F2FP.BF16.PACK_AB R16, R34, R35 ;  /* 0x000000232210723e */ /* 0x000fe200000010ff */
[----:B------:R-:W-:Y:S01]  /*26540*/  FFMA.FTZ R20, R20, R25, R2 ;  /* 0x0000001914147223 */ /* 0x000fe20000010002 */
[----:B------:R-:W-:Y:S01]  /*26550*/  F2FP.BF16.PACK_AB R13, R24, R29 ;  /* 0x0000001d180d723e */ /* 0x000fe200000010ff */
[----:B------:R-:W-:-:S02]  /*26560*/  FMUL.FTZ R11, R3, R28 ;  /* 0x0000001c030b7220 */ /* 0x000fc40000410000 */
[CC--:B------:R-:W-:Y:S02]  /*26570*/  FMUL.FTZ R2, R14.reuse, R15.reuse ;  /* 0x0000000f0e027220 */ /* 0x0c0fe40000410000 */
[----:B------:R-:W-:Y:S02]  /*26580*/  FMUL.FTZ R3, R3, R32 ;  /* 0x0000002003037220 */ /* 0x000fe40000410000 */
[----:B------:R-:W-:Y:S02]  /*26590*/  FMUL.FTZ R14, R14, R30 ;  /* 0x0000001e0e0e7220 */ /* 0x000fe40000410000 */
[----:B------:R-:W-:Y:S02]  /*265a0*/  FFMA.FTZ R11, R31, R32, -R11 ;  /* 0x000000201f0b7223 */ /* 0x000fe4000001080b */
[----:B------:R-:W-:Y:S02]  /*265b0*/  FFMA.FTZ R2, R19, R30, -R2 ;  /* 0x0000001e13027223 */ /* 0x000fe40000010802 */
[----:B------:R-:W-:Y:S01]  /*265c0*/  FFMA.FTZ R3, R31, R28, R3 ;  /* 0x0000001c1f037223 */ /* 0x000fe20000010003 */
[----:B------:R-:W-:Y:S01]  /*265d0*/  F2FP.BF16.PACK_AB R18, R11, R18 ;  /* 0x000000120b12723e */ /* 0x000fe200000010ff */
[----:B------:R-:W-:Y:S01]  /*265e0*/  FFMA.FTZ R15, R19, R15, R14 ;  /* 0x0000000f130f7223 */ /* 0x000fe2000001000e */
[----:B------:R-:W-:Y:S01]  /*265f0*/  F2FP.BF16.PACK_AB R19, R2, R21 ;  /* 0x000000150213723e */ /* 0x000fe200000010ff */
[----:B------:R-:W-:Y:S01]  /*26600*/  IMAD.MOV.U32 R2, RZ, RZ, R143 ;  /* 0x000000ffff027224 */ /* 0x000fe200078e008f */
[----:B------:R-:W-:Y:S01]  /*26610*/  F2FP.BF16.PACK_AB R14, R3, R22 ;  /* 0x00000016030e723e */ /* 0x000fe200000010ff */
[----:B------:R-:W-:Y:S01]  /*26620*/  IMAD.MOV.U32 R3, RZ, RZ, 0x0 ;  /* 0x00000000ff037424 */ /* 0x000fe200078e00ff */
[----:B------:R-:W-:Y:S01]  /*26630*/  F2FP.BF16.PACK_AB R15, R15, R20 ;  /* 0x000000140f0f723e */ /* 0x000fe200000010ff */
[----:B------:R1:W-:Y:S04]  /*26640*/  ST.E.128 [R38.64], R16 ;  /* 0x0000001026007985 */ /* 0x0003e8000c101d04 */
[----:B------:R1:W-:Y:S01]  /*26650*/  ST.E.128 [R36.64], R12 ;  /* 0x0000000c24007985 */ /* 0x0003e2000c101d04 */
[----:B------:R-:W-:Y:S05]  /*26660*/  RET.REL.NODEC R2 `(_ZN7cutlass13device_kernelIN5flash19enable_sm80_to_sm89INS1_16FlashAttnFwdSm80INS1_25CollectiveMainloopFwdSm80ILi8ELi1ELb0EN4cute5tupleIJNS5_1CILi128EEENS7_ILi48EEENS7_ILi256EEEEEELi256ENS_10bfloat16_tEfNS_4arch4Sm80ELb0ELb1ELb0ELb1ELb1ELb1ELb1ELb0EEENS1_21CollectiveEpilogueFwdINS6_IJS8_SA_S9_EEENS6_IJNS7_ILi1EEESI_SI_EEESC_SE_Li256ELb1ELb1ELb0ELb0EEENS1_19SingleTileSchedulerILb1ELb0ELb1ELi128EEEEEEEEEvNT_6ParamsE) ;  /* 0xfffd999002007950 */ /* 0x000fea0003c3ffff */
.L_x_1365:
        /* <DEDUP_REMOVED lines=8> */
.L_x_1366:
[----:B------:R-:W-:Y:S01]  /*266f0*/  IMAD.MOV.U32 R184, RZ, RZ, R34 ;  /* 0x000000ffffb87224 */ /* 0x000fe200078e0022 */
[----:B------:R-:W-:Y:S01]  /*26700*/  MOV R3, 0x181f ;  /* 0x0000181f00037802 */ /* 0x000fe20000000f00 */
[----:B------:R-:W-:Y:S01]  /*26710*/  IMAD.MOV.U32 R187, RZ, RZ, RZ ;  /* 0x000000ffffbb7224 */ /* 0x000fe200078e00ff */
[----:B------:R-:W-:Y:S02]  /*26720*/  MOV R189, 0xffffffff ;  /* 0xffffffff00bd7802 */ /* 0x000fe40000000f00 */
[----:B------:R-:W-:Y:S02]  /*26730*/  MOV R2, 0x26750 ;  /* 0x0002675000027802 */ /* 0x000fe40000000f00 */
[----:B-12---:R-:W-:Y:S05]  /*26740*/  CALL.REL.NOINC `($__internal_6_$__cuda_sm70_shflsync_idx_p) ;  /* 0x00000eb000007944 */ /* 0x006fea0003c00000 */
[----:B------:R-:W-:Y:S01]  /*26750*/  IMAD.MOV.U32 R184, RZ, RZ, R24 ;  /* 0x000000ffffb87224 */ /* 0x000fe200078e0018 */
[----:B------:R-:W-:Y:S01]  /*26760*/  MOV R3, 0x181f ;  /* 0x0000181f00037802 */ /* 0x000fe20000000f00 */
[----:B------:R-:W-:Y:S01]  /*26770*/  IMAD.MOV.U32 R187, RZ, RZ, RZ ;  /* 0x000000ffffbb7224 */ /* 0x000fe200078e00ff */
[----:B------:R-:W-:Y:S01]  /*26780*/  MOV R12, R188 ;  /* 0x000000bc000c7202 */ /* 0x000fe20000000f00 */
[----:B------:R-:W-:Y:S01]  /*26790*/  IMAD.MOV.U32 R189, RZ, RZ, -0x1 ;  /* 0xffffffffffbd7424 */ /* 0x000fe200078e00ff */
[----:B------:R-:W-:-:S02]  /*267a0*/  MOV R13, R11 ;  /* 0x0000000b000d7202 */ /* 0x000fc40000000f00 */
[----:B------:R-:W-:Y:S02]  /*267b0*/  MOV R2, 0x267d0 ;  /* 0x000267d000027802 */ /* 0x000fe40000000f00 */
[----:B------:R-:W-:Y:S05]  /*267c0*/  CALL.REL.NOINC `($__internal_6_$__cuda_sm70_shflsync_idx_p) ;  /* 0x00000e3000007944 */ /* 0x000fea0003c00000 */
[----:B------:R-:W-:Y:S01]  /*267d0*/  IMAD.MOV.U32 R14, RZ, RZ, R188 ;  /* 0x000000ffff0e7224 */ /* 0x000fe200078e00bc */
[----:B------:R-:W-:Y:S01]  /*267e0*/  MOV R184, R37 ;  /* 0x0000002500b87202 */ /* 0x000fe20000000f00 */
[----:B------:R-:W-:Y:S01]  /*267f0*/  IMAD.MOV.U32 R187, RZ, RZ, RZ ;  /* 0x000000ffffbb7224 */ /* 0x000fe200078e00ff */
[----:B------:R-:W-:Y:S01]  /*26800*/  MOV R3, 0x181f ;  /* 0x0000181f00037802 */ /* 0x000fe20000000f00 */
[----:B------:R-:W-:Y:S01]  /*26810*/  IMAD.MOV.U32 R189, RZ, RZ, -0x1 ;  /* 0xffffffffffbd7424 */ /* 0x000fe200078e00ff */
[----:B------:R-:W-:Y:S02]  /*26820*/  MOV R2, 0x26840 ;  /* 0x0002684000027802 */ /* 0x000fe40000000f00 */
[----:B------:R-:W-:Y:S05]  /*26830*/  CALL.REL.NOINC `($__internal_6_$__cuda_sm70_shflsync_idx_p) ;  /* 0x00000dc000007944 */ /* 0x000fea0003c00000 */
[----:B------:R-:W-:Y:S01]  /*26840*/  MOV R3, R188 ;  /* 0x000000bc00037202 */ /* 0x000fe20000000f00 */
[----:B------:R-:W-:Y:S05]  /*26850*/  BRA `(.L_x_1440) ;  /* 0xffff62e000007947 */ /* 0x000fea000383ffff */
.L_x_1369:
[----:B------:R-:W-:Y:S01]  /*26860*/  IMAD.MOV.U32 R184, RZ, RZ, R22 ;  /* 0x000000ffffb87224 */ /* 0x000fe200078e0016 */
[----:B------:R-:W-:Y:S01]  /*26870*/  MOV R3, 0x181f ;  /* 0x0000181f00037802 */ /* 0x000fe20000000f00 */
[----:B------:R-:W-:Y:S01]  /*26880*/  IMAD.MOV.U32 R187, RZ, RZ, 0x1 ;  /* 0x00000001ffbb7424 */ /* 0x000fe200078e00ff */
[----:B------:R-:W-:Y:S02]  /*26890*/  MOV R189, 0xffffffff ;  /* 0xffffffff00bd7802 */ /* 0x000fe40000000f00 */
[----:B------:R-:W-:-:S02]  /*268a0*/  MOV R2, 0x268c0 ;  /* 0x000268c000027802 */ /* 0x000fc40000000f00 */
[----:B---3--:R-:W-:Y:S05]  /*268b0*/  CALL.REL.NOINC `($__internal_6_$__cuda_sm70_shflsync_idx_p) ;  /* 0x00000d4000007944 */ /* 0x008fea0003c00000 */
[----:B------:R-:W-:Y:S01]  /*268c0*/  IMAD.MOV.U32 R11, RZ, RZ, R188 ;  /* 0x000000ffff0b7224 */ /* 0x000fe200078e00bc */
[----:B------:R-:W-:Y:S01]  /*268d0*/  MOV R184, R34 ;  /* 0x0000002200b87202 */ /* 0x000fe20000000f00 */
[----:B------:R-:W-:Y:S01]  /*268e0*/  IMAD.MOV.U32 R187, RZ, RZ, 0x1 ;  /* 0x00000001ffbb7424 */ /* 0x000fe200078e00ff */
[----:B------:R-:W-:Y:S01]  /*268f0*/  MOV R3, 0x181f ;  /* 0x0000181f00037802 */ /* 0x000fe20000000f00 */
[----:B------:R-:W-:Y:S01]  /*26900*/  IMAD.MOV.U32 R189, RZ, RZ, -0x1 ;  /* 0xffffffffffbd7424 */ /* 0x000fe200078e00ff */
[----:B------:R-:W-:-:S02]  /*26910*/  MOV R2, 0x26930 ;  /* 0x0002693000027802 */ /* 0x000fc40000000f00 */
[----:B------:R-:W-:Y:S05]  /*26920*/  CALL.REL.NOINC `($__internal_6_$__cuda_sm70_shflsync_idx_p) ;  /* 0x00000cd000007944 */ /* 0x000fea0003c00000 */
[----:B------:R-:W-:Y:S01]  /*26930*/  IMAD.MOV.U32 R184, RZ, RZ, R24 ;  /* 0x000000ffffb87224 */ /* 0x000fe200078e0018 */
[----:B------:R-:W-:Y:S01]  /*26940*/  MOV R3, 0x181f ;  /* 0x0000181f00037802 */ /* 0x000fe20000000f00 */
[----:B------:R-:W-:Y:S01]  /*26950*/  IMAD.MOV.U32 R187, RZ, RZ, 0x1 ;  /* 0x00000001ffbb7424 */ /* 0x000fe200078e00ff */
[----:B------:R-:W-:Y:S01]  /*26960*/  MOV R12, R188 ;  /* 0x000000bc000c7202 */ /* 0x000fe20000000f00 */
[----:B------:R-:W-:Y:S01]  /*26970*/  IMAD.MOV.U32 R189, RZ, RZ, -0x1 ;  /* 0xffffffffffbd7424 */ /* 0x000fe200078e00ff */
[----:B------:R-:W-:-:S02]  /*26980*/  MOV R13, R11 ;  /* 0x0000000b000d7202 */ /* 0x000fc40000000f00 */
[----:B------:R-:W-:Y:S02]  /*26990*/  MOV R2, 0x269b0 ;  /* 0x000269b000027802 */ /* 0x000fe40000000f00 */
[----:B------:R-:W-:Y:S05]  /*269a0*/  CALL.REL.NOINC `($__internal_6_$__cuda_sm70_shflsync_idx_p) ;  /* 0x00000c5000007944 */ /* 0x000fea0003c00000 */
        /* <DEDUP_REMOVED lines=9> */
.L_x_1372:
[----:B------:R-:W-:Y:S01]  /*26a40*/  IMAD.MOV.U32 R184, RZ, RZ, R22 ;  /* 0x000000ffffb87224 */ /* 0x000fe200078e0016 */
[----:B------:R-:W-:Y:S01]  /*26a50*/  MOV R3, 0x181f ;  /* 0x0000181f00037802 */ /* 0x000fe20000000f00 */
[----:B------:R-:W-:Y:S01]  /*26a60*/  IMAD.MOV.U32 R187, RZ, RZ, 0x2 ;  /* 0x00000002ffbb7424 */ /* 0x000fe200078e00ff */
[----:B------:R-:W-:Y:S02]  /*26a70*/  MOV R189, 0xffffffff ;  /* 0xffffffff00bd7802 */ /* 0x000fe40000000f00 */
[----:B------:R-:W-:-:S02]  /*26a80*/  MOV R2, 0x26aa0 ;  /* 0x00026aa000027802 */ /* 0x000fc40000000f00 */
[----:B--2---:R-:W-:Y:S05]  /*26a90*/  CALL.REL.NOINC `($__internal_6_$__cuda_sm70_shflsync_idx_p) ;  /* 0x00000b6000007944 */ /* 0x004fea0003c00000 */
[----:B------:R-:W-:Y:S01]  /*26aa0*/  MOV R11, R188 ;  /* 0x000000bc000b7202 */ /* 0x000fe20000000f00 */
[----:B------:R-:W-:Y:S05]  /*26ab0*/  BRA `(.L_x_1442) ;  /* 0xffff6b1000007947 */ /* 0x000fea000383ffff */
.L_x_1373:
[----:B------:R-:W-:Y:S01]  /*26ac0*/  IMAD.MOV.U32 R184, RZ, RZ, R34 ;  /* 0x000000ffffb87224 */ /* 0x000fe200078e0022 */
[----:B------:R-:W-:Y:S01]  /*26ad0*/  MOV R3, 0x181f ;  /* 0x0000181f00037802 */ /* 0x000fe20000000f00 */
[----:B------:R-:W-:Y:S01]  /*26ae0*/  IMAD.MOV.U32 R187, RZ, RZ, 0x2 ;  /* 0x00000002ffbb7424 */ /* 0x000fe200078e00ff */
[----:B------:R-:W-:-:S02]  /*26af0*/  MOV R189, 0xffffffff ;  /* 0xffffffff00bd7802 */ /* 0x000fc40000000f00 */
[----:B------:R-:W-:Y:S02]  /*26b00*/  MOV R2, 0x26b20 ;  /* 0x00026b2000027802 */ /* 0x000fe40000000f00 */
[----:B-123--:R-:W-:Y:S05]  /*26b10*/  CALL.REL.NOINC `($__internal_6_$__cuda_sm70_shflsync_idx_p) ;  /* 0x00000ae000007944 */ /* 0x00efea0003c00000 */
[----:B------:R-:W-:Y:S01]  /*26b20*/  IMAD.MOV.U32 R184, RZ, RZ, R24 ;  /* 0x000000ffffb87224 */ /* 0x000fe200078e0018 */
[----:B------:R-:W-:Y:S01]  /*26b30*/  MOV R3, 0x181f ;  /* 0x0000181f00037802 */ /* 0x000fe20000000f00 */
[----:B------:R-:W-:Y:S01]  /*26b40*/  IMAD.MOV.U32 R187, RZ, RZ, 0x2 ;  /* 0x00000002ffbb7424 */ /* 0x000fe200078e00ff */
[----:B------:R-:W-:Y:S01]  /*26b50*/  MOV R12, R188 ;  /* 0x000000bc000c7202 */ /* 0x000fe20000000f00 */
[----:B------:R-:W-:Y:S01]  /*26b60*/  IMAD.MOV.U32 R189, RZ, RZ, -0x1 ;  /* 0xffffffffffbd7424 */ /* 0x000fe200078e00ff */
[----:B------:R-:W-:Y:S02]  /*26b70*/  MOV R13, R11 ;  /* 0x0000000b000d7202 */ /* 0x000fe40000000f00 */
[----:B------:R-:W-:Y:S02]  /*26b80*/  MOV R2, 0x26ba0 ;  /* 0x00026ba000027802 */ /* 0x000fe40000000f00 */
[----:B------:R-:W-:Y:S05]  /*26b90*/  CALL.REL.NOINC `($__internal_6_$__cuda_sm70_shflsync_idx_p) ;  /* 0x00000a6000007944 */ /* 0x000fea0003c00000 */
        /* <DEDUP_REMOVED lines=9> */
.L_x_1376:
[----:B------:R-:W-:Y:S01]  /*26c30*/  IMAD.MOV.U32 R184, RZ, RZ, R22 ;  /* 0x000000ffffb87224 */ /* 0x000fe200078e0016 */
[----:B------:R-:W-:Y:S01]  /*26c40*/  MOV R3, 0x181f ;  /* 0x0000181f00037802 */ /* 0x000fe20000000f00 */
[----:B------:R-:W-:Y:S01]  /*26c50*/  IMAD.MOV.U32 R187, RZ, RZ, 0x3 ;  /* 0x00000003ffbb7424 */ /* 0x000fe200078e00ff */
[----:B------:R-:W-:-:S02]  /*26c60*/  MOV R189, 0xffffffff ;  /* 0xffffffff00bd7802 */ /* 0x000fc40000000f00 */
[----:B------:R-:W-:Y:S02]  /*26c70*/  MOV R2, 0x26c90 ;  /* 0x00026c9000027802 */ /* 0x000fe40000000f00 */
[----:B----4-:R-:W-:Y:S05]  /*26c80*/  CALL.REL.NOINC `($__internal_6_$__cuda_sm70_shflsync_idx_p) ;  /* 0x0000097000007944 */ /* 0x010fea0003c00000 */
[----:B------:R-:W-:Y:S01]  /*26c90*/  MOV R13, R188 ;  /* 0x000000bc000d7202 */ /* 0x000fe20000000f00 */
[----:B------:R-:W-:Y:S05]  /*26ca0*/  BRA `(.L_x_1444) ;  /* 0xffff6e8000007947 */ /* 0x000fea000383ffff */
.L_x_1377:
[----:B------:R-:W-:Y:S01]  /*26cb0*/  IMAD.MOV.U32 R184, RZ, RZ, R34 ;  /* 0x000000ffffb87224 */ /* 0x000fe200078e0022 */
[----:B------:R-:W-:Y:S01]  /*26cc0*/  MOV R3, 0x181f ;  /* 0x0000181f00037802 */ /* 0x000fe20000000f00 */
[----:B------:R-:W-:Y:S01]  /*26cd0*/  IMAD.MOV.U32 R187, RZ, RZ, 0x3 ;  /* 0x00000003ffbb7424 */ /* 0x000fe200078e00ff */
[----:B------:R-:W-:Y:S02]  /*26ce0*/  MOV R189, 0xffffffff ;  /* 0xffffffff00bd7802 */ /* 0x000fe40000000f00 */
[----:B------:R-:W-:Y:S02]  /*26cf0*/  MOV R2, 0x26d10 ;  /* 0x00026d1000027802 */ /* 0x000fe40000000f00 */
[----:B-12-4-:R-:W-:Y:S05]  /*26d00*/  CALL.REL.NOINC `($__internal_6_$__cuda_sm70_shflsync_idx_p) ;  /* 0x000008f000007944 */ /* 0x016fea0003c00000 */
[----:B------:R-:W-:Y:S01]  /*26d10*/  IMAD.MOV.U32 R184, RZ, RZ, R24 ;  /* 0x000000ffffb87224 */ /* 0x000fe200078e0018 */
[----:B------:R-:W-:Y:S01]  /*26d20*/  MOV R187, 0x3 ;  /* 0x0000000300bb7802 */ /* 0x000fe20000000f00 */
[----:B------:R-:W-:Y:S01]  /*26d30*/  IMAD.MOV.U32 R3, RZ, RZ, 0x181f ;  /* 0x0000181fff037424 */ /* 0x000fe200078e00ff */
[----:B------:R-:W-:Y:S01]  /*26d40*/  MOV R189, 0xffffffff ;  /* 0xffffffff00bd7802 */ /* 0x000fe20000000f00 */
[----:B------:R-:W-:Y:S01]  /*26d50*/  IMAD.MOV.U32 R12, RZ, RZ, R188 ;  /* 0x000000ffff0c7224 */ /* 0x000fe200078e00bc */
[----:B------:R-:W-:-:S02]  /*26d60*/  MOV R2, 0x26d80 ;  /* 0x00026d8000027802 */ /* 0x000fc40000000f00 */
        /* <DEDUP_REMOVED lines=10> */
.L_x_1410:
        /* <DEDUP_REMOVED lines=8> */
.L_x_1411:
        /* <DEDUP_REMOVED lines=23> */
.L_x_1414:
        /* <DEDUP_REMOVED lines=29> */
.L_x_1417:
[----:B------:R-:W-:Y:S01]  /*271d0*/  IMAD.MOV.U32 R184, RZ, RZ, R18 ;  /* 0x000000ffffb87224 */ /* 0x000fe200078e0012 */
[----:B------:R-:W-:Y:S01]  /*271e0*/  MOV R3, 0x181f ;  /* 0x0000181f00037802 */ /* 0x000fe20000000f00 */
[----:B------:R-:W-:Y:S01]  /*271f0*/  IMAD.MOV.U32 R187, RZ, RZ, 0x2 ;  /* 0x00000002ffbb7424 */ /* 0x000fe200078e00ff */
[----:B------:R-:W-:-:S02]  /*27200*/  MOV R189, 0xffffffff ;  /* 0xffffffff00bd7802 */ /* 0x000fc40000000f00 */
[----:B------:R-:W-:Y:S02]  /*27210*/  MOV R2, 0x27230 ;  /* 0x0002723000027802 */ /* 0x000fe40000000f00 */
[----:B------:R-:W-:Y:S05]  /*27220*/  CALL.REL.NOINC `($__internal_6_$__cuda_sm70_shflsync_idx_p) ;  /* 0x000003d000007944 */ /* 0x000fea0003c00000 */
[----:B------:R-:W-:Y:S01]  /*27230*/  MOV R11, R188 ;  /* 0x000000bc000b7202 */ /* 0x000fe20000000f00 */
[----:B------:R-:W-:Y:S05]  /*27240*/  BRA `(.L_x_1449) ;  /* 0xffffae1000007947 */ /* 0x000fea000383ffff */
.L_x_1418:
[----:B------:R-:W-:Y:S01]  /*27250*/  IMAD.MOV.U32 R184, RZ, RZ, R28 ;  /* 0x000000ffffb87224 */ /* 0x000fe200078e001c */
[----:B------:R-:W-:Y:S01]  /*27260*/  MOV R3, 0x181f ;  /* 0x0000181f00037802 */ /* 0x000fe20000000f00 */
[----:B------:R-:W-:Y:S01]  /*27270*/  IMAD.MOV.U32 R187, RZ, RZ, 0x2 ;  /* 0x00000002ffbb7424 */ /* 0x000fe200078e00ff */
[----:B------:R-:W-:Y:S02]  /*27280*/  MOV R189, 0xffffffff ;  /* 0xffffffff00bd7802 */ /* 0x000fe40000000f00 */
[----:B------:R-:W-:Y:S02]  /*27290*/  MOV R2, 0x272b0 ;  /* 0x000272b000027802 */ /* 0x000fe40000000f00 */
[----:B-12---:R-:W-:Y:S05]  /*272a0*/  CALL.REL.NOINC `($__internal_6_$__cuda_sm70_shflsync_idx_p) ;  /* 0x0000035000007944 */ /* 0x006fea0003c00000 */
        /* <DEDUP_REMOVED lines=17> */
.L_x_1421:
[----:B------:R-:W-:Y:S01]  /*273c0*/  IMAD.MOV.U32 R184, RZ, RZ, R18 ;  /* 0x000000ffffb87224 */ /* 0x000fe200078e0012 */
[----:B------:R-:W-:Y:S01]  /*273d0*/  MOV R3, 0x181f ;  /* 0x0000181f00037802 */ /* 0x000fe20000000f00 */
[----:B------:R-:W-:Y:S01]  /*273e0*/  IMAD.MOV.U32 R187, RZ, RZ, 0x3 ;  /* 0x00000003ffbb7424 */ /* 0x000fe200078e00ff */
[----:B------:R-:W-:Y:S02]  /*273f0*/  MOV R189, 0xffffffff ;  /* 0xffffffff00bd7802 */ /* 0x000fe40000000f00 */
[----:B------:R-:W-:-:S02]  /*27400*/  MOV R2, 0x27420 ;  /* 0x0002742000027802 */ /* 0x000fc40000000f00 */
[----:B---3--:R-:W-:Y:S05]  /*27410*/  CALL.REL.NOINC `($__internal_6_$__cuda_sm70_shflsync_idx_p) ;  /* 0x000001e000007944 */ /* 0x008fea0003c00000 */
[----:B------:R-:W-:Y:S01]  /*27420*/  MOV R13, R188 ;  /* 0x000000bc000d7202 */ /* 0x000fe20000000f00 */
[----:B------:R-:W-:Y:S05]  /*27430*/  BRA `(.L_x_1451) ;  /* 0xffffb06000007947 */ /* 0x000fea000383ffff */
.L_x_1422:
        /* <DEDUP_REMOVED lines=9> */
[----:B------:R-:W-:Y:S01]  /*274d0*/  MOV R189, 0xffffffff ;  /* 0xffffffff00bd7802 */ /* 0x000fe20000000f00 */
[----:B------:R-:W-:Y:S01]  /*274e0*/  IMAD.MOV.U32 R12, RZ, RZ, R188 ;  /* 0x000000ffff0c7224 */ /* 0x000fe200078e00bc */
        /* <DEDUP_REMOVED lines=11> */
        .weak           $__internal_5_$__cuda_sm70_shflsync_bfly_p
        .type           $__internal_5_$__cuda_sm70_shflsync_bfly_p,@function
        .size           $__internal_5_$__cuda_sm70_shflsync_bfly_p,($__internal_6_$__cuda_sm70_shflsync_idx_p - $__internal_5_$__cuda_sm70_shflsync_bfly_p)
$__internal_5_$__cuda_sm70_shflsync_bfly_p:
[----:B------:R-:W-:Y:S02]  /*275a0*/  MOV R154, 0xffffffff ;  /* 0xffffffff009a7802 */ /* 0x000fe40000000f00 */
[----:B------:R-:W-:-:S02]  /*275b0*/  MOV R3, 0x1f ;  /* 0x0000001f00037802 */ /* 0x000fc40000000f00 */
[----:B------:R-:W-:Y:S04]  /*275c0*/  WARPSYNC R154 ;  /* 0x0000009a00007348 */ /* 0x000fe80003800000 */
[----:B------:R1:W2:Y:S02]  /*275d0*/  SHFL.BFLY PT, R0, R4, R0, R3 ;  /* 0x0c00000004007389 */ /* 0x0002a400000e0003 */
[----:B-1----:R-:W-:-:S04]  /*275e0*/  MOV R3, 0x0 ;  /* 0x0000000000037802 */ /* 0x002fc80000000f00 */
[----:B--2---:R-:W-:Y:S05]  /*275f0*/  RET.REL.NODEC R2 `(_ZN7cutlass13device_kernelIN5flash19enable_sm80_to_sm89INS1_16FlashAttnFwdSm80INS1_25CollectiveMainloopFwdSm80ILi8ELi1ELb0EN4cute5tupleIJNS5_1CILi128EEENS7_ILi48EEENS7_ILi256EEEEEELi256ENS_10bfloat16_tEfNS_4arch4Sm80ELb0ELb1ELb0ELb1ELb1ELb1ELb1ELb0EEENS1_21CollectiveEpilogueFwdINS6_IJS8_SA_S9_EEENS6_IJNS7_ILi1EEESI_SI_EEESC_SE_Li256ELb1ELb1ELb0ELb0EEENS1_19SingleTileSchedulerILb1ELb0ELb1ELi128EEEEEEEEEvNT_6ParamsE) ;  /* 0xfffd8a0002007950 */ /* 0x004fea0003c3ffff */
        .weak           $__internal_6_$__cuda_sm70_shflsync_idx_p
        .type           $__internal_6_$__cuda_sm70_shflsync_idx_p,@function
        .size           $__internal_6_$__cuda_sm70_shflsync_idx_p,(.L_x_1785 - $__internal_6_$__cuda_sm70_shflsync_idx_p)
$__internal_6_$__cuda_sm70_shflsync_idx_p:
[----:B------:R-:W-:Y:S04]  /*27600*/  WARPSYNC R189 ;  /* 0x000000bd00007348 */ /* 0x000fe80003800000 */
[----:B------:R1:W2:Y:S02]  /*27610*/  SHFL.IDX PT, R188, R184, R187, R3 ;  /* 0x000000bbb8bc7389 */ /* 0x0002a400000e0003 */
[----:B-1----:R-:W-:-:S04]  /*27620*/  MOV R3, 0x0 ;  /* 0x0000000000037802 */ /* 0x002fc80000000f00 */
[----:B--2---:R-:W-:Y:S05]  /*27630*/  RET.REL.NODEC R2 `(_ZN7cutlass13device_kernelIN5flash19enable_sm80_to_sm89INS1_16FlashAttnFwdSm80INS1_25CollectiveMainloopFwdSm80ILi8ELi1ELb0EN4cute5tupleIJNS5_1CILi128EEENS7_ILi48EEENS7_ILi256EEEEEELi256ENS_10bfloat16_tEfNS_4arch4Sm80ELb0ELb1ELb0ELb1ELb1ELb1ELb1ELb0EEENS1_21CollectiveEpilogueFwdINS6_IJS8_SA_S9_EEENS6_IJNS7_ILi1EEESI_SI_EEESC_SE_Li256ELb1ELb1ELb0ELb0EEENS1_19SingleTileSchedulerILb1ELb0ELb1ELi128EEEEEEEEEvNT_6ParamsE) ;  /* 0xfffd89c002007950 */ /* 0x004fea0003c3ffff */
.L_x_1453:
        /* <DEDUP_REMOVED lines=12> */
.L_x_1785:


//--------------------- .text._ZN7cutlass13device_kernelIN5flash19enable_sm80_to_sm89INS1_16FlashAttnFwdSm80INS1_25CollectiveMainloopFwdSm80ILi8ELi1ELb0EN4cute5tupleIJNS5_1CILi128EEENS7_ILi96EEENS7_ILi256EEEEEELi256ENS_10bfloat16_tEfNS_4arch4Sm80ELb1ELb0ELb0ELb0ELb1ELb0ELb1ELb0EEENS1_21CollectiveEpilogueFwdINS6_IJS8_SA_S9_EEENS6_IJNS7_ILi1EEESI_SI_EEESC_SE_Li256ELb0ELb1ELb0ELb0EEENS1_30DynamicPersistentTileSchedulerILi256ELi256ELb0ELb1ELb0EEEEEEEEEvNT_6ParamsE --------------------------
	.section	.text._ZN7cutlass13device_kernelIN5flash19enable_sm80_to_sm89INS1_16FlashAttnFwdSm80INS1_25CollectiveMainloopFwdSm80ILi8ELi1ELb0EN4cute5tupleIJNS5_1CILi128EEENS7_ILi96EEENS7_ILi256EEEEEELi256ENS_10bfloat16_tEfNS_4arch4Sm80ELb1ELb0ELb0ELb0ELb1ELb0ELb1ELb0EEENS1_21CollectiveEpilogueFwdINS6_IJS8_SA_S9_EEENS6_IJNS7_ILi1EEESI_SI_EEESC_SE_Li256ELb0ELb1ELb0ELb0EEENS1_30DynamicPersistentTileSchedulerILi256ELi256ELb0ELb1ELb0EEEEEEEEEvNT_6ParamsE,"ax",@progbits
	.sectioninfo	@"SHI_REGISTERS=255"
	.align	128
.text._ZN7cutlass13device_kernelIN5flash19enable_sm80_to_sm89INS1_16FlashAttnFwdSm80INS1_25CollectiveMainloopFwdSm80ILi8ELi1ELb0EN4cute5tupleIJNS5_1CILi128EEENS7_ILi96EEENS7_ILi256EEEEEELi256ENS_10bfloat16_tEfNS_4arch4Sm80ELb1ELb0ELb0ELb0ELb1ELb0ELb1ELb0EEENS1_21CollectiveEpilogueFwdINS6_IJS8_SA_S9_EEENS6_IJNS7_ILi1EEESI_SI_EEESC_SE_Li256ELb0ELb1ELb0ELb0EEENS1_30DynamicPersistentTileSchedulerILi256ELi256ELb0ELb1ELb0EEEEEEEEEvNT_6ParamsE:
        .type           _ZN7cutlass13device_kernelIN5flash19enable_sm80_to_sm89INS1_16FlashAttnFwdSm80INS1_25CollectiveMainloopFwdSm80ILi8ELi1ELb0EN4cute5tupleIJNS5_1CILi128EEENS7_ILi96EEENS7_ILi256EEEEEELi256ENS_10bfloat16_tEfNS_4arch4Sm80ELb1ELb0ELb0ELb0ELb1ELb0ELb1ELb0EEENS1_21CollectiveEpilogueFwdINS6_IJS8_SA_S9_EEENS6_IJNS7_ILi1EEESI_SI_EEESC_SE_Li256ELb0ELb1ELb0ELb0EEENS1_30DynamicPersistentTileSchedulerILi256ELi256ELb0ELb1ELb0EEEEEEEEEvNT_6ParamsE,@function
        .size           _ZN7cutlass13device_kernelIN5flash19enable_sm80_to_sm89INS1_16FlashAttnFwdSm80INS1_25CollectiveMainloopFwdSm80ILi8ELi1ELb0EN4cute5tupleIJNS5_1CILi128EEENS7_ILi96EEENS7_ILi256EEEEEELi256ENS_10bfloat16_tEfNS_4arch4Sm80ELb1ELb0ELb0ELb0ELb1ELb0ELb1ELb0EEENS1_21CollectiveEpilogueFwdINS6_IJS8_SA_S9_EEENS6_IJNS7_ILi1EEESI_SI_EEESC_SE_Li256ELb0ELb1ELb0ELb0EEENS1_30DynamicPersistentTileSchedulerILi256ELi256ELb0ELb1ELb0EEEEEEEEEvNT_6ParamsE,(.L_x_1789 - _ZN7cutlass13device_kernelIN5flash19enable_sm80_to_sm89INS1_16FlashAttnFwdSm80INS1_25CollectiveMainloopFwdSm80ILi8ELi1ELb0EN4cute5tupleIJNS5_1CILi128EEENS7_ILi96EEENS7_ILi256EEEEEELi256ENS_10bfloat16_tEfNS_4arch4Sm80ELb1ELb0ELb0ELb0ELb1ELb0ELb1ELb0EEENS1_21CollectiveEpilogueFwdINS6_IJS8_SA_S9_EEENS6_IJNS7_ILi1EEESI_SI_EEESC_SE_Li256ELb0ELb1ELb0ELb0EEENS1_30DynamicPersistentTileSchedulerILi256ELi256ELb0ELb1ELb0EEEEEEEEEvNT_6ParamsE)
        .other          _ZN7cutlass13device_kernelIN5flash19enable_sm80_to_sm89INS1_16FlashAttnFwdSm80INS1_25CollectiveMainloopFwdSm80ILi8ELi1ELb0EN4cute5tupleIJNS5_1CILi128EEENS7_ILi96EEENS7_ILi256EEEEEELi256ENS_10bfloat16_tEfNS_4arch4Sm80ELb1ELb0ELb0ELb0ELb1ELb0ELb1ELb0EEENS1_21CollectiveEpilogueFwdINS6_IJS8_SA_S9_EEENS6_IJNS7_ILi1EEESI_SI_EEESC_SE_Li256ELb0ELb1ELb0ELb0EEENS1_30DynamicPersistentTileSchedulerILi256ELi256ELb0ELb1ELb0EEEEEEEEEvNT_6ParamsE,@"STO_CUDA_ENTRY STV_DEFAULT"
_ZN7cutlass13device_kernelIN5flash19enable_sm80_to_sm89INS1_16FlashAttnFwdSm80INS1_25CollectiveMainloopFwdSm80ILi8ELi1ELb0EN4cute5tupleIJNS5_1CILi128EEENS7_ILi96EEENS7_ILi256EEEEEELi256ENS_10bfloat16_tEfNS_4arch4Sm80ELb1ELb0ELb0ELb0ELb1ELb0ELb1ELb0EEENS1_21CollectiveEpilogueFwdINS6_IJS8_SA_S9_EEENS6_IJNS7_ILi1EEESI_SI_EEESC_SE_Li256ELb0ELb1ELb0ELb0EEENS1_30DynamicPersistentTileSchedulerILi256ELi256ELb0ELb1ELb0EEEEEEEEEvNT_6ParamsE:
        /* <DEDUP_REMOVED lines=20> */
[----:B------:R-:W-:Y:S01]  /*0140*/  LOP3.LUT R4, R8, 0xfffffff8, RZ, 0xc0, !PT ;  /* 0xfffffff808047812 */ /* 0x000fe200078ec0ff */
[----:B------:R-:W-:Y:S01]  /*0150*/  IMAD.SHL.U32 R5, R18, 0x40, RZ ;  /* 0x0000004012057824 */ /* 0x000fe200078e00ff */
[----:B------:R-:W-:Y:S02]  /*0160*/  LOP3.LUT R0, R0, 0xfffffffe, RZ, 0xc0, !PT ;  /* 0xfffffffe00007812 */ /* 0x000fe400078ec0ff */
[-C--:B------:R-:W-:Y:S01]  /*0170*/  LEA.HI R10, R13, R19.reuse, RZ, 0x2 ;  /* 0x000000130d0a7211 */ /* 0x080fe200078f10ff */
[----:B------:R-:W-:Y:S01]  /*0180*/  IMAD.IADD R17, R19, 0x1, -R4 ;  /* 0x0000000113117824 */ /* 0x000fe200078e0a04 */
[----:B------:R-:W-:Y:S01]  /*0190*/  LEA.HI R9, R13, R19, RZ, 0x5 ;  /* 0x000000130d097211 */ /* 0x000fe200078f28ff */
[----:B------:R-:W-:Y:S01]  /*01a0*/  IMAD.IADD R12, R3, 0x1, -R0 ;  /* 0x00000001030c7824 */ /* 0x000fe200078e0a00 */
[----:B------:R-:W-:Y:S01]  /*01b0*/  LOP3.LUT R0, R2, 0xfffffff0, RZ, 0xc0, !PT ;  /* 0xfffffff002007812 */ /* 0x000fe200078ec0ff */
[----:B------:R-:W-:Y:S01]  /*01c0*/  IMAD.SHL.U32 R245, R17, 0x8, RZ ;  /* 0x0000000811f57824 */ /* 0x000fe200078e00ff */
[----:B------:R-:W-:-:S02]  /*01d0*/  SHF.R.S32.HI R7, RZ, 0x2, R10 ;  /* 0x00000002ff077819 */ /* 0x000fc4000001140a */
[----:B------:R-:W-:Y:S01]  /*01e0*/  SHF.R.S32.HI R3, RZ, 0x1f, R10 ;  /* 0x0000001fff037819 */ /* 0x000fe2000001140a */
[----:B------:R-:W-:Y:S01]  /*01f0*/  IMAD.IADD R2, R19, 0x1, -R0 ;  /* 0x0000000113027824 */ /* 0x000fe200078e0a00 */
[----:B------:R-:W-:Y:S01]  /*0200*/  LOP3.LUT R0, R5, 0x1c0, RZ, 0xc0, !PT ;  /* 0x000001c005007812 */ /* 0x000fe200078ec0ff */
[----:B------:R-:W-:Y:S01]  /*0210*/  IMAD.SHL.U32 R5, R17, 0x40, RZ ;  /* 0x0000004011057824 */ /* 0x000fe200078e00ff */
[----:B------:R-:W-:Y:S02]  /*0220*/  LEA.HI R3, R3, R7, RZ, 0x3 ;  /* 0x0000000703037211 */ /* 0x000fe400078f18ff */
[----:B------:R-:W-:Y:S02]  /*0230*/  SHF.R.U32.HI R4, RZ, 0x3, R0 ;  /* 0x00000003ff047819 */ /* 0x000fe40000011600 */
[----:B------:R-:W-:Y:S02]  /*0240*/  LOP3.LUT R0, R0, 0x38, R245, 0xf8, !PT ;  /* 0x0000003800007812 */ /* 0x000fe400078ef8f5 */
[----:B------:R-:W-:-:S02]  /*0250*/  SHF.R.S32.HI R6, RZ, 0x1f, R2 ;  /* 0x0000001fff067819 */ /* 0x000fc40000011402 */
[----:B------:R-:W-:Y:S02]  /*0260*/  LOP3.LUT R3, R3, 0xfffffff8, RZ, 0xc0, !PT ;  /* 0xfffffff803037812 */ /* 0x000fe400078ec0ff */
[----:B------:R-:W-:Y:S02]  /*0270*/  LOP3.LUT R11, R0, R4, RZ, 0x3c, !PT ;  /* 0x00000004000b7212 */ /* 0x000fe400078e3cff */
[----:B------:R-:W-:Y:S01]  /*0280*/  LOP3.LUT R0, R5, 0x1c0, RZ, 0xc0, !PT ;  /* 0x000001c005007812 */ /* 0x000fe200078ec0ff */
[----:B------:R-:W-:Y:S01]  /*0290*/  IMAD.IADD R7, R7, 0x1, -R3 ;  /* 0x0000000107077824 */ /* 0x000fe200078e0a03 */
[----:B------:R-:W-:Y:S02]  /*02a0*/  LEA.HI R232, R6, R2, RZ, 0x3 ;  /* 0x0000000206e87211 */ /* 0x000fe400078f18ff */
[----:B------:R-:W-:Y:S02]  /*02b0*/  LOP3.LUT R6, R0, 0x8, R8, 0xf8, !PT ;  /* 0x0000000800067812 */ /* 0x000fe400078ef808 */
[----:B------:R-:W-:-:S02]  /*02c0*/  SHF.R.U32.HI R4, RZ, 0x3, R0 ;  /* 0x00000003ff047819 */ /* 0x000fc40000011600 */
[C---:B------:R-:W-:Y:S01]  /*02d0*/  LOP3.LUT R5, R232.reuse, 0xfffffff8, RZ, 0xc0, !PT ;  /* 0xfffffff8e8057812 */ /* 0x040fe200078ec0ff */
[----:B------:R-:W-:Y:S01]  /*02e0*/  IMAD.SHL.U32 R232, R232, 0x40, RZ ;  /* 0x00000040e8e87824 */ /* 0x000fe200078e00ff */
[----:B------:R-:W-:Y:S02]  /*02f0*/  LOP3.LUT R0, R9, 0xffffffe0, RZ, 0xc0, !PT ;  /* 0xffffffe009007812 */ /* 0x000fe400078ec0ff */
[----:B------:R-:W-:Y:S01]  /*0300*/  LOP3.LUT R3, R7, 0x1, RZ, 0xc0, !PT ;  /* 0x0000000107037812 */ /* 0x000fe200078ec0ff */
[----:B------:R-:W-:Y:S01]  /*0310*/  IMAD.IADD R8, R2, 0x1, -R5 ;  /* 0x0000000102087824 */ /* 0x000fe200078e0a05 */
[--C-:B------:R-:W-:Y:S01]  /*0320*/  SHF.R.S32.HI R239, RZ, 0x5, R9.reuse ;  /* 0x00000005ffef7819 */ /* 0x100fe20000011409 */
[----:B------:R-:W-:Y:S01]  /*0330*/  IMAD.IADD R16, R19, 0x1, -R0 ;  /* 0x0000000113107824 */ /* 0x000fe200078e0a00 */
[----:B------:R-:W-:Y:S02]  /*0340*/  SHF.R.S32.HI R2, RZ, 0x1f, R9 ;  /* 0x0000001fff027819 */ /* 0x000fe40000011409 */
[----:B------:R-:W-:-:S02]  /*0350*/  ISETP.NE.U32.AND P0, PT, R3, 0x1, PT ;  /* 0x000000010300780c */ /* 0x000fc40003f05070 */
[----:B------:R-:W-:Y:S02]  /*0360*/  LOP3.LUT R3, R10, 0xfffffffc, RZ, 0xc0, !PT ;  /* 0xfffffffc0a037812 */ /* 0x000fe400078ec0ff */
[----:B------:R-:W-:Y:S01]  /*0370*/  LEA.HI R0, R2, R239, RZ, 0x3 ;  /* 0x000000ef02007211 */ /* 0x000fe200078f18ff */
[----:B------:R-:W-:Y:S01]  /*0380*/  IMAD.SHL.U32 R2, R8, 0x40, RZ ;  /* 0x0000004008027824 */ /* 0x000fe200078e00ff */
[----:B------:R-:W-:Y:S02]  /*0390*/  SHF.R.S32.HI R10, RZ, 0x1f, R16 ;  /* 0x0000001fff0a7819 */ /* 0x000fe40000011410 */
[----:B------:R-:W-:Y:S01]  /*03a0*/  LOP3.LUT R229, R6, R4, RZ, 0x3c, !PT ;  /* 0x0000000406e57212 */ /* 0x000fe200078e3cff */
[----:B------:R-:W-:Y:S01]  /*03b0*/  IMAD.SHL.U32 R6, R12, 0x8, RZ ;  /* 0x000000080c067824 */ /* 0x000fe200078e00ff */
[----:B------:R-:W-:Y:S01]  /*03c0*/  LOP3.LUT R4, R0, 0xffffff8, RZ, 0xc0, !PT ;  /* 0x0ffffff800047812 */ /* 0x000fe200078ec0ff */
[----:B------:R-:W-:Y:S01]  /*03d0*/  IMAD.IADD R0, R19, 0x1, -R3 ;  /* 0x0000000113007824 */ /* 0x000fe200078e0a03 */
[----:B------:R-:W-:Y:S01]  /*03e0*/  LEA.HI R10, R10, R16, RZ, 0x2 ;  /* 0x000000100a0a7211 */ /* 0x000fe200078f10ff */
[----:B------:R-:W-:Y:S01]  /*03f0*/  IMAD R229, R12, 0x200, R229 ;  /* 0x000002000ce57824 */ /* 0x000fe200078e02e5 */
[----:B------:R-:W-:Y:S01]  /*0400*/  LOP3.LUT R2, R2, 0x1c0, RZ, 0xc0, !PT ;  /* 0x000001c002027812 */ /* 0x000fe200078ec0ff */
[C---:B------:R-:W-:Y:S01]  /*0410*/  IMAD.IADD R4, R239.reuse, 0x1, -R4 ;  /* 0x00000001ef047824 */ /* 0x040fe200078e0a04 */
[----:B------:R-:W-:Y:S01]  /*0420*/  SHF.R.S32.HI R3, RZ, 0x2, R10 ;  /* 0x00000002ff037819 */ /* 0x000fe2000001140a */
[----:B------:R-:W-:Y:S01]  /*0430*/  IMAD.SHL.U32 R239, R239, 0x400, RZ ;  /* 0x00000400efef7824 */ /* 0x000fe200078e00ff */
[----:B------:R-:W-:-:S02]  /*0440*/  LOP3.LUT R6, R2, 0x8, R6, 0xf8, !PT ;  /* 0x0000000802067812 */ /* 0x000fc400078ef806 */
[----:B------:R-:W-:Y:S01]  /*0450*/  SHF.R.U32.HI R5, RZ, 0x3, R2 ;  /* 0x00000003ff057819 */ /* 0x000fe20000011602 */
[----:B------:R-:W-:Y:S01]  /*0460*/  IMAD R15, R4, 0x10, R3 ;  /* 0x00000010040f7824 */ /* 0x000fe200078e0203 */
[----:B------:R-:W-:Y:S01]  /*0470*/  LEA.HI R2, R0, R0, RZ, 0x1 ;  /* 0x0000000000027211 */ /* 0x000fe200078f08ff */
[----:B------:R-:W-:Y:S01]  /*0480*/  IMAD.SHL.U32 R3, R7, 0x40, RZ ;  /* 0x0000004007037824 */ /* 0x000fe200078e00ff */
[----:B------:R-:W-:Y:S02]  /*0490*/  LOP3.LUT R5, R6, R5, RZ, 0x3c, !PT ;  /* 0x0000000506057212 */ /* 0x000fe400078e3cff */
[----:B------:R-:W-:Y:S01]  /*04a0*/  LOP3.LUT R2, R2, 0x1ffffffe, RZ, 0xc0, !PT ;  /* 0x1ffffffe02027812 */ /* 0x000fe200078ec0ff */
[----:B------:R-:W-:Y:S01]  /*04b0*/  STL [R1+0x7c], R15 ;  /* 0x00007c0f01007387 */ /* 0x000fe20000100800 */
[----:B------:R-:W-:Y:S02]  /*04c0*/  LOP3.LUT R3, R3, 0x1c0, RZ, 0xc0, !PT ;  /* 0x000001c003037812 */ /* 0x000fe400078ec0ff */
[----:B------:R-:W-:Y:S01]  /*04d0*/  LOP3.LUT R232, R232, 0xfffffe00, RZ, 0xc0, !PT ;  /* 0xfffffe00e8e87812 */ /* 0x000fe200078ec0ff */
[C---:B------:R-:W-:Y:S01]  /*04e0*/  IMAD.IADD R6, R0.reuse, 0x1, -R2 ;  /* 0x0000000100067824 */ /* 0x040fe200078e0a02 */
[----:B------:R-:W-:Y:S01]  /*04f0*/  STL [R1+0x54], R14 ;  /* 0x0000540e01007387 */ /* 0x000fe20000100800 */
[----:B------:R-:W-:Y:S01]  /*0500*/  IMAD R2, R0, 0x2, R239 ;  /* 0x0000000200027824 */ /* 0x000fe200078e02ef */
[----:B------:R-:W-:-:S02]  /*0510*/  LEA.HI R0, R3, R3, RZ, 0x1d ;  /* 0x0000000303007211 */ /* 0x000fc400078fe8ff */
[----:B------:R-:W-:Y:S02]  /*0520*/  IADD3 R252, R245, 0x40, RZ ;  /* 0x00000040f5fc7810 */ /* 0x000fe40007ffe0ff */
[----:B------:R-:W-:Y:S01]  /*0530*/  R2P PR, R7, 0x6 ;  /* 0x0000000607007804 */ /* 0x000fe20000000000 */
[----:B------:R-:W-:Y:S01]  /*0540*/  IMAD.IADD R4, R2, 0x1, R0 ;  /* 0x0000000102047824 */ /* 0x000fe200078e0200 */
[----:B------:R-:W-:Y:S02]  /*0550*/  LEA.HI R0, R13, R19, RZ, 0x7 ;  /* 0x000000130d007211 */ /* 0x000fe400078f38ff */
[----:B------:R-:W-:Y:S02]  /*0560*/  IADD3 R251, R245, 0x80, RZ ;  /* 0x00000080f5fb7810 */ /* 0x000fe40007ffe0ff */
[----:B------:R-:W-:Y:S01]  /*0570*/  SHF.R.S32.HI R2, RZ, 0x7, R0 ;  /* 0x00000007ff027819 */ /* 0x000fe20000011400 */
[----:B------:R-:W-:Y:S01]  /*0580*/  IMAD R0, R17, 0x20, R18 ;  /* 0x0000002011007824 */ /* 0x000fe200078e0212 */
[----:B------:R-:W-:-:S02]  /*0590*/  IADD3 R2, R245, 0xc0, RZ ;  /* 0x000000c0f5027810 */ /* 0x000fc40007ffe0ff */
[CC--:B------:R-:W-:Y:S02]  /*05a0*/  IADD3 R239, R5.reuse, R232.reuse, R239 ;  /* 0x000000e805ef7210 */ /* 0x0c0fe40007ffe0ef */
[----:B------:R1:W-:Y:S01]  /*05b0*/  STL [R1+0x10], R0 ;  /* 0x0000100001007387 */ /* 0x0003e20000100800 */
[----:B------:R-:W-:Y:S02]  /*05c0*/  LOP3.LUT R232, R5, R232, RZ, 0xfc, !PT ;  /* 0x000000e805e87212 */ /* 0x000fe400078efcff */
[----:B------:R-:W-:Y:S02]  /*05d0*/  SHF.R.S32.HI R5, RZ, 0x1f, R245 ;  /* 0x0000001fff057819 */ /* 0x000fe400000114f5 */
[----:B------:R-:W-:Y:S02]  /*05e0*/  SHF.R.S32.HI R3, RZ, 0x1f, R252 ;  /* 0x0000001fff037819 */ /* 0x000fe400000114fc */
[----:B------:R-:W-:Y:S02]  /*05f0*/  SHF.R.S32.HI R5, RZ, 0x1f, R251 ;  /* 0x0000001fff057819 */ /* 0x000fe400000114fb */
[----:B------:R-:W-:-:S02]  /*0600*/  SHF.R.S32.HI R3, RZ, 0x1f, R2 ;  /* 0x0000001fff037819 */ /* 0x000fc40000011402 */
[----:B------:R-:W-:Y:S02]  /*0610*/  SEL R2, R233, 0xffffffe0, !P1 ;  /* 0xffffffe0e9027807 */ /* 0x000fe40004800000 */
[----:B------:R-:W-:Y:S02]  /*0620*/  LEA R5, R4, 0x80, 0x1 ;  /* 0x0000008004057811 */ /* 0x000fe400078e08ff */
[----:B------:R-:W-:Y:S02]  /*0630*/  SEL R3, R234, 0xffffffc0, !P2 ;  /* 0xffffffc0ea037807 */ /* 0x000fe40005000000 */
[C---:B------:R-:W-:Y:S02]  /*0640*/  IADD3 R4, R5.reuse, -0x10, RZ ;  /* 0xfffffff005047810 */ /* 0x040fe40007ffe0ff */
[----:B------:R-:W-:Y:S02]  /*0650*/  @P0 IADD3 R4, R5, 0x10, RZ ;  /* 0x0000001005040810 */ /* 0x000fe40007ffe0ff */
[----:B------:R-:W-:-:S02]  /*0660*/  LEA.HI R9, R13, R19, RZ, 0x6 ;  /* 0x000000130d097211 */ /* 0x000fc400078f30ff */
[----:B------:R-:W-:Y:S02]  /*0670*/  LOP3.LUT P4, RZ, R8, 0x2, RZ, 0xc0, !PT ;  /* 0x0000000208ff7812 */ /* 0x000fe4000788c0ff */
[----:B-1----:R-:W-:Y:S01]  /*0680*/  LOP3.LUT R0, R10, 0x7ffffffc, RZ, 0xc0, !PT ;  /* 0x7ffffffc0a007812 */ /* 0x002fe200078ec0ff */
[----:B------:R-:W-:Y:S01]  /*0690*/  IMAD.SHL.U32 R9, R9, 0x8, RZ ;  /* 0x0000000809097824 */ /* 0x000fe200078e00ff */
[----:B------:R-:W-:Y:S02]  /*06a0*/  LOP3.LUT P3, RZ, R8, 0x4, RZ, 0xc0, !PT ;  /* 0x0000000408ff7812 */ /* 0x000fe4000786c0ff */
[----:B------:R-:W-:Y:S01]  /*06b0*/  SEL R233, R233, 0xffffffe0, !P4 ;  /* 0xffffffe0e9e97807 */ /* 0x000fe20006000000 */
[----:B------:R-:W-:Y:S01]  /*06c0*/  IMAD.IADD R0, R16, 0x1, -R0 ;  /* 0x0000000110007824 */ /* 0x000fe200078e0a00 */
[----:B------:R-:W-:Y:S02]  /*06d0*/  LEA R239, R239, 0x18100, 0x1 ;  /* 0x00018100efef7811 */ /* 0x000fe400078e08ff */
[----:B------:R-:W-:Y:S01]  /*06e0*/  LEA R232, R232, 0x100, 0x1 ;  /* 0x00000100e8e87811 */ /* 0x000fe200078e08ff */
[----:B------:R-:W-:Y:S01]  /*06f0*/  IMAD.SHL.U32 R7, R0, 0x2, RZ ;  /* 0x0000000200077824 */ /* 0x000fe200078e00ff */
[----:B------:R-:W-:Y:S01]  /*0700*/  SEL R234, R234, 0xffffffc0, !P3 ;  /* 0xffffffc0eaea7807 */ /* 0x000fe20005800000 */
[----:B------:R-:W-:Y:S01]  /*0710*/  IMAD R0, R6, 0x8, R15 ;  /* 0x0000000806007824 */ /* 0x000fe200078e020f */
[----:B------:R-:W-:Y:S01]  /*0720*/  LOP3.LUT R9, R11, 0x7ffffe00, R9, 0xf8, !PT ;  /* 0x7ffffe000b097812 */ /* 0x000fe200078ef809 */
[----:B------:R-:W-:Y:S01]  /*0730*/  IMAD.IADD R6, R5, 0x1, R3 ;  /* 0x0000000105067824 */ /* 0x000fe200078e0203 */
[----:B------:R-:W-:Y:S01]  /*0740*/  STL [R1+0x50], R7 ;  /* 0x0000500701007387 */ /* 0x000fe20000100800 */
[----:B------:R-:W-:Y:S01]  /*0750*/  IMAD.IADD R240, R239, 0x1, R233 ;  /* 0x00000001eff07824 */ /* 0x000fe200078e02e9 */
[----:B------:R-:W-:Y:S01]  /*0760*/  LEA R229, R229, 0xc100, 0x1 ;  /* 0x0000c100e5e57811 */ /* 0x000fe200078e08ff */
[----:B------:R-:W-:Y:S01]  /*0770*/  IMAD.IADD R233, R233, 0x1, R232 ;  /* 0x00000001e9e97824 */ /* 0x000fe200078e02e8 */
[----:B------:R1:W-:Y:S01]  /*0780*/  STL [R1+0x4c], R0 ;  /* 0x00004c0001007387 */ /* 0x0003e20000100800 */
[----:B------:R-:W-:-:S02]  /*0790*/  IMAD.IADD R242, R239, 0x1, R234 ;  /* 0x00000001eff27824 */ /* 0x000fc400078e02ea */
[----:B------:R-:W-:Y:S01]  /*07a0*/  IMAD.IADD R235, R234, 0x1, R232 ;  /* 0x00000001eaeb7824 */ /* 0x000fe200078e02e8 */
[----:B------:R-:W-:Y:S01]  /*07b0*/  STL [R1+0x58], R5 ;  /* 0x0000580501007387 */ /* 0x000fe20000100800 */
[----:B------:R-:W-:Y:S02]  /*07c0*/  IMAD.IADD R241, R240, 0x1, R234 ;  /* 0x00000001f0f17824 */ /* 0x000fe400078e02ea */
[----:B------:R-:W-:Y:S02]  /*07d0*/  IMAD.SHL.U32 R243, R9, 0x2, RZ ;  /* 0x0000000209f37824 */ /* 0x000fe400078e00ff */
[----:B------:R-:W-:Y:S02]  /*07e0*/  IMAD.IADD R234, R234, 0x1, R233 ;  /* 0x00000001eaea7824 */ /* 0x000fe400078e02e9 */
[----:B-1----:R-:W-:-:S05]  /*07f0*/  IMAD.IADD R0, R5, 0x1, R2 ;  /* 0x0000000105007824 */ /* 0x002fca00078e0202 */
[----:B------:R1:W-:Y:S04]  /*0800*/  STL [R1+0x64], R0 ;  /* 0x0000640001007387 */ /* 0x0003e80000100800 */
[----:B------:R-:W-:Y:S01]  /*0810*/  STL [R1+0x74], R6 ;  /* 0x0000740601007387 */ /* 0x000fe20000100800 */
[----:B-1----:R-:W-:-:S05]  /*0820*/  IMAD.IADD R0, R0, 0x1, R3 ;  /* 0x0000000100007824 */ /* 0x002fca00078e0203 */
[----:B------:R1:W-:Y:S04]  /*0830*/  STL [R1+0x70], R0 ;  /* 0x0000700001007387 */ /* 0x0003e80000100800 */
[----:B------:R-:W-:Y:S01]  /*0840*/  STL [R1+0x5c], R4 ;  /* 0x00005c0401007387 */ /* 0x000fe20000100800 */
[--C-:B-1----:R-:W-:Y:S02]  /*0850*/  IMAD.IADD R0, R2, 0x1, R4.reuse ;  /* 0x0000000102007824 */ /* 0x102fe400078e0204 */
[----:B------:R-:W-:-:S05]  /*0860*/  IMAD.IADD R2, R3, 0x1, R4 ;  /* 0x0000000103027824 */ /* 0x000fca00078e0204 */
[----:B------:R-:W-:Y:S04]  /*0870*/  STL [R1+0x6c], R2 ;  /* 0x00006c0201007387 */ /* 0x000fe80000100800 */
[----:B------:R1:W-:Y:S02]  /*0880*/  STL [R1+0x60], R0 ;  /* 0x0000600001007387 */ /* 0x0003e40000100800 */
[----:B-1----:R-:W-:-:S05]  /*0890*/  IMAD.IADD R0, R0, 0x1, R3 ;  /* 0x0000000100007824 */ /* 0x002fca00078e0203 */
[----:B------:R1:W-:Y:S02]  /*08a0*/  STL [R1+0x68], R0 ;  /* 0x0000680001007387 */ /* 0x0003e40000100800 */
.L_x_1527:
[----:B------:R-:W2:Y:S01]  /*08b0*/  LDL R4, [R1+0x54] ;  /* 0x0000540001047983 */ /* 0x000ea20000100800 */
[----:B-1----:R-:W-:Y:S01]  /*08c0*/  IMAD.MOV.U32 R0, RZ, RZ, c[0x0][0x560] ;  /* 0x00015800ff007624 */ /* 0x002fe200078e00ff */
        /* <DEDUP_REMOVED lines=17> */
.L_x_1455:
[----:B------:R-:W-:-:S04]  /*09e0*/  MOV R0, c[0x0][0x554] ;  /* 0x0001550000007a02 */ /* 0x000fc80000000f00 */
[----:B------:R-:W-:Y:S02]  /*09f0*/  ISETP.NE.AND P0, PT, R0, 0x1, PT ;  /* 0x000000010000780c */ /* 0x000fe40003f05270 */
[----:B------:R-:W-:-:S11]  /*0a00*/  MOV R0, R2 ;  /* 0x0000000200007202 */ /* 0x000fd60000000f00 */
[----:B------:R-:W-:-:S05]  /*0a10*/  @P0 IMAD.HI.U32 R4, R2, c[0x0][0x558], RZ ;  /* 0x0001560002040a27 */ /* 0x000fca00078e00ff */
[----:B------:R-:W-:-:S05]  /*0a20*/  @P0 SHF.R.U32.HI R0, RZ, c[0x0][0x55c], R4 ;  /* 0x00015700ff000a19 */ /* 0x000fca0000011604 */
[----:B------:R-:W-:Y:S02]  /*0a30*/  IMAD R4, R0, c[0x0][0x554], RZ ;  /* 0x0001550000047a24 */ /* 0x000fe400078e02ff */
.L_x_1456:
[----:B------:R-:W-:Y:S05]  /*0a40*/  BSYNC B0 ;  /* 0x0000000000007941 */ /* 0x000fea0003800000 */
.L_x_1454:
        /* <DEDUP_REMOVED lines=13> */
[----:B------:R-:W-:Y:S04]  /*0b20*/  STL [R1+0x44], R12 ;  /* 0x0000440c01007387 */ /* 0x000fe80000100800 */
[----:B------:R1:W2:Y:S01]  /*0b30*/  @P0 LDG.E R6, [R2.64] ;  /* 0x0000000602060981 */ /* 0x0002a2000c1e1900 */
[----:B------:R-:W-:Y:S01]  /*0b40*/  IMAD.MOV.U32 R4, RZ, RZ, c[0x0][0x2c4] ;  /* 0x0000b100ff047624 */ /* 0x000fe200078e00ff */
[----:B------:R-:W-:Y:S01]  /*0b50*/  IADD3 R0, R0, c[0x0][0x53c], RZ ;  /* 0x00014f0000007a10 */ /* 0x000fe20007ffe0ff */
[----:B------:R-:W-:Y:S01]  /*0b60*/  CS2R R130, SRZ ;  /* 0x0000000000827805 */ /* 0x000fe2000001ff00 */
[----:B------:R-:W-:Y:S01]  /*0b70*/  CS2R R128, SRZ ;  /* 0x0000000000807805 */ /* 0x000fe2000001ff00 */
[----:B------:R-:W-:Y:S01]  /*0b80*/  CS2R R126, SRZ ;  /* 0x00000000007e7805 */ /* 0x000fe2000001ff00 */
[----:B------:R-:W-:Y:S01]  /*0b90*/  ISETP.NE.AND P2, PT, R4, 0x1, PT ;  /* 0x000000010400780c */ /* 0x000fe20003f45270 */
[----:B------:R-:W-:Y:S01]  /*0ba0*/  IMAD.MOV.U32 R4, RZ, RZ, c[0x0][0x168] ;  /* 0x00005a00ff047624 */ /* 0x000fe200078e00ff */
[----:B------:R-:W-:Y:S01]  /*0bb0*/  SHF.L.U32 R55, R0, 0x7, RZ ;  /* 0x0000000700377819 */ /* 0x000fe200000006ff */
[----:B------:R-:W-:Y:S01]  /*0bc0*/  CS2R R124, SRZ ;  /* 0x00000000007c7805 */ /* 0x000fe2000001ff00 */
[----:B------:R-:W-:Y:S01]  /*0bd0*/  IMAD.MOV.U32 R122, RZ, RZ, RZ ;  /* 0x000000ffff7a7224 */ /* 0x000fe200078e00ff */
[----:B------:R-:W-:Y:S01]  /*0be0*/  CS2R R120, SRZ ;  /* 0x0000000000787805 */ /* 0x000fe2000001ff00 */
[----:B------:R-:W-:Y:S01]  /*0bf0*/  IADD3 R0, R55, 0x7f, RZ ;  /* 0x0000007f37007810 */ /* 0x000fe20007ffe0ff */
[----:B------:R-:W-:Y:S01]  /*0c00*/  STL [R1+0x40], R55 ;  /* 0x0000403701007387 */ /* 0x000fe20000100800 */
[----:B------:R-:W-:Y:S01]  /*0c10*/  IADD3 R4, -R4, 0x60, RZ ;  /* 0x0000006004047810 */ /* 0x000fe20007ffe1ff */
[----:B------:R-:W-:Y:S01]  /*0c20*/  CS2R R116, SRZ ;  /* 0x0000000000747805 */ /* 0x000fe2000001ff00 */
[----:B------:R-:W-:Y:S01]  /*0c30*/  MOV R118, RZ ;  /* 0x000000ff00767202 */ /* 0x000fe20000000f00 */
[----:B------:R-:W-:Y:S01]  /*0c40*/  CS2R R8, SRZ ;  /* 0x0000000000087805 */ /* 0x000fe2000001ff00 */
[----:B------:R-:W-:Y:S01]  /*0c50*/  IMAD.MOV.U32 R114, RZ, RZ, RZ ;  /* 0x000000ffff727224 */ /* 0x000fe200078e00ff */
[----:B------:R-:W-:Y:S01]  /*0c60*/  CS2R R10, SRZ ;  /* 0x00000000000a7805 */ /* 0x000fe2000001ff00 */
[----:B------:R-:W-:Y:S01]  /*0c70*/  IMAD.MOV.U32 R112, RZ, RZ, RZ ;  /* 0x000000ffff707224 */ /* 0x000fe200078e00ff */
[----:B------:R-:W-:Y:S01]  /*0c80*/  MOV R110, RZ ;  /* 0x000000ff006e7202 */ /* 0x000fe20000000f00 */
[----:B------:R-:W-:Y:S01]  /*0c90*/  CS2R R108, SRZ ;  /* 0x00000000006c7805 */ /* 0x000fe2000001ff00 */
[----:B------:R-:W-:Y:S01]  /*0ca0*/  IMAD.MOV.U32 R13, RZ, RZ, RZ ;  /* 0x000000ffff0d7224 */ /* 0x000fe200078e00ff */
[----:B------:R-:W-:Y:S01]  /*0cb0*/  CS2R R14, SRZ ;  /* 0x00000000000e7805 */ /* 0x000fe2000001ff00 */
[----:B-1----:R-:W-:Y:S01]  /*0cc0*/  IMAD.MOV.U32 R2, RZ, RZ, c[0x0][0x2ac] ;  /* 0x0000ab00ff027624 */ /* 0x002fe200078e00ff */
[----:B------:R-:W-:Y:S01]  /*0cd0*/  MOV R104, RZ ;  /* 0x000000ff00687202 */ /* 0x000fe20000000f00 */
[----:B------:R-:W-:Y:S01]  /*0ce0*/  @P2 IMAD.HI.U32 R3, R0, c[0x0][0x2c8], RZ ;  /* 0x0000b20000032a27 */ /* 0x000fe200078e00ff */
[----:B------:R-:W-:Y:S01]  /*0cf0*/  CS2R R16, SRZ ;  /* 0x0000000000107805 */ /* 0x000fe2000001ff00 */
[----:B------:R-:W-:Y:S01]  /*0d00*/  MOV R98, RZ ;  /* 0x000000ff00627202 */ /* 0x000fe20000000f00 */
[----:B------:R-:W-:Y:S01]  /*0d10*/  CS2R R18, SRZ ;  /* 0x0000000000127805 */ /* 0x000fe2000001ff00 */
[----:B------:R-:W-:Y:S01]  /*0d20*/  IMAD.MOV.U32 R106, RZ, RZ, RZ ;  /* 0x000000ffff6a7224 */ /* 0x000fe200078e00ff */
[----:B------:R-:W-:Y:S01]  /*0d30*/  @P2 SHF.R.U32.HI R0, RZ, c[0x0][0x2cc], R3 ;  /* 0x0000b300ff002a19 */ /* 0x000fe20000011603 */
[----:B------:R-:W-:Y:S01]  /*0d40*/  IMAD.MOV.U32 R102, RZ, RZ, RZ ;  /* 0x000000ffff667224 */ /* 0x000fe200078e00ff */
[----:B------:R-:W-:Y:S01]  /*0d50*/  MOV R94, RZ ;  /* 0x000000ff005e7202 */ /* 0x000fe20000000f00 */
        /* <DEDUP_REMOVED lines=36> */
[----:B------:R-:W-:Y:S01]  /*0fa0*/  IMAD.MOV.U32 R162, RZ, RZ, RZ ;  /* 0x000000ffffa27224 */ /* 0x000fe200078e00ff */
[----:B------:R-:W-:Y:S01]  /*0fb0*/  CS2R R46, SRZ ;  /* 0x00000000002e7805 */ /* 0x000fe2000001ff00 */
[----:B------:R-:W-:Y:S01]  /*0fc0*/  MOV R158, RZ ;  /* 0x000000ff009e7202 */ /* 0x000fe20000000f00 */
[----:B------:R-:W-:Y:S01]  /*0fd0*/  CS2R R48, SRZ ;  /* 0x0000000000307805 */ /* 0x000fe2000001ff00 */
[----:B------:R-:W-:Y:S01]  /*0fe0*/  IMAD.MOV.U32 R154, RZ, RZ, RZ ;  /* 0x000000ffff9a7224 */ /* 0x000fe200078e00ff */
        /* <DEDUP_REMOVED lines=20> */
[----:B--2---:R1:W-:Y:S02]  /*1130*/  STL [R1+0x18], R6 ;  /* 0x0000180601007387 */ /* 0x0043e40000100800 */
[----:B-1----:R-:W-:-:S02]  /*1140*/  IMAD R6, R2, c[0x0][0x1d0], RZ ;  /* 0x0000740002067a24 */ /* 0x002fc400078e02ff */
[----:B------:R-:W-:-:S03]  /*1150*/  IMAD R2, R2, c[0x0][0x1d0], R4 ;  /* 0x0000740002027a24 */ /* 0x000fc600078e0204 */
[----:B------:R-:W-:Y:S02]  /*1160*/  IADD3 R3, R6, 0x5f, RZ ;  /* 0x0000005f06037810 */ /* 0x000fe40007ffe0ff */
[----:B------:R-:W-:-:S03]  /*1170*/  IADD3 R2, R2, R0, RZ ;  /* 0x0000000002027210 */ /* 0x000fc60007ffe0ff */
[----:B------:R-:W-:-:S04]  /*1180*/  IMAD.HI R0, R3, 0x2aaaaaab, RZ ;  /* 0x2aaaaaab03007827 */ /* 0x000fc800078e02ff */
[----:B------:R-:W-:Y:S01]  /*1190*/  IMAD.HI R4, R2, 0x2aaaaaab, RZ ;  /* 0x2aaaaaab02047827 */ /* 0x000fe200078e02ff */
[----:B------:R-:W-:-:S03]  /*11a0*/  SHF.R.U32.HI R2, RZ, 0x1f, R0 ;  /* 0x0000001fff027819 */ /* 0x000fc60000011600 */
[----:B------:R-:W-:Y:S01]  /*11b0*/  IMAD.MOV R3, RZ, RZ, -R12 ;  /* 0x000000ffff037224 */ /* 0x000fe200078e0a0c */
[----:B------:R-:W-:Y:S02]  /*11c0*/  SHF.R.U32.HI R6, RZ, 0x1f, R4 ;  /* 0x0000001fff067819 */ /* 0x000fe40000011604 */
[----:B------:R-:W-:Y:S01]  /*11d0*/  LEA.HI.SX32 R0, R0, R2, 0x1c ;  /* 0x0000000200007211 */ /* 0x000fe200078fe2ff */
[----:B------:R-:W-:Y:S01]  /*11e0*/  IMAD R52, R3, c[0x0][0x548], R5 ;  /* 0x0001520003347a24 */ /* 0x000fe200078e0205 */
[----:B------:R-:W-:Y:S01]  /*11f0*/  LEA.HI.SX32 R2, R4, R6, 0x1c ;  /* 0x0000000604027211 */ /* 0x000fe200078fe2ff */
[----:B------:R-:W-:Y:S01]  /*1200*/  IMAD.MOV.U32 R6, RZ, RZ, RZ ;  /* 0x000000ffff067224 */ /* 0x000fe200078e00ff */
[----:B------:R-:W-:Y:S02]  /*1210*/  CS2R R4, SRZ ;  /* 0x0000000000047805 */ /* 0x000fe4000001ff00 */
[----:B------:R-:W-:Y:S01]  /*1220*/  IMNMX R54, R0, R2, PT ;  /* 0x0000000200367217 */ /* 0x000fe20003800200 */
[----:B------:R1:W-:Y:S01]  /*1230*/  STL [R1+0x48], R52 ;  /* 0x0000483401007387 */ /* 0x0003e20000100800 */
[----:B------:R-:W-:-:S02]  /*1240*/  PRMT R0, RZ, 0x7610, R0 ;  /* 0x00007610ff007816 */ /* 0x000fc40000000000 */
[----:B------:R-:W-:Y:S01]  /*1250*/  ISETP.GE.AND P0, PT, R54, 0x1, PT ;  /* 0x000000013600780c */ /* 0x000fe20003f06270 */
[----:B------:R1:W-:-:S12]  /*1260*/  STL [R1+0xc], R54 ;  /* 0x00000c3601007387 */ /* 0x0003d80000100800 */
[----:B------:R-:W-:Y:S05]  /*1270*/  @!P0 BRA `(.L_x_1457) ;  /* 0x00010cd000008947 */ /* 0x000fea0003800000 */
[----:B-1----:R-:W2:Y:S01]  /*1280*/  LDL R54, [R1+0x10] ;  /* 0x0000100001367983 */ /* 0x002ea20000100800 */
[----:B------:R-:W-:-:S04]  /*1290*/  ISETP.NE.U32.AND P0, PT, RZ, c[0x0][0x340], PT ;  /* 0x0000d000ff007a0c */ /* 0x000fc80003f05070 */
[----:B------:R-:W-:-:S13]  /*12a0*/  ISETP.NE.AND.EX P0, PT, RZ, c[0x0][0x344], PT, P0 ;  /* 0x0000d100ff007a0c */ /* 0x000fda0003f05300 */
[----:B------:R-:W-:-:S05]  /*12b0*/  @P0 MOV R2, 0x4 ;  /* 0x0000000400020802 */ /* 0x000fca0000000f00 */
[----:B------:R-:W-:-:S05]  /*12c0*/  @P0 IMAD.WIDE R2, R12, R2, c[0x0][0x340] ;  /* 0x0000d0000c020625 */ /* 0x000fca00078e0202 */
[----:B------:R1:W5:Y:S01]  /*12d0*/  @P0 LDG.E R14, [R2.64] ;  /* 0x00000006020e0981 */ /* 0x000362000c1e1900 */
[----:B------:R-:W-:Y:S02]  /*12e0*/  SHF.R.S32.HI R15, RZ, 0x1f, R52 ;  /* 0x0000001fff0f7819 */ /* 0x000fe40000011434 */
[----:B------:R-:W-:Y:S02]  /*12f0*/  SHF.R.S32.HI R6, RZ, 0x1f, R12 ;  /* 0x0000001fff067819 */ /* 0x000fe4000001140c */
[----:B------:R-:W-:Y:S01]  /*1300*/  ISETP.GE.AND P6, PT, R245, c[0x0][0x198], PT ;  /* 0x00006600f5007a0c */ /* 0x000fe20003fc6270 */
[----:B------:R-:W-:Y:S01]  /*1310*/  IMAD R0, R15, c[0x0][0x1b8], RZ ;  /* 0x00006e000f007a24 */ /* 0x000fe200078e02ff */
[----:B------:R-:W-:Y:S02]  /*1320*/  ISETP.GE.AND P5, PT, R252, c[0x0][0x198], PT ;  /* 0x00006600fc007a0c */ /* 0x000fe40003fa6270 */
[----:B------:R-:W-:Y:S01]  /*1330*/  ISETP.GE.AND P4, PT, R251, c[0x0][0x198], PT ;  /* 0x00006600fb007a0c */ /* 0x000fe20003f86270 */
[----:B------:R-:W-:-:S02]  /*1340*/  IMAD R5, R52, c[0x0][0x1bc], R0 ;  /* 0x00006f0034057a24 */ /* 0x000fc400078e0200 */
[----:B-1----:R-:W-:Y:S01]  /*1350*/  IMAD.WIDE.U32 R2, R52, c[0x0][0x1b8], RZ ;  /* 0x00006e0034027a25 */ /* 0x002fe200078e00ff */
[----:B------:R-:W-:-:S04]  /*1360*/  IADD3 R52, R245, 0xc0, RZ ;  /* 0x000000c0f5347810 */ /* 0x000fc80007ffe0ff */
[----:B------:R-:W-:Y:S01]  /*1370*/  IADD3 R3, R3, R5, RZ ;  /* 0x0000000503037210 */ /* 0x000fe20007ffe0ff */
[----:B------:R-:W-:Y:S01]  /*1380*/  IMAD R5, R6, c[0x0][0x1c0], RZ ;  /* 0x0000700006057a24 */ /* 0x000fe200078e02ff */
[----:B------:R-:W-:-:S03]  /*1390*/  ISETP.GE.AND P3, PT, R52, c[0x0][0x198], PT ;  /* 0x0000660034007a0c */ /* 0x000fc60003f66270 */
[C---:B------:R-:W-:Y:S02]  /*13a0*/  IMAD R6, R12.reuse, c[0x0][0x1c4], R5 ;  /* 0x000071000c067a24 */ /* 0x040fe400078e0205 */
[----:B------:R-:W-:-:S05]  /*13b0*/  IMAD.WIDE.U32 R2, R12, c[0x0][0x1c0], R2 ;  /* 0x000070000c027a25 */ /* 0x000fca00078e0002 */
[----:B------:R-:W-:Y:S02]  /*13c0*/  IADD3 R3, R3, R6, RZ ;  /* 0x0000000603037210 */ /* 0x000fe40007ffe0ff */
[----:B--2---:R-:W-:-:S05]  /*13d0*/  IADD3 R4, R54, R55, RZ ;  /* 0x0000003736047210 */ /* 0x004fca0007ffe0ff */
[----:B------:R-:W-:-:S04]  /*13e0*/  @P2 IMAD.HI.U32 R7, R4, c[0x0][0x2c8], RZ ;  /* 0x0000b20004072a27 */ /* 0x000fc800078e00ff */
[----:B------:R-:W-:Y:S01]  /*13f0*/  IMAD.MOV.U32 R0, RZ, RZ, R4 ;  /* 0x000000ffff007224 */ /* 0x000fe200078e0004 */
[----:B------:R-:W-:-:S04]  /*1400*/  @P2 SHF.R.U32.HI R0, RZ, c[0x0][0x2cc], R7 ;  /* 0x0000b300ff002a19 */ /* 0x000fc80000011607 */
[--C-:B------:R-:W-:Y:S01]  /*1410*/  SHF.R.S32.HI R7, RZ, 0x1f, R0.reuse ;  /* 0x0000001fff077819 */ /* 0x100fe20000011400 */
[----:B------:R-:W-:Y:S02]  /*1420*/  IMAD.MOV R5, RZ, RZ, -R0 ;  /* 0x000000ffff057224 */ /* 0x000fe400078e0a00 */
[----:B------:R-:W-:-:S04]  /*1430*/  IMAD.WIDE.U32 R2, R0, c[0x0][0x1b0], R2 ;  /* 0x00006c0000027a25 */ /* 0x000fc800078e0002 */
[----:B------:R-:W-:Y:S02]  /*1440*/  IMAD R4, R5, c[0x0][0x2c4], R4 ;  /* 0x0000b10005047a24 */ /* 0x000fe400078e0204 */
[----:B------:R-:W-:-:S04]  /*1450*/  IMAD R5, R7, c[0x0][0x1b0], RZ ;  /* 0x00006c0007057a24 */ /* 0x000fc800078e02ff */
[----:B------:R-:W-:Y:S01]  /*1460*/  IMAD R6, R0, c[0x0][0x1b4], R5 ;  /* 0x00006d0000067a24 */ /* 0x000fe200078e0205 */
[----:B------:R-:W-:Y:S01]  /*1470*/  SHF.R.S32.HI R5, RZ, 0x1f, R4 ;  /* 0x0000001fff057819 */ /* 0x000fe20000011404 */
[----:B------:R-:W-:Y:S02]  /*1480*/  @!P0 IMAD.MOV.U32 R14, RZ, RZ, R12 ;  /* 0x000000ffff0e8224 */ /* 0x000fe400078e000c */
[----:B------:R-:W-:Y:S02]  /*1490*/  IMAD.IADD R3, R3, 0x1, R6 ;  /* 0x0000000103037824 */ /* 0x000fe400078e0206 */
[----:B------:R-:W-:Y:S02]  /*14a0*/  IMAD R0, R5, c[0x0][0x1a8], RZ ;  /* 0x00006a0005007a24 */ /* 0x000fe400078e02ff */
[----:B------:R-:W-:-:S04]  /*14b0*/  IMAD.WIDE.U32 R2, R4, c[0x0][0x1a8], R2 ;  /* 0x00006a0004027a25 */ /* 0x000fc800078e0002 */
[----:B------:R-:W-:Y:S01]  /*14c0*/  IMAD R0, R4, c[0x0][0x1ac], R0 ;  /* 0x00006b0004007a24 */ /* 0x000fe200078e0200 */
[----:B------:R-:W-:-:S04]  /*14d0*/  LEA R13, P1, R2, c[0x0][0x160], 0x1 ;  /* 0x00005800020d7a11 */ /* 0x000fc800078208ff */
[----:B------:R-:W-:-:S04]  /*14e0*/  IADD3 R0, R3, R0, RZ ;  /* 0x0000000003007210 */ /* 0x000fc80007ffe0ff */
[----:B------:R-:W-:Y:S01]  /*14f0*/  LEA.HI.X R5, R2, c[0x0][0x164], R0, 0x1, P1 ;  /* 0x0000590002057a11 */ /* 0x000fe200008f0c00 */
[----:B------:R-:W-:Y:S05]  /*1500*/  BRA.DIV ~URZ, `(.L_x_1458) ;  /* 0x00012f327f007947 */ /* 0x000fea000b800000 */
[----:B------:R1:W2:Y:S02]  /*1510*/  SHFL.IDX PT, R4, R5, RZ, 0x181f ;  /* 0x00181fff05047589 */ /* 0x0002a400000e0000 */
.L_x_1528:
[----:B------:R-:W-:Y:S05]  /*1520*/  BRA.DIV ~URZ, `(.L_x_1459) ;  /* 0x00012f827f007947 */ /* 0x000fea000b800000 */
[----:B------:R3:W4:Y:S02]  /*1530*/  SHFL.IDX PT, R0, R13, RZ, 0x181f ;  /* 0x00181fff0d007589 */ /* 0x00072400000e0000 */
.L_x_1529:
[----:B---3--:R-:W3:Y:S04]  /*1540*/  LDL R3, [R1+0x40] ;  /* 0x0000400001037983 */ /* 0x008ee80000100800 */
[----:B------:R-:W1:Y:S01]  /*1550*/  S2R R6, SR_TID.X ;  /* 0x0000000000067919 */ /* 0x000e620000002100 */
[----:B------:R-:W-:-:S04]  /*1560*/  IMAD.MOV.U32 R16, RZ, RZ, c[0x0][0x2c4] ;  /* 0x0000b100ff107624 */ /* 0x000fc800078e00ff */
[----:B------:R-:W-:Y:S01]  /*1570*/  IMAD R16, R16, c[0x0][0x168], RZ ;  /* 0x00005a0010107a24 */ /* 0x000fe200078e02ff */
[----:B-1----:R-:W-:-:S04]  /*1580*/  SHF.R.S32.HI R2, RZ, 0x1f, R6 ;  /* 0x0000001fff027819 */ /* 0x002fc80000011406 */
[----:B------:R-:W-:-:S04]  /*1590*/  LEA.HI R2, R2, R6, RZ, 0x3 ;  /* 0x0000000602027211 */ /* 0x000fc800078f18ff */
[----:B------:R-:W-:Y:S01]  /*15a0*/  SHF.R.S32.HI R2, RZ, 0x3, R2 ;  /* 0x00000003ff027819 */ /* 0x000fe20000011402 */
[----:B------:R-:W-:Y:S04]  /*15b0*/  BSSY B0, `(.L_x_1460) ;  /* 0x0000019000007945 */ /* 0x000fe80003800000 */
[----:B---3--:R-:W-:-:S05]  /*15c0*/  IMAD.IADD R12, R2, 0x1, R3 ;  /* 0x00000001020c7824 */ /* 0x008fca00078e0203 */
[----:B------:R-:W-:-:S13]  /*15d0*/  ISETP.GE.AND P0, PT, R12, R16, PT ;  /* 0x000000100c00720c */ /* 0x000fda0003f06270 */
[----:B------:R-:W-:Y:S05]  /*15e0*/  @P0 BRA `(.L_x_1461) ;  /* 0x0000015000000947 */ /* 0x000fea0003800000 */
[----:B------:R-:W-:Y:S02]  /*15f0*/  SHF.R.S32.HI R2, RZ, 0x1f, R245 ;  /* 0x0000001fff027819 */ /* 0x000fe400000114f5 */
[CC--:B----4-:R-:W-:Y:S02]  /*1600*/  LEA R10, P0, R245.reuse, R0.reuse, 0x1 ;  /* 0x00000000f50a7211 */ /* 0x0d0fe400078008ff */
[----:B------:R-:W-:Y:S02]  /*1610*/  LEA R8, P2, R252, R0, 0x1 ;  /* 0x00000000fc087211 */ /* 0x000fe400078408ff */
[C---:B--2---:R-:W-:Y:S02]  /*1620*/  LEA.HI.X R11, R245.reuse, R4, R2, 0x1, P0 ;  /* 0x00000004f50b7211 */ /* 0x044fe400000f0c02 */
[----:B------:R-:W-:Y:S02]  /*1630*/  SHF.R.S32.HI R2, RZ, 0x1f, R252 ;  /* 0x0000001fff027819 */ /* 0x000fe400000114fc */
[C---:B------:R-:W-:Y:S01]  /*1640*/  IADD3 R17, R245.reuse, 0xc0, RZ ;  /* 0x000000c0f5117810 */ /* 0x040fe20007ffe0ff */
[----:B------:R-:W-:Y:S01]  /*1650*/  @!PT LDS RZ, [RZ] ;  /* 0x00000000fffff984 */ /* 0x000fe20000000800 */
[----:B------:R-:W-:Y:S01]  /*1660*/  @!PT LDS RZ, [RZ] ;  /* 0x00000000fffff984 */ /* 0x000fe20000000800 */
[----:B------:R-:W-:Y:S01]  /*1670*/  @!PT LDS RZ, [RZ] ;  /* 0x00000000fffff984 */ /* 0x000fe20000000800 */
[----:B------:R1:W-:Y:S01]  /*1680*/  LDGSTS.E.BYPASS.LTC128B.128 [R243+0x18100], [R10.64], !P6 ;  /* 0x181000000af37fae */ /* 0x0003e2000f101d46 */
[----:B------:R-:W-:-:S02]  /*1690*/  IADD3 R18, R245, 0xc0, RZ ;  /* 0x000000c0f5127810 */ /* 0x000fc40007ffe0ff */
[----:B------:R-:W-:Y:S02]  /*16a0*/  LEA R6, P1, R251, R0, 0x1 ;  /* 0x00000000fb067211 */ /* 0x000fe400078208ff */
[----:B------:R-:W-:Y:S02]  /*16b0*/  SHF.R.S32.HI R19, RZ, 0x1f, R251 ;  /* 0x0000001fff137819 */ /* 0x000fe400000114fb */
[----:B------:R-:W-:Y:S02]  /*16c0*/  LEA.HI.X R9, R252, R4, R2, 0x1, P2 ;  /* 0x00000004fc097211 */ /* 0x000fe400010f0c02 */
[----:B------:R-:W-:Y:S02]  /*16d0*/  SHF.R.S32.HI R18, RZ, 0x1f, R18 ;  /* 0x0000001fff127819 */ /* 0x000fe40000011412 */
[----:B------:R-:W-:Y:S01]  /*16e0*/  LEA R2, P0, R17, R0, 0x1 ;  /* 0x0000000011027211 */ /* 0x000fe200078008ff */
[----:B------:R1:W-:Y:S01]  /*16f0*/  LDGSTS.E.BYPASS.LTC128B.128 [R243+0x1c100], [R8.64], !P5 ;  /* 0x1c10000008f37fae */ /* 0x0003e2000e901d46 */
[----:B------:R-:W-:-:S02]  /*1700*/  LEA.HI.X R7, R251, R4, R19, 0x1, P1 ;  /* 0x00000004fb077211 */ /* 0x000fc400008f0c13 */
[----:B------:R-:W-:-:S03]  /*1710*/  LEA.HI.X R3, R17, R4, R18, 0x1, P0 ;  /* 0x0000000411037211 */ /* 0x000fc600000f0c12 */
[----:B------:R1:W-:Y:S04]  /*1720*/  LDGSTS.E.BYPASS.LTC128B.128 [R243+0x20100], [R6.64], !P4 ;  /* 0x2010000006f37fae */ /* 0x0003e8000e101d46 */
[----:B------:R1:W-:Y:S02]  /*1730*/  LDGSTS.E.BYPASS.LTC128B.128 [R243+0x24100], [R2.64], !P3 ;  /* 0x2410000002f37fae */ /* 0x0003e4000d901d46 */
.L_x_1461:
[----:B------:R-:W-:Y:S05]  /*1740*/  BSYNC B0 ;  /* 0x0000000000007941 */ /* 0x000fea0003800000 */
.L_x_1460:
[----:B------:R-:W-:Y:S05]  /*1750*/  BRA.DIV ~URZ, `(.L_x_1462) ;  /* 0x00012dc27f007947 */ /* 0x000fea000b800000 */
[----:B--2---:R2:W3:Y:S04]  /*1760*/  SHFL.IDX PT, R4, R5, 0x1, 0x181f ;  /* 0x00381f0005047f89 */ /* 0x0044e800000e0000 */
[----:B----4-:R2:W4:Y:S02]  /*1770*/  SHFL.IDX PT, R0, R13, 0x1, 0x181f ;  /* 0x00381f000d007f89 */ /* 0x01052400000e0000 */
.L_x_1530:
[----:B-1----:R-:W-:Y:S01]  /*1780*/  IADD3 R2, R12, 0x20, RZ ;  /* 0x000000200c027810 */ /* 0x002fe20007ffe0ff */
[----:B------:R-:W-:Y:S03]  /*1790*/  BSSY B0, `(.L_x_1463) ;  /* 0x0000018000007945 */ /* 0x000fe60003800000 */
[----:B------:R-:W-:-:S13]  /*17a0*/  ISETP.GE.AND P0, PT, R2, R16, PT ;  /* 0x000000100200720c */ /* 0x000fda0003f06270 */
[----:B------:R-:W-:Y:S05]  /*17b0*/  @P0 BRA `(.L_x_1464) ;  /* 0x0000015000000947 */ /* 0x000fea0003800000 */
[----:B------:R-:W-:Y:S02]  /*17c0*/  SHF.R.S32.HI R3, RZ, 0x1f, R245 ;  /* 0x0000001fff037819 */ /* 0x000fe400000114f5 */
[C---:B----4-:R-:W-:Y:S02]  /*17d0*/  LEA R10, P0, R245.reuse, R0, 0x1 ;  /* 0x00000000f50a7211 */ /* 0x050fe400078008ff */
[C---:B------:R-:W-:Y:S02]  /*17e0*/  IADD3 R17, R245.reuse, 0xc0, RZ ;  /* 0x000000c0f5117810 */ /* 0x040fe40007ffe0ff */
[C---:B------:R-:W-:Y:S02]  /*17f0*/  IADD3 R18, R245.reuse, 0xc0, RZ ;  /* 0x000000c0f5127810 */ /* 0x040fe40007ffe0ff */
[----:B---3--:R-:W-:Y:S02]  /*1800*/  LEA.HI.X R11, R245, R4, R3, 0x1, P0 ;  /* 0x00000004f50b7211 */ /* 0x008fe400000f0c03 */
[----:B------:R-:W-:-:S02]  /*1810*/  LEA R8, P2, R252, R0, 0x1 ;  /* 0x00000000fc087211 */ /* 0x000fc400078408ff */
[----:B------:R-:W-:Y:S01]  /*1820*/  SHF.R.S32.HI R3, RZ, 0x1f, R252 ;  /* 0x0000001fff037819 */ /* 0x000fe200000114fc */
[----:B------:R-:W-:Y:S01]  /*1830*/  @!PT LDS RZ, [RZ] ;  /* 0x00000000fffff984 */ /* 0x000fe20000000800 */
[----:B------:R-:W-:Y:S01]  /*1840*/  @!PT LDS RZ, [RZ] ;  /* 0x00000000fffff984 */ /* 0x000fe20000000800 */
[----:B------:R-:W-:Y:S01]  /*1850*/  @!PT LDS RZ, [RZ] ;  /* 0x00000000fffff984 */ /* 0x000fe20000000800 */
[----:B------:R1:W-:Y:S01]  /*1860*/  LDGSTS.E.BYPASS.LTC128B.128 [R243+0x19100], [R10.64], !P6 ;  /* 0x191000000af37fae */ /* 0x0003e2000f101d46 */
[-C--:B------:R-:W-:Y:S02]  /*1870*/  LEA R6, P1, R251, R0.reuse, 0x1 ;  /* 0x00000000fb067211 */ /* 0x080fe400078208ff */
[----:B------:R-:W-:Y:S02]  /*1880*/  SHF.R.S32.HI R19, RZ, 0x1f, R251 ;  /* 0x0000001fff137819 */ /* 0x000fe400000114fb */
[----:B------:R-:W-:Y:S02]  /*1890*/  SHF.R.S32.HI R18, RZ, 0x1f, R18 ;  /* 0x0000001fff127819 */ /* 0x000fe40000011412 */
[----:B------:R-:W-:Y:S02]  /*18a0*/  LEA R2, P0, R17, R0, 0x1 ;  /* 0x0000000011027211 */ /* 0x000fe400078008ff */
[----:B------:R-:W-:-:S02]  /*18b0*/  LEA.HI.X R9, R252, R4, R3, 0x1, P2 ;  /* 0x00000004fc097211 */ /* 0x000fc400010f0c03 */
[-C--:B------:R-:W-:Y:S02]  /*18c0*/  LEA.HI.X R7, R251, R4.reuse, R19, 0x1, P1 ;  /* 0x00000004fb077211 */ /* 0x080fe400008f0c13 */
[----:B------:R-:W-:Y:S01]  /*18d0*/  LEA.HI.X R3, R17, R4, R18, 0x1, P0 ;  /* 0x0000000411037211 */ /* 0x000fe200000f0c12 */
[----:B------:R1:W-:Y:S04]  /*18e0*/  LDGSTS.E.BYPASS.LTC128B.128 [R243+0x1d100], [R8.64], !P5 ;  /* 0x1d10000008f37fae */ /* 0x0003e8000e901d46 */
[----:B------:R1:W-:Y:S04]  /*18f0*/  LDGSTS.E.BYPASS.LTC128B.128 [R243+0x21100], [R6.64], !P4 ;  /* 0x2110000006f37fae */ /* 0x0003e8000e101d46 */
[----:B------:R1:W-:Y:S02]  /*1900*/  LDGSTS.E.BYPASS.LTC128B.128 [R243+0x25100], [R2.64], !P3 ;  /* 0x2510000002f37fae */ /* 0x0003e4000d901d46 */
.L_x_1464:
[----:B------:R-:W-:Y:S05]  /*1910*/  BSYNC B0 ;  /* 0x0000000000007941 */ /* 0x000fea0003800000 */
.L_x_1463:
[----:B------:R-:W-:Y:S05]  /*1920*/  BRA.DIV ~URZ, `(.L_x_1465) ;  /* 0x00012cc27f007947 */ /* 0x000fea000b800000 */
[----:B---3--:R3:W1:Y:S02]  /*1930*/  SHFL.IDX PT, R4, R5, 0x2, 0x181f ;  /* 0x00581f0005047f89 */ /* 0x00866400000e0000 */
.L_x_1531:
[----:B------:R-:W-:Y:S05]  /*1940*/  BRA.DIV ~URZ, `(.L_x_1466) ;  /* 0x00012d127f007947 */ /* 0x000fea000b800000 */
[----:B----4-:R4:W2:Y:S02]  /*1950*/  SHFL.IDX PT, R0, R13, 0x2, 0x181f ;  /* 0x00581f000d007f89 */ /* 0x0108a400000e0000 */
.L_x_1532:
[----:B-1----:R-:W-:Y:S01]  /*1960*/  IADD3 R2, R12, 0x40, RZ ;  /* 0x000000400c027810 */ /* 0x002fe20007ffe0ff */
[----:B------:R-:W-:Y:S03]  /*1970*/  BSSY B0, `(.L_x_1467) ;  /* 0x0000018000007945 */ /* 0x000fe60003800000 */
[----:B------:R-:W-:-:S13]  /*1980*/  ISETP.GE.AND P0, PT, R2, R16, PT ;  /* 0x000000100200720c */ /* 0x000fda0003f06270 */
[----:B------:R-:W-:Y:S05]  /*1990*/  @P0 BRA `(.L_x_1468) ;  /* 0x0000015000000947 */ /* 0x000fea0003800000 */
[----:B------:R-:W-:Y:S02]  /*19a0*/  SHF.R.S32.HI R3, RZ, 0x1f, R245 ;  /* 0x0000001fff037819 */ /* 0x000fe400000114f5 */
[C---:B--2---:R-:W-:Y:S02]  /*19b0*/  LEA R10, P0, R245.reuse, R0, 0x1 ;  /* 0x00000000f50a7211 */ /* 0x044fe400078008ff */
[C---:B------:R-:W-:Y:S02]  /*19c0*/  IADD3 R17, R245.reuse, 0xc0, RZ ;  /* 0x000000c0f5117810 */ /* 0x040fe40007ffe0ff */
[C---:B------:R-:W-:Y:S02]  /*19d0*/  IADD3 R18, R245.reuse, 0xc0, RZ ;  /* 0x000000c0f5127810 */ /* 0x040fe40007ffe0ff */
[----:B------:R-:W-:Y:S02]  /*19e0*/  LEA.HI.X R11, R245, R4, R3, 0x1, P0 ;  /* 0x00000004f50b7211 */ /* 0x000fe400000f0c03 */
        /* <DEDUP_REMOVED lines=16> */
.L_x_1468:
[----:B------:R-:W-:Y:S05]  /*1af0*/  BSYNC B0 ;  /* 0x0000000000007941 */ /* 0x000fea0003800000 */
.L_x_1467:
[----:B------:R-:W-:Y:S05]  /*1b00*/  BRA.DIV ~URZ, `(.L_x_1469) ;  /* 0x00012bc27f007947 */ /* 0x000fea000b800000 */
[----:B------:R1:W3:Y:S04]  /*1b10*/  SHFL.IDX PT, R4, R5, 0x3, 0x181f ;  /* 0x00781f0005047f89 */ /* 0x0002e800000e0000 */
[----:B--2---:R1:W2:Y:S02]  /*1b20*/  SHFL.IDX PT, R0, R13, 0x3, 0x181f ;  /* 0x00781f000d007f89 */ /* 0x0042a400000e0000 */
.L_x_1533:
[----:B-1----:R-:W-:Y:S01]  /*1b30*/  IADD3 R2, R12, 0x60, RZ ;  /* 0x000000600c027810 */ /* 0x002fe20007ffe0ff */
[----:B-----5:R-:W-:Y:S01]  /*1b40*/  IMAD.WIDE.U32 R158, R14, c[0x0][0x2b0], RZ ;  /* 0x0000ac000e9e7a25 */ /* 0x020fe200078e00ff */
[----:B------:R-:W-:-:S02]  /*1b50*/  SHF.R.S32.HI R20, RZ, 0x1f, R245 ;  /* 0x0000001fff147819 */ /* 0x000fc400000114f5 */
[----:B------:R-:W-:Y:S02]  /*1b60*/  ISETP.GE.AND P0, PT, R2, R16, PT ;  /* 0x000000100200720c */ /* 0x000fe40003f06270 */
[----:B------:R-:W-:Y:S01]  /*1b70*/  SHF.R.S32.HI R19, RZ, 0x1f, R252 ;  /* 0x0000001fff137819 */ /* 0x000fe200000114fc */
[----:B------:R1:W-:Y:S01]  /*1b80*/  STL.64 [R1+0x28], R158 ;  /* 0x0000289e01007387 */ /* 0x0003e20000100a00 */
[----:B------:R-:W-:Y:S02]  /*1b90*/  SHF.R.S32.HI R18, RZ, 0x1f, R251 ;  /* 0x0000001fff127819 */ /* 0x000fe400000114fb */
[C---:B------:R-:W-:Y:S02]  /*1ba0*/  IADD3 R28, R245.reuse, 0xc0, RZ ;  /* 0x000000c0f51c7810 */ /* 0x040fe40007ffe0ff */
[----:B------:R-:W-:-:S04]  /*1bb0*/  IADD3 R17, R245, 0xc0, RZ ;  /* 0x000000c0f5117810 */ /* 0x000fc80007ffe0ff */
[----:B------:R-:W-:Y:S02]  /*1bc0*/  SHF.R.S32.HI R17, RZ, 0x1f, R17 ;  /* 0x0000001fff117819 */ /* 0x000fe40000011411 */
[----:B--2---:R-:W-:-:S04]  /*1bd0*/  @!P0 LEA R10, P1, R245, R0, 0x1 ;  /* 0x00000000f50a8211 */ /* 0x004fc800078208ff */
[----:B---3--:R-:W-:Y:S02]  /*1be0*/  @!P0 LEA.HI.X R11, R245, R4, R20, 0x1, P1 ;  /* 0x00000004f50b8211 */ /* 0x008fe400008f0c14 */
[----:B------:R-:W-:-:S03]  /*1bf0*/  @!P0 LEA R8, P1, R252, R0, 0x1 ;  /* 0x00000000fc088211 */ /* 0x000fc600078208ff */
[----:B------:R-:W-:Y:S01]  /*1c00*/  @!PT LDS RZ, [RZ] ;  /* 0x00000000fffff984 */ /* 0x000fe20000000800 */
[----:B------:R-:W-:Y:S01]  /*1c10*/  @!PT LDS RZ, [RZ] ;  /* 0x00000000fffff984 */ /* 0x000fe20000000800 */
[----:B------:R-:W-:Y:S01]  /*1c20*/  @!PT LDS RZ, [RZ] ;  /* 0x00000000fffff984 */ /* 0x000fe20000000800 */
[----:B------:R1:W-:Y:S01]  /*1c30*/  @!P0 LDGSTS.E.BYPASS.LTC128B.128 [R243+0x1b100], [R10.64], !P6 ;  /* 0x1b1000000af38fae */ /* 0x0003e2000f101d46 */
[----:B------:R-:W-:Y:S02]  /*1c40*/  @!P0 LEA.HI.X R9, R252, R4, R19, 0x1, P1 ;  /* 0x00000004fc098211 */ /* 0x000fe400008f0c13 */
[----:B------:R-:W-:-:S03]  /*1c50*/  @!P0 LEA R6, P1, R251, R0, 0x1 ;  /* 0x00000000fb068211 */ /* 0x000fc600078208ff */
[----:B------:R1:W-:Y:S01]  /*1c60*/  @!P0 LDGSTS.E.BYPASS.LTC128B.128 [R243+0x1f100], [R8.64], !P5 ;  /* 0x1f10000008f38fae */ /* 0x0003e2000e901d46 */
[----:B------:R-:W-:Y:S02]  /*1c70*/  @!P0 LEA.HI.X R7, R251, R4, R18, 0x1, P1 ;  /* 0x00000004fb078211 */ /* 0x000fe400008f0c12 */
[C---:B------:R-:W-:Y:S02]  /*1c80*/  @!P0 LEA R2, P1, R28.reuse, R0, 0x1 ;  /* 0x000000001c028211 */ /* 0x040fe400078208ff */
[----:B------:R-:W-:Y:S01]  /*1c90*/  SHF.R.S32.HI R0, RZ, 0x1f, R14 ;  /* 0x0000001fff007819 */ /* 0x000fe2000001140e */
[----:B------:R1:W-:Y:S01]  /*1ca0*/  @!P0 LDGSTS.E.BYPASS.LTC128B.128 [R243+0x23100], [R6.64], !P4 ;  /* 0x2310000006f38fae */ /* 0x0003e2000e101d46 */
[----:B------:R-:W-:-:S03]  /*1cb0*/  @!P0 LEA.HI.X R3, R28, R4, R17, 0x1, P1 ;  /* 0x000000041c038211 */ /* 0x000fc600008f0c11 */
[----:B------:R-:W-:Y:S02]  /*1cc0*/  IMAD R0, R0, c[0x0][0x2b0], RZ ;  /* 0x0000ac0000007a24 */ /* 0x000fe400078e02ff */
[----:B------:R1:W-:Y:S02]  /*1cd0*/  @!P0 LDGSTS.E.BYPASS.LTC128B.128 [R243+0x27100], [R2.64], !P3 ;  /* 0x2710000002f38fae */ /* 0x0003e4000d901d46 */
[----:B------:R-:W-:Y:S02]  /*1ce0*/  IMAD R0, R14, c[0x0][0x2b4], R0 ;  /* 0x0000ad000e007a24 */ /* 0x000fe400078e0200 */
[----:B------:R-:W0:Y:S01]  /*1cf0*/  LDGDEPBAR ;  /* 0x00000000000079af */ /* 0x000e220000000000 */
[----:B------:R-:W-:Y:S01]  /*1d00*/  WARPSYNC 0xffffffff ;  /* 0xffffffff00007948 */ /* 0x000fe20003800000 */
[----:B------:R-:W-:-:S05]  /*1d10*/  IMAD.IADD R155, R159, 0x1, R0 ;  /* 0x000000019f9b7824 */ /* 0x000fca00078e0200 */
[----:B------:R1:W-:Y:S02]  /*1d20*/  STL [R1+0x38], R155 ;  /* 0x0000389b01007387 */ /* 0x0003e40000100800 */
[----:B------:R-:W2:Y:S04]  /*1d30*/  LDL R163, [R1+0xc] ;  /* 0x00000c0001a37983 */ /* 0x000ea80000100800 */
[----:B------:R-:W3:Y:S04]  /*1d40*/  LDL R160, [R1+0x10] ;  /* 0x0000100001a07983 */ /* 0x000ee80000100800 */
[----:B------:R-:W5:Y:S01]  /*1d50*/  LDL R161, [R1+0x18] ;  /* 0x0000180001a17983 */ /* 0x000f620000100800 */
[----:B-1----:R-:W-:Y:S02]  /*1d60*/  IMAD.MOV.U32 R6, RZ, RZ, 0x60 ;  /* 0x00000060ff067424 */ /* 0x002fe400078e00ff */
[----:B------:R-:W-:Y:S01]  /*1d70*/  IMAD.MOV.U32 R162, RZ, RZ, c[0x0][0x2b8] ;  /* 0x0000ae00ffa27624 */ /* 0x000fe200078e00ff */
[----:B----4-:R-:W4:Y:S01]  /*1d80*/  LDL R21, [R1+0x48] ;  /* 0x0000480001157983 */ /* 0x010f220000100800 */
[----:B------:R-:W-:-:S03]  /*1d90*/  IMAD.MOV.U32 R5, RZ, RZ, c[0x0][0x2ac] ;  /* 0x0000ab00ff057624 */ /* 0x000fc600078e00ff */
[----:B------:R-:W-:Y:S01]  /*1da0*/  ISETP.NE.AND P1, PT, R162, 0x1, PT ;  /* 0x00000001a200780c */ /* 0x000fe20003f25270 */
[----:B------:R-:W-:Y:S02]  /*1db0*/  IMAD R5, R5, c[0x0][0x1d0], RZ ;  /* 0x0000740005057a24 */ /* 0x000fe400078e02ff */
[----:B------:R-:W-:Y:S01]  /*1dc0*/  IMAD.MOV.U32 R246, RZ, RZ, RZ ;  /* 0x000000fffff67224 */ /* 0x000fe200078e00ff */
[----:B------:R-:W-:Y:S01]  /*1dd0*/  BAR.SYNC.DEFER_BLOCKING 0x0 ;  /* 0x0000000000007b1d */ /* 0x000fe20000010000 */
[----:B--2---:R-:W-:-:S04]  /*1de0*/  IMAD R149, R163, R6, -0x60 ;  /* 0xffffffa0a3957424 */ /* 0x004fc800078e0206 */
[----:B---3--:R-:W-:-:S05]  /*1df0*/  IMAD.IADD R2, R160, 0x1, R149 ;  /* 0x00000001a0027824 */ /* 0x008fca00078e0295 */
[C---:B------:R-:W-:Y:S01]  /*1e00*/  ISETP.GE.AND P0, PT, R2.reuse, R5, PT ;  /* 0x000000050200720c */ /* 0x040fe20003f06270 */
[----:B-----5:R-:W-:-:S03]  /*1e10*/  IMAD.IADD R2, R2, 0x1, R161 ;  /* 0x0000000102027824 */ /* 0x020fc600078e02a1 */
        /* <DEDUP_REMOVED lines=9> */
[----:B------:R-:W-:-:S04]  /*1eb0*/  IMAD.MOV R0, RZ, RZ, -R0 ;  /* 0x000000ffff007224 */ /* 0x000fc800078e0a00 */
[----:B------:R-:W-:Y:S01]  /*1ec0*/  IMAD R248, R0, c[0x0][0x2b8], R2 ;  /* 0x0000ae0000f87a24 */ /* 0x000fe200078e0202 */
[----:B------:R-:W3:Y:S04]  /*1ed0*/  S2R R13, SR_TID.X ;  /* 0x00000000000d7919 */ /* 0x000ee80000002100 */
[----:B------:R-:W-:Y:S01]  /*1ee0*/  SHF.R.S32.HI R10, RZ, 0x1f, R248 ;  /* 0x0000001fff0a7819 */ /* 0x000fe200000114f8 */
[----:B------:R-:W-:-:S04]  /*1ef0*/  IMAD.WIDE.U32 R2, R248, c[0x0][0x1e0], RZ ;  /* 0x00007800f8027a25 */ /* 0x000fc800078e00ff */
[----:B------:R-:W-:-:S04]  /*1f00*/  IMAD R0, R10, c[0x0][0x1e0], RZ ;  /* 0x000078000a007a24 */ /* 0x000fc800078e02ff */
[----:B------:R-:W-:-:S04]  /*1f10*/  IMAD R0, R248, c[0x0][0x1e4], R0 ;  /* 0x00007900f8007a24 */ /* 0x000fc800078e0200 */
[----:B------:R-:W-:Y:S02]  /*1f20*/  IMAD.IADD R3, R3, 0x1, R0 ;  /* 0x0000000103037824 */ /* 0x000fe400078e0200 */
[----:B------:R-:W-:Y:S02]  /*1f30*/  IMAD R0, R15, c[0x0][0x1e8], RZ ;  /* 0x00007a000f007a24 */ /* 0x000fe400078e02ff */
[----:B----4-:R-:W-:-:S04]  /*1f40*/  IMAD.WIDE.U32 R156, R21, c[0x0][0x1e8], RZ ;  /* 0x00007a00159c7a25 */ /* 0x010fc800078e00ff */
[----:B------:R-:W-:Y:S01]  /*1f50*/  IMAD R0, R21, c[0x0][0x1ec], R0 ;  /* 0x00007b0015007a24 */ /* 0x000fe200078e0200 */
[----:B---3--:R-:W-:-:S03]  /*1f60*/  SHF.R.S32.HI R7, RZ, 0x1f, R13 ;  /* 0x0000001fff077819 */ /* 0x008fc6000001140d */
[----:B------:R-:W-:Y:S01]  /*1f70*/  IMAD.IADD R154, R157, 0x1, R0 ;  /* 0x000000019d9a7824 */ /* 0x000fe200078e0200 */
[----:B------:R-:W-:Y:S01]  /*1f80*/  LEA.HI R7, R7, R13, RZ, 0x3 ;  /* 0x0000000d07077211 */ /* 0x000fe200078f18ff */
[----:B------:R-:W-:Y:S02]  /*1f90*/  IMAD.MOV.U32 R148, RZ, RZ, c[0x0][0x2ac] ;  /* 0x0000ab00ff947624 */ /* 0x000fe400078e00ff */
[----:B-1----:R-:W-:Y:S01]  /*1fa0*/  IMAD R5, R163, -0x60, R6 ;  /* 0xffffffa0a3057824 */ /* 0x002fe200078e0206 */
[----:B------:R-:W-:-:S03]  /*1fb0*/  SHF.R.S32.HI R7, RZ, 0x3, R7 ;  /* 0x00000003ff077819 */ /* 0x000fc60000011407 */
[----:B------:R-:W-:-:S04]  /*1fc0*/  IMAD R148, R148, c[0x0][0x1d0], R5 ;  /* 0x0000740094947a24 */ /* 0x000fc800078e0205 */
[----:B------:R-:W-:Y:S02]  /*1fd0*/  IMAD.IADD R26, R148, 0x1, -R7 ;  /* 0x00000001941a7824 */ /* 0x000fe400078e0a07 */
[----:B------:R-:W-:Y:S01]  /*1fe0*/  IMAD.WIDE.U32 R22, R21, c[0x0][0x210], RZ ;  /* 0x0000840015167a25 */ /* 0x000fe200078e00ff */
[----:B------:R-:W-:Y:S04]  /*1ff0*/  STL.64 [R1+0x20], R156 ;  /* 0x0000209c01007387 */ /* 0x000fe80000100a00 */
[----:B------:R-:W-:Y:S04]  /*2000*/  STL [R1+0x1c], R154 ;  /* 0x00001c9a01007387 */ /* 0x000fe80000100800 */
[----:B------:R-:W-:Y:S01]  /*2010*/  STL.64 [R1+0x30], R22 ;  /* 0x0000301601007387 */ /* 0x000fe20000100a00 */
[----:B------:R-:W-:-:S02]  /*2020*/  IMAD.SHL.U32 R151, R252, 0x2, RZ ;  /* 0x00000002fc977824 */ /* 0x000fc400078e00ff */
[----:B------:R-:W-:Y:S01]  /*2030*/  IMAD.SHL.U32 R152, R251, 0x2, RZ ;  /* 0x00000002fb987824 */ /* 0x000fe200078e00ff */
[C---:B------:R-:W-:Y:S01]  /*2040*/  SHF.L.U64.HI R144, R245.reuse, 0x1, R20 ;  /* 0x00000001f5907819 */ /* 0x040fe20000010214 */
[----:B------:R-:W-:Y:S01]  /*2050*/  IMAD.SHL.U32 R150, R245, 0x2, RZ ;  /* 0x00000002f5967824 */ /* 0x000fe200078e00ff */
[----:B------:R-:W-:Y:S02]  /*2060*/  SHF.L.U64.HI R145, R252, 0x1, R19 ;  /* 0x00000001fc917819 */ /* 0x000fe40000010213 */
[----:B------:R-:W-:Y:S02]  /*2070*/  SHF.L.U64.HI R146, R251, 0x1, R18 ;  /* 0x00000001fb927819 */ /* 0x000fe40000010212 */
[----:B------:R-:W-:Y:S01]  /*2080*/  IADD3 R228, R229, 0x20, RZ ;  /* 0x00000020e5e47810 */ /* 0x000fe20007ffe0ff */
[C---:B------:R-:W-:Y:S01]  /*2090*/  IMAD.SHL.U32 R153, R28.reuse, 0x2, RZ ;  /* 0x000000021c997824 */ /* 0x040fe200078e00ff */
[----:B------:R-:W-:Y:S02]  /*20a0*/  SHF.L.U64.HI R147, R28, 0x1, R17 ;  /* 0x000000011c937819 */ /* 0x000fe40000010211 */
[----:B--2---:R-:W-:Y:S01]  /*20b0*/  SHF.R.S32.HI R12, RZ, 0x1f, R246 ;  /* 0x0000001fff0c7819 */ /* 0x004fe200000114f6 */
[----:B------:R-:W-:-:S04]  /*20c0*/  IMAD.WIDE.U32 R2, R246, c[0x0][0x1f0], R2 ;  /* 0x00007c00f6027a25 */ /* 0x000fc800078e0002 */
[----:B------:R-:W-:Y:S01]  /*20d0*/  IMAD R4, R12, c[0x0][0x1f0], RZ ;  /* 0x00007c000c047a24 */ /* 0x000fe200078e02ff */
[----:B------:R-:W-:-:S03]  /*20e0*/  IADD3 R0, P0, R2, R156, RZ ;  /* 0x0000009c02007210 */ /* 0x000fc60007f1e0ff */
[----:B------:R-:W-:-:S05]  /*20f0*/  IMAD R4, R246, c[0x0][0x1f4], R4 ;  /* 0x00007d00f6047a24 */ /* 0x000fca00078e0204 */
[----:B------:R-:W-:Y:S02]  /*2100*/  IADD3.X R2, R154, R3, R4, P0, !PT ;  /* 0x000000039a027210 */ /* 0x000fe400007fe404 */
[----:B------:R-:W-:-:S04]  /*2110*/  LEA R9, P0, R0, c[0x0][0x1c8], 0x1 ;  /* 0x0000720000097a11 */ /* 0x000fc800078008ff */
[----:B------:R-:W-:Y:S02]  /*2120*/  LEA.HI.X R13, R0, c[0x0][0x1cc], R2, 0x1, P0 ;  /* 0x00007300000d7a11 */ /* 0x000fe400000f0c02 */
[----:B------:R-:W1:Y:S01]  /*2130*/  SHFL.IDX PT, R0, R9, RZ, 0x181f ;  /* 0x00181fff09007589 */ /* 0x000e6200000e0000 */
[----:B------:R-:W-:-:S03]  /*2140*/  ISETP.GE.AND P0, PT, R26, 0x1, PT ;  /* 0x000000011a00780c */ /* 0x000fc60003f06270 */
[----:B------:R-:W2:Y:S04]  /*2150*/  SHFL.IDX PT, R2, R13, RZ, 0x181f ;  /* 0x00181fff0d027589 */ /* 0x000ea800000e0000 */
[----:B------:R-:W3:Y:S06]  /*2160*/  SHFL.IDX PT, R8, R9, 0x1, 0x181f ;  /* 0x00381f0009087f89 */ /* 0x000eec00000e0000 */
[----:B------:R-:W-:-:S02]  /*2170*/  @P0 ISETP.GE.AND P3, PT, R245, c[0x0][0x1d4], PT ;  /* 0x00007500f5000a0c */ /* 0x000fc40003f66270 */
[C---:B------:R-:W-:Y:S01]  /*2180*/  @P0 ISETP.GE.AND P4, PT, R252.reuse, c[0x0][0x1d4], PT ;  /* 0x00007500fc000a0c */ /* 0x040fe20003f86270 */
[----:B------:R-:W4:Y:S01]  /*2190*/  SHFL.IDX PT, R11, R13, 0x1, 0x181f ;  /* 0x00381f000d0b7f89 */ /* 0x000f2200000e0000 */
[CC--:B-1----:R-:W-:Y:S02]  /*21a0*/  @P0 LEA R4, P2, R245.reuse, R0.reuse, 0x1 ;  /* 0x00000000f5040211 */ /* 0x0c2fe400078408ff */
[C---:B------:R-:W-:Y:S02]  /*21b0*/  @P0 LEA R6, P1, R252.reuse, R0, 0x1 ;  /* 0x00000000fc060211 */ /* 0x040fe400078208ff */
[-C--:B--2---:R-:W-:Y:S02]  /*21c0*/  @P0 LEA.HI.X R5, R245, R2.reuse, R20, 0x1, P2 ;  /* 0x00000002f5050211 */ /* 0x084fe400010f0c14 */
[----:B------:R-:W-:Y:S02]  /*21d0*/  @P0 LEA.HI.X R7, R252, R2, R19, 0x1, P1 ;  /* 0x00000002fc070211 */ /* 0x000fe400008f0c13 */
[----:B------:R-:W-:Y:S01]  /*21e0*/  ISETP.GE.AND P1, PT, R26, 0x21, PT ;  /* 0x000000211a00780c */ /* 0x000fe20003f26270 */
[----:B------:R1:W-:Y:S01]  /*21f0*/  @P0 LDGSTS.E.BYPASS.LTC128B.128 [R243+0xc100], [R4.64], !P3 ;  /* 0x0c10000004f30fae */ /* 0x0003e2000d901d46 */
[----:B------:R-:W-:-:S03]  /*2200*/  @P0 ISETP.GE.AND P5, PT, R251, c[0x0][0x1d4], PT ;  /* 0x00007500fb000a0c */ /* 0x000fc60003fa6270 */
[----:B------:R2:W-:Y:S01]  /*2210*/  @P0 LDGSTS.E.BYPASS.LTC128B.128 [R243+0xf100], [R6.64], !P4 ;  /* 0x0f10000006f30fae */ /* 0x0005e2000e101d46 */
[----:B------:R-:W-:Y:S02]  /*2220*/  @P0 ISETP.GE.AND P4, PT, R28, c[0x0][0x1d4], PT ;  /* 0x000075001c000a0c */ /* 0x000fe40003f86270 */
[----:B-1----:R-:W-:-:S04]  /*2230*/  @P0 LEA R4, P2, R251, R0, 0x1 ;  /* 0x00000000fb040211 */ /* 0x002fc800078408ff */
[----:B------:R-:W-:Y:S02]  /*2240*/  @P0 LEA.HI.X R5, R251, R2, R18, 0x1, P2 ;  /* 0x00000002fb050211 */ /* 0x000fe400010f0c12 */
[----:B--2---:R-:W-:-:S03]  /*2250*/  @P0 LEA R6, P2, R28, R0, 0x1 ;  /* 0x000000001c060211 */ /* 0x004fc600078408ff */
[----:B------:R3:W-:Y:S01]  /*2260*/  @P0 LDGSTS.E.BYPASS.LTC128B.128 [R243+0x12100], [R4.64], !P5 ;  /* 0x1210000004f30fae */ /* 0x0007e2000e901d46 */
[----:B------:R-:W-:Y:S02]  /*2270*/  @P0 LEA.HI.X R7, R28, R2, R17, 0x1, P2 ;  /* 0x000000021c070211 */ /* 0x000fe400010f0c11 */
[C---:B------:R-:W-:Y:S01]  /*2280*/  @P1 ISETP.GE.AND P2, PT, R245.reuse, c[0x0][0x1d4], PT ;  /* 0x00007500f5001a0c */ /* 0x040fe20003f46270 */
[----:B------:R-:W-:Y:S02]  /*2290*/  IMAD R0, R10, c[0x0][0x208], RZ ;  /* 0x000082000a007a24 */ /* 0x000fe400078e02ff */
[----:B------:R1:W-:Y:S01]  /*22a0*/  @P0 LDGSTS.E.BYPASS.LTC128B.128 [R243+0x15100], [R6.64], !P4 ;  /* 0x1510000006f30fae */ /* 0x0003e2000e101d46 */
[----:B------:R-:W-:Y:S01]  /*22b0*/  @P1 ISETP.GE.AND P4, PT, R252, c[0x0][0x1d4], PT ;  /* 0x00007500fc001a0c */ /* 0x000fe20003f86270 */
[----:B------:R-:W-:Y:S02]  /*22c0*/  IMAD.WIDE.U32 R2, R248, c[0x0][0x208], RZ ;  /* 0x00008200f8027a25 */ /* 0x000fe400078e00ff */
[----:B------:R-:W-:Y:S01]  /*22d0*/  SHFL.IDX PT, R10, R13, 0x2, 0x181f ;  /* 0x00581f000d0a7f89 */ /* 0x000fe200000e0000 */
[----:B---3--:R-:W-:-:S04]  /*22e0*/  @P1 LEA R4, P3, R245, R8, 0x1 ;  /* 0x00000008f5041211 */ /* 0x008fc800078608ff */
[----:B----4-:R-:W-:Y:S01]  /*22f0*/  @P1 LEA.HI.X R5, R245, R11, R20, 0x1, P3 ;  /* 0x0000000bf5051211 */ /* 0x010fe200018f0c14 */
[----:B-1----:R-:W-:Y:S02]  /*2300*/  IMAD R7, R248, c[0x0][0x20c], R0 ;  /* 0x00008300f8077a24 */ /* 0x002fe400078e0200 */
[----:B------:R-:W1:Y:S01]  /*2310*/  SHFL.IDX PT, R0, R9, 0x2, 0x181f ;  /* 0x00581f0009007f89 */ /* 0x000e6200000e0000 */
[----:B------:R-:W-:-:S03]  /*2320*/  @P1 LEA R6, P0, R252, R8, 0x1 ;  /* 0x00000008fc061211 */ /* 0x000fc600078008ff */
[----:B------:R2:W-:Y:S01]  /*2330*/  @P1 LDGSTS.E.BYPASS.LTC128B.128 [R243+0xd100], [R4.64], !P2 ;  /* 0x0d10000004f31fae */ /* 0x0005e2000d101d46 */
[----:B------:R-:W-:Y:S01]  /*2340*/  @P1 ISETP.GE.AND P2, PT, R251, c[0x0][0x1d4], PT ;  /* 0x00007500fb001a0c */ /* 0x000fe20003f46270 */
[----:B------:R-:W-:Y:S01]  /*2350*/  IMAD.IADD R3, R3, 0x1, R7 ;  /* 0x0000000103037824 */ /* 0x000fe200078e0207 */
[----:B------:R-:W-:Y:S02]  /*2360*/  @P1 LEA.HI.X R7, R252, R11, R19, 0x1, P0 ;  /* 0x0000000bfc071211 */ /* 0x000fe400000f0c13 */
[----:B------:R-:W-:-:S03]  /*2370*/  ISETP.GE.AND P0, PT, R26, 0x41, PT ;  /* 0x000000411a00780c */ /* 0x000fc60003f06270 */
[----:B------:R3:W-:Y:S01]  /*2380*/  @P1 LDGSTS.E.BYPASS.LTC128B.128 [R243+0x10100], [R6.64], !P4 ;  /* 0x1010000006f31fae */ /* 0x0007e2000e101d46 */
[----:B------:R-:W-:Y:S01]  /*2390*/  @P1 ISETP.GE.AND P4, PT, R28, c[0x0][0x1d4], PT ;  /* 0x000075001c001a0c */ /* 0x000fe20003f86270 */
[----:B------:R-:W-:Y:S01]  /*23a0*/  IMAD.WIDE.U32 R2, R246, c[0x0][0x218], R2 ;  /* 0x00008600f6027a25 */ /* 0x000fe200078e0002 */
[----:B--2---:R-:W-:-:S04]  /*23b0*/  @P1 LEA R4, P3, R251, R8, 0x1 ;  /* 0x00000008fb041211 */ /* 0x004fc800078608ff */
[----:B------:R-:W-:Y:S01]  /*23c0*/  @P1 LEA.HI.X R5, R251, R11, R18, 0x1, P3 ;  /* 0x0000000bfb051211 */ /* 0x000fe200018f0c12 */
[----:B---3--:R-:W-:-:S04]  /*23d0*/  IMAD R6, R15, c[0x0][0x210], RZ ;  /* 0x000084000f067a24 */ /* 0x008fc800078e02ff */
[----:B------:R2:W-:Y:S02]  /*23e0*/  @P1 LDGSTS.E.BYPASS.LTC128B.128 [R243+0x13100], [R4.64], !P2 ;  /* 0x1310000004f31fae */ /* 0x0005e4000d101d46 */
[----:B--2---:R-:W-:Y:S01]  /*23f0*/  IMAD R5, R21, c[0x0][0x214], R6 ;  /* 0x0000850015057a24 */ /* 0x004fe200078e0206 */
[----:B------:R-:W-:Y:S01]  /*2400*/  @P1 LEA R6, P3, R28, R8, 0x1 ;  /* 0x000000081c061211 */ /* 0x000fe200078608ff */
[----:B------:R-:W-:Y:S01]  /*2410*/  IMAD R8, R12, c[0x0][0x218], RZ ;  /* 0x000086000c087a24 */ /* 0x000fe200078e02ff */
[C---:B-1----:R-:W-:Y:S02]  /*2420*/  @P0 LEA R4, P2, R245.reuse, R0, 0x1 ;  /* 0x00000000f5040211 */ /* 0x042fe400078408ff */
[----:B------:R-:W-:Y:S02]  /*2430*/  @P1 LEA.HI.X R7, R28, R11, R17, 0x1, P3 ;  /* 0x0000000b1c071211 */ /* 0x000fe400018f0c11 */
[----:B------:R-:W-:Y:S01]  /*2440*/  @P0 ISETP.GE.AND P3, PT, R245, c[0x0][0x1d4], PT ;  /* 0x00007500f5000a0c */ /* 0x000fe20003f66270 */
[----:B------:R-:W-:Y:S01]  /*2450*/  IMAD.IADD R9, R23, 0x1, R5 ;  /* 0x0000000117097824 */ /* 0x000fe200078e0205 */
[----:B------:R-:W-:Y:S01]  /*2460*/  @P0 LEA.HI.X R5, R245, R10, R20, 0x1, P2 ;  /* 0x0000000af5050211 */ /* 0x000fe200010f0c14 */
[----:B------:R-:W-:Y:S01]  /*2470*/  IMAD R8, R246, c[0x0][0x21c], R8 ;  /* 0x00008700f6087a24 */ /* 0x000fe200078e0208 */
[----:B------:R-:W-:Y:S01]  /*2480*/  IADD3 R2, P2, R2, R22, RZ ;  /* 0x0000001602027210 */ /* 0x000fe20007f5e0ff */
[----:B------:R-:W1:Y:S03]  /*2490*/  S2R R21, SR_TID.X ;  /* 0x0000000000157919 */ /* 0x000e660000002100 */
[----:B------:R-:W-:Y:S01]  /*24a0*/  IADD3.X R3, R9, R3, R8, P2, !PT ;  /* 0x0000000309037210 */ /* 0x000fe200017fe408 */
[----:B------:R2:W-:Y:S01]  /*24b0*/  @P1 LDGSTS.E.BYPASS.LTC128B.128 [R243+0x16100], [R6.64], !P4 ;  /* 0x1610000006f31fae */ /* 0x0005e2000e101d46 */
[----:B------:R-:W-:-:S02]  /*24c0*/  @P0 LEA R8, P2, R252, R0, 0x1 ;  /* 0x00000000fc080211 */ /* 0x000fc400078408ff */
[----:B------:R-:W-:Y:S01]  /*24d0*/  LEA R13, P1, R2, c[0x0][0x1f8], 0x1 ;  /* 0x00007e00020d7a11 */ /* 0x000fe200078208ff */
[----:B------:R3:W-:Y:S01]  /*24e0*/  STL [R1+0x3c], R9 ;  /* 0x00003c0901007387 */ /* 0x0007e20000100800 */
[----:B------:R-:W-:Y:S02]  /*24f0*/  @P0 ISETP.GE.AND P4, PT, R252, c[0x0][0x1d4], PT ;  /* 0x00007500fc000a0c */ /* 0x000fe40003f86270 */
[----:B------:R-:W-:Y:S01]  /*2500*/  LEA.HI.X R27, R2, c[0x0][0x1fc], R3, 0x1, P1 ;  /* 0x00007f00021b7a11 */ /* 0x000fe200008f0c03 */
[----:B------:R4:W-:Y:S01]  /*2510*/  @P0 LDGSTS.E.BYPASS.LTC128B.128 [R243+0xe100], [R4.64], !P3 ;  /* 0x0e10000004f30fae */ /* 0x0009e2000d901d46 */
[----:B------:R-:W-:Y:S02]  /*2520*/  @P0 ISETP.GE.AND P1, PT, R28, c[0x0][0x1d4], PT ;  /* 0x000075001c000a0c */ /* 0x000fe40003f26270 */
[----:B--2---:R-:W-:Y:S02]  /*2530*/  @P0 LEA R6, P3, R251, R0, 0x1 ;  /* 0x00000000fb060211 */ /* 0x004fe400078608ff */
[----:B---3--:R-:W-:-:S02]  /*2540*/  @P0 LEA.HI.X R9, R252, R10, R19, 0x1, P2 ;  /* 0x0000000afc090211 */ /* 0x008fc400010f0c13 */
[C---:B------:R-:W-:Y:S02]  /*2550*/  @P0 ISETP.GE.AND P2, PT, R251.reuse, c[0x0][0x1d4], PT ;  /* 0x00007500fb000a0c */ /* 0x040fe40003f46270 */
[----:B------:R-:W-:Y:S01]  /*2560*/  @P0 LEA.HI.X R7, R251, R10, R18, 0x1, P3 ;  /* 0x0000000afb070211 */ /* 0x000fe200018f0c12 */
[----:B------:R2:W-:Y:S01]  /*2570*/  @P0 LDGSTS.E.BYPASS.LTC128B.128 [R243+0x11100], [R8.64], !P4 ;  /* 0x1110000008f30fae */ /* 0x0005e2000e101d46 */
[----:B----4-:R-:W-:-:S04]  /*2580*/  @P0 LEA R4, P3, R28, R0, 0x1 ;  /* 0x000000001c040211 */ /* 0x010fc800078608ff */
[----:B------:R-:W-:Y:S02]  /*2590*/  @P0 LEA.HI.X R5, R28, R10, R17, 0x1, P3 ;  /* 0x0000000a1c050211 */ /* 0x000fe400018f0c11 */
[----:B-1----:R-:W-:-:S03]  /*25a0*/  SHF.R.S32.HI R14, RZ, 0x1f, R21 ;  /* 0x0000001fff0e7819 */ /* 0x002fc60000011415 */
[----:B------:R1:W-:Y:S04]  /*25b0*/  @P0 LDGSTS.E.BYPASS.LTC128B.128 [R243+0x14100], [R6.64], !P2 ;  /* 0x1410000006f30fae */ /* 0x0003e8000d101d46 */
[----:B------:R1:W-:Y:S04]  /*25c0*/  @P0 LDGSTS.E.BYPASS.LTC128B.128 [R243+0x17100], [R4.64], !P1 ;  /* 0x1710000004f30fae */ /* 0x0003e8000c901d46 */
[----:B------:R-:W0:Y:S01]  /*25d0*/  LDGDEPBAR ;  /* 0x00000000000079af */ /* 0x000e220000000000 */
[----:B------:R-:W-:-:S03]  /*25e0*/  LEA.HI R14, R14, R21, RZ, 0x3 ;  /* 0x000000150e0e7211 */ /* 0x000fc600078f18ff */
[----:B------:R-:W3:Y:S01]  /*25f0*/  SHFL.IDX PT, R0, R13, RZ, 0x181f ;  /* 0x00181fff0d007589 */ /* 0x000ee200000e0000 */
[----:B------:R-:W-:-:S03]  /*2600*/  LOP3.LUT R14, R14, 0xfffffff8, RZ, 0xc0, !PT ;  /* 0xfffffff80e0e7812 */ /* 0x000fc600078ec0ff */
[----:B------:R-:W4:Y:S04]  /*2610*/  SHFL.IDX PT, R2, R27, RZ, 0x181f ;  /* 0x00181fff1b027589 */ /* 0x000f2800000e0000 */
[----:B------:R-:W5:Y:S01]  /*2620*/  SHFL.IDX PT, R12, R13, 0x1, 0x181f ;  /* 0x00381f000d0c7f89 */ /* 0x000f6200000e0000 */
[----:B------:R-:W-:-:S03]  /*2630*/  IMAD.IADD R14, R21, 0x1, -R14 ;  /* 0x00000001150e7824 */ /* 0x000fc600078e0a0e */
[----:B------:R-:W1:Y:S02]  /*2640*/  SHFL.IDX PT, R3, R27, 0x1, 0x181f ;  /* 0x00381f001b037f89 */ /* 0x000e6400000e0000 */
[----:B------:R-:W-:Y:S01]  /*2650*/  R2P PR, R14, 0x6 ;  /* 0x000000060e007804 */ /* 0x000fe20000000000 */
[----:B------:R-:W-:-:S04]  /*2660*/  DEPBAR.LE SB0, 0x1 ;  /* 0x000080400000791a */ /* 0x000fc80000000000 */
[----:B------:R-:W-:-:S04]  /*2670*/  DEPBAR.LE SB0, 0x0 ;  /* 0x000080000000791a */ /* 0x000fc80000000000 */
[----:B------:R-:W-:Y:S01]  /*2680*/  BAR.SYNC.DEFER_BLOCKING 0x0 ;  /* 0x0000000000007b1d */ /* 0x000fe20000010000 */
[CC--:B---3--:R-:W-:Y:S02]  /*2690*/  IADD3 R20, P0, R0.reuse, R151.reuse, RZ ;  /* 0x0000009700147210 */ /* 0x0c8fe40007f1e0ff */
[----:B------:R-:W-:Y:S02]  /*26a0*/  IADD3 R18, P4, R0, R152, RZ ;  /* 0x0000009800127210 */ /* 0x000fe40007f9e0ff */
[----:B------:R-:W-:Y:S01]  /*26b0*/  @P1 IADD3 R228, R229, -0x20, RZ ;  /* 0xffffffe0e5e41810 */ /* 0x000fe20007ffe0ff */
[----:B----4-:R-:W-:Y:S01]  /*26c0*/  IMAD.X R21, R2, 0x1, R145, P0 ;  /* 0x0000000102157824 */ /* 0x010fe200000e0691 */
[----:B-----5:R-:W-:Y:S01]  /*26d0*/  IADD3 R14, P1, R12, R150, RZ ;  /* 0x000000960c0e7210 */ /* 0x020fe20007f3e0ff */
[----:B------:R-:W-:Y:S01]  /*26e0*/  IMAD.X R19, R2, 0x1, R146, P4 ;  /* 0x0000000102137824 */ /* 0x000fe200020e0692 */
[----:B------:R-:W-:Y:S02]  /*26f0*/  IADD3 R24, P0, R12, R151, RZ ;  /* 0x000000970c187210 */ /* 0x000fe40007f1e0ff */
[----:B------:R-:W-:-:S02]  /*2700*/  ISETP.GE.AND P5, PT, R245, c[0x0][0x1d4], PT ;  /* 0x00007500f5007a0c */ /* 0x000fc40003fa6270 */
[----:B------:R-:W-:Y:S01]  /*2710*/  ISETP.GE.AND P4, PT, R252, c[0x0][0x1d4], PT ;  /* 0x00007500fc007a0c */ /* 0x000fe20003f86270 */
[C-C-:B-1----:R-:W-:Y:S01]  /*2720*/  IMAD.X R15, R3.reuse, 0x1, R144.reuse, P1 ;  /* 0x00000001030f7824 */ /* 0x142fe200008e0690 */
[----:B------:R-:W-:Y:S01]  /*2730*/  IADD3 R22, P3, R0, R150, RZ ;  /* 0x0000009600167210 */ /* 0x000fe20007f7e0ff */
[----:B------:R-:W-:Y:S01]  /*2740*/  IMAD.X R25, R3, 0x1, R145, P0 ;  /* 0x0000000103197824 */ /* 0x000fe200000e0691 */
[C---:B------:R-:W-:Y:S02]  /*2750*/  ISETP.LT.OR P1, PT, R26.reuse, 0x1, P5 ;  /* 0x000000011a00780c */ /* 0x040fe40002f21670 */
[----:B------:R-:W-:Y:S01]  /*2760*/  ISETP.LT.OR P0, PT, R26, 0x1, P4 ;  /* 0x000000011a00780c */ /* 0x000fe20002701670 */
[----:B------:R-:W-:Y:S01]  /*2770*/  IMAD.X R23, R2, 0x1, R144, P3 ;  /* 0x0000000102177824 */ /* 0x000fe200018e0690 */
[----:B------:R-:W-:Y:S01]  /*2780*/  IADD3 R16, P3, R0, R153, RZ ;  /* 0x0000009900107210 */ /* 0x000fe20007f7e0ff */
[----:B------:R-:W-:Y:S04]  /*2790*/  LDSM.16.M88.4 R4, [R239] ;  /* 0x00000000ef04783b */ /* 0x000fe80000000200 */
[----:B------:R-:W-:Y:S01]  /*27a0*/  IMAD.X R17, R2, 0x1, R147, P3 ;  /* 0x0000000102117824 */ /* 0x000fe200018e0693 */
[----:B------:R-:W-:Y:S01]  /*27b0*/  ISETP.GE.AND P3, PT, R251, c[0x0][0x1d4], PT ;  /* 0x00007500fb007a0c */ /* 0x000fe20003f66270 */
[----:B------:R-:W-:Y:S04]  /*27c0*/  LDSM.16.M88.4 R32, [R229] ;  /* 0x00000000e520783b */ /* 0x000fe80000000200 */
[----:B------:R-:W-:Y:S04]  /*27d0*/  LDSM.16.M88.4 R40, [R229+0x800] ;  /* 0x00080000e528783b */ /* 0x000fe80000000200 */
[----:B------:R-:W-:Y:S04]  /*27e0*/  LDSM.16.M88.4 R56, [R229+0x1000] ;  /* 0x00100000e538783b */ /* 0x000fe80000000200 */
[----:B------:R-:W-:Y:S04]  /*27f0*/  LDSM.16.M88.4 R48, [R229+0x1800] ;  /* 0x00180000e530783b */ /* 0x000fe80000000200 */
[----:B------:R-:W-:Y:S04]  /*2800*/  LDSM.16.M88.4 R68, [R229+0x2000] ;  /* 0x00200000e544783b */ /* 0x000fe80000000200 */
[----:B------:R-:W-:Y:S04]  /*2810*/  LDSM.16.M88.4 R72, [R229+0x2800] ;  /* 0x00280000e548783b */ /* 0x000fe80000000200 */
[----:B--2---:R-:W-:Y:S04]  /*2820*/  LDSM.16.M88.4 R8, [R240] ;  /* 0x00000000f008783b */ /* 0x004fe80000000200 */
[----:B------:R-:W-:Y:S04]  /*2830*/  LDSM.16.M88.4 R64, [R228] ;  /* 0x00000000e440783b */ /* 0x000fe80000000200 */
[----:B------:R-:W-:Y:S04]  /*2840*/  LDSM.16.M88.4 R60, [R228+0x800] ;  /* 0x00080000e43c783b */ /* 0x000fe80000000200 */
[----:B------:R-:W-:Y:S04]  /*2850*/  LDSM.16.M88.4 R80, [R228+0x1000] ;  /* 0x00100000e450783b */ /* 0x000fe80000000200 */
[----:B------:R-:W-:Y:S04]  /*2860*/  LDSM.16.M88.4 R112, [R228+0x1800] ;  /* 0x00180000e470783b */ /* 0x000fe80000000200 */
[----:B------:R-:W-:Y:S04]  /*2870*/  LDSM.16.M88.4 R116, [R228+0x2000] ;  /* 0x00200000e474783b */ /* 0x000fe80000000200 */
[----:B------:R-:W-:Y:S04]  /*2880*/  LDSM.16.M88.4 R120, [R228+0x2800] ;  /* 0x00280000e478783b */ /* 0x000fe80000000200 */
[----:B------:R-:W-:Y:S01]  /*2890*/  @!PT LDS RZ, [RZ] ;  /* 0x00000000fffff984 */ /* 0x000fe20000000800 */
[----:B------:R-:W-:Y:S01]  /*28a0*/  @!PT LDS RZ, [RZ] ;  /* 0x00000000fffff984 */ /* 0x000fe20000000800 */
[----:B------:R-:W-:Y:S01]  /*28b0*/  @!PT LDS RZ, [RZ] ;  /* 0x00000000fffff984 */ /* 0x000fe20000000800 */
[----:B------:R1:W-:Y:S04]  /*28c0*/  LDGSTS.E.BYPASS.LTC128B.128 [R243+0x100], [R22.64], !P1 ;  /* 0x0010000016f37fae */ /* 0x0003e8000c901d46 */
[----:B------:R1:W-:Y:S01]  /*28d0*/  LDGSTS.E.BYPASS.LTC128B.128 [R243+0x3100], [R20.64], !P0 ;  /* 0x0310000014f37fae */ /* 0x0003e2000c101d46 */
[----:B------:R-:W-:-:S02]  /*28e0*/  ISETP.LT.OR P0, PT, R26, 0x1, P3 ;  /* 0x000000011a00780c */ /* 0x000fc40001f01670 */
[----:B------:R-:W-:-:S11]  /*28f0*/  ISETP.GE.AND P1, PT, R28, c[0x0][0x1d4], PT ;  /* 0x000075001c007a0c */ /* 0x000fd60003f26270 */
[----:B------:R2:W-:Y:S01]  /*2900*/  LDGSTS.E.BYPASS.LTC128B.128 [R243+0x6100], [R18.64], !P0 ;  /* 0x0610000012f37fae */ /* 0x0005e2000c101d46 */
[----:B------:R-:W-:-:S13]  /*2910*/  ISETP.LT.OR P0, PT, R26, 0x1, P1 ;  /* 0x000000011a00780c */ /* 0x000fda0000f01670 */
[----:B------:R3:W-:Y:S04]  /*2920*/  LDGSTS.E.BYPASS.LTC128B.128 [R243+0x9100], [R16.64], !P0 ;  /* 0x0910000010f37fae */ /* 0x0007e8000c101d46 */
[----:B------:R-:W4:Y:S01]  /*2930*/  SHFL.IDX PT, R0, R13, 0x2, 0x181f ;  /* 0x00581f000d007f89 */ /* 0x000f2200000e0000 */
[----:B---3--:R-:W-:-:S05]  /*2940*/  IADD3 R16, P0, R12, R152, RZ ;  /* 0x000000980c107210 */ /* 0x008fca0007f1e0ff */
[----:B------:R-:W-:Y:S01]  /*2950*/  IMAD.X R17, R3, 0x1, R146, P0 ;  /* 0x0000000103117824 */ /* 0x000fe200000e0692 */
[----:B------:R-:W-:Y:S01]  /*2960*/  ISETP.LT.OR P0, PT, R26, 0x21, P5 ;  /* 0x000000211a00780c */ /* 0x000fe20002f01670 */
[----:B------:R-:W3:-:S12]  /*2970*/  SHFL.IDX PT, R2, R27, 0x2, 0x181f ;  /* 0x00581f001b027f89 */ /* 0x000ed800000e0000 */
[----:B------:R5:W-:Y:S02]  /*2980*/  LDGSTS.E.BYPASS.LTC128B.128 [R243+0x1100], [R14.64], !P0 ;  /* 0x011000000ef37fae */ /* 0x000be4000c101d46 */
[----:B-----5:R-:W-:-:S05]  /*2990*/  IADD3 R14, P0, R12, R153, RZ ;  /* 0x000000990c0e7210 */ /* 0x020fca0007f1e0ff */
[----:B------:R-:W-:Y:S01]  /*29a0*/  IMAD.X R15, R3, 0x1, R147, P0 ;  /* 0x00000001030f7824 */ /* 0x000fe200000e0693 */
[----:B------:R-:W-:-:S13]  /*29b0*/  ISETP.LT.OR P0, PT, R26, 0x21, P4 ;  /* 0x000000211a00780c */ /* 0x000fda0002701670 */
[----:B------:R5:W-:Y:S01]  /*29c0*/  LDGSTS.E.BYPASS.LTC128B.128 [R243+0x4100], [R24.64], !P0 ;  /* 0x0410000018f37fae */ /* 0x000be2000c101d46 */
[----:B----4-:R-:W-:-:S05]  /*29d0*/  IADD3 R12, P0, R0, R150, RZ ;  /* 0x00000096000c7210 */ /* 0x010fca0007f1e0ff */
[----:B---3--:R-:W-:Y:S01]  /*29e0*/  IMAD.X R13, R2, 0x1, R144, P0 ;  /* 0x00000001020d7824 */ /* 0x008fe200000e0690 */
[----:B------:R-:W-:-:S13]  /*29f0*/  ISETP.LT.OR P0, PT, R26, 0x21, P3 ;  /* 0x000000211a00780c */ /* 0x000fda0001f01670 */
[----:B------:R3:W-:Y:S01]  /*2a00*/  LDGSTS.E.BYPASS.LTC128B.128 [R243+0x7100], [R16.64], !P0 ;  /* 0x0710000010f37fae */ /* 0x0007e2000c101d46 */
[----:B------:R-:W-:Y:S01]  /*2a10*/  HMMA.16816.F32.BF16 R36, R4, R32, RZ ;  /* 0x000000200424723c */ /* 0x000fe200000418ff */
[----:B---3--:R-:W-:-:S05]  /*2a20*/  IADD3 R16, P0, R0, R151, RZ ;  /* 0x0000009700107210 */ /* 0x008fca0007f1e0ff */
[----:B------:R-:W-:Y:S01]  /*2a30*/  IMAD.X R17, R2, 0x1, R145, P0 ;  /* 0x0000000102117824 */ /* 0x000fe200000e0691 */
[C---:B------:R-:W-:Y:S01]  /*2a40*/  ISETP.LT.OR P0, PT, R26.reuse, 0x21, P1 ;  /* 0x000000211a00780c */ /* 0x040fe20000f01670 */
[C---:B------:R-:W-:Y:S11]  /*2a50*/  HMMA.16816.F32.BF16 R32, R4.reuse, R34, RZ ;  /* 0x000000220420723c */ /* 0x040ff600000418ff */
[----:B------:R-:W-:Y:S01]  /*2a60*/  @!UPT UIADD3 URZ, URZ, URZ, URZ ;  /* 0x0000003f3f3ff290 */ /* 0x000fe2000fffe03f */
[----:B------:R3:W-:Y:S01]  /*2a70*/  LDGSTS.E.BYPASS.LTC128B.128 [R243+0xa100], [R14.64], !P0 ;  /* 0x0a1000000ef37fae */ /* 0x0007e2000c101d46 */
[C---:B------:R-:W-:Y:S01]  /*2a80*/  ISETP.LT.OR P4, PT, R26.reuse, 0x41, P4 ;  /* 0x000000411a00780c */ /* 0x040fe20002781670 */
[----:B------:R-:W-:Y:S01]  /*2a90*/  IMAD.MOV.U32 R3, RZ, RZ, 0x40 ;  /* 0x00000040ff037424 */ /* 0x000fe200078e00ff */
[C---:B------:R-:W-:Y:S01]  /*2aa0*/  ISETP.LT.OR P3, PT, R26.reuse, 0x41, P3 ;  /* 0x000000411a00780c */ /* 0x040fe20001f61670 */
[----:B------:R-:W-:Y:S01]  /*2ab0*/  HMMA.16816.F32.BF16 R28, R4, R40, RZ ;  /* 0x00000028041c723c */ /* 0x000fe200000418ff */
[----:B------:R-:W-:Y:S02]  /*2ac0*/  ISETP.LT.OR P1, PT, R26, 0x41, P1 ;  /* 0x000000411a00780c */ /* 0x000fe40000f21670 */
[----:B---3--:R-:W-:-:S05]  /*2ad0*/  IADD3 R14, P0, R0, R152, RZ ;  /* 0x00000098000e7210 */ /* 0x008fca0007f1e0ff */
[----:B------:R-:W-:Y:S01]  /*2ae0*/  IMAD.X R15, R2, 0x1, R146, P0 ;  /* 0x00000001020f7824 */ /* 0x000fe200000e0692 */
[----:B------:R-:W-:Y:S01]  /*2af0*/  ISETP.LT.OR P0, PT, R26, 0x41, P5 ;  /* 0x000000411a00780c */ /* 0x000fe20002f01670 */
[C---:B-1----:R-:W-:Y:S08]  /*2b00*/  HMMA.16816.F32.BF16 R20, R4.reuse, R42, RZ ;  /* 0x0000002a0414723c */ /* 0x042ff000000418ff */
[C---:B------:R-:W-:Y:S04]  /*2b10*/  HMMA.16816.F32.BF16 R40, R4.reuse, R56, RZ ;  /* 0x000000380428723c */ /* 0x040fe800000418ff */
[----:B------:R1:W-:Y:S04]  /*2b20*/  LDGSTS.E.BYPASS.LTC128B.128 [R243+0x2100], [R12.64], !P0 ;  /* 0x021000000cf37fae */ /* 0x0003e8000c101d46 */
[C---:B------:R-:W-:Y:S01]  /*2b30*/  HMMA.16816.F32.BF16 R52, R4.reuse, R48, RZ ;  /* 0x000000300434723c */ /* 0x040fe200000418ff */
[----:B------:R2:W-:Y:S04]  /*2b40*/  LDGSTS.E.BYPASS.LTC128B.128 [R243+0x5100], [R16.64], !P4 ;  /* 0x0510000010f37fae */ /* 0x0005e8000e101d46 */
[----:B------:R1:W-:Y:S03]  /*2b50*/  LDGSTS.E.BYPASS.LTC128B.128 [R243+0x8100], [R14.64], !P3 ;  /* 0x081000000ef37fae */ /* 0x0003e6000d901d46 */
[C---:B------:R-:W-:Y:S08]  /*2b60*/  HMMA.16816.F32.BF16 R44, R4.reuse, R68, RZ ;  /* 0x00000044042c723c */ /* 0x040ff000000418ff */
[C---:B------:R-:W-:Y:S08]  /*2b70*/  HMMA.16816.F32.BF16 R56, R4.reuse, R58, RZ ;  /* 0x0000003a0438723c */ /* 0x040ff000000418ff */
[C---:B------:R-:W-:Y:S08]  /*2b80*/  HMMA.16816.F32.BF16 R48, R4.reuse, R50, RZ ;  /* 0x000000320430723c */ /* 0x040ff000000418ff */
[C---:B------:R-:W-:Y:S08]  /*2b90*/  HMMA.16816.F32.BF16 R68, R4.reuse, R70, RZ ;  /* 0x000000460444723c */ /* 0x040ff000000418ff */
[C---:B------:R-:W-:Y:S08]  /*2ba0*/  HMMA.16816.F32.BF16 R108, R4.reuse, R72, RZ ;  /* 0x00000048046c723c */ /* 0x040ff000000418ff */
[----:B------:R-:W-:Y:S07]  /*2bb0*/  HMMA.16816.F32.BF16 R104, R4, R74, RZ ;  /* 0x0000004a0468723c */ /* 0x000fee00000418ff */
[----:B------:R-:W-:-:S02]  /*2bc0*/  IADD3 R4, P0, R0, R153, RZ ;  /* 0x0000009900047210 */ /* 0x000fc40007f1e0ff */
[----:B------:R-:W-:-:S03]  /*2bd0*/  SEL R0, R3, 0xffffffc0, !P2 ;  /* 0xffffffc003007807 */ /* 0x000fc60005000000 */
[----:B------:R-:W-:Y:S02]  /*2be0*/  IMAD.X R5, R2, 0x1, R147, P0 ;  /* 0x0000000102057824 */ /* 0x000fe400000e0693 */
[----:B------:R-:W-:Y:S01]  /*2bf0*/  IMAD.IADD R231, R229, 0x1, R0 ;  /* 0x00000001e5e77824 */ /* 0x000fe200078e0200 */
[C---:B------:R-:W-:Y:S02]  /*2c00*/  HMMA.16816.F32.BF16 R100, R8.reuse, R64, R36 ;  /* 0x000000400864723c */ /* 0x040fe40000041824 */
[----:B------:R3:W-:Y:S06]  /*2c10*/  LDGSTS.E.BYPASS.LTC128B.128 [R243+0xb100], [R4.64], !P1 ;  /* 0x0b10000004f37fae */ /* 0x0007ec000c901d46 */
[----:B------:R-:W-:Y:S01]  /*2c20*/  HMMA.16816.F32.BF16 R96, R8, R66, R32 ;  /* 0x000000420860723c */ /* 0x000fe20000041820 */
[----:B------:R-:W-:Y:S01]  /*2c30*/  LDSM.16.M88.4 R64, [R231] ;  /* 0x00000000e740783b */ /* 0x000fe20000000200 */
[----:B------:R-:W-:-:S03]  /*2c40*/  IADD3 R2, R228, 0x9000, RZ ;  /* 0x00009000e4027810 */ /* 0x000fc60007ffe0ff */
[----:B------:R-:W-:Y:S03]  /*2c50*/  LDSM.16.M88.4 R76, [R231+0x800] ;  /* 0x00080000e74c783b */ /* 0x000fe60000000200 */
[C---:B------:R-:W-:Y:S01]  /*2c60*/  HMMA.16816.F32.BF16 R84, R8.reuse, R80, R40 ;  /* 0x000000500854723c */ /* 0x040fe20000041828 */
[----:B--2---:R-:W-:Y:S04]  /*2c70*/  LDSM.16.M88.4 R16, [R241] ;  /* 0x00000000f110783b */ /* 0x004fe80000000200 */
[----:B------:R-:W-:Y:S03]  /*2c80*/  LDSM.16.M88.4 R128, [R228+0xb800] ;  /* 0x00b80000e480783b */ /* 0x000fe60000000200 */
[----:B------:R-:W-:Y:S01]  /*2c90*/  HMMA.16816.F32.BF16 R92, R8, R60, R28 ;  /* 0x0000003c085c723c */ /* 0x000fe2000004181c */
[----:B------:R-:W-:Y:S04]  /*2ca0*/  LDSM.16.M88.4 R124, [R231+0xa800] ;  /* 0x00a80000e77c783b */ /* 0x000fe80000000200 */
[----:B---3--:R-:W2:Y:S01]  /*2cb0*/  LDSM.16.M88.4 R4, [R242] ;  /* 0x00000000f204783b */ /* 0x008ea20000000200 */
[----:B------:R-:W-:-:S02]  /*2cc0*/  IMAD.IADD R230, R2, 0x1, R0 ;  /* 0x0000000102e67824 */ /* 0x000fc400078e0200 */
[C---:B------:R-:W-:Y:S01]  /*2cd0*/  HMMA.16816.F32.BF16 R80, R8.reuse, R82, R56 ;  /* 0x000000520850723c */ /* 0x040fe20000041838 */
[----:B------:R-:W-:Y:S04]  /*2ce0*/  LDSM.16.M88.4 R32, [R231+0x2000] ;  /* 0x00200000e720783b */ /* 0x000fe80000000200 */
[----:B------:R-:W-:Y:S03]  /*2cf0*/  LDSM.16.M88.4 R36, [R230+-0x9000] ;  /* 0xff700000e624783b */ /* 0x000fe60000000200 */
[C---:B------:R-:W-:Y:S01]  /*2d00*/  HMMA.16816.F32.BF16 R56, R8.reuse, R114, R48 ;  /* 0x000000720838723c */ /* 0x040fe20000041830 */
[----:B------:R-:W3:Y:S04]  /*2d10*/  LDSM.16.M88.4 R48, [R231+0x1800] ;  /* 0x00180000e730783b */ /* 0x000ee80000000200 */
[----:B------:R-:W4:Y:S03]  /*2d20*/  LDSM.16.M88.4 R28, [R231+0x2800] ;  /* 0x00280000e71c783b */ /* 0x000f260000000200 */
[C---:B------:R-:W-:Y:S01]  /*2d30*/  HMMA.16816.F32.BF16 R88, R8.reuse, R62, R20 ;  /* 0x0000003e0858723c */ /* 0x040fe20000041814 */
[----:B------:R-:W1:Y:S04]  /*2d40*/  LDSM.16.M88.4 R60, [R231+0x1000] ;  /* 0x00100000e73c783b */ /* 0x000e680000000200 */
[----:B------:R-:W-:Y:S03]  /*2d50*/  LDSM.16.M88.4 R140, [R231+0x9000] ;  /* 0x00900000e78c783b */ /* 0x000fe60000000200 */
[C---:B------:R-:W-:Y:S01]  /*2d60*/  HMMA.16816.F32.BF16 R72, R8.reuse, R112, R52 ;  /* 0x000000700848723c */ /* 0x040fe20000041834 */
[----:B------:R-:W-:Y:S04]  /*2d70*/  LDSM.16.M88.4 R132, [R231+0xb000] ;  /* 0x00b00000e784783b */ /* 0x000fe80000000200 */
[----:B------:R-:W-:Y:S03]  /*2d80*/  LDSM.16.M88.4 R136, [R231+0xb800] ;  /* 0x00b80000e788783b */ /* 0x000fe60000000200 */
[C---:B------:R-:W-:Y:S01]  /*2d90*/  HMMA.16816.F32.BF16 R44, R8.reuse, R116, R44 ;  /* 0x00000074082c723c */ /* 0x040fe2000004182c */
[----:B------:R-:W0:Y:S07]  /*2da0*/  LDGDEPBAR ;  /* 0x00000000000079af */ /* 0x000e2e0000000000 */
[C---:B------:R-:W-:Y:S01]  /*2db0*/  HMMA.16816.F32.BF16 R40, R8.reuse, R118, R68 ;  /* 0x000000760828723c */ /* 0x040fe20000041844 */
[----:B------:R-:W4:Y:S07]  /*2dc0*/  LDSM.16.M88.4 R68, [R230+-0x7800] ;  /* 0xff880000e644783b */ /* 0x000f2e0000000200 */
[C---:B-----5:R-:W-:Y:S01]  /*2dd0*/  HMMA.16816.F32.BF16 R24, R8.reuse, R120, R108 ;  /* 0x000000780818723c */ /* 0x060fe2000004186c */
[----:B------:R-:W5:Y:S07]  /*2de0*/  LDSM.16.M88.4 R108, [R230+-0x8800] ;  /* 0xff780000e66c783b */ /* 0x000f6e0000000200 */
[----:B------:R-:W-:Y:S01]  /*2df0*/  HMMA.16816.F32.BF16 R20, R8, R122, R104 ;  /* 0x0000007a0814723c */ /* 0x000fe20000041868 */
[----:B------:R-:W-:Y:S07]  /*2e00*/  LDSM.16.M88.4 R104, [R228+0x3000] ;  /* 0x00300000e468783b */ /* 0x000fee0000000200 */
[C---:B--2---:R-:W-:Y:S01]  /*2e10*/  HMMA.16816.F32.BF16 R8, R4.reuse, R66, R96 ;  /* 0x000000420408723c */ /* 0x044fe20000041860 */
[----:B------:R-:W-:Y:S07]  /*2e20*/  LDSM.16.M88.4 R96, [R230+-0x8000] ;  /* 0xff800000e660783b */ /* 0x000fee0000000200 */
[C---:B-1----:R-:W-:Y:S01]  /*2e30*/  HMMA.16816.F32.BF16 R12, R4.reuse, R64, R100 ;  /* 0x00000040040c723c */ /* 0x042fe20000041864 */
[----:B------:R-:W1:Y:S07]  /*2e40*/  LDSM.16.M88.4 R100, [R230+-0x7000] ;  /* 0xff900000e664783b */ /* 0x000e6e0000000200 */
[C---:B---3--:R-:W-:Y:S08]  /*2e50*/  HMMA.16816.F32.BF16 R72, R4.reuse, R48, R72 ;  /* 0x000000300448723c */ /* 0x048ff00000041848 */
[C---:B------:R-:W-:Y:S08]  /*2e60*/  HMMA.16816.F32.BF16 R52, R4.reuse, R76, R92 ;  /* 0x0000004c0434723c */ /* 0x040ff0000004185c */
[C---:B------:R-:W-:Y:S08]  /*2e70*/  HMMA.16816.F32.BF16 R64, R4.reuse, R78, R88 ;  /* 0x0000004e0440723c */ /* 0x040ff00000041858 */
[C---:B------:R-:W-:Y:S08]  /*2e80*/  HMMA.16816.F32.BF16 R56, R4.reuse, R50, R56 ;  /* 0x000000320438723c */ /* 0x040ff00000041838 */
[C---:B------:R-:W-:Y:S01]  /*2e90*/  HMMA.16816.F32.BF16 R48, R4.reuse, R32, R44 ;  /* 0x000000200430723c */ /* 0x040fe2000004182c */
[----:B------:R-:W-:Y:S07]  /*2ea0*/  LDSM.16.M88.4 R44, [R229+0x3800] ;  /* 0x00380000e52c783b */ /* 0x000fee0000000200 */
[----:B------:R-:W-:Y:S08]  /*2eb0*/  HMMA.16816.F32.BF16 R88, R4, R34, R40 ;  /* 0x000000220458723c */ /* 0x000ff00000041828 */
[----:B------:R-:W-:Y:S01]  /*2ec0*/  HMMA.16816.F32.BF16 R32, R16, R38, R8 ;  /* 0x000000261020723c */ /* 0x000fe20000041808 */
[----:B------:R-:W2:Y:S07]  /*2ed0*/  LDSM.16.M88.4 R8, [R230+-0x6800] ;  /* 0xff980000e608783b */ /* 0x000eae0000000200 */
[C---:B----4-:R-:W-:Y:S01]  /*2ee0*/  HMMA.16816.F32.BF16 R92, R4.reuse, R28, R24 ;  /* 0x0000001c045c723c */ /* 0x050fe20000041818 */
[----:B------:R-:W-:Y:S07]  /*2ef0*/  LDSM.16.M88.4 R24, [R229+0x3000] ;  /* 0x00300000e518783b */ /* 0x000fee0000000200 */
[C---:B------:R-:W-:Y:S08]  /*2f00*/  HMMA.16816.F32.BF16 R84, R4.reuse, R60, R84 ;  /* 0x0000003c0454723c */ /* 0x040ff00000041854 */
[C---:B------:R-:W-:Y:S01]  /*2f10*/  HMMA.16816.F32.BF16 R76, R4.reuse, R62, R80 ;  /* 0x0000003e044c723c */ /* 0x040fe20000041850 */
[----:B------:R-:W-:Y:S07]  /*2f20*/  LDSM.16.M88.4 R60, [R229+0x4800] ;  /* 0x00480000e53c783b */ /* 0x000fee0000000200 */
[----:B------:R-:W-:Y:S01]  /*2f30*/  HMMA.16816.F32.BF16 R28, R4, R30, R20 ;  /* 0x0000001e041c723c */ /* 0x000fe20000041814 */
[----:B------:R-:W3:Y:S07]  /*2f40*/  LDSM.16.M88.4 R4, [R239+0x4000] ;  /* 0x00400000ef04783b */ /* 0x000eee0000000200 */
[C---:B------:R-:W-:Y:S08]  /*2f50*/  HMMA.16816.F32.BF16 R72, R16.reuse, R68, R72 ;  /* 0x000000441048723c */ /* 0x040ff00000041848 */
[C---:B-----5:R-:W-:Y:S08]  /*2f60*/  HMMA.16816.F32.BF16 R40, R16.reuse, R108, R52 ;  /* 0x0000006c1028723c */ /* 0x060ff00000041834 */
[C---:B------:R-:W-:Y:S01]  /*2f70*/  HMMA.16816.F32.BF16 R68, R16.reuse, R70, R56 ;  /* 0x000000461044723c */ /* 0x040fe20000041838 */
[----:B------:R-:W4:Y:S07]  /*2f80*/  LDSM.16.M88.4 R56, [R229+0x5000] ;  /* 0x00500000e538783b */ /* 0x000f2e0000000200 */
[C---:B-1----:R-:W-:Y:S08]  /*2f90*/  HMMA.16816.F32.BF16 R52, R16.reuse, R100, R48 ;  /* 0x000000641034723c */ /* 0x042ff00000041830 */
[C---:B------:R-:W-:Y:S01]  /*2fa0*/  HMMA.16816.F32.BF16 R20, R16.reuse, R36, R12 ;  /* 0x000000241014723c */ /* 0x040fe2000004180c */
[----:B------:R-:W-:Y:S07]  /*2fb0*/  LDSM.16.M88.4 R12, [R240+0x4000] ;  /* 0x00400000f00c783b */ /* 0x000fee0000000200 */
[C---:B------:R-:W-:Y:S01]  /*2fc0*/  HMMA.16816.F32.BF16 R48, R16.reuse, R102, R88 ;  /* 0x000000661030723c */ /* 0x040fe20000041858 */
[----:B------:R-:W1:Y:S04]  /*2fd0*/  LDSM.16.M88.4 R88, [R229+0x5800] ;  /* 0x00580000e558783b */ /* 0x000e680000000200 */
[----:B------:R-:W-:Y:S03]  /*2fe0*/  LDSM.16.M88.4 R100, [R228+0x4000] ;  /* 0x00400000e464783b */ /* 0x000fe60000000200 */
[C---:B------:R-:W-:Y:S01]  /*2ff0*/  HMMA.16816.F32.BF16 R36, R16.reuse, R110, R64 ;  /* 0x0000006e1024723c */ /* 0x040fe20000041840 */
[----:B------:R-:W5:Y:S04]  /*3000*/  LDSM.16.M88.4 R64, [R229+0x4000] ;  /* 0x00400000e540783b */ /* 0x000f680000000200 */
[----:B------:R-:W-:Y:S03]  /*3010*/  LDSM.16.M88.4 R108, [R228+0x4800] ;  /* 0x00480000e46c783b */ /* 0x000fe60000000200 */
[C---:B--2---:R-:W-:Y:S08]  /*3020*/  HMMA.16816.F32.BF16 R28, R16.reuse, R10, R28 ;  /* 0x0000000a101c723c */ /* 0x044ff0000004181c */
[C---:B------:R-:W-:Y:S08]  /*3030*/  HMMA.16816.F32.BF16 R80, R16.reuse, R96, R84 ;  /* 0x000000601050723c */ /* 0x040ff00000041854 */
[C---:B------:R-:W-:Y:S01]  /*3040*/  HMMA.16816.F32.BF16 R76, R16.reuse, R98, R76 ;  /* 0x00000062104c723c */ /* 0x040fe2000004184c */
[----:B------:R-:W2:Y:S07]  /*3050*/  LDSM.16.M88.4 R96, [R228+0x3800] ;  /* 0x00380000e460783b */ /* 0x000eae0000000200 */
[----:B------:R-:W-:Y:S08]  /*3060*/  HMMA.16816.F32.BF16 R84, R16, R8, R92 ;  /* 0x000000081054723c */ /* 0x000ff0000004185c */
[C---:B---3--:R-:W-:Y:S08]  /*3070*/  HMMA.16816.F32.BF16 R20, R4.reuse, R24, R20 ;  /* 0x000000180414723c */ /* 0x048ff00000041814 */
[C---:B------:R-:W-:Y:S01]  /*3080*/  HMMA.16816.F32.BF16 R16, R4.reuse, R26, R32 ;  /* 0x0000001a0410723c */ /* 0x040fe20000041820 */
[----:B------:R-:W-:Y:S07]  /*3090*/  LDSM.16.M88.4 R24, [R231+0x3000] ;  /* 0x00300000e718783b */ /* 0x000fee0000000200 */
[C---:B------:R-:W-:Y:S08]  /*30a0*/  HMMA.16816.F32.BF16 R92, R4.reuse, R62, R68 ;  /* 0x0000003e045c723c */ /* 0x040ff00000041844 */
[C---:B------:R-:W-:Y:S01]  /*30b0*/  HMMA.16816.F32.BF16 R32, R4.reuse, R44, R40 ;  /* 0x0000002c0420723c */ /* 0x040fe20000041828 */
[----:B------:R-:W3:Y:S07]  /*30c0*/  LDSM.16.M88.4 R40, [R228+0x5000] ;  /* 0x00500000e428783b */ /* 0x000eee0000000200 */
[C---:B----4-:R-:W-:Y:S08]  /*30d0*/  HMMA.16816.F32.BF16 R68, R4.reuse, R56, R52 ;  /* 0x000000380444723c */ /* 0x050ff00000041834 */
[C---:B------:R-:W-:Y:S08]  /*30e0*/  HMMA.16816.F32.BF16 R56, R4.reuse, R58, R48 ;  /* 0x0000003a0438723c */ /* 0x040ff00000041830 */
[C---:B------:R-:W-:Y:S08]  /*30f0*/  HMMA.16816.F32.BF16 R8, R4.reuse, R46, R36 ;  /* 0x0000002e0408723c */ /* 0x040ff00000041824 */
[C---:B-1----:R-:W-:Y:S01]  /*3100*/  HMMA.16816.F32.BF16 R48, R4.reuse, R90, R28 ;  /* 0x0000005a0430723c */ /* 0x042fe2000004181c */
[----:B------:R-:W1:Y:S07]  /*3110*/  LDSM.16.M88.4 R28, [R228+0x5800] ;  /* 0x00580000e41c783b */ /* 0x000e6e0000000200 */
[C---:B-----5:R-:W-:Y:S08]  /*3120*/  HMMA.16816.F32.BF16 R80, R4.reuse, R64, R80 ;  /* 0x000000400450723c */ /* 0x060ff00000041850 */
[C---:B------:R-:W-:Y:S01]  /*3130*/  HMMA.16816.F32.BF16 R76, R4.reuse, R66, R76 ;  /* 0x00000042044c723c */ /* 0x040fe2000004184c */
[----:B------:R-:W-:Y:S07]  /*3140*/  LDSM.16.M88.4 R64, [R231+0x4000] ;  /* 0x00400000e740783b */ /* 0x000fee0000000200 */
[C---:B------:R-:W-:Y:S08]  /*3150*/  HMMA.16816.F32.BF16 R72, R4.reuse, R60, R72 ;  /* 0x0000003c0448723c */ /* 0x040ff00000041848 */
[----:B------:R-:W-:Y:S01]  /*3160*/  HMMA.16816.F32.BF16 R52, R4, R88, R84 ;  /* 0x000000580434723c */ /* 0x000fe20000041854 */
[----:B------:R-:W-:Y:S07]  /*3170*/  LDSM.16.M88.4 R4, [R242+0x4000] ;  /* 0x00400000f204783b */ /* 0x000fee0000000200 */
[C---:B------:R-:W-:Y:S01]  /*3180*/  HMMA.16816.F32.BF16 R44, R12.reuse, R104, R20 ;  /* 0x000000680c2c723c */ /* 0x040fe20000041814 */
[----:B------:R-:W4:Y:S07]  /*3190*/  LDSM.16.M88.4 R20, [R231+0x3800] ;  /* 0x00380000e714783b */ /* 0x000f2e0000000200 */
[C---:B------:R-:W-:Y:S01]  /*31a0*/  HMMA.16816.F32.BF16 R36, R12.reuse, R106, R16 ;  /* 0x0000006a0c24723c */ /* 0x040fe20000041810 */
[----:B------:R-:W-:Y:S07]  /*31b0*/  LDSM.16.M88.4 R104, [R230+-0x5800] ;  /* 0xffa80000e668783b */ /* 0x000fee0000000200 */
[C---:B--2---:R-:W-:Y:S01]  /*31c0*/  HMMA.16816.F32.BF16 R16, R12.reuse, R98, R8 ;  /* 0x000000620c10723c */ /* 0x044fe20000041808 */
[----:B------:R-:W-:Y:S07]  /*31d0*/  LDSM.16.M88.4 R8, [R241+0x4000] ;  /* 0x00400000f108783b */ /* 0x000fee0000000200 */
[C---:B------:R-:W-:Y:S01]  /*31e0*/  HMMA.16816.F32.BF16 R88, R12.reuse, R110, R92 ;  /* 0x0000006e0c58723c */ /* 0x040fe2000004185c */
[----:B------:R-:W2:Y:S07]  /*31f0*/  LDSM.16.M88.4 R92, [R231+0x5800] ;  /* 0x00580000e75c783b */ /* 0x000eae0000000200 */
[C---:B------:R-:W-:Y:S01]  /*3200*/  HMMA.16816.F32.BF16 R60, R12.reuse, R100, R80 ;  /* 0x000000640c3c723c */ /* 0x040fe20000041850 */
[----:B------:R-:W5:Y:S07]  /*3210*/  LDSM.16.M88.4 R80, [R231+0x4800] ;  /* 0x00480000e750783b */ /* 0x000f6e0000000200 */
[C---:B------:R-:W-:Y:S01]  /*3220*/  HMMA.16816.F32.BF16 R32, R12.reuse, R96, R32 ;  /* 0x000000600c20723c */ /* 0x040fe20000041820 */
[----:B------:R-:W2:Y:S07]  /*3230*/  LDSM.16.M88.4 R96, [R231+0x5000] ;  /* 0x00500000e760783b */ /* 0x000eae0000000200 */
[C---:B---3--:R-:W-:Y:S08]  /*3240*/  HMMA.16816.F32.BF16 R84, R12.reuse, R40, R68 ;  /* 0x000000280c54723c */ /* 0x048ff00000041844 */
[C---:B------:R-:W-:Y:S08]  /*3250*/  HMMA.16816.F32.BF16 R68, R12.reuse, R42, R56 ;  /* 0x0000002a0c44723c */ /* 0x040ff00000041838 */
[C---:B-1----:R-:W-:Y:S08]  /*3260*/  HMMA.16816.F32.BF16 R40, R12.reuse, R28, R52 ;  /* 0x0000001c0c28723c */ /* 0x042ff00000041834 */
[C---:B------:R-:W-:Y:S01]  /*3270*/  HMMA.16816.F32.BF16 R72, R12.reuse, R108, R72 ;  /* 0x0000006c0c48723c */ /* 0x040fe20000041848 */
[----:B------:R-:W1:Y:S07]  /*3280*/  LDSM.16.M88.4 R108, [R230+-0x6000] ;  /* 0xffa00000e66c783b */ /* 0x000e6e0000000200 */
[C---:B------:R-:W-:Y:S08]  /*3290*/  HMMA.16816.F32.BF16 R56, R12.reuse, R30, R48 ;  /* 0x0000001e0c38723c */ /* 0x040ff00000041830 */
[----:B------:R-:W-:Y:S08]  /*32a0*/  HMMA.16816.F32.BF16 R76, R12, R102, R76 ;  /* 0x000000660c4c723c */ /* 0x000ff0000004184c */
[C---:B----4-:R-:W-:Y:S01]  /*32b0*/  HMMA.16816.F32.BF16 R12, R4.reuse, R22, R16 ;  /* 0x00000016040c723c */ /* 0x050fe20000041810 */
[----:B------:R-:W-:Y:S07]  /*32c0*/  LDSM.16.M88.4 R16, [R230+-0x4000] ;  /* 0xffc00000e610783b */ /* 0x000fee0000000200 */
[C---:B------:R-:W-:Y:S08]  /*32d0*/  HMMA.16816.F32.BF16 R52, R4.reuse, R24, R44 ;  /* 0x000000180434723c */ /* 0x040ff0000004182c */
[C---:B------:R-:W-:Y:S01]  /*32e0*/  HMMA.16816.F32.BF16 R44, R4.reuse, R20, R32 ;  /* 0x00000014042c723c */ /* 0x040fe20000041820 */
[----:B------:R-:W-:Y:S07]  /*32f0*/  LDSM.16.M88.4 R20, [R230+-0x4800] ;  /* 0xffb80000e614783b */ /* 0x000fee0000000200 */
[C---:B--2---:R-:W-:Y:S01]  /*3300*/  HMMA.16816.F32.BF16 R100, R4.reuse, R92, R40 ;  /* 0x0000005c0464723c */ /* 0x044fe20000041828 */
[----:B------:R-:W2:Y:S07]  /*3310*/  LDSM.16.M88.4 R40, [R230+-0x5000] ;  /* 0xffb00000e628783b */ /* 0x000eae0000000200 */
[C---:B------:R-:W-:Y:S08]  /*3320*/  HMMA.16816.F32.BF16 R48, R4.reuse, R26, R36 ;  /* 0x0000001a0430723c */ /* 0x040ff00000041824 */
[C---:B-----5:R-:W-:Y:S01]  /*3330*/  HMMA.16816.F32.BF16 R28, R4.reuse, R80, R72 ;  /* 0x00000050041c723c */ /* 0x060fe20000041848 */
[----:B------:R-:W-:Y:S07]  /*3340*/  LDSM.16.M88.4 R72, [R229+0x6000] ;  /* 0x00600000e548783b */ /* 0x000fee0000000200 */
[C---:B------:R-:W-:Y:S08]  /*3350*/  HMMA.16816.F32.BF16 R24, R4.reuse, R82, R88 ;  /* 0x000000520418723c */ /* 0x040ff00000041858 */
[C---:B------:R-:W-:Y:S08]  /*3360*/  HMMA.16816.F32.BF16 R84, R4.reuse, R96, R84 ;  /* 0x000000600454723c */ /* 0x040ff00000041854 */
[C---:B------:R-:W-:Y:S08]  /*3370*/  HMMA.16816.F32.BF16 R80, R4.reuse, R98, R68 ;  /* 0x000000620450723c */ /* 0x040ff00000041844 */
[C---:B------:R-:W-:Y:S01]  /*3380*/  HMMA.16816.F32.BF16 R96, R4.reuse, R94, R56 ;  /* 0x0000005e0460723c */ /* 0x040fe20000041838 */
[----:B------:R-:W3:Y:S07]  /*3390*/  LDSM.16.M88.4 R56, [R230+-0x3800] ;  /* 0xffc80000e638783b */ /* 0x000eee0000000200 */
[C---:B------:R-:W-:Y:S08]  /*33a0*/  HMMA.16816.F32.BF16 R36, R4.reuse, R64, R60 ;  /* 0x000000400424723c */ /* 0x040ff0000004183c */
[----:B------:R-:W-:Y:S01]  /*33b0*/  HMMA.16816.F32.BF16 R32, R4, R66, R76 ;  /* 0x000000420420723c */ /* 0x000fe2000004184c */
[----:B------:R-:W4:Y:S07]  /*33c0*/  LDSM.16.M88.4 R4, [R239+0x8000] ;  /* 0x00800000ef04783b */ /* 0x000f2e0000000200 */
[C---:B------:R-:W-:Y:S01]  /*33d0*/  HMMA.16816.F32.BF16 R76, R8.reuse, R106, R12 ;  /* 0x0000006a084c723c */ /* 0x040fe2000004180c */
[----:B------:R-:W5:Y:S07]  /*33e0*/  LDSM.16.M88.4 R12, [R229+0x6800] ;  /* 0x00680000e50c783b */ /* 0x000f6e0000000200 */
[C---:B-1----:R-:W-:Y:S01]  /*33f0*/  HMMA.16816.F32.BF16 R92, R8.reuse, R108, R52 ;  /* 0x0000006c085c723c */ /* 0x042fe20000041834 */
[----:B------:R-:W-:Y:S07]  /*3400*/  LDSM.16.M88.4 R52, [R229+0x7000] ;  /* 0x00700000e534783b */ /* 0x000fee0000000200 */
[C---:B------:R-:W-:Y:S01]  /*3410*/  HMMA.16816.F32.BF16 R88, R8.reuse, R104, R44 ;  /* 0x000000680858723c */ /* 0x040fe2000004182c */
[----:B------:R-:W-:Y:S07]  /*3420*/  LDSM.16.M88.4 R44, [R229+0x8000] ;  /* 0x00800000e52c783b */ /* 0x000fee0000000200 */
[C---:B--2---:R-:W-:Y:S08]  /*3430*/  HMMA.16816.F32.BF16 R64, R8.reuse, R40, R36 ;  /* 0x000000280840723c */ /* 0x044ff00000041824 */
[C---:B------:R-:W-:Y:S08]  /*3440*/  HMMA.16816.F32.BF16 R68, R8.reuse, R42, R32 ;  /* 0x0000002a0844723c */ /* 0x040ff00000041820 */
[C---:B------:R-:W-:Y:S08]  /*3450*/  HMMA.16816.F32.BF16 R108, R8.reuse, R110, R48 ;  /* 0x0000006e086c723c */ /* 0x040ff00000041830 */
[C---:B------:R-:W-:Y:S01]  /*3460*/  HMMA.16816.F32.BF16 R40, R8.reuse, R22, R24 ;  /* 0x000000160828723c */ /* 0x040fe20000041818 */
[----:B------:R-:W1:Y:S07]  /*3470*/  LDSM.16.M88.4 R24, [R229+0x7800] ;  /* 0x00780000e518783b */ /* 0x000e6e0000000200 */
[C---:B------:R-:W-:Y:S08]  /*3480*/  HMMA.16816.F32.BF16 R48, R8.reuse, R16, R84 ;  /* 0x000000100830723c */ /* 0x040ff00000041854 */
[C---:B------:R-:W-:Y:S01]  /*3490*/  HMMA.16816.F32.BF16 R36, R8.reuse, R18, R80 ;  /* 0x000000120824723c */ /* 0x040fe20000041850 */
[----:B------:R-:W-:Y:S07]  /*34a0*/  LDSM.16.M88.4 R80, [R228+0x8000] ;  /* 0x00800000e450783b */ /* 0x000fee0000000200 */
[C---:B------:R-:W-:Y:S01]  /*34b0*/  HMMA.16816.F32.BF16 R60, R8.reuse, R20, R28 ;  /* 0x00000014083c723c */ /* 0x040fe2000004181c */
[----:B------:R-:W2:Y:S04]  /*34c0*/  LDSM.16.M88.4 R20, [R229+0x8800] ;  /* 0x00880000e514783b */ /* 0x000ea80000000200 */
[----:B------:R-:W-:Y:S03]  /*34d0*/  LDSM.16.M88.4 R28, [R228+0x6000] ;  /* 0x00600000e41c783b */ /* 0x000fe60000000200 */
[C---:B---3--:R-:W-:Y:S08]  /*34e0*/  HMMA.16816.F32.BF16 R32, R8.reuse, R56, R100 ;  /* 0x000000380820723c */ /* 0x048ff00000041864 */
[----:B------:R-:W-:Y:S08]  /*34f0*/  HMMA.16816.F32.BF16 R16, R8, R58, R96 ;  /* 0x0000003a0810723c */ /* 0x000ff00000041860 */
[C---:B----4-:R-:W-:Y:S08]  /*3500*/  HMMA.16816.F32.BF16 R8, R4.reuse, R72, R92 ;  /* 0x000000480408723c */ /* 0x050ff0000004185c */
[C---:B-----5:R-:W-:Y:S08]  /*3510*/  HMMA.16816.F32.BF16 R100, R4.reuse, R12, R88 ;  /* 0x0000000c0464723c */ /* 0x060ff00000041858 */
[C---:B------:R-:W-:Y:S01]  /*3520*/  HMMA.16816.F32.BF16 R92, R4.reuse, R14, R76 ;  /* 0x0000000e045c723c */ /* 0x040fe2000004184c */
[----:B------:R-:W3:Y:S04]  /*3530*/  LDSM.16.M88.4 R12, [R240+0x8000] ;  /* 0x00800000f00c783b */ /* 0x000ee80000000200 */
[----:B------:R-:W-:Y:S03]  /*3540*/  LDSM.16.M88.4 R76, [R228+0x7000] ;  /* 0x00700000e44c783b */ /* 0x000fe60000000200 */
[C---:B------:R-:W-:Y:S01]  /*3550*/  HMMA.16816.F32.BF16 R56, R4.reuse, R74, R108 ;  /* 0x0000004a0438723c */ /* 0x040fe2000004186c */
[----:B------:R-:W4:Y:S07]  /*3560*/  LDSM.16.M88.4 R72, [R228+0x7800] ;  /* 0x00780000e448783b */ /* 0x000f2e0000000200 */
[C---:B-1----:R-:W-:Y:S01]  /*3570*/  HMMA.16816.F32.BF16 R108, R4.reuse, R24, R60 ;  /* 0x00000018046c723c */ /* 0x042fe2000004183c */
[----:B------:R-:W-:Y:S07]  /*3580*/  LDSM.16.M88.4 R60, [R231+0x6000] ;  /* 0x00600000e73c783b */ /* 0x000fee0000000200 */
[C---:B------:R-:W-:Y:S01]  /*3590*/  HMMA.16816.F32.BF16 R104, R4.reuse, R26, R40 ;  /* 0x0000001a0468723c */ /* 0x040fe20000041828 */
[----:B------:R-:W1:Y:S04]  /*35a0*/  LDSM.16.M88.4 R24, [R228+0x6800] ;  /* 0x00680000e418783b */ /* 0x000e680000000200 */
[----:B------:R-:W-:Y:S03]  /*35b0*/  LDSM.16.M88.4 R40, [R231+0x7800] ;  /* 0x00780000e728783b */ /* 0x000fe60000000200 */
[C---:B------:R-:W-:Y:S08]  /*35c0*/  HMMA.16816.F32.BF16 R116, R4.reuse, R52, R64 ;  /* 0x000000340474723c */ /* 0x040ff00000041840 */
[C---:B------:R-:W-:Y:S01]  /*35d0*/  HMMA.16816.F32.BF16 R112, R4.reuse, R54, R68 ;  /* 0x000000360470723c */ /* 0x040fe20000041844 */
[----:B------:R-:W-:Y:S07]  /*35e0*/  LDSM.16.M88.4 R68, [R228+0x8800] ;  /* 0x00880000e444783b */ /* 0x000fee0000000200 */
[C---:B------:R-:W-:Y:S01]  /*35f0*/  HMMA.16816.F32.BF16 R96, R4.reuse, R44, R48 ;  /* 0x0000002c0460723c */ /* 0x040fe20000041830 */
[----:B------:R-:W-:Y:S07]  /*3600*/  LDSM.16.M88.4 R48, [R231+0x6800] ;  /* 0x00680000e730783b */ /* 0x000fee0000000200 */
[C---:B------:R-:W-:Y:S01]  /*3610*/  HMMA.16816.F32.BF16 R88, R4.reuse, R46, R36 ;  /* 0x0000002e0458723c */ /* 0x040fe20000041824 */
[----:B------:R-:W-:Y:S07]  /*3620*/  LDSM.16.M88.4 R44, [R231+0x7000] ;  /* 0x00700000e72c783b */ /* 0x000fee0000000200 */
[C---:B--2---:R-:W-:Y:S08]  /*3630*/  HMMA.16816.F32.BF16 R84, R4.reuse, R20, R32 ;  /* 0x000000140454723c */ /* 0x044ff00000041820 */
[----:B------:R-:W-:Y:S08]  /*3640*/  HMMA.16816.F32.BF16 R64, R4, R22, R16 ;  /* 0x000000160440723c */ /* 0x000ff00000041810 */
[C---:B---3--:R-:W-:Y:S01]  /*3650*/  HMMA.16816.F32.BF16 R4, R12.reuse, R28, R8 ;  /* 0x0000001c0c04723c */ /* 0x048fe20000041808 */
[----:B------:R-:W2:Y:S07]  /*3660*/  LDSM.16.M88.4 R8, [R242+0x8000] ;  /* 0x00800000f208783b */ /* 0x000eae0000000200 */
[C---:B------:R-:W-:Y:S08]  /*3670*/  HMMA.16816.F32.BF16 R56, R12.reuse, R30, R56 ;  /* 0x0000001e0c38723c */ /* 0x040ff00000041838 */
[C---:B----4-:R-:W-:Y:S01]  /*3680*/  HMMA.16816.F32.BF16 R20, R12.reuse, R74, R104 ;  /* 0x0000004a0c14723c */ /* 0x050fe20000041868 */
[----:B------:R-:W-:Y:S07]  /*3690*/  LDSM.16.M88.4 R104, [R229+0x9800] ;  /* 0x00980000e568783b */ /* 0x000fee0000000200 */
[C---:B-1----:R-:W-:Y:S01]  /*36a0*/  HMMA.16816.F32.BF16 R52, R12.reuse, R24, R100 ;  /* 0x000000180c34723c */ /* 0x042fe20000041864 */
[----:B------:R-:W1:Y:S07]  /*36b0*/  LDSM.16.M88.4 R100, [R231+0x8800] ;  /* 0x00880000e764783b */ /* 0x000e6e0000000200 */
[C---:B------:R-:W-:Y:S08]  /*36c0*/  HMMA.16816.F32.BF16 R36, R12.reuse, R26, R92 ;  /* 0x0000001a0c24723c */ /* 0x040ff0000004185c */
[C---:B------:R-:W-:Y:S08]  /*36d0*/  HMMA.16816.F32.BF16 R16, R12.reuse, R80, R96 ;  /* 0x000000500c10723c */ /* 0x040ff00000041860 */
[----:B------:R-:W-:Y:S08]  /*36e0*/  HMMA.16816.F32.BF16 R88, R12, R82, R88 ;  /* 0x000000520c58723c */ /* 0x000ff00000041858 */
[C---:B--2---:R-:W-:Y:S01]  /*36f0*/  HMMA.16816.F32.BF16 R80, R8.reuse, R60, R4 ;  /* 0x0000003c0850723c */ /* 0x044fe20000041804 */
[----:B------:R-:W-:Y:S07]  /*3700*/  LDSM.16.M88.4 R4, [R241+0x8000] ;  /* 0x00800000f104783b */ /* 0x000fee0000000200 */
[----:B------:R-:W-:Y:S08]  /*3710*/  HMMA.16816.F32.BF16 R56, R8, R62, R56 ;  /* 0x0000003e0838723c */ /* 0x000ff00000041838 */
[----:B------:R-:W-:Y:S01]  /*3720*/  HMMA.16816.F32.BF16 R32, R12, R76, R116 ;  /* 0x0000004c0c20723c */ /* 0x000fe20000041874 */
[----:B------:R-:W2:Y:S07]  /*3730*/  LDSM.16.M88.4 R116, [R231+0x8000] ;  /* 0x00800000e774783b */ /* 0x000eae0000000200 */
[----:B------:R-:W-:Y:S01]  /*3740*/  HMMA.16816.F32.BF16 R60, R8, R42, R20 ;  /* 0x0000002a083c723c */ /* 0x000fe20000041814 */
[----:B------:R-:W3:Y:S07]  /*3750*/  LDSM.16.M88.4 R20, [R230+-0x2800] ;  /* 0xffd80000e614783b */ /* 0x000eee0000000200 */
[C---:B------:R-:W-:Y:S01]  /*3760*/  HMMA.16816.F32.BF16 R24, R12.reuse, R72, R108 ;  /* 0x000000480c18723c */ /* 0x040fe2000004186c */
[----:B------:R-:W-:Y:S07]  /*3770*/  LDSM.16.M88.4 R108, [R229+0x9000] ;  /* 0x00900000e56c783b */ /* 0x000fee0000000200 */
[C---:B------:R-:W-:Y:S01]  /*3780*/  HMMA.16816.F32.BF16 R28, R12.reuse, R78, R112 ;  /* 0x0000004e0c1c723c */ /* 0x040fe20000041870 */
[----:B------:R-:W-:Y:S07]  /*3790*/  LDSM.16.M88.4 R112, [R229+0xa000] ;  /* 0x00a00000e570783b */ /* 0x000fee0000000200 */
[----:B------:R-:W-:Y:S01]  /*37a0*/  HMMA.16816.F32.BF16 R96, R12, R68, R84 ;  /* 0x000000440c60723c */ /* 0x000fe20000041854 */
[----:B------:R-:W-:Y:S07]  /*37b0*/  LDSM.16.M88.4 R84, [R230+-0x3000] ;  /* 0xffd00000e654783b */ /* 0x000fee0000000200 */
[----:B------:R-:W-:Y:S08]  /*37c0*/  HMMA.16816.F32.BF16 R52, R8, R48, R52 ;  /* 0x000000300834723c */ /* 0x000ff00000041834 */
[----:B------:R-:W-:Y:S01]  /*37d0*/  HMMA.16816.F32.BF16 R92, R12, R70, R64 ;  /* 0x000000460c5c723c */ /* 0x000fe20000041840 */
[----:B------:R-:W-:Y:S07]  /*37e0*/  LDSM.16.M88.4 R12, [R239+0xc000] ;  /* 0x00c00000ef0c783b */ /* 0x000fee0000000200 */
[C---:B------:R-:W-:Y:S01]  /*37f0*/  HMMA.16816.F32.BF16 R76, R8.reuse, R50, R36 ;  /* 0x00000032084c723c */ /* 0x040fe20000041824 */
[----:B------:R-:W4:Y:S04]  /*3800*/  LDSM.16.M88.4 R48, [R230+-0x2000] ;  /* 0xffe00000e630783b */ /* 0x000f280000000200 */
[----:B------:R-:W5:Y:S03]  /*3810*/  LDSM.16.M88.4 R36, [R230+-0x800] ;  /* 0xfff80000e624783b */ /* 0x000f660000000200 */
[C---:B------:R-:W-:Y:S01]  /*3820*/  HMMA.16816.F32.BF16 R64, R8.reuse, R40, R24 ;  /* 0x000000280840723c */ /* 0x040fe20000041818 */
[----:B------:R-:W-:Y:S07]  /*3830*/  LDSM.16.M88.4 R40, [R230+-0x1000] ;  /* 0xfff00000e628783b */ /* 0x000fee0000000200 */
[C---:B------:R-:W-:Y:S08]  /*3840*/  HMMA.16816.F32.BF16 R72, R8.reuse, R44, R32 ;  /* 0x0000002c0848723c */ /* 0x040ff00000041820 */
[C---:B------:R-:W-:Y:S01]  /*3850*/  HMMA.16816.F32.BF16 R68, R8.reuse, R46, R28 ;  /* 0x0000002e0844723c */ /* 0x040fe2000004181c */
[----:B------:R-:W4:Y:S07]  /*3860*/  LDSM.16.M88.4 R44, [R230+-0x1800] ;  /* 0xffe80000e62c783b */ /* 0x000f2e0000000200 */
[C---:B-1----:R-:W-:Y:S08]  /*3870*/  HMMA.16816.F32.BF16 R24, R8.reuse, R100, R96 ;  /* 0x000000640818723c */ /* 0x042ff00000041860 */
[----:B--2---:R-:W-:Y:S08]  /*3880*/  HMMA.16816.F32.BF16 R32, R8, R116, R16 ;  /* 0x000000740820723c */ /* 0x004ff00000041810 */
[----:B---3--:R-:W-:Y:S08]  /*3890*/  HMMA.16816.F32.BF16 R52, R4, R20, R52 ;  /* 0x000000140434723c */ /* 0x008ff00000041834 */
[----:B------:R-:W-:Y:S08]  /*38a0*/  HMMA.16816.F32.BF16 R16, R8, R102, R92 ;  /* 0x000000660810723c */ /* 0x000ff0000004185c */
[----:B------:R-:W-:Y:S08]  /*38b0*/  HMMA.16816.F32.BF16 R20, R4, R22, R76 ;  /* 0x000000160414723c */ /* 0x000ff0000004184c */
[----:B------:R-:W-:Y:S08]  /*38c0*/  HMMA.16816.F32.BF16 R28, R8, R118, R88 ;  /* 0x00000076081c723c */ /* 0x000ff00000041858 */
[C---:B----4-:R-:W-:Y:S08]  /*38d0*/  HMMA.16816.F32.BF16 R96, R4.reuse, R48, R72 ;  /* 0x000000300460723c */ /* 0x050ff00000041848 */
[C---:B------:R-:W-:Y:S08]  /*38e0*/  HMMA.16816.F32.BF16 R100, R4.reuse, R50, R68 ;  /* 0x000000320464723c */ /* 0x040ff00000041844 */
[C---:B-----5:R-:W-:Y:S01]  /*38f0*/  HMMA.16816.F32.BF16 R92, R4.reuse, R36, R24 ;  /* 0x00000024045c723c */ /* 0x060fe20000041818 */
[----:B------:R-:W1:Y:S07]  /*3900*/  LDSM.16.M88.4 R24, [R229+0xa800] ;  /* 0x00a80000e518783b */ /* 0x000e6e0000000200 */
[C---:B------:R-:W-:Y:S08]  /*3910*/  HMMA.16816.F32.BF16 R8, R4.reuse, R84, R80 ;  /* 0x000000540408723c */ /* 0x040ff00000041850 */
[----:B------:R-:W-:Y:S08]  /*3920*/  HMMA.16816.F32.BF16 R56, R4, R86, R56 ;  /* 0x000000560438723c */ /* 0x000ff00000041838 */
[----:B------:R-:W-:Y:S08]  /*3930*/  HMMA.16816.F32.BF16 R72, R12, R104, R52 ;  /* 0x000000680c48723c */ /* 0x000ff00000041834 */
[----:B------:R-:W-:Y:S01]  /*3940*/  HMMA.16816.F32.BF16 R84, R4, R38, R16 ;  /* 0x000000260454723c */ /* 0x000fe20000041810 */
[----:B------:R-:W2:Y:S04]  /*3950*/  LDSM.16.M88.4 R16, [R229+0xb000] ;  /* 0x00b00000e510783b */ /* 0x000ea80000000200 */
[----:B------:R-:W-:Y:S03]  /*3960*/  LDSM.16.M88.4 R36, [R228+0x9000] ;  /* 0x00900000e424783b */ /* 0x000fe60000000200 */
[----:B------:R-:W-:Y:S01]  /*3970*/  HMMA.16816.F32.BF16 R52, R12, R106, R20 ;  /* 0x0000006a0c34723c */ /* 0x000fe20000041814 */
[----:B------:R-:W3:Y:S07]  /*3980*/  LDSM.16.M88.4 R20, [R229+0xb800] ;  /* 0x00b80000e514783b */ /* 0x000eee0000000200 */
[C---:B------:R-:W-:Y:S01]  /*3990*/  HMMA.16816.F32.BF16 R68, R4.reuse, R44, R64 ;  /* 0x0000002c0444723c */ /* 0x040fe20000041840 */
[----:B------:R-:W-:Y:S07]  /*39a0*/  LDSM.16.M88.4 R64, [R228+0x9800] ;  /* 0x00980000e440783b */ /* 0x000fee0000000200 */
[C---:B------:R-:W-:Y:S01]  /*39b0*/  HMMA.16816.F32.BF16 R88, R4.reuse, R46, R60 ;  /* 0x0000002e0458723c */ /* 0x040fe2000004183c */
[----:B------:R-:W-:Y:S07]  /*39c0*/  LDSM.16.M88.4 R60, [R228+0xa000] ;  /* 0x00a00000e43c783b */ /* 0x000fee0000000200 */
[C---:B------:R-:W-:Y:S08]  /*39d0*/  HMMA.16816.F32.BF16 R32, R4.reuse, R40, R32 ;  /* 0x000000280420723c */ /* 0x040ff00000041820 */
[----:B------:R-:W-:Y:S01]  /*39e0*/  HMMA.16816.F32.BF16 R28, R4, R42, R28 ;  /* 0x0000002a041c723c */ /* 0x000fe2000004181c */
[----:B------:R-:W4:Y:S07]  /*39f0*/  LDSM.16.M88.4 R4, [R240+0xc000] ;  /* 0x00c00000f004783b */ /* 0x000f2e0000000200 */
[C---:B------:R-:W-:Y:S01]  /*3a00*/  HMMA.16816.F32.BF16 R44, R12.reuse, R114, R100 ;  /* 0x000000720c2c723c */ /* 0x040fe20000041864 */
[----:B------:R-:W5:Y:S07]  /*3a10*/  LDSM.16.M88.4 R100, [R228+0xa800] ;  /* 0x00a80000e464783b */ /* 0x000f6e0000000200 */
[C---:B------:R-:W-:Y:S01]  /*3a20*/  HMMA.16816.F32.BF16 R76, R12.reuse, R110, R56 ;  /* 0x0000006e0c4c723c */ /* 0x040fe20000041838 */
[----:B------:R-:W3:Y:S07]  /*3a30*/  LDSM.16.M88.4 R56, [R228+0xb000] ;  /* 0x00b00000e438783b */ /* 0x000eee0000000200 */
[C---:B------:R-:W-:Y:S01]  /*3a40*/  HMMA.16816.F32.BF16 R80, R12.reuse, R108, R8 ;  /* 0x0000006c0c50723c */ /* 0x040fe20000041808 */
[----:B------:R-:W-:Y:S07]  /*3a50*/  LDSM.16.M88.4 R8, [R242+0xc000] ;  /* 0x00c00000f208783b */ /* 0x000fee0000000200 */
[C---:B------:R-:W-:Y:S01]  /*3a60*/  HMMA.16816.F32.BF16 R48, R12.reuse, R112, R96 ;  /* 0x000000700c30723c */ /* 0x040fe20000041860 */
[----:B------:R-:W4:Y:S07]  /*3a70*/  LDSM.16.M88.4 R96, [R231+0xa000] ;  /* 0x00a00000e760783b */ /* 0x000f2e0000000200 */
[C---:B-1----:R-:W-:Y:S08]  /*3a80*/  HMMA.16816.F32.BF16 R68, R12.reuse, R24, R68 ;  /* 0x000000180c44723c */ /* 0x042ff00000041844 */
[C---:B------:R-:W-:Y:S08]  /*3a90*/  HMMA.16816.F32.BF16 R40, R12.reuse, R26, R88 ;  /* 0x0000001a0c28723c */ /* 0x040ff00000041858 */
[C---:B--2---:R-:W-:Y:S08]  /*3aa0*/  HMMA.16816.F32.BF16 R32, R12.reuse, R16, R32 ;  /* 0x000000100c20723c */ /* 0x044ff00000041820 */
[C---:B------:R-:W-:Y:S08]  /*3ab0*/  HMMA.16816.F32.BF16 R28, R12.reuse, R18, R28 ;  /* 0x000000120c1c723c */ /* 0x040ff0000004181c */
[C---:B---3--:R-:W-:Y:S08]  /*3ac0*/  HMMA.16816.F32.BF16 R24, R12.reuse, R20, R92 ;  /* 0x000000140c18723c */ /* 0x048ff0000004185c */
[----:B------:R-:W-:Y:S01]  /*3ad0*/  HMMA.16816.F32.BF16 R12, R12, R22, R84 ;  /* 0x000000160c0c723c */ /* 0x000fe20000041854 */
[----:B------:R-:W1:Y:S07]  /*3ae0*/  LDSM.16.M88.4 R20, [R231+0x9800] ;  /* 0x00980000e714783b */ /* 0x000e6e0000000200 */
[C---:B----4-:R-:W-:Y:S01]  /*3af0*/  HMMA.16816.F32.BF16 R16, R4.reuse, R36, R80 ;  /* 0x000000240410723c */ /* 0x050fe20000041850 */
[----:B------:R-:W-:Y:S07]  /*3b00*/  LDSM.16.M88.4 R80, [R230] ;  /* 0x00000000e650783b */ /* 0x000fee0000000200 */
[C---:B------:R-:W-:Y:S08]  /*3b10*/  HMMA.16816.F32.BF16 R116, R4.reuse, R38, R76 ;  /* 0x000000260474723c */ /* 0x040ff0000004184c */
[C---:B------:R-:W-:Y:S08]  /*3b20*/  HMMA.16816.F32.BF16 R36, R4.reuse, R60, R48 ;  /* 0x0000003c0424723c */ /* 0x040ff00000041830 */
[C---:B------:R-:W-:Y:S01]  /*3b30*/  HMMA.16816.F32.BF16 R108, R4.reuse, R62, R44 ;  /* 0x0000003e046c723c */ /* 0x040fe2000004182c */
[----:B------:R-:W-:Y:S07]  /*3b40*/  LDSM.16.M88.4 R60, [R230+0x2000] ;  /* 0x00200000e63c783b */ /* 0x000fee0000000200 */
[C---:B-----5:R-:W-:Y:S01]  /*3b50*/  HMMA.16816.F32.BF16 R104, R4.reuse, R100, R68 ;  /* 0x000000640468723c */ /* 0x060fe20000041844 */
[----:B------:R-:W-:Y:S07]  /*3b60*/  LDSM.16.M88.4 R68, [R230+0x1000] ;  /* 0x00100000e644783b */ /* 0x000fee0000000200 */
[C---:B------:R-:W-:Y:S01]  /*3b70*/  HMMA.16816.F32.BF16 R120, R4.reuse, R64, R72 ;  /* 0x000000400478723c */ /* 0x040fe20000041848 */
[----:B------:R-:W-:Y:S07]  /*3b80*/  LDSM.16.M88.4 R72, [R230+0x800] ;  /* 0x00080000e648783b */ /* 0x000fee0000000200 */
[C---:B------:R-:W-:Y:S01]  /*3b90*/  HMMA.16816.F32.BF16 R112, R4.reuse, R66, R52 ;  /* 0x000000420470723c */ /* 0x040fe20000041834 */
[----:B------:R-:W-:Y:S07]  /*3ba0*/  LDSM.16.M88.4 R64, [R230+0x1800] ;  /* 0x00180000e640783b */ /* 0x000fee0000000200 */
[C---:B------:R-:W-:Y:S08]  /*3bb0*/  HMMA.16816.F32.BF16 R100, R4.reuse, R102, R40 ;  /* 0x000000660464723c */ /* 0x040ff00000041828 */
[C---:B------:R-:W-:Y:S08]  /*3bc0*/  HMMA.16816.F32.BF16 R92, R4.reuse, R56, R32 ;  /* 0x00000038045c723c */ /* 0x040ff00000041820 */
[C---:B------:R-:W-:Y:S01]  /*3bd0*/  HMMA.16816.F32.BF16 R88, R4.reuse, R58, R28 ;  /* 0x0000003a0458723c */ /* 0x040fe2000004181c */
[----:B------:R-:W-:Y:S07]  /*3be0*/  LDSM.16.M88.4 R56, [R230+0x2800] ;  /* 0x00280000e638783b */ /* 0x000fee0000000200 */
[C---:B------:R-:W-:Y:S08]  /*3bf0*/  HMMA.16816.F32.BF16 R84, R4.reuse, R128, R24 ;  /* 0x000000800454723c */ /* 0x040ff00000041818 */
[----:B------:R-:W-:Y:S01]  /*3c00*/  HMMA.16816.F32.BF16 R76, R4, R130, R12 ;  /* 0x00000082044c723c */ /* 0x000fe2000004180c */
[----:B------:R-:W2:Y:S01]  /*3c10*/  LDSM.16.M88.4 R4, [R241+0xc000] ;  /* 0x00c00000f104783b */ /* 0x000ea20000000200 */
[----:B------:R-:W-:Y:S01]  /*3c20*/  ISETP.GE.AND P0, PT, R163, 0x2, PT ;  /* 0x00000002a300780c */ /* 0x000fe20003f06270 */
[----:B------:R-:W-:-:S05]  /*3c30*/  DEPBAR.LE SB0, 0x0 ;  /* 0x000080000000791a */ /* 0x000fca0000000000 */
[C---:B------:R-:W-:Y:S08]  /*3c40*/  HMMA.16816.F32.BF16 R36, R8.reuse, R96, R36 ;  /* 0x000000600824723c */ /* 0x040ff00000041824 */
[C---:B------:R-:W-:Y:S08]  /*3c50*/  HMMA.16816.F32.BF16 R32, R8.reuse, R98, R108 ;  /* 0x000000620820723c */ /* 0x040ff0000004186c */
[C---:B------:R-:W-:Y:S08]  /*3c60*/  HMMA.16816.F32.BF16 R28, R8.reuse, R124, R104 ;  /* 0x0000007c081c723c */ /* 0x040ff00000041868 */
[C---:B------:R-:W-:Y:S08]  /*3c70*/  HMMA.16816.F32.BF16 R52, R8.reuse, R140, R16 ;  /* 0x0000008c0834723c */ /* 0x040ff00000041810 */
[C---:B-1----:R-:W-:Y:S08]  /*3c80*/  HMMA.16816.F32.BF16 R44, R8.reuse, R20, R120 ;  /* 0x00000014082c723c */ /* 0x042ff00000041878 */
[C---:B------:R-:W-:Y:S08]  /*3c90*/  HMMA.16816.F32.BF16 R40, R8.reuse, R22, R112 ;  /* 0x000000160828723c */ /* 0x040ff00000041870 */
[C---:B------:R-:W-:Y:S08]  /*3ca0*/  HMMA.16816.F32.BF16 R24, R8.reuse, R126, R100 ;  /* 0x0000007e0818723c */ /* 0x040ff00000041864 */
[C---:B------:R-:W-:Y:S08]  /*3cb0*/  HMMA.16816.F32.BF16 R48, R8.reuse, R142, R116 ;  /* 0x0000008e0830723c */ /* 0x040ff00000041874 */
[C---:B------:R-:W-:Y:S08]  /*3cc0*/  HMMA.16816.F32.BF16 R20, R8.reuse, R132, R92 ;  /* 0x000000840814723c */ /* 0x040ff0000004185c */
[C---:B------:R-:W-:Y:S08]  /*3cd0*/  HMMA.16816.F32.BF16 R16, R8.reuse, R134, R88 ;  /* 0x000000860810723c */ /* 0x040ff00000041858 */
[C---:B------:R-:W-:Y:S08]  /*3ce0*/  HMMA.16816.F32.BF16 R12, R8.reuse, R136, R84 ;  /* 0x00000088080c723c */ /* 0x040ff00000041854 */
[----:B------:R-:W-:Y:S01]  /*3cf0*/  HMMA.16816.F32.BF16 R8, R8, R138, R76 ;  /* 0x0000008a0808723c */ /* 0x000fe2000004184c */
[----:B------:R-:W-:Y:S07]  /*3d00*/  BSSY B0, `(.L_x_1470) ;  /* 0x0000070000007945 */ /* 0x000fee0003800000 */
[C---:B--2---:R-:W-:Y:S01]  /*3d10*/  HMMA.16816.F32.BF16 R36, R4.reuse, R68, R36 ;  /* 0x000000440424723c */ /* 0x044fe20000041824 */
[----:B------:R-:W-:Y:S07]  /*3d20*/  BAR.SYNC.DEFER_BLOCKING 0x0 ;  /* 0x0000000000007b1d */ /* 0x000fee0000010000 */
[----:B------:R-:W-:Y:S01]  /*3d30*/  HMMA.16816.F32.BF16 R68, R4, R70, R32 ;  /* 0x000000460444723c */ /* 0x000fe20000041820 */
[----:B------:R-:W-:-:S07]  /*3d40*/  ISETP.GT.AND P6, PT, R160, 0x5f, PT ;  /* 0x0000005fa000780c */ /* 0x000fce0003fc4270 */
        /* <DEDUP_REMOVED lines=10> */
[----:B------:R-:W-:Y:S07]  /*3df0*/  @!UPT UIADD3 URZ, URZ, URZ, URZ ;  /* 0x0000003f3f3ff290 */ /* 0x000fee000fffe03f */
[----:B------:R-:W-:Y:S11]  /*3e00*/  @!P0 BRA `(.L_x_1471) ;  /* 0x000005f000008947 */ /* 0x000ff60003800000 */
        /* <DEDUP_REMOVED lines=28> */
[----:B------:R1:W2:Y:S02]  /*3fd0*/  SHFL.IDX PT, R4, R22, RZ, 0x181f ;  /* 0x00181fff16047589 */ /* 0x0002a400000e0000 */
.L_x_1534:
[----:B------:R-:W-:Y:S05]  /*3fe0*/  BRA.DIV ~URZ, `(.L_x_1473) ;  /* 0x000108227f007947 */ /* 0x000fea000b800000 */
[----:B------:R-:W3:Y:S01]  /*3ff0*/  SHFL.IDX PT, R3, R23, RZ, 0x181f ;  /* 0x00181fff17037589 */ /* 0x000ee200000e0000 */
[C---:B------:R-:W-:Y:S02]  /*4000*/  IADD3 R72, R245.reuse, 0xc0, RZ ;  /* 0x000000c0f5487810 */ /* 0x040fe40007ffe0ff */
[----:B------:R-:W-:Y:S01]  /*4010*/  ISETP.GE.AND P3, PT, R245, c[0x0][0x1d4], PT ;  /* 0x00007500f5007a0c */ /* 0x000fe20003f66270 */
[----:B------:R-:W4:Y:S03]  /*4020*/  SHFL.IDX PT, R0, R23, 0x1, 0x181f ;  /* 0x00381f0017007f89 */ /* 0x000f2600000e0000 */
[----:B------:R-:W-:Y:S01]  /*4030*/  SEL R5, RZ, 0x10, P3 ;  /* 0x00000010ff057807 */ /* 0x000fe20001800000 */
[----:B------:R-:W5:Y:S01]  /*4040*/  SHFL.IDX PT, R2, R22, 0x1, 0x181f ;  /* 0x00381f0016027f89 */ /* 0x000f6200000e0000 */
[----:B---3--:R-:W-:-:S02]  /*4050*/  IADD3 R20, P0, R3, R150, RZ ;  /* 0x0000009603147210 */ /* 0x008fc40007f1e0ff */
[C---:B------:R-:W-:Y:S02]  /*4060*/  IADD3 R18, P2, R3.reuse, R151, RZ ;  /* 0x0000009703127210 */ /* 0x040fe40007f5e0ff */
[----:B------:R-:W-:Y:S01]  /*4070*/  IADD3 R14, P1, R3, R153, RZ ;  /* 0x00000099030e7210 */ /* 0x000fe20007f3e0ff */
[--C-:B--2---:R-:W-:Y:S01]  /*4080*/  IMAD.X R21, R4, 0x1, R144.reuse, P0 ;  /* 0x0000000104157824 */ /* 0x104fe200000e0690 */
[----:B----4-:R-:W-:Y:S01]  /*4090*/  IADD3 R12, P0, R0, R150, RZ ;  /* 0x00000096000c7210 */ /* 0x010fe20007f1e0ff */
[----:B------:R-:W-:Y:S01]  /*40a0*/  IMAD.X R19, R4, 0x1, R145, P2 ;  /* 0x0000000104137824 */ /* 0x000fe200010e0691 */
[----:B------:R-:W-:Y:S01]  /*40b0*/  IADD3 R10, P2, R0, R151, RZ ;  /* 0x00000097000a7210 */ /* 0x000fe20007f5e0ff */
[----:B------:R-:W-:Y:S01]  /*40c0*/  IMAD.X R15, R4, 0x1, R147, P1 ;  /* 0x00000001040f7824 */ /* 0x000fe200008e0693 */
[-C--:B------:R-:W-:Y:S01]  /*40d0*/  IADD3 R8, P1, R0, R152.reuse, RZ ;  /* 0x0000009800087210 */ /* 0x080fe20007f3e0ff */
[----:B-----5:R-:W-:Y:S01]  /*40e0*/  IMAD.X R13, R2, 0x1, R144, P0 ;  /* 0x00000001020d7824 */ /* 0x020fe200000e0690 */
[----:B------:R-:W-:Y:S01]  /*40f0*/  IADD3 R6, P0, R0, R153, RZ ;  /* 0x0000009900067210 */ /* 0x000fe20007f1e0ff */
[----:B------:R-:W-:Y:S01]  /*4100*/  IMAD.X R11, R2, 0x1, R145, P2 ;  /* 0x00000001020b7824 */ /* 0x000fe200010e0691 */
[----:B------:R-:W-:Y:S01]  /*4110*/  ISETP.GE.AND P2, PT, R252, c[0x0][0x1d4], PT ;  /* 0x00007500fc007a0c */ /* 0x000fe20003f46270 */
[C---:B------:R-:W-:Y:S01]  /*4120*/  IMAD.X R9, R2.reuse, 0x1, R146, P1 ;  /* 0x0000000102097824 */ /* 0x040fe200008e0692 */
[----:B------:R-:W-:Y:S01]  /*4130*/  ISETP.GE.AND P1, PT, R251, c[0x0][0x1d4], PT ;  /* 0x00007500fb007a0c */ /* 0x000fe20003f26270 */
[----:B------:R-:W-:Y:S01]  /*4140*/  IMAD.X R7, R2, 0x1, R147, P0 ;  /* 0x0000000102077824 */ /* 0x000fe200000e0693 */
[----:B------:R-:W-:Y:S01]  /*4150*/  ISETP.GE.AND P0, PT, R72, c[0x0][0x1d4], PT ;  /* 0x0000750048007a0c */ /* 0x000fe20003f06270 */
[----:B------:R2:W-:Y:S01]  /*4160*/  LDGSTS.E.BYPASS.LTC128B.128 [R243+0xc100], [R20.64], !P3 ;  /* 0x0c10000014f37fae */ /* 0x0005e2000d901d46 */
[----:B------:R-:W-:-:S03]  /*4170*/  IADD3 R16, P4, R3, R152, RZ ;  /* 0x0000009803107210 */ /* 0x000fc60007f9e0ff */
[----:B------:R2:W3:Y:S02]  /*4180*/  SHFL.IDX PT, R0, R23, 0x2, 0x181f ;  /* 0x00581f0017007f89 */ /* 0x0004e400000e0000 */
[----:B------:R-:W-:Y:S02]  /*4190*/  IMAD.X R17, R4, 0x1, R146, P4 ;  /* 0x0000000104117824 */ /* 0x000fe400020e0692 */
[----:B------:R2:W-:Y:S04]  /*41a0*/  LDGSTS.E.BYPASS.LTC128B.128 [R243+0xf100], [R18.64], !P2 ;  /* 0x0f10000012f37fae */ /* 0x0005e8000d101d46 */
[----:B------:R2:W-:Y:S04]  /*41b0*/  LDGSTS.E.BYPASS.LTC128B.128 [R243+0x12100], [R16.64], !P1 ;  /* 0x1210000010f37fae */ /* 0x0005e8000c901d46 */
[----:B------:R4:W-:Y:S04]  /*41c0*/  LDGSTS.E.BYPASS.LTC128B.128 [R243+0x15100], [R14.64], !P0 ;  /* 0x151000000ef37fae */ /* 0x0009e8000c101d46 */
[----:B------:R5:W-:Y:S04]  /*41d0*/  LDGSTS.E.BYPASS.LTC128B.128 [R243+0xd100], [R12.64], !P3 ;  /* 0x0d1000000cf37fae */ /* 0x000be8000d901d46 */
[----:B------:R2:W-:Y:S04]  /*41e0*/  LDGSTS.E.BYPASS.LTC128B.128 [R243+0x10100], [R10.64], !P2 ;  /* 0x101000000af37fae */ /* 0x0005e8000d101d46 */
[----:B------:R2:W-:Y:S04]  /*41f0*/  LDGSTS.E.BYPASS.LTC128B.128 [R243+0x13100], [R8.64], !P1 ;  /* 0x1310000008f37fae */ /* 0x0005e8000c901d46 */
[----:B------:R2:W1:Y:S04]  /*4200*/  SHFL.IDX PT, R4, R22, 0x2, 0x181f ;  /* 0x00581f0016047f89 */ /* 0x00046800000e0000 */
[----:B------:R2:W-:Y:S01]  /*4210*/  LDGSTS.E.BYPASS.LTC128B.128 [R243+0x16100], [R6.64], !P0 ;  /* 0x1610000006f37fae */ /* 0x0005e2000c101d46 */
[----:B----4-:R-:W-:-:S02]  /*4220*/  SEL R14, RZ, 0x10, P2 ;  /* 0x00000010ff0e7807 */ /* 0x010fc40001000000 */
[----:B-----5:R-:W-:Y:S02]  /*4230*/  SEL R13, RZ, 0x10, P1 ;  /* 0x00000010ff0d7807 */ /* 0x020fe40000800000 */
[----:B------:R-:W-:Y:S02]  /*4240*/  SEL R12, RZ, 0x10, P0 ;  /* 0x00000010ff0c7807 */ /* 0x000fe40000000000 */
.L_x_1535:
[----:B---3--:R-:W-:Y:S02]  /*4250*/  IADD3 R2, -R5, 0x10, RZ ;  /* 0x0000001005027810 */ /* 0x008fe40007ffe1ff */
[----:B--2---:R-:W-:Y:S02]  /*4260*/  IADD3 R6, -R13, 0x10, RZ ;  /* 0x000000100d067810 */ /* 0x004fe40007ffe1ff */
[----:B------:R-:W-:Y:S02]  /*4270*/  LOP3.LUT R2, R2, 0xf, RZ, 0xc0, !PT ;  /* 0x0000000f02027812 */ /* 0x000fe400078ec0ff */
[----:B------:R-:W-:Y:S02]  /*4280*/  IADD3 R3, -R14, 0x10, RZ ;  /* 0x000000100e037810 */ /* 0x000fe40007ffe1ff */
[----:B------:R-:W-:-:S02]  /*4290*/  IADD3 R10, P1, P0, R2, R0, R150 ;  /* 0x00000000020a7210 */ /* 0x000fc4000783e096 */
[----:B------:R-:W-:Y:S02]  /*42a0*/  LOP3.LUT R2, R6, 0xf, RZ, 0xc0, !PT ;  /* 0x0000000f06027812 */ /* 0x000fe400078ec0ff */
[----:B------:R-:W-:Y:S02]  /*42b0*/  IADD3 R7, -R12, 0x10, RZ ;  /* 0x000000100c077810 */ /* 0x000fe40007ffe1ff */
[----:B------:R-:W-:Y:S02]  /*42c0*/  LOP3.LUT R3, R3, 0xf, RZ, 0xc0, !PT ;  /* 0x0000000f03037812 */ /* 0x000fe400078ec0ff */
[----:B-1----:R-:W-:Y:S02]  /*42d0*/  IADD3.X R11, RZ, R4, R144, P1, P0 ;  /* 0x00000004ff0b7210 */ /* 0x002fe40000fe0490 */
[----:B------:R-:W-:Y:S02]  /*42e0*/  IADD3 R6, P1, P0, R2, R0, R152 ;  /* 0x0000000002067210 */ /* 0x000fe4000783e098 */
[----:B------:R-:W-:-:S02]  /*42f0*/  LOP3.LUT R2, R7, 0xf, RZ, 0xc0, !PT ;  /* 0x0000000f07027812 */ /* 0x000fc400078ec0ff */
[----:B------:R-:W-:Y:S02]  /*4300*/  IADD3 R8, P3, P2, R3, R0, R151 ;  /* 0x0000000003087210 */ /* 0x000fe40007a7e097 */
[----:B------:R-:W-:Y:S02]  /*4310*/  IADD3.X R7, RZ, R4, R146, P1, P0 ;  /* 0x00000004ff077210 */ /* 0x000fe40000fe0492 */
[----:B------:R-:W-:Y:S02]  /*4320*/  IADD3 R2, P1, P0, R2, R0, R153 ;  /* 0x0000000002027210 */ /* 0x000fe4000783e099 */
[----:B------:R-:W-:Y:S02]  /*4330*/  IADD3.X R9, RZ, R4, R145, P3, P2 ;  /* 0x00000004ff097210 */ /* 0x000fe40001fe4491 */
[----:B------:R-:W-:Y:S02]  /*4340*/  ISETP.NE.U32.AND P3, PT, R5, RZ, PT ;  /* 0x000000ff0500720c */ /* 0x000fe40003f65070 */
[----:B------:R-:W-:-:S02]  /*4350*/  ISETP.NE.U32.AND P2, PT, R14, RZ, PT ;  /* 0x000000ff0e00720c */ /* 0x000fc40003f45070 */
[----:B------:R-:W-:Y:S02]  /*4360*/  IADD3.X R3, RZ, R4, R147, P1, P0 ;  /* 0x00000004ff037210 */ /* 0x000fe40000fe0493 */
[----:B------:R-:W-:Y:S02]  /*4370*/  ISETP.NE.U32.AND P1, PT, R13, RZ, PT ;  /* 0x000000ff0d00720c */ /* 0x000fe40003f25070 */
[----:B------:R-:W-:-:S05]  /*4380*/  ISETP.NE.U32.AND P0, PT, R12, RZ, PT ;  /* 0x000000ff0c00720c */ /* 0x000fca0003f05070 */
[----:B------:R-:W-:Y:S01]  /*4390*/  @!PT LDS RZ, [RZ] ;  /* 0x00000000fffff984 */ /* 0x000fe20000000800 */
[----:B------:R-:W-:Y:S01]  /*43a0*/  @!PT LDS RZ, [RZ] ;  /* 0x00000000fffff984 */ /* 0x000fe20000000800 */
[----:B------:R-:W-:Y:S01]  /*43b0*/  @!PT LDS RZ, [RZ] ;  /* 0x00000000fffff984 */ /* 0x000fe20000000800 */
[----:B------:R1:W-:Y:S04]  /*43c0*/  LDGSTS.E.BYPASS.LTC128B.128.ZFILL [R243+0xe100], [R10.64], P3 ;  /* 0x0e1000000af37fae */ /* 0x0003e80009941d46 */
[----:B------:R1:W-:Y:S04]  /*43d0*/  LDGSTS.E.BYPASS.LTC128B.128.ZFILL [R243+0x11100], [R8.64], P2 ;  /* 0x1110000008f37fae */ /* 0x0003e80009141d46 */
[----:B------:R1:W-:Y:S04]  /*43e0*/  LDGSTS.E.BYPASS.LTC128B.128.ZFILL [R243+0x14100], [R6.64], P1 ;  /* 0x1410000006f37fae */ /* 0x0003e80008941d46 */
[----:B------:R1:W-:Y:S02]  /*43f0*/  LDGSTS.E.BYPASS.LTC128B.128.ZFILL [R243+0x17100], [R2.64], P0 ;  /* 0x1710000002f37fae */ /* 0x0003e40008141d46 */
.L_x_1471:
[----:B------:R-:W-:Y:S05]  /*4400*/  BSYNC B0 ;  /* 0x0000000000007941 */ /* 0x000fea0003800000 */
.L_x_1470:
[----:B-1----:R-:W2:Y:S01]  /*4410*/  LDL R2, [R1+0x40] ;  /* 0x0000400001027983 */ /* 0x002ea20000100800 */
[----:B------:R-:W-:-:S03]  /*4420*/  IMAD.MOV.U32 R4, RZ, RZ, c[0x0][0x2c4] ;  /* 0x0000b100ff047624 */ /* 0x000fc600078e00ff */
[----:B------:R-:W2:Y:S04]  /*4430*/  LDL R0, [R1+0x4c] ;  /* 0x00004c0001007983 */ /* 0x000ea80000100800 */
[----:B------:R-:W3:Y:S01]  /*4440*/  LDL R3, [R1+0x50] ;  /* 0x0000500001037983 */ /* 0x000ee20000100800 */
[----:B------:R-:W-:-:S03]  /*4450*/  ISETP.NE.AND P0, PT, R4, 0x1, PT ;  /* 0x000000010400780c */ /* 0x000fc60003f05270 */
[----:B------:R-:W0:Y:S01]  /*4460*/  LDGDEPBAR ;  /* 0x00000000000079af */ /* 0x000e220000000000 */
[----:B--2---:R-:W-:-:S09]  /*4470*/  IMAD.IADD R0, R0, 0x1, R2 ;  /* 0x0000000100007824 */ /* 0x004fd200078e0202 */
[----:B------:R-:W-:Y:S01]  /*4480*/  @P0 IMAD.HI.U32 R2, R0, c[0x0][0x2c8], RZ ;  /* 0x0000b20000020a27 */ /* 0x000fe200078e00ff */
[----:B------:R-:W-:Y:S02]  /*4490*/  MOV R4, R0 ;  /* 0x0000000000047202 */ /* 0x000fe40000000f00 */
[----:B---3--:R-:W-:Y:S01]  /*44a0*/  IADD3 R0, -R3, 0x1, R148 ;  /* 0x0000000103007810 */ /* 0x008fe20007ffe194 */
[----:B------:R-:W-:Y:S01]  /*44b0*/  IMAD.IADD R6, R148, 0x1, -R3 ;  /* 0x0000000194067824 */ /* 0x000fe200078e0a03 */
[----:B------:R-:W-:Y:S02]  /*44c0*/  @P0 SHF.R.U32.HI R4, RZ, c[0x0][0x2cc], R2 ;  /* 0x0000b300ff040a19 */ /* 0x000fe40000011602 */
[----:B------:R-:W-:Y:S01]  /*44d0*/  IADD3 R5, R0, -c[0x0][0x168], RZ ;  /* 0x80005a0000057a10 */ /* 0x000fe20007ffe0ff */
[----:B------:R-:W-:Y:S05]  /*44e0*/  BRA.DIV ~URZ, `(.L_x_1474) ;  /* 0x000108227f007947 */ /* 0x000fea000b800000 */
[----:B------:R1:W2:Y:S02]  /*44f0*/  SHFL.IDX PT, R0, R4, RZ, 0x1c1f ;  /* 0x001c1fff04007589 */ /* 0x0002a400000e0000 */
.L_x_1536:
        /* <DEDUP_REMOVED lines=8> */
[----:B------:R-:W-:Y:S02]  /*4580*/  FSEL R9, R53, -INF , P1 ;  /* 0xff80000035097808 */ /* 0x000fe40000800000 */
[----:B------:R-:W-:Y:S02]  /*4590*/  FSEL R17, R49, -INF , P4 ;  /* 0xff80000031117808 */ /* 0x000fe40002000000 */
[----:B------:R-:W-:Y:S02]  /*45a0*/  FSEL R18, R44, -INF , P0 ;  /* 0xff8000002c127808 */ /* 0x000fe40000000000 */
[C---:B------:R-:W-:Y:S02]  /*45b0*/  ISETP.GT.AND P2, PT, R0.reuse, 0x8, PT ;  /* 0x000000080000780c */ /* 0x040fe40003f44270 */
[C---:B------:R-:W-:Y:S02]  /*45c0*/  ISETP.GT.AND P1, PT, R0.reuse, 0x11, PT ;  /* 0x000000110000780c */ /* 0x040fe40003f24270 */
[----:B------:R-:W-:-:S02]  /*45d0*/  ISETP.GT.AND P4, PT, R0, 0x19, PT ;  /* 0x000000190000780c */ /* 0x000fc40003f84270 */
[----:B------:R-:W-:Y:S02]  /*45e0*/  ISETP.GT.AND P0, PT, R0, 0x20, PT ;  /* 0x000000200000780c */ /* 0x000fe40003f04270 */
[----:B------:R-:W-:Y:S02]  /*45f0*/  FSEL R20, R40, -INF , P3 ;  /* 0xff80000028147808 */ /* 0x000fe40001800000 */
[----:B------:R-:W-:Y:S02]  /*4600*/  ISETP.GT.AND P3, PT, R0, 0x28, PT ;  /* 0x000000280000780c */ /* 0x000fe40003f64270 */
[----:B------:R-:W-:Y:S02]  /*4610*/  FSEL R16, R48, -INF , P2 ;  /* 0xff80000030107808 */ /* 0x000fe40001000000 */
        /* <DEDUP_REMOVED lines=8> */
[----:B------:R-:W-:Y:S02]  /*46a0*/  ISETP.GT.AND P3, PT, R0, 0x38, PT ;  /* 0x000000380000780c */ /* 0x000fe40003f64270 */
[----:B------:R-:W-:Y:S02]  /*46b0*/  FSEL R86, R37, -INF , P2 ;  /* 0xff80000025567808 */ /* 0x000fe40001000000 */
[----:B------:R-:W-:Y:S02]  /*46c0*/  FSEL R84, R69, -INF , P4 ;  /* 0xff80000045547808 */ /* 0x000fe40002000000 */
[----:B------:R-:W-:Y:S02]  /*46d0*/  FSEL R221, R32, -INF , P1 ;  /* 0xff80000020dd7808 */ /* 0x000fe40000800000 */
[----:B------:R-:W-:Y:S02]  /*46e0*/  FSEL R220, R33, -INF , P0 ;  /* 0xff80000021dc7808 */ /* 0x000fe40000000000 */
[----:B------:R-:W-:-:S02]  /*46f0*/  ISETP.GT.AND P4, PT, R0, 0x39, PT ;  /* 0x000000390000780c */ /* 0x000fc40003f84270 */
[C---:B------:R-:W-:Y:S02]  /*4700*/  ISETP.GT.AND P2, PT, R0.reuse, 0x40, PT ;  /* 0x000000400000780c */ /* 0x040fe40003f44270 */
[C---:B------:R-:W-:Y:S02]  /*4710*/  ISETP.GT.AND P1, PT, R0.reuse, 0x41, PT ;  /* 0x000000410000780c */ /* 0x040fe40003f24270 */
[----:B------:R-:W-:Y:S02]  /*4720*/  ISETP.GT.AND P0, PT, R0, 0x48, PT ;  /* 0x000000480000780c */ /* 0x000fe40003f04270 */
[----:B------:R-:W-:Y:S02]  /*4730*/  FSEL R219, R64, -INF , P3 ;  /* 0xff80000040db7808 */ /* 0x000fe40001800000 */
[----:B------:R-:W-:Y:S02]  /*4740*/  ISETP.GT.AND P3, PT, R0, 0x50, PT ;  /* 0x000000500000780c */ /* 0x000fe40003f64270 */
[----:B------:R-:W-:-:S02]  /*4750*/  FSEL R218, R65, -INF , P4 ;  /* 0xff80000041da7808 */ /* 0x000fc40002000000 */
        /* <DEDUP_REMOVED lines=8> */
[----:B------:R-:W-:Y:S02]  /*47e0*/  FSEL R226, R61, -INF , P4 ;  /* 0xff8000003de27808 */ /* 0x000fe40002000000 */
[----:B------:R-:W-:Y:S01]  /*47f0*/  FSEL R247, R25, -INF , P2 ;  /* 0xff80000019f77808 */ /* 0x000fe20001000000 */
[----:B------:R2:W-:Y:S01]  /*4800*/  STL [R1], R0 ;  /* 0x0000000001007387 */ /* 0x0005e20000100800 */
[----:B------:R-:W-:Y:S02]  /*4810*/  FSEL R244, R56, -INF , P1 ;  /* 0xff80000038f47808 */ /* 0x000fe40000800000 */
[----:B------:R-:W-:Y:S01]  /*4820*/  FSEL R238, R57, -INF , P0 ;  /* 0xff80000039ee7808 */ /* 0x000fe20000000000 */
[----:B------:R-:W-:Y:S05]  /*4830*/  BRA.DIV ~URZ, `(.L_x_1475) ;  /* 0x000105427f007947 */ /* 0x000fea000b800000 */
[----:B------:R-:W3:Y:S01]  /*4840*/  LDL R3, [R1] ;  /* 0x0000000001037983 */ /* 0x000ee20000100800 */
[----:B--2---:R-:W-:-:S03]  /*4850*/  FMNMX.FTZ R0, R8, R9, !PT ;  /* 0x0000000908007209 */ /* 0x004fc60007810000 */
[----:B-1----:R-:W1:Y:S01]  /*4860*/  SHFL.IDX PT, R4, R4, 0x1, 0x1c1f ;  /* 0x003c1f0004047f89 */ /* 0x002e6200000e0000 */
[----:B------:R-:W-:-:S04]  /*4870*/  FMNMX.FTZ R0, R16, R0, !PT ;  /* 0x0000000010007209 */ /* 0x000fc80007810000 */
[----:B------:R-:W-:-:S04]  /*4880*/  FMNMX.FTZ R0, R17, R0, !PT ;  /* 0x0000000011007209 */ /* 0x000fc80007810000 */
[----:B------:R-:W-:-:S04]  /*4890*/  FMNMX.FTZ R0, R18, R0, !PT ;  /* 0x0000000012007209 */ /* 0x000fc80007810000 */
[----:B------:R-:W-:-:S04]  /*48a0*/  FMNMX.FTZ R0, R19, R0, !PT ;  /* 0x0000000013007209 */ /* 0x000fc80007810000 */
[----:B------:R-:W-:-:S04]  /*48b0*/  FMNMX.FTZ R0, R20, R0, !PT ;  /* 0x0000000014007209 */ /* 0x000fc80007810000 */
[----:B------:R-:W-:Y:S01]  /*48c0*/  FMNMX.FTZ R0, R21, R0, !PT ;  /* 0x0000000015007209 */ /* 0x000fe20007810000 */
[----:B-1----:R-:W-:-:S03]  /*48d0*/  IMAD.IADD R5, R5, 0x1, R4 ;  /* 0x0000000105057824 */ /* 0x002fc600078e0204 */
[----:B------:R-:W-:Y:S02]  /*48e0*/  FMNMX.FTZ R0, R87, R0, !PT ;  /* 0x0000000057007209 */ /* 0x000fe40007810000 */
[----:B------:R-:W-:Y:S02]  /*48f0*/  IMNMX R5, R6, R5, PT ;  /* 0x0000000506057217 */ /* 0x000fe40003800200 */
[----:B------:R-:W-:Y:S02]  /*4900*/  FMNMX.FTZ R0, R86, R0, !PT ;  /* 0x0000000056007209 */ /* 0x000fe40007810000 */
[C---:B------:R-:W-:Y:S02]  /*4910*/  ISETP.GT.AND P1, PT, R5.reuse, RZ, PT ;  /* 0x000000ff0500720c */ /* 0x040fe40003f24270 */
[C---:B------:R-:W-:Y:S02]  /*4920*/  ISETP.GT.AND P0, PT, R5.reuse, 0x1, PT ;  /* 0x000000010500780c */ /* 0x040fe40003f04270 */
[----:B------:R-:W-:-:S02]  /*4930*/  ISETP.GT.AND P2, PT, R5, 0x8, PT ;  /* 0x000000080500780c */ /* 0x000fc40003f44270 */
[----:B------:R-:W-:Y:S02]  /*4940*/  FSEL R6, R54, -INF , P1 ;  /* 0xff80000036067808 */ /* 0x000fe40000800000 */
[----:B------:R-:W-:Y:S02]  /*4950*/  FSEL R7, R55, -INF , P0 ;  /* 0xff80000037077808 */ /* 0x000fe40000000000 */
[----:B------:R-:W-:Y:S02]  /*4960*/  ISETP.GT.AND P0, PT, R5, 0x9, PT ;  /* 0x000000090500780c */ /* 0x000fe40003f04270 */
[----:B------:R-:W-:Y:S02]  /*4970*/  FSEL R14, R50, -INF , P2 ;  /* 0xff800000320e7808 */ /* 0x000fe40001000000 */
[----:B------:R-:W-:Y:S02]  /*4980*/  FMNMX.FTZ R2, R6, R7, !PT ;  /* 0x0000000706027209 */ /* 0x000fe40007810000 */
[----:B------:R-:W-:-:S02]  /*4990*/  FSEL R13, R51, -INF , P0 ;  /* 0xff800000330d7808 */ /* 0x000fc40000000000 */
[C---:B------:R-:W-:Y:S02]  /*49a0*/  ISETP.GT.AND P1, PT, R5.reuse, 0x10, PT ;  /* 0x000000100500780c */ /* 0x040fe40003f24270 */
        /* <DEDUP_REMOVED lines=59> */
[C---:B------:R-:W-:Y:S02]  /*4d60*/  ISETP.GT.AND P0, PT, R5.reuse, 0x51, PT ;  /* 0x000000510500780c */ /* 0x040fe40003f04270 */
[----:B------:R-:W-:Y:S02]  /*4d70*/  FSEL R4, R26, -INF , P1 ;  /* 0xff8000001a047808 */ /* 0x000fe40000800000 */
[----:B------:R-:W-:Y:S02]  /*4d80*/  FMNMX.FTZ R2, R224, R2, !PT ;  /* 0x00000002e0027209 */ /* 0x000fe40007810000 */
[----:B------:R-:W-:Y:S01]  /*4d90*/  ISETP.GT.AND P1, PT, R5, 0x58, PT ;  /* 0x000000580500780c */ /* 0x000fe20003f24270 */
[----:B------:R-:W-:Y:S01]  /*4da0*/  STL [R1+0x8], R4 ;  /* 0x0000080401007387 */ /* 0x000fe20000100800 */
[----:B------:R-:W-:Y:S02]  /*4db0*/  FMNMX.FTZ R2, R4, R2, !PT ;  /* 0x0000000204027209 */ /* 0x000fe40007810000 */
[----:B------:R-:W-:-:S02]  /*4dc0*/  FSEL R250, R58, -INF , P1 ;  /* 0xff8000003afa7808 */ /* 0x000fc40000800000 */
[----:B---3--:R-:W-:Y:S02]  /*4dd0*/  FMNMX.FTZ R0, R3, R0, !PT ;  /* 0x0000000003007209 */ /* 0x008fe40007810000 */
[----:B------:R-:W-:Y:S02]  /*4de0*/  FSEL R3, R27, -INF , P0 ;  /* 0xff8000001b037808 */ /* 0x000fe40000000000 */
[----:B------:R-:W-:Y:S02]  /*4df0*/  FMNMX.FTZ R0, R247, R0, !PT ;  /* 0x00000000f7007209 */ /* 0x000fe40007810000 */
[----:B------:R-:W-:Y:S01]  /*4e00*/  ISETP.GT.AND P0, PT, R5, 0x59, PT ;  /* 0x000000590500780c */ /* 0x000fe20003f04270 */
[----:B------:R-:W-:Y:S01]  /*4e10*/  STL [R1+0x4], R3 ;  /* 0x0000040301007387 */ /* 0x000fe20000100800 */
[----:B------:R-:W-:Y:S02]  /*4e20*/  FMNMX.FTZ R0, R244, R0, !PT ;  /* 0x00000000f4007209 */ /* 0x000fe40007810000 */
[----:B------:R-:W-:-:S02]  /*4e30*/  FMNMX.FTZ R2, R3, R2, !PT ;  /* 0x0000000203027209 */ /* 0x000fc40007810000 */
[----:B------:R-:W-:Y:S02]  /*4e40*/  FMNMX.FTZ R0, R238, R0, !PT ;  /* 0x00000000ee007209 */ /* 0x000fe40007810000 */
[----:B------:R-:W-:Y:S02]  /*4e50*/  FSEL R249, R59, -INF , P0 ;  /* 0xff8000003bf97808 */ /* 0x000fe40000000000 */
[----:B------:R-:W-:Y:S01]  /*4e60*/  FMNMX.FTZ R2, R250, R2, !PT ;  /* 0x00000002fa027209 */ /* 0x000fe20007810000 */
[----:B------:R-:W1:Y:S03]  /*4e70*/  SHFL.BFLY PT, R3, R0, 0x2, 0x1f ;  /* 0x0c401f0000037f89 */ /* 0x000e6600000e0000 */
[----:B------:R-:W-:-:S05]  /*4e80*/  FMNMX.FTZ R2, R249, R2, !PT ;  /* 0x00000002f9027209 */ /* 0x000fca0007810000 */
[----:B------:R-:W2:Y:S01]  /*4e90*/  SHFL.BFLY PT, R4, R2, 0x2, 0x1f ;  /* 0x0c401f0002047f89 */ /* 0x000ea200000e0000 */
[----:B-1----:R-:W-:-:S05]  /*4ea0*/  FMNMX.FTZ R0, R3, R0, !PT ;  /* 0x0000000003007209 */ /* 0x002fca0007810000 */
[----:B------:R-:W1:Y:S01]  /*4eb0*/  SHFL.BFLY PT, R173, R0, 0x1, 0x1f ;  /* 0x0c201f0000ad7f89 */ /* 0x000e6200000e0000 */
[----:B--2---:R-:W-:-:S05]  /*4ec0*/  FMNMX.FTZ R4, R2, R4, !PT ;  /* 0x0000000402047209 */ /* 0x004fca0007810000 */
[----:B------:R2:W3:Y:S01]  /*4ed0*/  SHFL.BFLY PT, R12, R4, 0x1, 0x1f ;  /* 0x0c201f00040c7f89 */ /* 0x0004e200000e0000 */
[----:B-1----:R-:W-:-:S05]  /*4ee0*/  FMNMX.FTZ R173, R0, R173, !PT ;  /* 0x000000ad00ad7209 */ /* 0x002fca0007810000 */
.L_x_1537:
[C---:B------:R-:W-:Y:S01]  /*4ef0*/  FMUL.FTZ R0, R173.reuse, c[0x0][0x2d0] ;  /* 0x0000b400ad007a20 */ /* 0x040fe20000410000 */
[----:B------:R-:W-:Y:S01]  /*4f00*/  FSETP.NEU.FTZ.AND P0, PT, R173, -INF , PT ;  /* 0xff800000ad00780b */ /* 0x000fe20003f1d000 */
[----:B------:R-:W4:Y:S03]  /*4f10*/  LDL.LU R99, [R1] ;  /* 0x0000000001637983 */ /* 0x000f260000300800 */
[----:B------:R-:W-:Y:S02]  /*4f20*/  FSEL R0, R0, RZ, P0 ;  /* 0x000000ff00007208 */ /* 0x000fe40000000000 */
[----:B---3--:R-:W-:Y:S01]  /*4f30*/  FMNMX.FTZ R12, R12, R4, !PT ;  /* 0x000000040c0c7209 */ /* 0x008fe20007810000 */
[----:B------:R-:W-:Y:S01]  /*4f40*/  WARPSYNC 0xffffffff ;  /* 0xffffffff00007948 */ /* 0x000fe20003800000 */
[----:B------:R-:W-:Y:S01]  /*4f50*/  LDSM.16.MT88.4 R36, [R233] ;  /* 0x00000000e924783b */ /* 0x000fe20000004200 */
[--C-:B------:R-:W-:Y:S01]  /*4f60*/  FFMA.FTZ R2, R8, c[0x0][0x2d0], -R0.reuse ;  /* 0x0000b40008027a23 */ /* 0x100fe20000010800 */
[----:B------:R-:W-:Y:S01]  /*4f70*/  FSETP.NEU.FTZ.AND P0, PT, R12, -INF , PT ;  /* 0xff8000000c00780b */ /* 0x000fe20003f1d000 */
[--C-:B------:R-:W-:Y:S01]  /*4f80*/  FFMA.FTZ R3, R20, c[0x0][0x2d0], -R0.reuse ;  /* 0x0000b40014037a23 */ /* 0x100fe20000010800 */
[----:B------:R-:W-:Y:S01]  /*4f90*/  LDSM.16.MT88.4 R32, [R232+0x800] ;  /* 0x00080000e820783b */ /* 0x000fe20000004200 */
[----:B------:R1:W-:Y:S03]  /*4fa0*/  MUFU.EX2 R106, R2 ;  /* 0x00000002006a7308 */ /* 0x0003e60000000800 */
[----:B------:R-:W3:Y:S04]  /*4fb0*/  LDL.LU R95, [R1+0x4] ;  /* 0x00000400015f7983 */ /* 0x000ee80000300800 */
[----:B------:R-:W5:Y:S01]  /*4fc0*/  LDL.LU R94, [R1+0x8] ;  /* 0x00000800015e7983 */ /* 0x000f620000300800 */
[----:B------:R2:W-:Y:S03]  /*4fd0*/  MUFU.EX2 R102, R3 ;  /* 0x0000000300667308 */ /* 0x0005e60000000800 */
[----:B------:R-:W-:Y:S04]  /*4fe0*/  LDSM.16.MT88.4 R40, [R233+0x800] ;  /* 0x00080000e928783b */ /* 0x000fe80000004200 */
[----:B------:R-:W-:Y:S01]  /*4ff0*/  LDSM.16.MT88.4 R60, [R232+0x3000] ;  /* 0x00300000e83c783b */ /* 0x000fe20000004200 */
[----:B-1----:R-:W-:-:S03]  /*5000*/  FFMA.FTZ R2, R9, c[0x0][0x2d0], -R0 ;  /* 0x0000b40009027a23 */ /* 0x002fc60000010800 */
[----:B------:R-:W-:Y:S01]  /*5010*/  LDSM.16.MT88.4 R52, [R234] ;  /* 0x00000000ea34783b */ /* 0x000fe20000004200 */
[----:B------:R1:W1:Y:S03]  /*5020*/  MUFU.EX2 R107, R2 ;  /* 0x00000002006b7308 */ /* 0x0002660000000800 */
[----:B------:R-:W-:Y:S01]  /*5030*/  LDSM.16.MT88.4 R64, [R233+0x3000] ;  /* 0x00300000e940783b */ /* 0x000fe20000004200 */
[----:B--2---:R-:W-:-:S03]  /*5040*/  FFMA.FTZ R3, R21, c[0x0][0x2d0], -R0 ;  /* 0x0000b40015037a23 */ /* 0x004fc60000010800 */
[----:B------:R-:W2:Y:S01]  /*5050*/  LDSM.16.MT88.4 R20, [R232] ;  /* 0x00000000e814783b */ /* 0x000ea20000004200 */
[----:B------:R-:W-:Y:S03]  /*5060*/  MUFU.EX2 R104, R3 ;  /* 0x0000000300687308 */ /* 0x000fe60000000800 */
[----:B------:R-:W-:Y:S04]  /*5070*/  LDSM.16.MT88.4 R56, [R235+0x800] ;  /* 0x00080000eb38783b */ /* 0x000fe80000004200 */
[----:B------:R-:W-:Y:S01]  /*5080*/  LDSM.16.MT88.4 R44, [R234+0x800] ;  /* 0x00080000ea2c783b */ /* 0x000fe20000004200 */
[----:B-1----:R-:W-:Y:S01]  /*5090*/  FFMA.FTZ R2, R16, c[0x0][0x2d0], -R0 ;  /* 0x0000b40010027a23 */ /* 0x002fe20000010800 */
[----:B------:R-:W-:-:S02]  /*50a0*/  F2FP.BF16.PACK_AB R8, R107, R106 ;  /* 0x0000006a6b08723e */ /* 0x000fc400000010ff */
[----:B------:R-:W-:Y:S01]  /*50b0*/  LDSM.16.MT88.4 R72, [R233+0x3800] ;  /* 0x00380000e948783b */ /* 0x000fe20000004200 */
[----:B------:R1:W-:Y:S03]  /*50c0*/  MUFU.EX2 R105, R2 ;  /* 0x0000000200697308 */ /* 0x0003e60000000800 */
[----:B------:R-:W-:Y:S04]  /*50d0*/  LDSM.16.MT88.4 R76, [R232+0x6000] ;  /* 0x00600000e84c783b */ /* 0x000fe80000004200 */
[----:B------:R-:W-:Y:S01]  /*50e0*/  LDSM.16.MT88.4 R68, [R234+0x3000] ;  /* 0x00300000ea44783b */ /* 0x000fe20000004200 */
[----:B-1----:R-:W-:-:S04]  /*50f0*/  FFMA.FTZ R2, R17, c[0x0][0x2d0], -R0 ;  /* 0x0000b40011027a23 */ /* 0x002fc80000010800 */
[----:B------:R1:W-:Y:S02]  /*5100*/  MUFU.EX2 R100, R2 ;  /* 0x0000000200647308 */ /* 0x0003e40000000800 */
[----:B-1----:R-:W-:-:S06]  /*5110*/  FFMA.FTZ R2, R18, c[0x0][0x2d0], -R0 ;  /* 0x0000b40012027a23 */ /* 0x002fcc0000010800 */
[----:B------:R1:W-:Y:S02]  /*5120*/  MUFU.EX2 R97, R2 ;  /* 0x0000000200617308 */ /* 0x0003e40000000800 */
[----:B-1----:R-:W-:-:S06]  /*5130*/  FFMA.FTZ R2, R19, c[0x0][0x2d0], -R0 ;  /* 0x0000b40013027a23 */ /* 0x002fcc0000010800 */
[----:B------:R1:W1:Y:S02]  /*5140*/  MUFU.EX2 R93, R2 ;  /* 0x00000002005d7308 */ /* 0x0002640000000800 */
[----:B-1----:R-:W-:Y:S01]  /*5150*/  FMUL.FTZ R2, R12, c[0x0][0x2d0] ;  /* 0x0000b4000c027a20 */ /* 0x002fe20000410000 */
[----:B------:R-:W-:-:S04]  /*5160*/  F2FP.BF16.PACK_AB R4, R93, R97 ;  /* 0x000000615d04723e */ /* 0x000fc800000010ff */
[----:B------:R-:W-:-:S05]  /*5170*/  FSEL R2, R2, RZ, P0 ;  /* 0x000000ff02027208 */ /* 0x000fca0000000000 */
[----:B------:R-:W-:Y:S01]  /*5180*/  FFMA.FTZ R3, R6, c[0x0][0x2d0], -R2 ;  /* 0x0000b40006037a23 */ /* 0x000fe20000010802 */
[----:B------:R-:W-:-:S03]  /*5190*/  F2FP.BF16.PACK_AB R6, R104, R102 ;  /* 0x000000666806723e */ /* 0x000fc600000010ff */
[----:B------:R1:W-:Y:S02]  /*51a0*/  MUFU.EX2 R101, R3 ;  /* 0x0000000300657308 */ /* 0x0003e40000000800 */
[----:B-1----:R-:W-:-:S06]  /*51b0*/  FFMA.FTZ R3, R7, c[0x0][0x2d0], -R2 ;  /* 0x0000b40007037a23 */ /* 0x002fcc0000010802 */
[----:B------:R1:W1:Y:S02]  /*51c0*/  MUFU.EX2 R172, R3 ;  /* 0x0000000300ac7308 */ /* 0x0002640000000800 */
[----:B-1----:R-:W-:Y:S01]  /*51d0*/  FFMA.FTZ R3, R14, c[0x0][0x2d0], -R2 ;  /* 0x0000b4000e037a23 */ /* 0x002fe20000010802 */
[----:B------:R-:W-:-:S05]  /*51e0*/  F2FP.BF16.PACK_AB R9, R172, R101 ;  /* 0x00000065ac09723e */ /* 0x000fca00000010ff */
[----:B------:R1:W-:Y:S02]  /*51f0*/  MUFU.EX2 R98, R3 ;  /* 0x0000000300627308 */ /* 0x0003e40000000800 */
[----:B-1----:R-:W-:-:S06]  /*5200*/  FFMA.FTZ R3, R13, c[0x0][0x2d0], -R2 ;  /* 0x0000b4000d037a23 */ /* 0x002fcc0000010802 */
[----:B------:R1:W1:Y:S02]  /*5210*/  MUFU.EX2 R14, R3 ;  /* 0x00000003000e7308 */ /* 0x0002640000000800 */
[----:B-1----:R-:W-:Y:S01]  /*5220*/  FFMA.FTZ R3, R11, c[0x0][0x2d0], -R2 ;  /* 0x0000b4000b037a23 */ /* 0x002fe20000010802 */
[----:B------:R-:W-:-:S05]  /*5230*/  F2FP.BF16.PACK_AB R11, R14, R98 ;  /* 0x000000620e0b723e */ /* 0x000fca00000010ff */
[----:B------:R1:W-:Y:S02]  /*5240*/  MUFU.EX2 R96, R3 ;  /* 0x0000000300607308 */ /* 0x0003e40000000800 */
[----:B-1----:R-:W-:Y:S01]  /*5250*/  FFMA.FTZ R3, R10, c[0x0][0x2d0], -R2 ;  /* 0x0000b4000a037a23 */ /* 0x002fe20000010802 */
[----:B------:R-:W-:-:S05]  /*5260*/  F2FP.BF16.PACK_AB R10, R100, R105 ;  /* 0x00000069640a723e */ /* 0x000fca00000010ff */
[----:B------:R1:W1:Y:S02]  /*5270*/  MUFU.EX2 R92, R3 ;  /* 0x00000003005c7308 */ /* 0x0002640000000800 */
[C---:B--2---:R-:W-:Y:S08]  /*5280*/  HMMA.16816.F32.BF16 R16, R8.reuse, R20, RZ ;  /* 0x000000140810723c */ /* 0x044ff000000418ff */
[----:B------:R-:W-:Y:S01]  /*5290*/  HMMA.16816.F32.BF16 R28, R8, R22, RZ ;  /* 0x00000016081c723c */ /* 0x000fe200000418ff */
[----:B-1----:R-:W-:Y:S01]  /*52a0*/  FFMA.FTZ R3, R15, c[0x0][0x2d0], -R2 ;  /* 0x0000b4000f037a23 */ /* 0x002fe20000010802 */
[----:B------:R-:W-:-:S03]  /*52b0*/  F2FP.BF16.PACK_AB R5, R92, R96 ;  /* 0x000000605c05723e */ /* 0x000fc600000010ff */
[----:B------:R1:W-:Y:S03]  /*52c0*/  MUFU.EX2 R103, R3 ;  /* 0x0000000300677308 */ /* 0x0003e60000000800 */
[----:B------:R-:W-:Y:S01]  /*52d0*/  HMMA.16816.F32.BF16 R20, R8, R36, RZ ;  /* 0x000000240814723c */ /* 0x000fe200000418ff */
[----:B-1----:R-:W-:Y:S02]  /*52e0*/  FFMA.FTZ R3, R24, c[0x0][0x2d0], -R2 ;  /* 0x0000b40018037a23 */ /* 0x002fe40000010802 */
[----:B------:R-:W1:Y:S02]  /*52f0*/  LDSM.16.MT88.4 R24, [R235] ;  /* 0x00000000eb18783b */ /* 0x000e640000004200 */
[----:B------:R-:W2:Y:S02]  /*5300*/  MUFU.EX2 R13, R3 ;  /* 0x00000003000d7308 */ /* 0x000ea40000000800 */
[----:B--2---:R-:W-:Y:S01]  /*5310*/  F2FP.BF16.PACK_AB R7, R13, R103 ;  /* 0x000000670d07723e */ /* 0x004fe200000010ff */
[----:B------:R-:W-:-:S02]  /*5320*/  FFMA.FTZ R3, R87, c[0x0][0x2d0], -R0 ;  /* 0x0000b40057037a23 */ /* 0x000fc40000010800 */
[----:B----4-:R-:W-:-:S04]  /*5330*/  IMAD.MOV.U32 R15, RZ, RZ, R99 ;  /* 0x000000ffff0f7224 */ /* 0x010fc800078e0063 */
[----:B------:R-:W-:Y:S01]  /*5340*/  HMMA.16816.F32.BF16 R88, R4, R32, R16 ;  /* 0x000000200458723c */ /* 0x000fe20000041810 */
[----:B------:R-:W-:-:S06]  /*5350*/  FFMA.FTZ R15, R15, c[0x0][0x2d0], -R0 ;  /* 0x0000b4000f0f7a23 */ /* 0x000fcc0000010800 */
[----:B------:R-:W-:Y:S01]  /*5360*/  MUFU.EX2 R15, R15 ;  /* 0x0000000f000f7308 */ /* 0x000fe20000000800 */
[----:B------:R-:W-:Y:S08]  /*5370*/  HMMA.16816.F32.BF16 R16, R8, R38, RZ ;  /* 0x000000260810723c */ /* 0x000ff000000418ff */
[----:B------:R-:W-:Y:S08]  /*5380*/  HMMA.16816.F32.BF16 R212, R4, R40, R20 ;  /* 0x0000002804d4723c */ /* 0x000ff00000041814 */
[C---:B-1----:R-:W-:Y:S08]  /*5390*/  HMMA.16816.F32.BF16 R48, R8.reuse, R24, RZ ;  /* 0x000000180830723c */ /* 0x042ff000000418ff */
[C---:B------:R-:W-:Y:S08]  /*53a0*/  HMMA.16816.F32.BF16 R36, R8.reuse, R26, RZ ;  /* 0x0000001a0824723c */ /* 0x040ff000000418ff */
[C---:B------:R-:W-:Y:S08]  /*53b0*/  HMMA.16816.F32.BF16 R24, R8.reuse, R60, RZ ;  /* 0x0000003c0818723c */ /* 0x040ff000000418ff */
[----:B------:R-:W-:Y:S01]  /*53c0*/  HMMA.16816.F32.BF16 R20, R8, R62, RZ ;  /* 0x0000003e0814723c */ /* 0x000fe200000418ff */
[----:B------:R-:W1:Y:S07]  /*53d0*/  LDSM.16.MT88.4 R60, [R235+0x3000] ;  /* 0x00300000eb3c783b */ /* 0x000e6e0000004200 */
[C---:B------:R-:W-:Y:S08]  /*53e0*/  HMMA.16816.F32.BF16 R208, R4.reuse, R34, R28 ;  /* 0x0000002204d0723c */ /* 0x040ff0000004181c */
[----:B------:R-:W-:Y:S01]  /*53f0*/  HMMA.16816.F32.BF16 R204, R4, R42, R16 ;  /* 0x0000002a04cc723c */ /* 0x000fe20000041810 */
[----:B------:R-:W2:Y:S07]  /*5400*/  LDSM.16.MT88.4 R40, [R232+0x3800] ;  /* 0x00380000e828783b */ /* 0x000eae0000004200 */
[C---:B------:R-:W-:Y:S08]  /*5410*/  HMMA.16816.F32.BF16 R32, R8.reuse, R52, RZ ;  /* 0x000000340820723c */ /* 0x040ff000000418ff */
[C---:B------:R-:W-:Y:S01]  /*5420*/  HMMA.16816.F32.BF16 R28, R8.reuse, R54, RZ ;  /* 0x00000036081c723c */ /* 0x040fe200000418ff */
[----:B------:R-:W4:Y:S07]  /*5430*/  LDSM.16.MT88.4 R52, [R235+0x3800] ;  /* 0x00380000eb34783b */ /* 0x000f2e0000004200 */
[----:B------:R-:W-:Y:S08]  /*5440*/  HMMA.16816.F32.BF16 R16, R8, R64, RZ ;  /* 0x000000400810723c */ /* 0x000ff000000418ff */
[C---:B------:R-:W-:Y:S08]  /*5450*/  HMMA.16816.F32.BF16 R184, R4.reuse, R58, R36 ;  /* 0x0000003a04b8723c */ /* 0x040ff00000041824 */
[C---:B------:R-:W-:Y:S08]  /*5460*/  HMMA.16816.F32.BF16 R196, R4.reuse, R44, R32 ;  /* 0x0000002c04c4723c */ /* 0x040ff00000041820 */
[C---:B------:R-:W-:Y:S01]  /*5470*/  HMMA.16816.F32.BF16 R180, R4.reuse, R46, R28 ;  /* 0x0000002e04b4723c */ /* 0x040fe2000004181c */
[----:B------:R-:W3:Y:S07]  /*5480*/  LDSM.16.MT88.4 R44, [R232+0x6800] ;  /* 0x00680000e82c783b */ /* 0x000eee0000004200 */
[----:B------:R-:W-:Y:S01]  /*5490*/  HMMA.16816.F32.BF16 R200, R4, R56, R48 ;  /* 0x0000003804c8723c */ /* 0x000fe20000041830 */
[----:B------:R-:W3:Y:S04]  /*54a0*/  LDSM.16.MT88.4 R56, [R233+0x6000] ;  /* 0x00600000e938783b */ /* 0x000ee80000004200 */
[----:B------:R-:W3:Y:S03]  /*54b0*/  LDSM.16.MT88.4 R48, [R234+0x3800] ;  /* 0x00380000ea30783b */ /* 0x000ee60000004200 */
[C---:B-1----:R-:W-:Y:S08]  /*54c0*/  HMMA.16816.F32.BF16 R36, R8.reuse, R60, RZ ;  /* 0x0000003c0824723c */ /* 0x042ff000000418ff */
[----:B------:R-:W-:Y:S01]  /*54d0*/  HMMA.16816.F32.BF16 R32, R8, R62, RZ ;  /* 0x0000003e0820723c */ /* 0x000fe200000418ff */
[----:B------:R-:W-:Y:S07]  /*54e0*/  LDSM.16.MT88.4 R60, [R234+0x6000] ;  /* 0x00600000ea3c783b */ /* 0x000fee0000004200 */
[C---:B--2---:R-:W-:Y:S08]  /*54f0*/  HMMA.16816.F32.BF16 R176, R4.reuse, R42, R20 ;  /* 0x0000002a04b0723c */ /* 0x044ff00000041814 */
[C---:B------:R-:W-:Y:S07]  /*5500*/  HMMA.16816.F32.BF16 R188, R4.reuse, R72, R16 ;  /* 0x0000004804bc723c */ /* 0x040fee0000041810 */
[----:B------:R-:W-:Y:S01]  /*5510*/  MOV R73, R107 ;  /* 0x0000006b00497202 */ /* 0x000fe20000000f00 */
[----:B------:R-:W-:Y:S01]  /*5520*/  HMMA.16816.F32.BF16 R192, R4, R40, R24 ;  /* 0x0000002804c0723c */ /* 0x000fe20000041818 */
[----:B------:R-:W-:-:S07]  /*5530*/  MOV R72, R106 ;  /* 0x0000006a00487202 */ /* 0x000fce0000000f00 */
[C---:B------:R-:W-:Y:S07]  /*5540*/  HMMA.16816.F32.BF16 R20, R8.reuse, R76, RZ ;  /* 0x0000004c0814723c */ /* 0x040fee00000418ff */
[----:B---3--:R-:W-:Y:S01]  /*5550*/  MOV R77, R95 ;  /* 0x0000005f004d7202 */ /* 0x008fe20000000f00 */
[----:B------:R-:W-:Y:S01]  /*5560*/  HMMA.16816.F32.BF16 R16, R8, R78, RZ ;  /* 0x0000004e0810723c */ /* 0x000fe200000418ff */
[----:B-----5:R-:W-:-:S06]  /*5570*/  MOV R76, R94 ;  /* 0x0000005e004c7202 */ /* 0x020fcc0000000f00 */
[----:B------:R-:W-:Y:S01]  /*5580*/  IMAD.MOV.U32 R79, RZ, RZ, R93 ;  /* 0x000000ffff4f7224 */ /* 0x000fe200078e005d */
[----:B------:R-:W-:Y:S01]  /*5590*/  HMMA.16816.F32.BF16 R40, R8, R66, RZ ;  /* 0x000000420828723c */ /* 0x000fe200000418ff */
[----:B------:R-:W-:Y:S07]  /*55a0*/  LDSM.16.MT88.4 R64, [R235+0x6000] ;  /* 0x00600000eb40783b */ /* 0x000fee0000004200 */
[C---:B----4-:R-:W-:Y:S01]  /*55b0*/  HMMA.16816.F32.BF16 R168, R4.reuse, R52, R36 ;  /* 0x0000003404a8723c */ /* 0x050fe20000041824 */
[----:B------:R-:W-:Y:S07]  /*55c0*/  LDSM.16.MT88.4 R36, [R235+0x6800] ;  /* 0x00680000eb24783b */ /* 0x000fee0000004200 */
[C---:B------:R-:W-:Y:S01]  /*55d0*/  HMMA.16816.F32.BF16 R152, R4.reuse, R54, R32 ;  /* 0x000000360498723c */ /* 0x040fe20000041820 */
[----:B------:R-:W1:Y:S07]  /*55e0*/  LDSM.16.MT88.4 R52, [R233+0x6800] ;  /* 0x00680000e934783b */ /* 0x000e6e0000004200 */
[C---:B------:R-:W-:Y:S08]  /*55f0*/  HMMA.16816.F32.BF16 R160, R4.reuse, R44, R20 ;  /* 0x0000002c04a0723c */ /* 0x040ff00000041814 */
[----:B------:R-:W-:Y:S01]  /*5600*/  HMMA.16816.F32.BF16 R140, R4, R46, R16 ;  /* 0x0000002e048c723c */ /* 0x000fe20000041810 */
[----:B------:R-:W-:Y:S07]  /*5610*/  LDSM.16.MT88.4 R44, [R234+0x6800] ;  /* 0x00680000ea2c783b */ /* 0x000fee0000004200 */
[----:B------:R-:W-:Y:S07]  /*5620*/  HMMA.16816.F32.BF16 R28, R8, R68, RZ ;  /* 0x00000044081c723c */ /* 0x000fee00000418ff */
[----:B------:R-:W-:Y:S01]  /*5630*/  IMAD.MOV.U32 R69, RZ, RZ, R105 ;  /* 0x000000ffff457224 */ /* 0x000fe200078e0069 */
[----:B------:R-:W-:Y:S01]  /*5640*/  HMMA.16816.F32.BF16 R156, R4, R74, R40 ;  /* 0x0000004a049c723c */ /* 0x000fe20000041828 */
[----:B------:R-:W2:Y:S01]  /*5650*/  LDSM.16.MT88.4 R40, [R232+0x9000] ;  /* 0x00900000e828783b */ /* 0x000ea20000004200 */
[----:B------:R-:W-:-:S05]  /*5660*/  MOV R68, R104 ;  /* 0x0000006800447202 */ /* 0x000fca0000000f00 */
[----:B------:R-:W-:Y:S01]  /*5670*/  MOV R75, R101 ;  /* 0x00000065004b7202 */ /* 0x000fe20000000f00 */
[----:B------:R-:W-:Y:S01]  /*5680*/  HMMA.16816.F32.BF16 R20, R8, R56, RZ ;  /* 0x000000380814723c */ /* 0x000fe200000418ff */
[----:B------:R-:W-:-:S06]  /*5690*/  MOV R74, R100 ;  /* 0x00000064004a7202 */ /* 0x000fcc0000000f00 */
[----:B------:R-:W-:Y:S01]  /*56a0*/  MOV R57, R98 ;  /* 0x0000006200397202 */ /* 0x000fe20000000f00 */
[----:B------:R-:W-:Y:S01]  /*56b0*/  HMMA.16816.F32.BF16 R16, R8, R58, RZ ;  /* 0x0000003a0810723c */ /* 0x000fe200000418ff */
[----:B------:R3:W-:Y:S01]  /*56c0*/  MUFU.EX2 R58, R3 ;  /* 0x00000003003a7308 */ /* 0x0007e20000000800 */
[----:B------:R-:W-:-:S05]  /*56d0*/  MOV R56, R97 ;  /* 0x0000006100387202 */ /* 0x000fca0000000f00 */
[----:B------:R-:W-:Y:S01]  /*56e0*/  IMAD.MOV.U32 R59, RZ, RZ, R96 ;  /* 0x000000ffff3b7224 */ /* 0x000fe200078e0060 */
[----:B------:R-:W-:Y:S07]  /*56f0*/  HMMA.16816.F32.BF16 R24, R8, R70, RZ ;  /* 0x000000460818723c */ /* 0x000fee00000418ff */
[----:B------:R-:W-:Y:S01]  /*5700*/  MOV R71, R103 ;  /* 0x0000006700477202 */ /* 0x000fe20000000f00 */
[----:B------:R-:W-:Y:S01]  /*5710*/  IMAD.MOV.U32 R70, RZ, RZ, R102 ;  /* 0x000000ffff467224 */ /* 0x000fe200078e0066 */
[----:B------:R-:W-:Y:S01]  /*5720*/  HMMA.16816.F32.BF16 R164, R4, R48, R28 ;  /* 0x0000003004a4723c */ /* 0x000fe2000004181c */
[----:B---3--:R-:W-:-:S07]  /*5730*/  FFMA.FTZ R3, R86, c[0x0][0x2d0], -R0 ;  /* 0x0000b40056037a23 */ /* 0x008fce0000010800 */
[C---:B-1----:R-:W-:Y:S08]  /*5740*/  HMMA.16816.F32.BF16 R100, R4.reuse, R52, R20 ;  /* 0x000000340464723c */ /* 0x042ff00000041814 */
[C---:B------:R-:W-:Y:S01]  /*5750*/  HMMA.16816.F32.BF16 R104, R4.reuse, R54, R16 ;  /* 0x000000360468723c */ /* 0x040fe20000041810 */
[----:B------:R-:W1:Y:S07]  /*5760*/  LDSM.16.MT88.4 R52, [R232+0x9800] ;  /* 0x00980000e834783b */ /* 0x000e6e0000004200 */
[----:B------:R-:W-:Y:S01]  /*5770*/  HMMA.16816.F32.BF16 R144, R4, R50, R24 ;  /* 0x000000320490723c */ /* 0x000fe20000041818 */
[----:B------:R-:W3:Y:S07]  /*5780*/  LDSM.16.MT88.4 R48, [R233+0x9000] ;  /* 0x00900000e930783b */ /* 0x000eee0000004200 */
[C---:B------:R-:W-:Y:S08]  /*5790*/  HMMA.16816.F32.BF16 R28, R8.reuse, R66, RZ ;  /* 0x00000042081c723c */ /* 0x040ff000000418ff */
[C---:B--2---:R-:W-:Y:S08]  /*57a0*/  HMMA.16816.F32.BF16 R16, R8.reuse, R40, RZ ;  /* 0x000000280810723c */ /* 0x044ff000000418ff */
[----:B------:R-:W-:Y:S01]  /*57b0*/  HMMA.16816.F32.BF16 R32, R8, R64, RZ ;  /* 0x000000400820723c */ /* 0x000fe200000418ff */
[----:B------:R2:W4:Y:S07]  /*57c0*/  MUFU.EX2 R65, R3 ;  /* 0x0000000300417308 */ /* 0x00052e0000000800 */
[C---:B------:R-:W-:Y:S01]  /*57d0*/  HMMA.16816.F32.BF16 R112, R4.reuse, R38, R28 ;  /* 0x000000260470723c */ /* 0x040fe2000004181c */
[----:B------:R-:W5:Y:S07]  /*57e0*/  LDSM.16.MT88.4 R28, [R233+0x9800] ;  /* 0x00980000e91c783b */ /* 0x000f6e0000004200 */
[----:B-1----:R-:W-:Y:S01]  /*57f0*/  HMMA.16816.F32.BF16 R132, R4, R52, R16 ;  /* 0x000000340484723c */ /* 0x002fe20000041810 */
[----:B--2---:R-:W-:-:S07]  /*5800*/  FFMA.FTZ R3, R85, c[0x0][0x2d0], -R0 ;  /* 0x0000b40055037a23 */ /* 0x004fce0000010800 */
[C---:B---3--:R-:W-:Y:S08]  /*5810*/  HMMA.16816.F32.BF16 R16, R8.reuse, R50, RZ ;  /* 0x000000320810723c */ /* 0x048ff000000418ff */
[C---:B------:R-:W-:Y:S01]  /*5820*/  HMMA.16816.F32.BF16 R24, R8.reuse, R60, RZ ;  /* 0x0000003c0818723c */ /* 0x040fe200000418ff */
[----:B------:R1:W-:Y:S07]  /*5830*/  MUFU.EX2 R60, R3 ;  /* 0x00000003003c7308 */ /* 0x0003ee0000000800 */
[----:B------:R-:W-:Y:S08]  /*5840*/  HMMA.16816.F32.BF16 R20, R8, R62, RZ ;  /* 0x0000003e0814723c */ /* 0x000ff000000418ff */
[----:B------:R-:W-:Y:S01]  /*5850*/  HMMA.16816.F32.BF16 R148, R4, R36, R32 ;  /* 0x000000240494723c */ /* 0x000fe20000041820 */
[----:B------:R-:W2:Y:S01]  /*5860*/  LDSM.16.MT88.4 R32, [R235+0x9000] ;  /* 0x00900000eb20783b */ /* 0x000ea20000004200 */
[----:B-1----:R-:W-:-:S04]  /*5870*/  FFMA.FTZ R3, R84, c[0x0][0x2d0], -R0 ;  /* 0x0000b40054037a23 */ /* 0x002fc80000010800 */
[----:B------:R1:W3:Y:S01]  /*5880*/  MUFU.EX2 R66, R3 ;  /* 0x0000000300427308 */ /* 0x0002e20000000800 */
[----:B------:R-:W-:Y:S01]  /*5890*/  MOV R37, R92 ;  /* 0x0000005c00257202 */ /* 0x000fe20000000f00 */
[C---:B-----5:R-:W-:Y:S01]  /*58a0*/  HMMA.16816.F32.BF16 R120, R4.reuse, R30, R16 ;  /* 0x0000001e0478723c */ /* 0x060fe20000041810 */
[----:B------:R-:W5:Y:S07]  /*58b0*/  LDSM.16.MT88.4 R16, [R234+0x9000] ;  /* 0x00900000ea10783b */ /* 0x000f6e0000004200 */
[----:B------:R-:W-:Y:S01]  /*58c0*/  HMMA.16816.F32.BF16 R136, R4, R44, R24 ;  /* 0x0000002c0488723c */ /* 0x000fe20000041818 */
[----:B-1----:R-:W-:-:S07]  /*58d0*/  FFMA.FTZ R3, R83, c[0x0][0x2d0], -R2 ;  /* 0x0000b40053037a23 */ /* 0x002fce0000010802 */
[----:B------:R-:W-:Y:S01]  /*58e0*/  HMMA.16816.F32.BF16 R116, R4, R46, R20 ;  /* 0x0000002e0474723c */ /* 0x000fe20000041814 */
[----:B------:R1:W-:Y:S07]  /*58f0*/  MUFU.EX2 R78, R3 ;  /* 0x00000003004e7308 */ /* 0x0003ee0000000800 */
[C---:B------:R-:W-:Y:S08]  /*5900*/  HMMA.16816.F32.BF16 R24, R8.reuse, R42, RZ ;  /* 0x0000002a0818723c */ /* 0x040ff000000418ff */
[----:B------:R-:W-:Y:S01]  /*5910*/  HMMA.16816.F32.BF16 R20, R8, R48, RZ ;  /* 0x000000300814723c */ /* 0x000fe200000418ff */
[----:B-1----:R-:W-:-:S04]  /*5920*/  FFMA.FTZ R3, R81, c[0x0][0x2d0], -R2 ;  /* 0x0000b40051037a23 */ /* 0x002fc80000010802 */
[----:B------:R1:W1:Y:S11]  /*5930*/  MUFU.EX2 R64, R3 ;  /* 0x0000000300407308 */ /* 0x0002760000000800 */
[----:B------:R-:W-:Y:S01]  /*5940*/  HMMA.16816.F32.BF16 R128, R4, R54, R24 ;  /* 0x000000360480723c */ /* 0x000fe20000041818 */
[----:B-1----:R-:W-:-:S07]  /*5950*/  FFMA.FTZ R3, R82, c[0x0][0x2d0], -R2 ;  /* 0x0000b40052037a23 */ /* 0x002fce0000010802 */
[----:B------:R-:W-:Y:S01]  /*5960*/  HMMA.16816.F32.BF16 R124, R4, R28, R20 ;  /* 0x0000001c047c723c */ /* 0x000fe20000041814 */
[----:B------:R-:W1:Y:S01]  /*5970*/  LDSM.16.MT88.4 R28, [R235+0x9800] ;  /* 0x00980000eb1c783b */ /* 0x000e620000004200 */
[----:B------:R3:W-:Y:S06]  /*5980*/  MUFU.EX2 R61, R3 ;  /* 0x00000003003d7308 */ /* 0x0007ec0000000800 */
[C---:B--2---:R-:W-:Y:S08]  /*5990*/  HMMA.16816.F32.BF16 R24, R8.reuse, R32, RZ ;  /* 0x000000200818723c */ /* 0x044ff000000418ff */
[----:B------:R-:W-:Y:S01]  /*59a0*/  HMMA.16816.F32.BF16 R20, R8, R34, RZ ;  /* 0x000000220814723c */ /* 0x000fe200000418ff */
[----:B---3--:R-:W-:-:S04]  /*59b0*/  FFMA.FTZ R3, R80, c[0x0][0x2d0], -R2 ;  /* 0x0000b40050037a23 */ /* 0x008fc80000010802 */
[----:B------:R2:W3:Y:S03]  /*59c0*/  MUFU.EX2 R67, R3 ;  /* 0x0000000300437308 */ /* 0x0004e60000000800 */
[C---:B-----5:R-:W-:Y:S08]  /*59d0*/  HMMA.16816.F32.BF16 R32, R8.reuse, R16, RZ ;  /* 0x000000100820723c */ /* 0x060ff000000418ff */
[----:B------:R-:W-:Y:S01]  /*59e0*/  HMMA.16816.F32.BF16 R8, R8, R18, RZ ;  /* 0x000000120808723c */ /* 0x000fe200000418ff */
[----:B------:R-:W5:Y:S01]  /*59f0*/  LDSM.16.MT88.4 R16, [R234+0x9800] ;  /* 0x00980000ea10783b */ /* 0x000f620000004200 */
[----:B--2---:R-:W-:-:S06]  /*5a00*/  FFMA.FTZ R3, R221, c[0x0][0x2d0], -R0 ;  /* 0x0000b400dd037a23 */ /* 0x004fcc0000010800 */
[C---:B-1----:R-:W-:Y:S08]  /*5a10*/  HMMA.16816.F32.BF16 R108, R4.reuse, R28, R24 ;  /* 0x0000001c046c723c */ /* 0x042ff00000041818 */
[C---:B------:R-:W-:Y:S08]  /*5a20*/  HMMA.16816.F32.BF16 R96, R4.reuse, R30, R20 ;  /* 0x0000001e0460723c */ /* 0x040ff00000041814 */
[C---:B-----5:R-:W-:Y:S08]  /*5a30*/  HMMA.16816.F32.BF16 R92, R4.reuse, R16, R32 ;  /* 0x00000010045c723c */ /* 0x060ff00000041820 */
[----:B------:R-:W-:Y:S01]  /*5a40*/  HMMA.16816.F32.BF16 R16, R4, R18, R8 ;  /* 0x000000120410723c */ /* 0x000fe20000041808 */
[----:B------:R-:W1:Y:S06]  /*5a50*/  LDSM.16.MT88.4 R8, [R232+0x1000] ;  /* 0x00100000e808783b */ /* 0x000e6c0000004200 */
[----:B----4-:R-:W-:-:S02]  /*5a60*/  F2FP.BF16.PACK_AB R4, R65, R58 ;  /* 0x0000003a4104723e */ /* 0x010fc400000010ff */
[----:B------:R-:W-:Y:S02]  /*5a70*/  F2FP.BF16.PACK_AB R6, R66, R60 ;  /* 0x0000003c4206723e */ /* 0x000fe400000010ff */
[----:B------:R-:W-:Y:S02]  /*5a80*/  F2FP.BF16.PACK_AB R5, R64, R78 ;  /* 0x0000004e4005723e */ /* 0x000fe400000010ff */
[----:B---3--:R-:W-:-:S07]  /*5a90*/  F2FP.BF16.PACK_AB R7, R67, R61 ;  /* 0x0000003d4307723e */ /* 0x008fce00000010ff */
[C---:B-1----:R-:W-:Y:S08]  /*5aa0*/  HMMA.16816.F32.BF16 R88, R4.reuse, R8, R88 ;  /* 0x000000080458723c */ /* 0x042ff00000041858 */
[----:B------:R-:W-:Y:S01]  /*5ab0*/  HMMA.16816.F32.BF16 R52, R4, R10, R208 ;  /* 0x0000000a0434723c */ /* 0x000fe200000418d0 */
[----:B------:R-:W1:Y:S06]  /*5ac0*/  LDSM.16.MT88.4 R8, [R233+0x1000] ;  /* 0x00100000e908783b */ /* 0x000e6c0000004200 */
[----:B------:R-:W-:Y:S01]  /*5ad0*/  IMAD.MOV.U32 R209, RZ, RZ, R78 ;  /* 0x000000ffffd17224 */ /* 0x000fe200078e004e */
[----:B------:R-:W-:-:S02]  /*5ae0*/  MOV R211, R64 ;  /* 0x0000004000d37202 */ /* 0x000fc40000000f00 */
[----:B------:R-:W-:Y:S02]  /*5af0*/  MOV R210, R65 ;  /* 0x0000004100d27202 */ /* 0x000fe40000000f00 */
[----:B------:R-:W-:Y:S01]  /*5b00*/  MOV R208, R58 ;  /* 0x0000003a00d07202 */ /* 0x000fe20000000f00 */
[C---:B-1----:R-:W-:Y:S07]  /*5b10*/  HMMA.16816.F32.BF16 R84, R4.reuse, R8, R212 ;  /* 0x000000080454723c */ /* 0x042fee00000418d4 */
[----:B------:R-:W-:Y:S01]  /*5b20*/  IMAD.MOV.U32 R215, RZ, RZ, R76 ;  /* 0x000000ffffd77224 */ /* 0x000fe200078e004c */
[----:B------:R-:W-:Y:S01]  /*5b30*/  HMMA.16816.F32.BF16 R48, R4, R10, R204 ;  /* 0x0000000a0430723c */ /* 0x000fe200000418cc */
[----:B------:R-:W1:Y:S01]  /*5b40*/  LDSM.16.MT88.4 R8, [R235+0x1000] ;  /* 0x00100000eb08783b */ /* 0x000e620000004200 */
[----:B------:R-:W-:-:S02]  /*5b50*/  MOV R214, R77 ;  /* 0x0000004d00d67202 */ /* 0x000fc40000000f00 */
[----:B------:R-:W-:Y:S02]  /*5b60*/  MOV R212, R37 ;  /* 0x0000002500d47202 */ /* 0x000fe40000000f00 */
[----:B------:R-:W-:Y:S01]  /*5b70*/  MOV R213, R70 ;  /* 0x0000004600d57202 */ /* 0x000fe20000000f00 */
[----:B------:R-:W-:Y:S01]  /*5b80*/  IMAD.MOV.U32 R206, RZ, RZ, R68 ;  /* 0x000000ffffce7224 */ /* 0x000fe200078e0044 */
[----:B------:R-:W-:Y:S01]  /*5b90*/  MOV R207, R71 ;  /* 0x0000004700cf7202 */ /* 0x000fe20000000f00 */
[C---:B-1----:R-:W-:Y:S07]  /*5ba0*/  HMMA.16816.F32.BF16 R80, R4.reuse, R8, R200 ;  /* 0x000000080450723c */ /* 0x042fee00000418c8 */
[----:B------:R-:W-:Y:S01]  /*5bb0*/  MOV R201, R66 ;  /* 0x0000004200c97202 */ /* 0x000fe20000000f00 */
[C---:B------:R-:W-:Y:S01]  /*5bc0*/  HMMA.16816.F32.BF16 R44, R4.reuse, R10, R184 ;  /* 0x0000000a042c723c */ /* 0x040fe200000418b8 */
[----:B------:R-:W1:Y:S01]  /*5bd0*/  LDSM.16.MT88.4 R8, [R234+0x1000] ;  /* 0x00100000ea08783b */ /* 0x000e620000004200 */
[----:B------:R-:W-:Y:S01]  /*5be0*/  IMAD.MOV.U32 R200, RZ, RZ, R67 ;  /* 0x000000ffffc87224 */ /* 0x000fe200078e0043 */
[----:B------:R-:W-:Y:S01]  /*5bf0*/  MOV R202, R61 ;  /* 0x0000003d00ca7202 */ /* 0x000fe20000000f00 */
[----:B------:R-:W-:Y:S01]  /*5c00*/  IMAD.MOV.U32 R203, RZ, RZ, R60 ;  /* 0x000000ffffcb7224 */ /* 0x000fe200078e003c */
[----:B------:R2:W-:Y:S02]  /*5c10*/  MUFU.EX2 R186, R3 ;  /* 0x0000000300ba7308 */ /* 0x0005e40000000800 */
[----:B------:R-:W-:Y:S01]  /*5c20*/  MOV R184, R79 ;  /* 0x0000004f00b87202 */ /* 0x000fe20000000f00 */
[----:B--2---:R-:W-:Y:S01]  /*5c30*/  FFMA.FTZ R3, R220, c[0x0][0x2d0], -R0 ;  /* 0x0000b400dc037a23 */ /* 0x004fe20000010800 */
[C---:B-1----:R-:W-:Y:S07]  /*5c40*/  HMMA.16816.F32.BF16 R76, R4.reuse, R8, R196 ;  /* 0x00000008044c723c */ /* 0x042fee00000418c4 */
[----:B------:R-:W-:Y:S01]  /*5c50*/  MOV R196, R74 ;  /* 0x0000004a00c47202 */ /* 0x000fe20000000f00 */
[----:B------:R-:W-:Y:S01]  /*5c60*/  HMMA.16816.F32.BF16 R40, R4, R10, R180 ;  /* 0x0000000a0428723c */ /* 0x000fe200000418b4 */
[----:B------:R-:W1:Y:S01]  /*5c70*/  LDSM.16.MT88.4 R8, [R232+0x4000] ;  /* 0x00400000e808783b */ /* 0x000e620000004200 */
[----:B------:R-:W-:Y:S01]  /*5c80*/  MOV R199, R59 ;  /* 0x0000003b00c77202 */ /* 0x000fe20000000f00 */
[----:B------:R-:W-:Y:S01]  /*5c90*/  IMAD.MOV.U32 R198, RZ, RZ, R56 ;  /* 0x000000ffffc67224 */ /* 0x000fe200078e0038 */
[----:B------:R-:W-:-:S03]  /*5ca0*/  MOV R197, R57 ;  /* 0x0000003900c57202 */ /* 0x000fc60000000f00 */
[----:B------:R-:W-:Y:S01]  /*5cb0*/  IMAD.MOV.U32 R183, RZ, RZ, R75 ;  /* 0x000000ffffb77224 */ /* 0x000fe200078e004b */
[----:B------:R-:W-:Y:S01]  /*5cc0*/  MOV R181, R72 ;  /* 0x0000004800b57202 */ /* 0x000fe20000000f00 */
[----:B------:R-:W-:Y:S01]  /*5cd0*/  IMAD.MOV.U32 R180, RZ, RZ, R73 ;  /* 0x000000ffffb47224 */ /* 0x000fe200078e0049 */
[----:B------:R-:W-:Y:S02]  /*5ce0*/  MOV R182, R69 ;  /* 0x0000004500b67202 */ /* 0x000fe40000000f00 */
[----:B------:R-:W-:Y:S02]  /*5cf0*/  MOV R221, R181 ;  /* 0x000000b500dd7202 */ /* 0x000fe40000000f00 */
[----:B------:R-:W-:Y:S01]  /*5d00*/  MOV R220, R180 ;  /* 0x000000b400dc7202 */ /* 0x000fe20000000f00 */
[C---:B-1----:R-:W-:Y:S01]  /*5d10*/  HMMA.16816.F32.BF16 R72, R4.reuse, R8, R192 ;  /* 0x000000080448723c */ /* 0x042fe200000418c0 */
[----:B------:R1:W2:Y:S07]  /*5d20*/  MUFU.EX2 R194, R3 ;  /* 0x0000000300c27308 */ /* 0x0002ae0000000800 */
[----:B------:R-:W-:Y:S01]  /*5d30*/  HMMA.16816.F32.BF16 R36, R4, R10, R176 ;  /* 0x0000000a0424723c */ /* 0x000fe200000418b0 */
[----:B------:R-:W3:Y:S01]  /*5d40*/  LDSM.16.MT88.4 R8, [R233+0x4000] ;  /* 0x00400000e908783b */ /* 0x000ee20000004200 */
[----:B-1----:R-:W-:-:S02]  /*5d50*/  FFMA.FTZ R3, R219, c[0x0][0x2d0], -R0 ;  /* 0x0000b400db037a23 */ /* 0x002fc40000010800 */
[----:B------:R-:W-:Y:S02]  /*5d60*/  IMAD.MOV.U32 R219, RZ, RZ, R182 ;  /* 0x000000ffffdb7224 */ /* 0x000fe400078e00b6 */
[----:B------:R1:W-:Y:S02]  /*5d70*/  MUFU.EX2 R185, R3 ;  /* 0x0000000300b97308 */ /* 0x0003e40000000800 */
[----:B-1----:R-:W-:Y:S01]  /*5d80*/  FFMA.FTZ R3, R218, c[0x0][0x2d0], -R0 ;  /* 0x0000b400da037a23 */ /* 0x002fe20000010800 */
[----:B------:R-:W-:-:S05]  /*5d90*/  MOV R218, R183 ;  /* 0x000000b700da7202 */ /* 0x000fca0000000f00 */
[----:B------:R1:W4:Y:S01]  /*5da0*/  MUFU.EX2 R204, R3 ;  /* 0x0000000300cc7308 */ /* 0x0003220000000800 */
[C---:B---3--:R-:W-:Y:S08]  /*5db0*/  HMMA.16816.F32.BF16 R68, R4.reuse, R8, R188 ;  /* 0x000000080444723c */ /* 0x048ff000000418bc */
[----:B------:R-:W-:Y:S01]  /*5dc0*/  HMMA.16816.F32.BF16 R32, R4, R10, R156 ;  /* 0x0000000a0420723c */ /* 0x000fe2000004189c */
[----:B------:R-:W3:Y:S01]  /*5dd0*/  LDSM.16.MT88.4 R8, [R235+0x4000] ;  /* 0x00400000eb08783b */ /* 0x000ee20000004200 */
[----:B-1----:R-:W-:Y:S01]  /*5de0*/  FFMA.FTZ R3, R217, c[0x0][0x2d0], -R2 ;  /* 0x0000b400d9037a23 */ /* 0x002fe20000010802 */
[----:B------:R-:W-:-:S03]  /*5df0*/  MOV R217, R196 ;  /* 0x000000c400d97202 */ /* 0x000fc60000000f00 */
[----:B------:R1:W-:Y:S02]  /*5e00*/  MUFU.EX2 R195, R3 ;  /* 0x0000000300c37308 */ /* 0x0003e40000000800 */
[----:B-1----:R-:W-:Y:S02]  /*5e10*/  FFMA.FTZ R3, R175, c[0x0][0x2d0], -R2 ;  /* 0x0000b400af037a23 */ /* 0x002fe40000010802 */
[----:B------:R-:W-:-:S04]  /*5e20*/  IMAD.MOV.U32 R175, RZ, RZ, R197 ;  /* 0x000000ffffaf7224 */ /* 0x000fc800078e00c5 */
[----:B------:R1:W5:Y:S01]  /*5e30*/  MUFU.EX2 R193, R3 ;  /* 0x0000000300c17308 */ /* 0x0003620000000800 */
[----:B---3--:R-:W-:Y:S01]  /*5e40*/  HMMA.16816.F32.BF16 R64, R4, R8, R168 ;  /* 0x000000080440723c */ /* 0x008fe200000418a8 */
[----:B-1----:R-:W-:Y:S01]  /*5e50*/  FFMA.FTZ R3, R216, c[0x0][0x2d0], -R2 ;  /* 0x0000b400d8037a23 */ /* 0x002fe20000010802 */
[----:B------:R-:W-:-:S05]  /*5e60*/  MOV R216, R198 ;  /* 0x000000c600d87202 */ /* 0x000fca0000000f00 */
[----:B------:R1:W-:Y:S01]  /*5e70*/  MUFU.EX2 R205, R3 ;  /* 0x0000000300cd7308 */ /* 0x0003e20000000800 */
[----:B------:R-:W-:Y:S01]  /*5e80*/  HMMA.16816.F32.BF16 R28, R4, R10, R152 ;  /* 0x0000000a041c723c */ /* 0x000fe20000041898 */
[----:B------:R-:W3:Y:S01]  /*5e90*/  LDSM.16.MT88.4 R8, [R234+0x4000] ;  /* 0x00400000ea08783b */ /* 0x000ee20000004200 */
[----:B-1----:R-:W-:Y:S01]  /*5ea0*/  FFMA.FTZ R3, R174, c[0x0][0x2d0], -R2 ;  /* 0x0000b400ae037a23 */ /* 0x002fe20000010802 */
[----:B------:R-:W-:-:S04]  /*5eb0*/  MOV R174, R199 ;  /* 0x000000c700ae7202 */ /* 0x000fc80000000f00 */
[----:B------:R1:W1:Y:S02]  /*5ec0*/  MUFU.EX2 R187, R3 ;  /* 0x0000000300bb7308 */ /* 0x0002640000000800 */
[----:B-1----:R-:W-:Y:S01]  /*5ed0*/  IMAD.MOV.U32 R3, RZ, RZ, R184 ;  /* 0x000000ffff037224 */ /* 0x002fe200078e00b8 */
[C---:B---3--:R-:W-:Y:S08]  /*5ee0*/  HMMA.16816.F32.BF16 R60, R4.reuse, R8, R164 ;  /* 0x00000008043c723c */ /* 0x048ff000000418a4 */
        /* <DEDUP_REMOVED lines=25> */
[----:B------:R-:W1:Y:S06]  /*6080*/  LDSM.16.MT88.4 R8, [R232+0x1800] ;  /* 0x00180000e808783b */ /* 0x000e6c0000004200 */
[----:B--2---:R-:W-:-:S02]  /*6090*/  F2FP.BF16.PACK_AB R4, R194, R186 ;  /* 0x000000bac204723e */ /* 0x004fc400000010ff */
[----:B----4-:R-:W-:Y:S02]  /*60a0*/  F2FP.BF16.PACK_AB R6, R204, R185 ;  /* 0x000000b9cc06723e */ /* 0x010fe400000010ff */
[----:B-----5:R-:W-:Y:S02]  /*60b0*/  F2FP.BF16.PACK_AB R5, R193, R195 ;  /* 0x000000c3c105723e */ /* 0x020fe400000010ff */
[----:B------:R-:W-:-:S07]  /*60c0*/  F2FP.BF16.PACK_AB R7, R187, R205 ;  /* 0x000000cdbb07723e */ /* 0x000fce00000010ff */
[C---:B-1----:R-:W-:Y:S07]  /*60d0*/  HMMA.16816.F32.BF16 R176, R4.reuse, R8, R88 ;  /* 0x0000000804b0723c */ /* 0x042fee0000041858 */
[----:B------:R-:W-:Y:S01]  /*60e0*/  MOV R91, R193 ;  /* 0x000000c1005b7202 */ /* 0x000fe20000000f00 */
[----:B------:R-:W-:Y:S01]  /*60f0*/  HMMA.16816.F32.BF16 R168, R4, R10, R52 ;  /* 0x0000000a04a8723c */ /* 0x000fe20000041834 */
[----:B------:R-:W1:Y:S01]  /*6100*/  LDSM.16.MT88.4 R8, [R233+0x1800] ;  /* 0x00180000e908783b */ /* 0x000e620000004200 */
[----:B------:R-:W-:Y:S01]  /*6110*/  MOV R90, R194 ;  /* 0x000000c2005a7202 */ /* 0x000fe20000000f00 */
[----:B------:R-:W-:Y:S01]  /*6120*/  IMAD.MOV.U32 R89, RZ, RZ, R195 ;  /* 0x000000ffff597224 */ /* 0x000fe200078e00c3 */
[----:B------:R-:W-:-:S03]  /*6130*/  MOV R88, R185 ;  /* 0x000000b900587202 */ /* 0x000fc60000000f00 */
[----:B------:R-:W-:Y:S01]  /*6140*/  MOV R55, R208 ;  /* 0x000000d000377202 */ /* 0x000fe20000000f00 */
[----:B------:R-:W-:Y:S01]  /*6150*/  IMAD.MOV.U32 R54, RZ, RZ, R209 ;  /* 0x000000ffff367224 */ /* 0x000fe200078e00d1 */
[----:B------:R-:W-:Y:S02]  /*6160*/  MOV R53, R210 ;  /* 0x000000d200357202 */ /* 0x000fe40000000f00 */
[----:B------:R-:W-:Y:S02]  /*6170*/  MOV R52, R211 ;  /* 0x000000d300347202 */ /* 0x000fe40000000f00 */
[----:B-1----:R-:W-:Y:S07]  /*6180*/  HMMA.16816.F32.BF16 R208, R4, R8, R84 ;  /* 0x0000000804d0723c */ /* 0x002fee0000041854 */
[----:B------:R-:W-:Y:S01]  /*6190*/  IMAD.MOV.U32 R84, RZ, RZ, R200 ;  /* 0x000000ffff547224 */ /* 0x000fe200078e00c8 */
[----:B------:R-:W-:Y:S01]  /*61a0*/  MOV R85, R201 ;  /* 0x000000c900557202 */ /* 0x000fe20000000f00 */
[----:B------:R-:W-:Y:S01]  /*61b0*/  IMAD.MOV.U32 R87, RZ, RZ, R203 ;  /* 0x000000ffff577224 */ /* 0x000fe200078e00cb */
[----:B------:R-:W-:-:S02]  /*61c0*/  MOV R86, R202 ;  /* 0x000000ca00567202 */ /* 0x000fc40000000f00 */
[C---:B------:R-:W-:Y:S01]  /*61d0*/  HMMA.16816.F32.BF16 R200, R4.reuse, R10, R48 ;  /* 0x0000000a04c8723c */ /* 0x040fe20000041830 */
[----:B------:R-:W1:Y:S06]  /*61e0*/  LDSM.16.MT88.4 R8, [R235+0x1800] ;  /* 0x00180000eb08783b */ /* 0x000e6c0000004200 */
[----:B------:R-:W-:Y:S01]  /*61f0*/  MOV R48, R186 ;  /* 0x000000ba00307202 */ /* 0x000fe20000000f00 */
[----:B------:R-:W-:Y:S01]  /*6200*/  IMAD.MOV.U32 R50, RZ, RZ, R204 ;  /* 0x000000ffff327224 */ /* 0x000fe200078e00cc */
[----:B------:R-:W-:Y:S02]  /*6210*/  MOV R49, R187 ;  /* 0x000000bb00317202 */ /* 0x000fe40000000f00 */
[----:B------:R-:W-:Y:S01]  /*6220*/  MOV R51, R205 ;  /* 0x000000cd00337202 */ /* 0x000fe20000000f00 */
[C---:B-1----:R-:W-:Y:S07]  /*6230*/  HMMA.16816.F32.BF16 R192, R4.reuse, R8, R80 ;  /* 0x0000000804c0723c */ /* 0x042fee0000041850 */
[----:B------:R-:W-:Y:S01]  /*6240*/  MOV R82, R206 ;  /* 0x000000ce00527202 */ /* 0x000fe20000000f00 */
[----:B------:R-:W-:Y:S01]  /*6250*/  HMMA.16816.F32.BF16 R184, R4, R10, R44 ;  /* 0x0000000a04b8723c */ /* 0x000fe2000004182c */
[----:B------:R-:W1:Y:S01]  /*6260*/  LDSM.16.MT88.4 R8, [R234+0x1800] ;  /* 0x00180000ea08783b */ /* 0x000e620000004200 */
[----:B------:R-:W-:Y:S01]  /*6270*/  IMAD.MOV.U32 R83, RZ, RZ, R207 ;  /* 0x000000ffff537224 */ /* 0x000fe200078e00cf */
[----:B------:R-:W-:Y:S01]  /*6280*/  MOV R80, R91 ;  /* 0x0000005b00507202 */ /* 0x000fe20000000f00 */
[----:B------:R-:W-:-:S04]  /*6290*/  IMAD.MOV.U32 R81, RZ, RZ, R90 ;  /* 0x000000ffff517224 */ /* 0x000fc800078e005a */
        /* <DEDUP_REMOVED lines=15> */
[----:B------:R-:W-:Y:S01]  /*6390*/  MOV R26, R83 ;  /* 0x00000053001a7202 */ /* 0x000fe20000000f00 */
[----:B------:R-:W-:Y:S01]  /*63a0*/  IMAD.MOV.U32 R83, RZ, RZ, R48 ;  /* 0x000000ffff537224 */ /* 0x000fe200078e0030 */
[----:B------:R-:W-:Y:S01]  /*63b0*/  MOV R48, R49 ;  /* 0x0000003100307202 */ /* 0x000fe20000000f00 */
[----:B------:R-:W-:Y:S01]  /*63c0*/  IMAD.MOV.U32 R25, RZ, RZ, R175 ;  /* 0x000000ffff197224 */ /* 0x000fe200078e00af */
[----:B------:R-:W-:Y:S01]  /*63d0*/  MOV R49, R50 ;  /* 0x0000003200317202 */ /* 0x000fe20000000f00 */
[----:B------:R-:W-:Y:S01]  /*63e0*/  IMAD.MOV.U32 R50, RZ, RZ, R51 ;  /* 0x000000ffff327224 */ /* 0x000fe200078e0033 */
[----:B------:R-:W-:-:S02]  /*63f0*/  MOV R27, R82 ;  /* 0x00000052001b7202 */ /* 0x000fc40000000f00 */
[----:B------:R-:W-:Y:S02]  /*6400*/  MOV R51, R88 ;  /* 0x0000005800337202 */ /* 0x000fe40000000f00 */
[----:B------:R-:W-:Y:S02]  /*6410*/  MOV R82, R89 ;  /* 0x0000005900527202 */ /* 0x000fe40000000f00 */
[----:B------:R-:W-:Y:S01]  /*6420*/  MOV R24, R216 ;  /* 0x000000d800187202 */ /* 0x000fe20000000f00 */
[C---:B-1----:R-:W-:Y:S08]  /*6430*/  HMMA.16816.F32.BF16 R88, R4.reuse, R8, R56 ;  /* 0x000000080458723c */ /* 0x042ff00000041838 */
[----:B------:R-:W-:Y:S01]  /*6440*/  HMMA.16816.F32.BF16 R60, R4, R10, R20 ;  /* 0x0000000a043c723c */ /* 0x000fe20000041814 */
[----:B------:R-:W1:Y:S06]  /*6450*/  LDSM.16.MT88.4 R8, [R233+0x7800] ;  /* 0x00780000e908783b */ /* 0x000e6c0000004200 */
[----:B------:R-:W-:Y:S01]  /*6460*/  MOV R23, R48 ;  /* 0x0000003000177202 */ /* 0x000fe20000000f00 */
[----:B------:R-:W-:Y:S01]  /*6470*/  IMAD.MOV.U32 R22, RZ, RZ, R49 ;  /* 0x000000ffff167224 */ /* 0x000fe200078e0031 */
[----:B------:R-:W-:-:S02]  /*6480*/  MOV R21, R50 ;  /* 0x0000003200157202 */ /* 0x000fc40000000f00 */
[----:B------:R-:W-:Y:S02]  /*6490*/  MOV R20, R51 ;  /* 0x0000003300147202 */ /* 0x000fe40000000f00 */
[C---:B-1----:R-:W-:Y:S07]  /*64a0*/  HMMA.16816.F32.BF16 R48, R4.reuse, R8, R100 ;  /* 0x000000080430723c */ /* 0x042fee0000041864 */
[----:B------:R-:W-:Y:S01]  /*64b0*/  IMAD.MOV.U32 R103, RZ, RZ, R80 ;  /* 0x000000ffff677224 */ /* 0x000fe200078e0050 */
        /* <DEDUP_REMOVED lines=9> */
[C---:B-1----:R-:W-:Y:S07]  /*6550*/  HMMA.16816.F32.BF16 R84, R4.reuse, R8, R148 ;  /* 0x000000080454723c */ /* 0x042fee0000041894 */
[----:B------:R-:W-:Y:S01]  /*6560*/  MOV R151, R52 ;  /* 0x0000003400977202 */ /* 0x000fe20000000f00 */
[----:B------:R-:W-:Y:S01]  /*6570*/  HMMA.16816.F32.BF16 R76, R4, R10, R112 ;  /* 0x0000000a044c723c */ /* 0x000fe20000041870 */
[----:B------:R-:W1:Y:S01]  /*6580*/  LDSM.16.MT88.4 R8, [R234+0x7800] ;  /* 0x00780000ea08783b */ /* 0x000e620000004200 */
[----:B------:R-:W-:Y:S01]  /*6590*/  IMAD.MOV.U32 R150, RZ, RZ, R53 ;  /* 0x000000ffff967224 */ /* 0x000fe200078e0035 */
[----:B------:R-:W-:-:S02]  /*65a0*/  MOV R149, R54 ;  /* 0x0000003600957202 */ /* 0x000fc40000000f00 */
[----:B------:R-:W-:Y:S02]  /*65b0*/  MOV R148, R55 ;  /* 0x0000003700947202 */ /* 0x000fe40000000f00 */
[----:B------:R-:W-:Y:S01]  /*65c0*/  IMAD.MOV.U32 R115, RZ, RZ, R3 ;  /* 0x000000ffff737224 */ /* 0x000fe200078e0003 */
[----:B------:R-:W-:Y:S01]  /*65d0*/  MOV R113, R217 ;  /* 0x000000d900717202 */ /* 0x000fe20000000f00 */
[--C-:B------:R-:W-:Y:S01]  /*65e0*/  FFMA.FTZ R3, R237, c[0x0][0x2d0], -R0.reuse ;  /* 0x0000b400ed037a23 */ /* 0x100fe20000010800 */
[----:B------:R-:W-:Y:S01]  /*65f0*/  MOV R112, R218 ;  /* 0x000000da00707202 */ /* 0x000fe20000000f00 */
[----:B------:R-:W-:Y:S01]  /*6600*/  IMAD.MOV.U32 R218, RZ, RZ, R219 ;  /* 0x000000ffffda7224 */ /* 0x000fe200078e00db */
[----:B------:R-:W-:Y:S01]  /*6610*/  MOV R114, R174 ;  /* 0x000000ae00727202 */ /* 0x000fe20000000f00 */
[----:B------:R2:W-:Y:S02]  /*6620*/  MUFU.EX2 R217, R3 ;  /* 0x0000000300d97308 */ /* 0x0005e40000000800 */
[----:B--2---:R-:W-:-:S06]  /*6630*/  FFMA.FTZ R3, R236, c[0x0][0x2d0], -R0 ;  /* 0x0000b400ec037a23 */ /* 0x004fcc0000010800 */
[----:B------:R2:W-:Y:S01]  /*6640*/  MUFU.EX2 R219, R3 ;  /* 0x0000000300db7308 */ /* 0x0005e20000000800 */
[C---:B-1----:R-:W-:Y:S07]  /*6650*/  HMMA.16816.F32.BF16 R68, R4.reuse, R8, R144 ;  /* 0x000000080444723c */ /* 0x042fee0000041890 */
[----:B------:R-:W-:Y:S01]  /*6660*/  MOV R146, R220 ;  /* 0x000000dc00927202 */ /* 0x000fe20000000f00 */
[----:B------:R-:W-:Y:S01]  /*6670*/  HMMA.16816.F32.BF16 R56, R4, R10, R116 ;  /* 0x0000000a0438723c */ /* 0x000fe20000041874 */
[----:B------:R-:W1:Y:S01]  /*6680*/  LDSM.16.MT88.4 R8, [R232+0xa800] ;  /* 0x00a80000e808783b */ /* 0x000e620000004200 */
[----:B--2---:R-:W-:Y:S01]  /*6690*/  FFMA.FTZ R3, R227, c[0x0][0x2d0], -R0 ;  /* 0x0000b400e3037a23 */ /* 0x004fe20000010800 */
[----:B------:R-:W-:-:S03]  /*66a0*/  MOV R147, R221 ;  /* 0x000000dd00937202 */ /* 0x000fc60000000f00 */
[----:B------:R2:W-:Y:S02]  /*66b0*/  MUFU.EX2 R220, R3 ;  /* 0x0000000300dc7308 */ /* 0x0005e40000000800 */
[----:B--2---:R-:W-:-:S06]  /*66c0*/  FFMA.FTZ R3, R226, c[0x0][0x2d0], -R0 ;  /* 0x0000b400e2037a23 */ /* 0x004fcc0000010800 */
[----:B------:R2:W3:Y:S01]  /*66d0*/  MUFU.EX2 R221, R3 ;  /* 0x0000000300dd7308 */ /* 0x0004e20000000800 */
[----:B-1----:R-:W-:Y:S01]  /*66e0*/  HMMA.16816.F32.BF16 R44, R4, R8, R140 ;  /* 0x00000008042c723c */ /* 0x002fe2000004188c */
[----:B--2---:R-:W-:-:S06]  /*66f0*/  FFMA.FTZ R3, R225, c[0x0][0x2d0], -R2 ;  /* 0x0000b400e1037a23 */ /* 0x004fcc0000010802 */
[----:B------:R1:W-:Y:S01]  /*6700*/  MUFU.EX2 R174, R3 ;  /* 0x0000000300ae7308 */ /* 0x0003e20000000800 */
[----:B------:R-:W-:Y:S01]  /*6710*/  HMMA.16816.F32.BF16 R32, R4, R10, R132 ;  /* 0x0000000a0420723c */ /* 0x000fe20000041884 */
[----:B------:R-:W2:Y:S01]  /*6720*/  LDSM.16.MT88.4 R8, [R233+0xa800] ;  /* 0x00a80000e908783b */ /* 0x000ea20000004200 */
[----:B-1----:R-:W-:-:S05]  /*6730*/  FFMA.FTZ R3, R222, c[0x0][0x2d0], -R2 ;  /* 0x0000b400de037a23 */ /* 0x002fca0000010802 */
[----:B------:R1:W-:Y:S02]  /*6740*/  MUFU.EX2 R216, R3 ;  /* 0x0000000300d87308 */ /* 0x0003e40000000800 */
[--C-:B-1----:R-:W-:Y:S01]  /*6750*/  FFMA.FTZ R3, R224, c[0x0][0x2d0], -R2.reuse ;  /* 0x0000b400e0037a23 */ /* 0x102fe20000010802 */
[C---:B--2---:R-:W-:Y:S08]  /*6760*/  HMMA.16816.F32.BF16 R80, R4.reuse, R8, R136 ;  /* 0x000000080450723c */ /* 0x044ff00000041888 */
[C---:B------:R-:W-:Y:S01]  /*6770*/  HMMA.16816.F32.BF16 R72, R4.reuse, R10, R128 ;  /* 0x0000000a0448723c */ /* 0x040fe20000041880 */
[----:B------:R-:W1:Y:S07]  /*6780*/  LDSM.16.MT88.4 R8, [R235+0xa800] ;  /* 0x00a80000eb08783b */ /* 0x000e6e0000004200 */
[C---:B-1----:R-:W-:Y:S08]  /*6790*/  HMMA.16816.F32.BF16 R64, R4.reuse, R8, R108 ;  /* 0x000000080440723c */ /* 0x042ff0000004186c */
[C---:B------:R-:W-:Y:S01]  /*67a0*/  HMMA.16816.F32.BF16 R52, R4.reuse, R10, R96 ;  /* 0x0000000a0434723c */ /* 0x040fe20000041860 */
[----:B------:R-:W1:Y:S07]  /*67b0*/  LDSM.16.MT88.4 R8, [R234+0xa800] ;  /* 0x00a80000ea08783b */ /* 0x000e6e0000004200 */
[C---:B-1----:R-:W-:Y:S08]  /*67c0*/  HMMA.16816.F32.BF16 R40, R4.reuse, R8, R92 ;  /* 0x000000080428723c */ /* 0x042ff0000004185c */
[----:B------:R-:W-:Y:S01]  /*67d0*/  HMMA.16816.F32.BF16 R28, R4, R10, R16 ;  /* 0x0000000a041c723c */ /* 0x000fe20000041810 */
[----:B------:R-:W1:Y:S04]  /*67e0*/  LDSM.16.MT88.4 R8, [R232+0x2000] ;  /* 0x00200000e808783b */ /* 0x000e680000004200 */
[----:B------:R-:W2:Y:S02]  /*67f0*/  LDSM.16.MT88.4 R16, [R235+0x2000] ;  /* 0x00200000eb10783b */ /* 0x000ea40000004200 */
[----:B------:R-:W-:Y:S01]  /*6800*/  FFMA.FTZ R4, R223, c[0x0][0x2d0], -R2 ;  /* 0x0000b400df047a23 */ /* 0x000fe20000010802 */
[----:B---3--:R-:W-:Y:S01]  /*6810*/  F2FP.BF16.PACK_AB R6, R221, R220 ;  /* 0x000000dcdd06723e */ /* 0x008fe200000010ff */
[----:B------:R-:W-:-:S02]  /*6820*/  FADD.FTZ R5, R112, R172 ;  /* 0x000000ac70057221 */ /* 0x000fc40000010000 */
[----:B------:R3:W4:Y:S01]  /*6830*/  MUFU.EX2 R175, R4 ;  /* 0x0000000400af7308 */ /* 0x0007220000000800 */
[----:B------:R-:W-:Y:S01]  /*6840*/  IMAD.MOV.U32 R112, RZ, RZ, R114 ;  /* 0x000000ffff707224 */ /* 0x000fe200078e0072 */
[----:B------:R-:W-:Y:S01]  /*6850*/  MOV R114, R148 ;  /* 0x0000009400727202 */ /* 0x000fe20000000f00 */
[----:B------:R-:W-:Y:S01]  /*6860*/  FADD.FTZ R25, R25, R5 ;  /* 0x0000000519197221 */ /* 0x000fe20000010000 */
[----:B------:R-:W-:Y:S01]  /*6870*/  MOV R148, R150 ;  /* 0x0000009600947202 */ /* 0x000fe20000000f00 */
[----:B------:R-:W-:Y:S01]  /*6880*/  IMAD.MOV.U32 R150, RZ, RZ, R104 ;  /* 0x000000ffff967224 */ /* 0x000fe200078e0068 */
[----:B------:R-:W-:Y:S02]  /*6890*/  MOV R104, R106 ;  /* 0x0000006a00687202 */ /* 0x000fe40000000f00 */
[----:B------:R-:W-:Y:S01]  /*68a0*/  MOV R106, R100 ;  /* 0x00000064006a7202 */ /* 0x000fe20000000f00 */
[----:B------:R-:W-:Y:S01]  /*68b0*/  IMAD.MOV.U32 R100, RZ, RZ, R102 ;  /* 0x000000ffff647224 */ /* 0x000fe200078e0066 */
[----:B------:R-:W-:Y:S01]  /*68c0*/  MOV R102, R20 ;  /* 0x0000001400667202 */ /* 0x000fe20000000f00 */
[----:B------:R-:W-:Y:S01]  /*68d0*/  IMAD.MOV.U32 R137, RZ, RZ, R150 ;  /* 0x000000ffff897224 */ /* 0x000fe200078e0096 */
[----:B------:R-:W-:Y:S01]  /*68e0*/  MOV R20, R22 ;  /* 0x0000001600147202 */ /* 0x000fe20000000f00 */
[----:B------:R-:W-:Y:S01]  /*68f0*/  IMAD.MOV.U32 R22, RZ, RZ, R26 ;  /* 0x000000ffff167224 */ /* 0x000fe200078e001a */
[----:B------:R-:W-:Y:S01]  /*6900*/  MOV R226, R102 ;  /* 0x0000006600e27202 */ /* 0x000fe20000000f00 */
[----:B------:R-:W-:Y:S01]  /*6910*/  IMAD.MOV.U32 R223, RZ, RZ, R100 ;  /* 0x000000ffffdf7224 */ /* 0x000fe200078e0064 */
[----:B------:R-:W-:Y:S01]  /*6920*/  MOV R236, R20 ;  /* 0x0000001400ec7202 */ /* 0x000fe20000000f00 */
[----:B---3--:R-:W-:Y:S01]  /*6930*/  FADD.FTZ R4, R147, R146 ;  /* 0x0000009293047221 */ /* 0x008fe20000010000 */
[----:B----4-:R-:W-:Y:S01]  /*6940*/  F2FP.BF16.PACK_AB R5, R175, R174 ;  /* 0x000000aeaf05723e */ /* 0x010fe200000010ff */
[----:B------:R-:W-:Y:S01]  /*6950*/  IMAD.MOV.U32 R224, RZ, RZ, R22 ;  /* 0x000000ffffe07224 */ /* 0x000fe200078e0016 */
[----:B------:R-:W-:Y:S01]  /*6960*/  MOV R139, R148 ;  /* 0x00000094008b7202 */ /* 0x000fe20000000f00 */
[----:B------:R-:W-:Y:S01]  /*6970*/  FADD.FTZ R4, R218, R4 ;  /* 0x00000004da047221 */ /* 0x000fe20000010000 */
[----:B------:R-:W-:Y:S01]  /*6980*/  MOV R130, R104 ;  /* 0x0000006800827202 */ /* 0x000fe20000000f00 */
[----:B------:R3:W4:Y:S01]  /*6990*/  MUFU.EX2 R218, R3 ;  /* 0x0000000300da7308 */ /* 0x0007220000000800 */
[----:B------:R-:W-:Y:S01]  /*69a0*/  MOV R128, R106 ;  /* 0x0000006a00807202 */ /* 0x000fe20000000f00 */
[----:B------:R-:W-:Y:S01]  /*69b0*/  IMAD.MOV.U32 R147, RZ, RZ, R112 ;  /* 0x000000ffff937224 */ /* 0x000fe200078e0070 */
[----:B------:R-:W-:-:S02]  /*69c0*/  MOV R26, R212 ;  /* 0x000000d4001a7202 */ /* 0x000fc40000000f00 */
[----:B------:R-:W-:Y:S01]  /*69d0*/  MOV R212, R13 ;  /* 0x0000000d00d47202 */ /* 0x000fe20000000f00 */
[----:B------:R-:W-:Y:S01]  /*69e0*/  FFMA.FTZ R13, R244, c[0x0][0x2d0], -R0 ;  /* 0x0000b400f40d7a23 */ /* 0x000fe20000010800 */
[----:B------:R-:W-:Y:S02]  /*69f0*/  MOV R145, R114 ;  /* 0x0000007200917202 */ /* 0x000fe40000000f00 */
[----:B------:R-:W-:Y:S02]  /*6a00*/  MOV R131, R212 ;  /* 0x000000d400837202 */ /* 0x000fe40000000f00 */
[----:B------:R-:W-:Y:S01]  /*6a10*/  MOV R244, R26 ;  /* 0x0000001a00f47202 */ /* 0x000fe20000000f00 */
[----:B---3--:R-:W-:Y:S01]  /*6a20*/  FADD.FTZ R3, R113, R4 ;  /* 0x0000000471037221 */ /* 0x008fe20000010000 */
[----:B------:R-:W-:Y:S01]  /*6a30*/  MOV R113, R115 ;  /* 0x0000007300717202 */ /* 0x000fe20000000f00 */
[----:B------:R-:W-:Y:S01]  /*6a40*/  IMAD.MOV.U32 R115, RZ, RZ, R149 ;  /* 0x000000ffff737224 */ /* 0x000fe200078e0095 */
[----:B------:R-:W-:Y:S01]  /*6a50*/  MOV R149, R151 ;  /* 0x0000009700957202 */ /* 0x000fe20000000f00 */
[----:B------:R-:W-:Y:S01]  /*6a60*/  FADD.FTZ R24, R24, R3 ;  /* 0x0000000318187221 */ /* 0x000fe20000010000 */
        /* <DEDUP_REMOVED lines=11> */
[--C-:B------:R-:W-:Y:S01]  /*6b20*/  FFMA.FTZ R14, R247, c[0x0][0x2d0], -R0.reuse ;  /* 0x0000b400f70e7a23 */ /* 0x100fe20000010800 */
[----:B------:R-:W-:Y:S01]  /*6b30*/  MOV R237, R21 ;  /* 0x0000001500ed7202 */ /* 0x000fe20000000f00 */
[----:B------:R-:W-:Y:S01]  /*6b40*/  IMAD.MOV.U32 R227, RZ, RZ, R103 ;  /* 0x000000ffffe37224 */ /* 0x000fe200078e0067 */
[----:B------:R-:W-:Y:S01]  /*6b50*/  MOV R247, R23 ;  /* 0x0000001700f77202 */ /* 0x000fe20000000f00 */
[----:B------:R-:W-:Y:S01]  /*6b60*/  FFMA.FTZ R0, R238, c[0x0][0x2d0], -R0 ;  /* 0x0000b400ee007a23 */ /* 0x000fe20000010800 */
[----:B------:R-:W3:Y:S01]  /*6b70*/  LDSM.16.MT88.4 R20, [R233+0x2000] ;  /* 0x00200000e914783b */ /* 0x000ee20000004200 */
[----:B------:R-:W-:Y:S01]  /*6b80*/  F2FP.BF16.PACK_AB R4, R219, R217 ;  /* 0x000000d9db04723e */ /* 0x000fe200000010ff */
[----:B------:R-:W-:Y:S01]  /*6b90*/  IMAD.MOV.U32 R238, RZ, RZ, R27 ;  /* 0x000000ffffee7224 */ /* 0x000fe200078e001b */
[----:B----4-:R-:W-:Y:S01]  /*6ba0*/  F2FP.BF16.PACK_AB R7, R218, R216 ;  /* 0x000000d8da07723e */ /* 0x010fe200000010ff */
[----:B------:R4:W-:Y:S01]  /*6bb0*/  MUFU.EX2 R172, R0 ;  /* 0x0000000000ac7308 */ /* 0x0009e20000000800 */
[----:B------:R-:W-:-:S02]  /*6bc0*/  MOV R225, R101 ;  /* 0x0000006500e17202 */ /* 0x000fc40000000f00 */
[----:B------:R-:W-:Y:S02]  /*6bd0*/  MOV R138, R149 ;  /* 0x00000095008a7202 */ /* 0x000fe40000000f00 */
[----:B------:R-:W-:Y:S01]  /*6be0*/  MOV R136, R151 ;  /* 0x0000009700887202 */ /* 0x000fe20000000f00 */
[----:B-1----:R-:W-:Y:S01]  /*6bf0*/  HMMA.16816.F32.BF16 R176, R4, R8, R176 ;  /* 0x0000000804b0723c */ /* 0x002fe200000418b0 */
[----:B------:R-:W-:Y:S01]  /*6c00*/  MOV R222, R107 ;  /* 0x0000006b00de7202 */ /* 0x000fe20000000f00 */
[----:B------:R-:W-:Y:S01]  /*6c10*/  MUFU.EX2 R26, R14 ;  /* 0x0000000e001a7308 */ /* 0x000fe20000000800 */
[----:B------:R-:W-:Y:S02]  /*6c20*/  MOV R3, R213 ;  /* 0x000000d500037202 */ /* 0x000fe40000000f00 */
[----:B------:R-:W-:-:S03]  /*6c30*/  MOV R146, R113 ;  /* 0x0000007100927202 */ /* 0x000fc60000000f00 */
[C---:B------:R-:W-:Y:S01]  /*6c40*/  HMMA.16816.F32.BF16 R92, R4.reuse, R10, R168 ;  /* 0x0000000a045c723c */ /* 0x040fe200000418a8 */
[----:B------:R-:W1:Y:S01]  /*6c50*/  LDSM.16.MT88.4 R8, [R234+0x2000] ;  /* 0x00200000ea08783b */ /* 0x000e620000004200 */
[----:B------:R-:W5:Y:S05]  /*6c60*/  MUFU.EX2 R27, R13 ;  /* 0x0000000d001b7308 */ /* 0x000f6a0000000800 */
[----:B------:R-:W-:Y:S01]  /*6c70*/  IMAD.MOV.U32 R171, RZ, RZ, R214 ;  /* 0x000000ffffab7224 */ /* 0x000fe200078e00d6 */
[----:B--2---:R-:W-:Y:S01]  /*6c80*/  HMMA.16816.F32.BF16 R140, R4, R16, R192 ;  /* 0x00000010048c723c */ /* 0x004fe200000418c0 */
[----:B------:R-:W-:Y:S01]  /*6c90*/  MOV R170, R215 ;  /* 0x000000d700aa7202 */ /* 0x000fe20000000f00 */
[----:B------:R-:W-:Y:S01]  /*6ca0*/  IMAD.MOV.U32 R168, RZ, RZ, R247 ;  /* 0x000000ffffa87224 */ /* 0x000fe200078e00f7 */
[----:B------:R-:W-:-:S02]  /*6cb0*/  MOV R169, R224 ;  /* 0x000000e000a97202 */ /* 0x000fc40000000f00 */
[----:B------:R-:W-:Y:S01]  /*6cc0*/  MOV R224, R128 ;  /* 0x0000008000e07202 */ /* 0x000fe20000000f00 */
[----:B----4-:R-:W-:Y:S01]  /*6cd0*/  FFMA.FTZ R0, R170, c[0x0][0x2d0], -R2 ;  /* 0x0000b400aa007a23 */ /* 0x010fe20000010802 */
[----:B------:R-:W-:Y:S01]  /*6ce0*/  MOV R247, R129 ;  /* 0x0000008100f77202 */ /* 0x000fe20000000f00 */
[----:B------:R-:W-:Y:S01]  /*6cf0*/  HMMA.16816.F32.BF16 R100, R4, R18, R184 ;  /* 0x000000120464723c */ /* 0x000fe200000418b8 */
[----:B------:R-:W2:Y:S01]  /*6d00*/  LDSM.16.MT88.4 R16, [R233+0x5000] ;  /* 0x00500000e910783b */ /* 0x000ea20000004200 */
[----:B------:R-:W-:Y:S01]  /*6d10*/  IMAD.MOV.U32 R128, RZ, RZ, R139 ;  /* 0x000000ffff807224 */ /* 0x000fe200078e008b */
[----:B------:R-:W-:Y:S02]  /*6d20*/  MOV R129, R144 ;  /* 0x0000009000817202 */ /* 0x000fe40000000f00 */
[----:B------:R-:W-:-:S03]  /*6d30*/  MOV R170, R137 ;  /* 0x0000008900aa7202 */ /* 0x000fc60000000f00 */
[C---:B---3--:R-:W-:Y:S08]  /*6d40*/  HMMA.16816.F32.BF16 R132, R4.reuse, R20, R208 ;  /* 0x000000140484723c */ /* 0x048ff000000418d0 */
[C---:B------:R-:W-:Y:S01]  /*6d50*/  HMMA.16816.F32.BF16 R96, R4.reuse, R22, R200 ;  /* 0x000000160460723c */ /* 0x040fe200000418c8 */
[----:B------:R-:W3:Y:S07]  /*6d60*/  LDSM.16.MT88.4 R20, [R232+0x5000] ;  /* 0x00500000e814783b */ /* 0x000eee0000004200 */
[C---:B-1----:R-:W-:Y:S01]  /*6d70*/  HMMA.16816.F32.BF16 R148, R4.reuse, R8, R180 ;  /* 0x000000080494723c */ /* 0x042fe200000418b4 */
[----:B------:R-:W-:Y:S07]  /*6d80*/  LDSM.16.MT88.4 R180, [R232+0x2800] ;  /* 0x00280000e8b4783b */ /* 0x000fee0000004200 */
[C---:B------:R-:W-:Y:S01]  /*6d90*/  HMMA.16816.F32.BF16 R104, R4.reuse, R10, R156 ;  /* 0x0000000a0468723c */ /* 0x040fe2000004189c */
[----:B------:R-:W1:Y:S07]  /*6da0*/  LDSM.16.MT88.4 R8, [R235+0x5000] ;  /* 0x00500000eb08783b */ /* 0x000e6e0000004200 */
[C---:B--2---:R-:W-:Y:S08]  /*6db0*/  HMMA.16816.F32.BF16 R212, R4.reuse, R16, R188 ;  /* 0x0000001004d4723c */ /* 0x044ff000000418bc */
[C---:B---3--:R-:W-:Y:S08]  /*6dc0*/  HMMA.16816.F32.BF16 R156, R4.reuse, R20, R204 ;  /* 0x00000014049c723c */ /* 0x048ff000000418cc */
[C---:B------:R-:W-:Y:S01]  /*6dd0*/  HMMA.16816.F32.BF16 R108, R4.reuse, R22, R196 ;  /* 0x00000016046c723c */ /* 0x040fe200000418c4 */
[----:B------:R-:W2:Y:S07]  /*6de0*/  LDSM.16.MT88.4 R20, [R234+0x5000] ;  /* 0x00500000ea14783b */ /* 0x000eae0000004200 */
[C---:B------:R-:W-:Y:S01]  /*6df0*/  HMMA.16816.F32.BF16 R204, R4.reuse, R18, R164 ;  /* 0x0000001204cc723c */ /* 0x040fe200000418a4 */
[----:B------:R-:W3:Y:S06]  /*6e00*/  LDSM.16.MT88.4 R16, [R232+0x8000] ;  /* 0x00800000e810783b */ /* 0x000eec0000004200 */
[----:B------:R-:W-:Y:S01]  /*6e10*/  MOV R167, R244 ;  /* 0x000000f400a77202 */ /* 0x000fe20000000f00 */
[----:B-1----:R-:W-:Y:S01]  /*6e20*/  HMMA.16816.F32.BF16 R200, R4, R8, R160 ;  /* 0x0000000804c8723c */ /* 0x002fe200000418a0 */
[----:B------:R-:W-:Y:S01]  /*6e30*/  IMAD.MOV.U32 R244, RZ, RZ, R130 ;  /* 0x000000fffff47224 */ /* 0x000fe200078e0082 */
[----:B------:R-:W-:Y:S01]  /*6e40*/  MOV R130, R145 ;  /* 0x0000009100827202 */ /* 0x000fe20000000f00 */
[----:B------:R-:W-:Y:S01]  /*6e50*/  LDSM.16.MT88.4 R160, [R232+0x5800] ;  /* 0x00580000e8a0783b */ /* 0x000fe20000004200 */
[----:B------:R-:W-:-:S02]  /*6e60*/  MOV R166, R238 ;  /* 0x000000ee00a67202 */ /* 0x000fc40000000f00 */
[----:B------:R-:W-:Y:S02]  /*6e70*/  MOV R238, R136 ;  /* 0x0000008800ee7202 */ /* 0x000fe40000000f00 */
[C---:B------:R-:W-:Y:S01]  /*6e80*/  HMMA.16816.F32.BF16 R196, R4.reuse, R10, R124 ;  /* 0x0000000a04c4723c */ /* 0x040fe2000004187c */
[----:B------:R-:W1:Y:S07]  /*6e90*/  LDSM.16.MT88.4 R8, [R233+0x8000] ;  /* 0x00800000e908783b */ /* 0x000e6e0000004200 */
[C---:B--2---:R-:W-:Y:S01]  /*6ea0*/  HMMA.16816.F32.BF16 R184, R4.reuse, R20, R152 ;  /* 0x0000001404b8723c */ /* 0x044fe20000041898 */
[----:B------:R-:W-:Y:S07]  /*6eb0*/  LDSM.16.MT88.4 R152, [R234+0x2800] ;  /* 0x00280000ea98783b */ /* 0x000fee0000004200 */
        /* <DEDUP_REMOVED lines=13> */
[----:B------:R-:W3:Y:S04]  /*6f90*/  LDSM.16.MT88.4 R16, [R235+0xb000] ;  /* 0x00b00000eb10783b */ /* 0x000ee80000004200 */
[----:B------:R-:W-:Y:S03]  /*6fa0*/  LDSM.16.MT88.4 R56, [R235+0x5800] ;  /* 0x00580000eb38783b */ /* 0x000fe60000004200 */
[C---:B-1----:R-:W-:Y:S08]  /*6fb0*/  HMMA.16816.F32.BF16 R44, R4.reuse, R8, R44 ;  /* 0x00000008042c723c */ /* 0x042ff0000004182c */
[C---:B------:R-:W-:Y:S01]  /*6fc0*/  HMMA.16816.F32.BF16 R32, R4.reuse, R10, R32 ;  /* 0x0000000a0420723c */ /* 0x040fe20000041820 */
[----:B------:R-:W1:Y:S07]  /*6fd0*/  LDSM.16.MT88.4 R8, [R234+0xb000] ;  /* 0x00b00000ea08783b */ /* 0x000e6e0000004200 */
[C---:B--2---:R-:W-:Y:S01]  /*6fe0*/  HMMA.16816.F32.BF16 R36, R4.reuse, R20, R80 ;  /* 0x000000140424723c */ /* 0x044fe20000041850 */
[----:B------:R-:W-:Y:S07]  /*6ff0*/  LDSM.16.MT88.4 R80, [R233+0x8800] ;  /* 0x00880000e950783b */ /* 0x000fee0000004200 */
[C---:B------:R-:W-:Y:S01]  /*7000*/  HMMA.16816.F32.BF16 R20, R4.reuse, R22, R72 ;  /* 0x000000160414723c */ /* 0x040fe20000041848 */
[----:B------:R-:W2:Y:S07]  /*7010*/  LDSM.16.MT88.4 R72, [R232+0x8800] ;  /* 0x00880000e848783b */ /* 0x000eae0000004200 */
[C---:B---3--:R-:W-:Y:S01]  /*7020*/  HMMA.16816.F32.BF16 R208, R4.reuse, R16, R64 ;  /* 0x0000001004d0723c */ /* 0x048fe20000041840 */
[----:B------:R-:W-:Y:S07]  /*7030*/  LDSM.16.MT88.4 R64, [R234+0x5800] ;  /* 0x00580000ea40783b */ /* 0x000fee0000004200 */
[C---:B------:R-:W-:Y:S08]  /*7040*/  HMMA.16816.F32.BF16 R16, R4.reuse, R18, R52 ;  /* 0x000000120410723c */ /* 0x040ff00000041834 */
[C---:B-1----:R-:W-:Y:S07]  /*7050*/  HMMA.16816.F32.BF16 R40, R4.reuse, R8, R40 ;  /* 0x000000080428723c */ /* 0x042fee0000041828 */
[----:B------:R-:W-:Y:S01]  /*7060*/  MOV R9, R129 ;  /* 0x0000008100097202 */ /* 0x000fe20000000f00 */
[----:B------:R-:W-:Y:S01]  /*7070*/  HMMA.16816.F32.BF16 R28, R4, R10, R28 ;  /* 0x0000000a041c723c */ /* 0x000fe2000004181c */
[----:B------:R1:W-:Y:S01]  /*7080*/  MUFU.EX2 R7, R0 ;  /* 0x0000000000077308 */ /* 0x0003e20000000800 */
[----:B------:R-:W-:Y:S01]  /*7090*/  MOV R8, R130 ;  /* 0x0000008200087202 */ /* 0x000fe20000000f00 */
[----:B------:R-:W3:Y:S04]  /*70a0*/  LDL R5, [R1+0x40] ;  /* 0x0000400001057983 */ /* 0x000ee80000100800 */
[----:B------:R-:W-:-:S02]  /*70b0*/  FADD.FTZ R4, R3, R25 ;  /* 0x0000001903047221 */ /* 0x000fc40000010000 */
[----:B------:R-:W-:Y:S02]  /*70c0*/  IMAD.MOV.U32 R11, RZ, RZ, R131 ;  /* 0x000000ffff0b7224 */ /* 0x000fe400078e0083 */
[--C-:B-1----:R-:W-:Y:S01]  /*70d0*/  FFMA.FTZ R0, R171, c[0x0][0x2d0], -R2.reuse ;  /* 0x0000b400ab007a23 */ /* 0x102fe20000010802 */
[----:B-----5:R-:W-:Y:S01]  /*70e0*/  F2FP.BF16.PACK_AB R130, R172, R27 ;  /* 0x0000001bac82723e */ /* 0x020fe200000010ff */
[--C-:B------:R-:W-:Y:S01]  /*70f0*/  FFMA.FTZ R3, R250, c[0x0][0x2d0], -R2.reuse ;  /* 0x0000b400fa037a23 */ /* 0x100fe20000010802 */
[----:B------:R-:W-:Y:S01]  /*7100*/  MOV R171, R138 ;  /* 0x0000008a00ab7202 */ /* 0x000fe20000000f00 */
[----:B------:R-:W-:Y:S01]  /*7110*/  FFMA.FTZ R2, R249, c[0x0][0x2d0], -R2 ;  /* 0x0000b400f9027a23 */ /* 0x000fe20000010802 */
[----:B------:R1:W4:Y:S01]  /*7120*/  MUFU.EX2 R14, R0 ;  /* 0x00000000000e7308 */ /* 0x0003220000000800 */
[----:B------:R-:W-:Y:S01]  /*7130*/  MOV R249, R128 ;  /* 0x0000008000f97202 */ /* 0x000fe20000000f00 */
[----:B------:R-:W-:Y:S01]  /*7140*/  FADD.FTZ R4, R147, R4 ;  /* 0x0000000493047221 */ /* 0x000fe20000010000 */
[----:B------:R-:W-:Y:S01]  /*7150*/  LDSM.16.MT88.4 R136, [R233+0x2800] ;  /* 0x00280000e988783b */ /* 0x000fe20000004200 */
[----:B------:R-:W-:Y:S01]  /*7160*/  IMAD.MOV.U32 R250, RZ, RZ, R171 ;  /* 0x000000fffffa7224 */ /* 0x000fe200078e00ab */
[----:B------:R-:W-:-:S03]  /*7170*/  MOV R25, R170 ;  /* 0x000000aa00197202 */ /* 0x000fc60000000f00 */
[----:B------:R5:W-:Y:S08]  /*7180*/  MUFU.EX2 R6, R3 ;  /* 0x0000000300067308 */ /* 0x000bf00000000800 */
[----:B------:R-:W2:Y:S01]  /*7190*/  MUFU.EX2 R13, R2 ;  /* 0x00000002000d7308 */ /* 0x000ea20000000800 */
[----:B------:R-:W-:Y:S01]  /*71a0*/  F2FP.BF16.PACK_AB R128, R26, R15 ;  /* 0x0000000f1a80723e */ /* 0x000fe200000010ff */
[----:B-1----:R-:W-:Y:S01]  /*71b0*/  FADD.FTZ R0, R146, R24 ;  /* 0x0000001892007221 */ /* 0x002fe20000010000 */
[----:B----4-:R-:W-:Y:S01]  /*71c0*/  F2FP.BF16.PACK_AB R129, R14, R7 ;  /* 0x000000070e81723e */ /* 0x010fe200000010ff */
[----:B------:R-:W-:Y:S02]  /*71d0*/  LDSM.16.MT88.4 R144, [R235+0x2800] ;  /* 0x00280000eb90783b */ /* 0x000fe40000004200 */
[----:B------:R-:W-:-:S04]  /*71e0*/  FADD.FTZ R0, R166, R0 ;  /* 0x00000000a6007221 */ /* 0x000fc80000010000 */
[----:B-----5:R-:W-:Y:S01]  /*71f0*/  FADD.FTZ R3, R168, R0 ;  /* 0x00000000a8037221 */ /* 0x020fe20000010000 */
[----:B--2---:R-:W-:Y:S01]  /*7200*/  F2FP.BF16.PACK_AB R131, R13, R6 ;  /* 0x000000060d83723e */ /* 0x004fe200000010ff */
[----:B------:R-:W-:-:S04]  /*7210*/  FADD.FTZ R2, R167, R4 ;  /* 0x00000004a7027221 */ /* 0x000fc80000010000 */
[----:B------:R-:W-:Y:S02]  /*7220*/  FADD.FTZ R0, R169, R2 ;  /* 0x00000002a9007221 */ /* 0x000fe40000010000 */
[C---:B------:R-:W-:Y:S01]  /*7230*/  HMMA.16816.F32.BF16 R68, R128.reuse, R72, R112 ;  /* 0x000000488044723c */ /* 0x040fe20000041870 */
[----:B------:R-:W1:Y:S07]  /*7240*/  LDSM.16.MT88.4 R112, [R233+0xb800] ;  /* 0x00b80000e970783b */ /* 0x000e6e0000004200 */
[C---:B------:R-:W-:Y:S01]  /*7250*/  HMMA.16816.F32.BF16 R156, R128.reuse, R160, R156 ;  /* 0x000000a0809c723c */ /* 0x040fe2000004189c */
[----:B------:R-:W-:Y:S01]  /*7260*/  MOV R4, c[0x0][0x2c4] ;  /* 0x0000b10000047a02 */ /* 0x000fe20000000f00 */
[----:B------:R-:W-:Y:S06]  /*7270*/  LDSM.16.MT88.4 R168, [R233+0x5800] ;  /* 0x00580000e9a8783b */ /* 0x000fec0000004200 */
[C---:B------:R-:W-:Y:S08]  /*7280*/  HMMA.16816.F32.BF16 R160, R128.reuse, R162, R108 ;  /* 0x000000a280a0723c */ /* 0x040ff0000004186c */
[C---:B-1----:R-:W-:Y:S08]  /*7290*/  HMMA.16816.F32.BF16 R108, R128.reuse, R112, R36 ;  /* 0x00000070806c723c */ /* 0x042ff00000041824 */
[----:B------:R-:W-:Y:S01]  /*72a0*/  HMMA.16816.F32.BF16 R112, R128, R114, R20 ;  /* 0x000000728070723c */ /* 0x000fe20000041814 */
[----:B------:R-:W2:Y:S01]  /*72b0*/  LDL.LU R20, [R1+0xc] ;  /* 0x00000c0001147983 */ /* 0x000ea20000300800 */
[----:B------:R-:W-:-:S02]  /*72c0*/  FADD.FTZ R0, R11, R0 ;  /* 0x000000000b007221 */ /* 0x000fc40000010000 */
[----:B------:R-:W-:Y:S02]  /*72d0*/  FADD.FTZ R2, R8, R3 ;  /* 0x0000000308027221 */ /* 0x000fe40000010000 */
[----:B------:R-:W-:Y:S02]  /*72e0*/  FADD.FTZ R0, R9, R0 ;  /* 0x0000000009007221 */ /* 0x000fe40000010000 */
[----:B------:R-:W-:Y:S01]  /*72f0*/  FADD.FTZ R2, R249, R2 ;  /* 0x00000002f9027221 */ /* 0x000fe20000010000 */
[----:B------:R-:W-:Y:S01]  /*7300*/  ISETP.NE.AND P1, PT, R4, 0x1, PT ;  /* 0x000000010400780c */ /* 0x000fe20003f25270 */
[----:B------:R-:W-:Y:S01]  /*7310*/  FADD.FTZ R0, R250, R0 ;  /* 0x00000000fa007221 */ /* 0x000fe20000010000 */
[----:B------:R-:W-:Y:S01]  /*7320*/  MOV R24, c[0x0][0x2ac] ;  /* 0x0000ab0000187a02 */ /* 0x000fe20000000f00 */
[----:B------:R-:W-:Y:S01]  /*7330*/  FADD.FTZ R2, R25, R2 ;  /* 0x0000000219027221 */ /* 0x000fe20000010000 */
[----:B------:R-:W-:Y:S01]  /*7340*/  HMMA.16816.F32.BF16 R132, R128, R136, R132 ;  /* 0x000000888084723c */ /* 0x000fe20000041884 */
[----:B------:R-:W-:Y:S01]  /*7350*/  FADD.FTZ R0, R238, R0 ;  /* 0x00000000ee007221 */ /* 0x000fe20000010000 */
[----:B------:R-:W-:Y:S01]  /*7360*/  LDSM.16.MT88.4 R8, [R234+0xb800] ;  /* 0x00b80000ea08783b */ /* 0x000fe20000004200 */
[----:B------:R-:W-:-:S02]  /*7370*/  FADD.FTZ R2, R244, R2 ;  /* 0x00000002f4027221 */ /* 0x000fc40000010000 */
[----:B------:R-:W-:Y:S02]  /*7380*/  FADD.FTZ R0, R247, R0 ;  /* 0x00000000f7007221 */ /* 0x000fe40000010000 */
[----:B------:R-:W-:Y:S02]  /*7390*/  FADD.FTZ R2, R224, R2 ;  /* 0x00000002e0027221 */ /* 0x000fe40000010000 */
[----:B------:R-:W-:Y:S02]  /*73a0*/  FADD.FTZ R0, R222, R0 ;  /* 0x00000000de007221 */ /* 0x000fe40000010000 */
[----:B------:R-:W-:Y:S02]  /*73b0*/  FADD.FTZ R4, R223, R2 ;  /* 0x00000002df047221 */ /* 0x000fe40000010000 */
[----:B------:R-:W-:Y:S02]  /*73c0*/  FADD.FTZ R3, R225, R0 ;  /* 0x00000000e1037221 */ /* 0x000fe40000010000 */
[----:B------:R-:W-:Y:S01]  /*73d0*/  IMAD R24, R24, c[0x0][0x1d0], RZ ;  /* 0x0000740018187a24 */ /* 0x000fe200078e02ff */
[C---:B------:R-:W-:Y:S01]  /*73e0*/  HMMA.16816.F32.BF16 R136, R128.reuse, R138, R96 ;  /* 0x0000008a8088723c */ /* 0x040fe20000041860 */
[----:B------:R-:W1:Y:S07]  /*73f0*/  LDSM.16.MT88.4 R96, [R234+0x8800] ;  /* 0x00880000ea60783b */ /* 0x000e6e0000004200 */
[C---:B------:R-:W-:Y:S08]  /*7400*/  HMMA.16816.F32.BF16 R148, R128.reuse, R152, R148 ;  /* 0x000000988094723c */ /* 0x040ff00000041894 */
[C---:B------:R-:W-:Y:S08]  /*7410*/  HMMA.16816.F32.BF16 R60, R128.reuse, R64, R184 ;  /* 0x00000040803c723c */ /* 0x040ff000000418b8 */
[C---:B------:R-:W-:Y:S01]  /*7420*/  HMMA.16816.F32.BF16 R152, R128.reuse, R154, R104 ;  /* 0x0000009a8098723c */ /* 0x040fe20000041868 */
[----:B------:R-:W-:Y:S07]  /*7430*/  LDSM.16.MT88.4 R104, [R232+0xb800] ;  /* 0x00b80000e868783b */ /* 0x000fee0000004200 */
[C---:B------:R-:W-:Y:S01]  /*7440*/  HMMA.16816.F32.BF16 R64, R128.reuse, R66, R120 ;  /* 0x000000428040723c */ /* 0x040fe20000041878 */
[----:B------:R-:W-:Y:S07]  /*7450*/  LDSM.16.MT88.4 R120, [R235+0xb800] ;  /* 0x00b80000eb78783b */ /* 0x000fee0000004200 */
[C---:B------:R-:W-:Y:S01]  /*7460*/  HMMA.16816.F32.BF16 R72, R128.reuse, R74, R88 ;  /* 0x0000004a8048723c */ /* 0x040fe20000041858 */
[----:B------:R-:W4:Y:S07]  /*7470*/  LDSM.16.MT88.4 R88, [R235+0x8800] ;  /* 0x00880000eb58783b */ /* 0x000f2e0000004200 */
[C---:B------:R-:W-:Y:S08]  /*7480*/  HMMA.16816.F32.BF16 R176, R128.reuse, R180, R176 ;  /* 0x000000b480b0723c */ /* 0x040ff000000418b0 */
[C---:B------:R-:W-:Y:S08]  /*7490*/  HMMA.16816.F32.BF16 R180, R128.reuse, R182, R92 ;  /* 0x000000b680b4723c */ /* 0x040ff0000004185c */
[C---:B------:R-:W-:Y:S08]  /*74a0*/  HMMA.16816.F32.BF16 R140, R128.reuse, R144, R140 ;  /* 0x00000090808c723c */ /* 0x040ff0000004188c */
[C---:B-1----:R-:W-:Y:S08]  /*74b0*/  HMMA.16816.F32.BF16 R92, R128.reuse, R96, R124 ;  /* 0x00000060805c723c */ /* 0x042ff0000004187c */
[C---:B------:R-:W-:Y:S08]  /*74c0*/  HMMA.16816.F32.BF16 R144, R128.reuse, R146, R100 ;  /* 0x000000928090723c */ /* 0x040ff00000041864 */
[C---:B------:R-:W-:Y:S08]  /*74d0*/  HMMA.16816.F32.BF16 R96, R128.reuse, R98, R116 ;  /* 0x000000628060723c */ /* 0x040ff00000041874 */
[C---:B------:R-:W-:Y:S08]  /*74e0*/  HMMA.16816.F32.BF16 R164, R128.reuse, R168, R212 ;  /* 0x000000a880a4723c */ /* 0x040ff000000418d4 */
[----:B------:R-:W-:Y:S01]  /*74f0*/  HMMA.16816.F32.BF16 R52, R128, R56, R200 ;  /* 0x000000388034723c */ /* 0x000fe200000418c8 */
[----:B---3--:R-:W-:Y:S01]  /*7500*/  @P1 IMAD.HI.U32 R2, R5, c[0x0][0x2c8], RZ ;  /* 0x0000b20005021a27 */ /* 0x008fe200078e00ff */
[----:B------:R-:W-:-:S03]  /*7510*/  MOV R0, R5 ;  /* 0x0000000500007202 */ /* 0x000fc60000000f00 */
[----:B------:R-:W-:Y:S02]  /*7520*/  FADD.FTZ R5, R226, R4 ;  /* 0x00000004e2057221 */ /* 0x000fe40000010000 */
[----:B------:R-:W-:Y:S01]  /*7530*/  FADD.FTZ R4, R227, R3 ;  /* 0x00000003e3047221 */ /* 0x000fe20000010000 */
[----:B------:R-:W-:Y:S01]  /*7540*/  @P1 SHF.R.U32.HI R0, RZ, c[0x0][0x2cc], R2 ;  /* 0x0000b300ff001a19 */ /* 0x000fe20000011602 */
[----:B------:R-:W-:Y:S02]  /*7550*/  FADD.FTZ R3, R236, R5 ;  /* 0x00000005ec037221 */ /* 0x000fe40000010000 */
[----:B------:R-:W-:Y:S01]  /*7560*/  FADD.FTZ R2, R237, R4 ;  /* 0x00000004ed027221 */ /* 0x000fe20000010000 */
[----:B------:R-:W-:Y:S01]  /*7570*/  IADD3 R4, R0, -c[0x0][0x168], R24 ;  /* 0x80005a0000047a10 */ /* 0x000fe20007ffe018 */
[----:B------:R-:W-:Y:S02]  /*7580*/  FADD.FTZ R3, R217, R3 ;  /* 0x00000003d9037221 */ /* 0x000fe40000010000 */
[----:B------:R-:W-:-:S02]  /*7590*/  FADD.FTZ R0, R174, R2 ;  /* 0x00000002ae007221 */ /* 0x000fc40000010000 */
[----:B------:R-:W-:Y:S02]  /*75a0*/  FADD.FTZ R2, R219, R3 ;  /* 0x00000003db027221 */ /* 0x000fe40000010000 */
[----:B------:R-:W-:Y:S02]  /*75b0*/  FADD.FTZ R0, R175, R0 ;  /* 0x00000000af007221 */ /* 0x000fe40000010000 */
[----:B------:R-:W-:Y:S02]  /*75c0*/  FADD.FTZ R2, R220, R2 ;  /* 0x00000002dc027221 */ /* 0x000fe40000010000 */
[----:B------:R-:W-:Y:S02]  /*75d0*/  FADD.FTZ R0, R216, R0 ;  /* 0x00000000d8007221 */ /* 0x000fe40000010000 */
[----:B------:R-:W-:Y:S02]  /*75e0*/  FADD.FTZ R2, R221, R2 ;  /* 0x00000002dd027221 */ /* 0x000fe40000010000 */
[----:B------:R-:W-:-:S02]  /*75f0*/  FADD.FTZ R0, R218, R0 ;  /* 0x00000000da007221 */ /* 0x000fc40000010000 */
[----:B------:R-:W-:-:S04]  /*7600*/  IMAD.HI R3, R4, 0x2aaaaaab, RZ ;  /* 0x2aaaaaab04037827 */ /* 0x000fc800078e02ff */
[----:B------:R-:W-:Y:S02]  /*7610*/  FADD.FTZ R0, R7, R0 ;  /* 0x0000000007007221 */ /* 0x000fe40000010000 */
[----:B------:R-:W-:Y:S01]  /*7620*/  FADD.FTZ R2, R15, R2 ;  /* 0x000000020f027221 */ /* 0x000fe20000010000 */
[----:B------:R-:W-:Y:S01]  /*7630*/  SHF.R.U32.HI R4, RZ, 0x1f, R3 ;  /* 0x0000001fff047819 */ /* 0x000fe20000011603 */
[----:B------:R-:W-:Y:S02]  /*7640*/  FADD.FTZ R0, R14, R0 ;  /* 0x000000000e007221 */ /* 0x000fe40000010000 */
[----:B------:R-:W-:Y:S01]  /*7650*/  FADD.FTZ R2, R26, R2 ;  /* 0x000000021a027221 */ /* 0x000fe20000010000 */
[----:B------:R-:W-:Y:S01]  /*7660*/  LEA.HI.SX32 R3, R3, R4, 0x1c ;  /* 0x0000000403037211 */ /* 0x000fe200078fe2ff */
[----:B------:R-:W-:Y:S02]  /*7670*/  FADD.FTZ R0, R6, R0 ;  /* 0x0000000006007221 */ /* 0x000fe40000010000 */
[----:B------:R-:W-:Y:S01]  /*7680*/  FADD.FTZ R2, R27, R2 ;  /* 0x000000021b027221 */ /* 0x000fe20000010000 */
[----:B------:R-:W-:Y:S01]  /*7690*/  IMNMX R3, RZ, R3, !PT ;  /* 0x00000003ff037217 */ /* 0x000fe20007800200 */
[----:B------:R-:W-:-:S02]  /*76a0*/  FADD.FTZ R0, R13, R0 ;  /* 0x000000000d007221 */ /* 0x000fc40000010000 */
[----:B------:R-:W-:Y:S02]  /*76b0*/  FADD.FTZ R2, R172, R2 ;  /* 0x00000002ac027221 */ /* 0x000fe40000010000 */
[----:B------:R1:W-:Y:S04]  /*76c0*/  STL [R1+0x14], R3 ;  /* 0x0000140301007387 */ /* 0x0003e80000100800 */
[----:B------:R1:W-:Y:S04]  /*76d0*/  STL [R1+0x8], R0 ;  /* 0x0000080001007387 */ /* 0x0003e80000100800 */
[----:B------:R1:W-:Y:S01]  /*76e0*/  STL [R1+0x4], R2 ;  /* 0x0000040201007387 */ /* 0x0003e20000100800 */
[C---:B------:R-:W-:Y:S08]  /*76f0*/  HMMA.16816.F32.BF16 R76, R128.reuse, R80, R48 ;  /* 0x00000050804c723c */ /* 0x040ff00000041830 */
[C---:B----4-:R-:W-:Y:S08]  /*7700*/  HMMA.16816.F32.BF16 R84, R128.reuse, R88, R84 ;  /* 0x000000588054723c */ /* 0x050ff00000041854 */
[C---:B------:R-:W-:Y:S08]  /*7710*/  HMMA.16816.F32.BF16 R100, R128.reuse, R104, R44 ;  /* 0x000000688064723c */ /* 0x040ff0000004182c */
[C---:B------:R-:W-:Y:S08]  /*7720*/  HMMA.16816.F32.BF16 R116, R128.reuse, R120, R208 ;  /* 0x000000788074723c */ /* 0x040ff000000418d0 */
[----:B------:R-:W-:Y:S01]  /*7730*/  HMMA.16816.F32.BF16 R168, R128, R170, R204 ;  /* 0x000000aa80a8723c */ /* 0x000fe200000418cc */
[----:B--2---:R-:W-:-:S04]  /*7740*/  IADD3 R247, R20, -0x2, RZ ;  /* 0xfffffffe14f77810 */ /* 0x004fc80007ffe0ff */
[----:B------:R-:W-:-:S03]  /*7750*/  ISETP.GE.AND P0, PT, R247, R3, PT ;  /* 0x00000003f700720c */ /* 0x000fc60003f06270 */
[C---:B------:R-:W-:Y:S08]  /*7760*/  HMMA.16816.F32.BF16 R56, R128.reuse, R58, R196 ;  /* 0x0000003a8038723c */ /* 0x040ff000000418c4 */
[C---:B------:R-:W-:Y:S08]  /*7770*/  HMMA.16816.F32.BF16 R80, R128.reuse, R82, R192 ;  /* 0x000000528050723c */ /* 0x040ff000000418c0 */
[C---:B------:R-:W-:Y:S08]  /*7780*/  HMMA.16816.F32.BF16 R88, R128.reuse, R90, R188 ;  /* 0x0000005a8058723c */ /* 0x040ff000000418bc */
[C---:B------:R-:W-:Y:S08]  /*7790*/  HMMA.16816.F32.BF16 R104, R128.reuse, R106, R32 ;  /* 0x0000006a8068723c */ /* 0x040ff00000041820 */
[C---:B------:R-:W-:Y:S08]  /*77a0*/  HMMA.16816.F32.BF16 R120, R128.reuse, R122, R16 ;  /* 0x0000007a8078723c */ /* 0x040ff00000041810 */
[C---:B------:R-:W-:Y:S08]  /*77b0*/  HMMA.16816.F32.BF16 R124, R128.reuse, R8, R40 ;  /* 0x00000008807c723c */ /* 0x040ff00000041828 */
[----:B------:R-:W-:Y:S01]  /*77c0*/  HMMA.16816.F32.BF16 R128, R128, R10, R28 ;  /* 0x0000000a8080723c */ /* 0x000fe2000004181c */
[----:B------:R-:W-:Y:S03]  /*77d0*/  @!UPT UIADD3 URZ, URZ, URZ, URZ ;  /* 0x0000003f3f3ff290 */ /* 0x000fe6000fffe03f */
[----:B------:R-:W-:Y:S11]  /*77e0*/  @!P0 BRA `(.L_x_1476) ;  /* 0x000052b000008947 */ /* 0x000ff60003800000 */
[----:B-1----:R-:W-:Y:S02]  /*77f0*/  MOV R175, R12 ;  /* 0x0000000c00af7202 */ /* 0x002fe40000000f00 */
[----:B------:R-:W-:-:S07]  /*7800*/  MOV R174, R173 ;  /* 0x000000ad00ae7202 */ /* 0x000fce0000000f00 */
.L_x_1487:
[----:B------:R-:W-:Y:S04]  /*7810*/  DEPBAR.LE SB0, 0x0 ;  /* 0x000080000000791a */ /* 0x000fe80000000000 */
[----:B------:R-:W-:Y:S01]  /*7820*/  WARPSYNC 0xffffffff ;  /* 0xffffffff00007948 */ /* 0x000fe20003800000 */
[----:B------:R-:W-:Y:S01]  /*7830*/  BAR.SYNC.DEFER_BLOCKING 0x0 ;  /* 0x0000000000007b1d */ /* 0x000fe20000010000 */
[----:B------:R-:W-:Y:S05]  /*7840*/  ISETP.GE.AND P0, PT, R247, RZ, PT ;  /* 0x000000fff700720c */ /* 0x000fea0003f06270 */
[----:B------:R1:W2:Y:S01]  /*7850*/  LDSM.16.M88.4 R48, [R239] ;  /* 0x00000000ef30783b */ /* 0x0002a20000000200 */
[----:B------:R-:W-:Y:S03]  /*7860*/  BSSY B0, `(.L_x_1477) ;  /* 0x0000071000007945 */ /* 0x000fe60003800000 */
[----:B------:R1:W3:Y:S04]  /*7870*/  LDSM.16.M88.4 R8, [R229] ;  /* 0x00000000e508783b */ /* 0x0002e80000000200 */
[----:B------:R1:W4:Y:S04]  /*7880*/  LDSM.16.M88.4 R16, [R229+0x800] ;  /* 0x00080000e510783b */ /* 0x0003280000000200 */
[----:B------:R1:W1:Y:S04]  /*7890*/  LDSM.16.M88.4 R24, [R229+0x1000] ;  /* 0x00100000e518783b */ /* 0x0002680000000200 */
[----:B------:R1:W1:Y:S04]  /*78a0*/  LDSM.16.M88.4 R32, [R229+0x1800] ;  /* 0x00180000e520783b */ /* 0x0002680000000200 */
[----:B------:R1:W1:Y:S04]  /*78b0*/  LDSM.16.M88.4 R40, [R229+0x2000] ;  /* 0x00200000e528783b */ /* 0x0002680000000200 */
[----:B------:R1:W1:Y:S04]  /*78c0*/  LDSM.16.M88.4 R184, [R229+0x2800] ;  /* 0x00280000e5b8783b */ /* 0x0002680000000200 */
[----:B------:R1:W1:Y:S04]  /*78d0*/  LDSM.16.M88.4 R188, [R240] ;  /* 0x00000000f0bc783b */ /* 0x0002680000000200 */
[----:B------:R1:W1:Y:S04]  /*78e0*/  LDSM.16.M88.4 R192, [R228] ;  /* 0x00000000e4c0783b */ /* 0x0002680000000200 */
[----:B------:R1:W1:Y:S04]  /*78f0*/  LDSM.16.M88.4 R196, [R228+0x800] ;  /* 0x00080000e4c4783b */ /* 0x0002680000000200 */
[----:B------:R1:W1:Y:S04]  /*7900*/  LDSM.16.M88.4 R200, [R228+0x1000] ;  /* 0x00100000e4c8783b */ /* 0x0002680000000200 */
[----:B------:R1:W1:Y:S04]  /*7910*/  LDSM.16.M88.4 R204, [R228+0x1800] ;  /* 0x00180000e4cc783b */ /* 0x0002680000000200 */
[----:B------:R1:W1:Y:S04]  /*7920*/  LDSM.16.M88.4 R208, [R228+0x2000] ;  /* 0x00200000e4d0783b */ /* 0x0002680000000200 */
[----:B------:R1:W1:Y:S01]  /*7930*/  LDSM.16.M88.4 R212, [R228+0x2800] ;  /* 0x00280000e4d4783b */ /* 0x0002620000000200 */
[----:B------:R-:W-:-:S05]  /*7940*/  @!P0 BRA `(.L_x_1478) ;  /* 0x0000062000008947 */ /* 0x000fca0003800000 */
[----:B--234-:R-:W-:Y:S01]  /*7950*/  SHF.R.S32.HI R0, RZ, 0x1f, R248 ;  /* 0x0000001fff007819 */ /* 0x01cfe200000114f8 */
[----:B------:R-:W2:Y:S01]  /*7960*/  LDL.64 R14, [R1+0x30] ;  /* 0x00003000010e7983 */ /* 0x000ea20000100a00 */
[----:B------:R-:W-:Y:S01]  /*7970*/  SHF.R.S32.HI R4, RZ, 0x1f, R246 ;  /* 0x0000001fff047819 */ /* 0x000fe200000114f6 */
[----:B------:R-:W-:Y:S01]  /*7980*/  IMAD.WIDE.U32 R2, R248, c[0x0][0x208], RZ ;  /* 0x00008200f8027a25 */ /* 0x000fe200078e00ff */
[C---:B------:R-:W-:Y:S02]  /*7990*/  IADD3 R7, R245.reuse, 0xc0, RZ ;  /* 0x000000c0f5077810 */ /* 0x040fe40007ffe0ff */
[----:B------:R-:W-:Y:S01]  /*79a0*/  IADD3 R12, R245, 0xc0, RZ ;  /* 0x000000c0f50c7810 */ /* 0x000fe20007ffe0ff */
[----:B------:R-:W3:Y:S01]  /*79b0*/  LDL R6, [R1+0x3c] ;  /* 0x00003c0001067983 */ /* 0x000ee20000100800 */
[----:B------:R-:W-:Y:S01]  /*79c0*/  SHF.R.S32.HI R7, RZ, 0x1f, R7 ;  /* 0x0000001fff077819 */ /* 0x000fe20000011407 */
[----:B------:R-:W-:Y:S02]  /*79d0*/  IMAD R0, R0, c[0x0][0x208], RZ ;  /* 0x0000820000007a24 */ /* 0x000fe400078e02ff */
[----:B------:R-:W-:Y:S02]  /*79e0*/  IMAD.SHL.U32 R31, R12, 0x2, RZ ;  /* 0x000000020c1f7824 */ /* 0x000fe400078e00ff */
[----:B------:R-:W-:Y:S02]  /*79f0*/  IMAD R0, R248, c[0x0][0x20c], R0 ;  /* 0x00008300f8007a24 */ /* 0x000fe400078e0200 */
[----:B------:R-:W-:Y:S02]  /*7a00*/  IMAD.SHL.U32 R30, R251, 0x2, RZ ;  /* 0x00000002fb1e7824 */ /* 0x000fe400078e00ff */
[----:B------:R-:W-:Y:S02]  /*7a10*/  IMAD.IADD R3, R3, 0x1, R0 ;  /* 0x0000000103037824 */ /* 0x000fe400078e0200 */
[----:B------:R-:W-:Y:S02]  /*7a20*/  IMAD R0, R4, c[0x0][0x218], RZ ;  /* 0x0000860004007a24 */ /* 0x000fe400078e02ff */
[C---:B------:R-:W-:Y:S04]  /*7a30*/  IMAD.WIDE.U32 R2, R246.reuse, c[0x0][0x218], R2 ;  /* 0x00008600f6027a25 */ /* 0x040fe800078e0002 */
[----:B------:R-:W-:Y:S02]  /*7a40*/  IMAD R0, R246, c[0x0][0x21c], R0 ;  /* 0x00008700f6007a24 */ /* 0x000fe400078e0200 */
[----:B------:R-:W-:Y:S02]  /*7a50*/  IMAD.SHL.U32 R29, R252, 0x2, RZ ;  /* 0x00000002fc1d7824 */ /* 0x000fe400078e00ff */
[----:B------:R-:W-:Y:S01]  /*7a60*/  IMAD.SHL.U32 R28, R245, 0x2, RZ ;  /* 0x00000002f51c7824 */ /* 0x000fe200078e00ff */
[----:B--2---:R-:W-:Y:S02]  /*7a70*/  IADD3 R5, P0, R14, R2, RZ ;  /* 0x000000020e057210 */ /* 0x004fe40007f1e0ff */
[----:B------:R-:W-:Y:S02]  /*7a80*/  SHF.L.U64.HI R14, R12, 0x1, R7 ;  /* 0x000000010c0e7819 */ /* 0x000fe40000010207 */
[----:B------:R-:W-:Y:S02]  /*7a90*/  SHF.R.S32.HI R7, RZ, 0x1f, R251 ;  /* 0x0000001fff077819 */ /* 0x000fe400000114fb */
[----:B---3--:R-:W-:Y:S02]  /*7aa0*/  IADD3.X R0, R6, R3, R0, P0, !PT ;  /* 0x0000000306007210 */ /* 0x008fe400007fe400 */
[----:B------:R-:W-:Y:S02]  /*7ab0*/  LEA R6, P0, R5, c[0x0][0x1f8], 0x1 ;  /* 0x00007e0005067a11 */ /* 0x000fe400078008ff */
[----:B------:R-:W-:Y:S02]  /*7ac0*/  SHF.R.S32.HI R12, RZ, 0x1f, R252 ;  /* 0x0000001fff0c7819 */ /* 0x000fe400000114fc */
[----:B------:R-:W-:Y:S02]  /*7ad0*/  SHF.L.U64.HI R13, R251, 0x1, R7 ;  /* 0x00000001fb0d7819 */ /* 0x000fe40000010207 */
[----:B------:R-:W-:Y:S02]  /*7ae0*/  SHF.R.S32.HI R7, RZ, 0x1f, R245 ;  /* 0x0000001fff077819 */ /* 0x000fe400000114f5 */
[----:B------:R-:W-:Y:S02]  /*7af0*/  LEA.HI.X R5, R5, c[0x0][0x1fc], R0, 0x1, P0 ;  /* 0x00007f0005057a11 */ /* 0x000fe400000f0c00 */
[----:B------:R-:W-:Y:S02]  /*7b00*/  SHF.L.U64.HI R12, R252, 0x1, R12 ;  /* 0x00000001fc0c7819 */ /* 0x000fe4000001020c */
[----:B------:R-:W-:Y:S01]  /*7b10*/  SHF.L.U64.HI R7, R245, 0x1, R7 ;  /* 0x00000001f5077819 */ /* 0x000fe20000010207 */
[----:B------:R-:W-:-:S05]  /*7b20*/  BRA.DIV ~URZ, `(.L_x_1479) ;  /* 0x0000da227f007947 */ /* 0x000fca000b800000 */
[----:B------:R2:W3:Y:S02]  /*7b30*/  SHFL.IDX PT, R4, R5, RZ, 0x181f ;  /* 0x00181fff05047589 */ /* 0x0004e400000e0000 */
.L_x_1538:
[----:B------:R-:W-:-:S05]  /*7b40*/  BRA.DIV ~URZ, `(.L_x_1480) ;  /* 0x0000da727f007947 */ /* 0x000fca000b800000 */
[----:B------:R-:W4:Y:S01]  /*7b50*/  SHFL.IDX PT, R3, R6, RZ, 0x181f ;  /* 0x00181fff06037589 */ /* 0x000f2200000e0000 */
[----:B------:R-:W-:Y:S02]  /*7b60*/  ISETP.GE.AND P4, PT, R245, c[0x0][0x1d4], PT ;  /* 0x00007500f5007a0c */ /* 0x000fe40003f86270 */
[----:B------:R-:W-:Y:S01]  /*7b70*/  ISETP.GE.AND P3, PT, R252, c[0x0][0x1d4], PT ;  /* 0x00007500fc007a0c */ /* 0x000fe20003f66270 */
[----:B------:R-:W5:Y:S01]  /*7b80*/  SHFL.IDX PT, R0, R6, 0x1, 0x181f ;  /* 0x00381f0006007f89 */ /* 0x000f6200000e0000 */
[----:B------:R-:W-:Y:S02]  /*7b90*/  ISETP.GE.AND P2, PT, R251, c[0x0][0x1d4], PT ;  /* 0x00007500fb007a0c */ /* 0x000fe40003f46270 */
[----:B------:R-:W-:Y:S01]  /*7ba0*/  IADD3 R36, R245, 0xc0, RZ ;  /* 0x000000c0f5247810 */ /* 0x000fe20007ffe0ff */
[----:B------:R-:W2:Y:S01]  /*7bb0*/  SHFL.IDX PT, R2, R5, 0x1, 0x181f ;  /* 0x00381f0005027f89 */ /* 0x000ea200000e0000 */
[----:B------:R-:W-:Y:S02]  /*7bc0*/  SEL R15, RZ, 0x10, P4 ;  /* 0x00000010ff0f7807 */ /* 0x000fe40002000000 */
[----:B------:R-:W-:Y:S02]  /*7bd0*/  ISETP.GE.AND P1, PT, R36, c[0x0][0x1d4], PT ;  /* 0x0000750024007a0c */ /* 0x000fe40003f26270 */
[C---:B----4-:R-:W-:Y:S05]  /*7be0*/  IADD3 R20, P0, R3.reuse, R28, RZ ;  /* 0x0000001c03147210 */ /* 0x050fea0007f1e0ff */
[C---:B---3--:R-:W-:Y:S05]  /*7bf0*/  IMAD.X R21, R4.reuse, 0x1, R7, P0 ;  /* 0x0000000104157824 */ /* 0x048fea00000e0607 */
[----:B------:R3:W-:Y:S02]  /*7c00*/  LDGSTS.E.BYPASS.LTC128B.128 [R243+0x100], [R20.64], !P4 ;  /* 0x0010000014f37fae */ /* 0x0007e4000e101d46 */
[C---:B---3--:R-:W-:Y:S05]  /*7c10*/  IADD3 R20, P0, R3.reuse, R29, RZ ;  /* 0x0000001d03147210 */ /* 0x048fea0007f1e0ff */
[C---:B------:R-:W-:Y:S05]  /*7c20*/  IMAD.X R21, R4.reuse, 0x1, R12, P0 ;  /* 0x0000000104157824 */ /* 0x040fea00000e060c */
[----:B------:R3:W-:Y:S02]  /*7c30*/  LDGSTS.E.BYPASS.LTC128B.128 [R243+0x3100], [R20.64], !P3 ;  /* 0x0310000014f37fae */ /* 0x0007e4000d901d46 */
[C---:B---3--:R-:W-:Y:S05]  /*7c40*/  IADD3 R20, P0, R3.reuse, R30, RZ ;  /* 0x0000001e03147210 */ /* 0x048fea0007f1e0ff */
[C---:B------:R-:W-:Y:S01]  /*7c50*/  IMAD.X R21, R4.reuse, 0x1, R13, P0 ;  /* 0x0000000104157824 */ /* 0x040fe200000e060d */
[----:B------:R-:W-:Y:S04]  /*7c60*/  IADD3 R22, P0, R3, R31, RZ ;  /* 0x0000001f03167210 */ /* 0x000fe80007f1e0ff */
[----:B------:R5:W-:Y:S01]  /*7c70*/  LDGSTS.E.BYPASS.LTC128B.128 [R243+0x6100], [R20.64], !P2 ;  /* 0x0610000014f37fae */ /* 0x000be2000d101d46 */
[----:B------:R-:W-:Y:S03]  /*7c80*/  IMAD.X R23, R4, 0x1, R14, P0 ;  /* 0x0000000104177824 */ /* 0x000fe600000e060e */
[----:B------:R3:W4:Y:S04]  /*7c90*/  SHFL.IDX PT, R4, R5, 0x2, 0x181f ;  /* 0x00581f0005047f89 */ /* 0x00072800000e0000 */
[----:B------:R1:W-:Y:S01]  /*7ca0*/  LDGSTS.E.BYPASS.LTC128B.128 [R243+0x9100], [R22.64], !P1 ;  /* 0x0910000016f37fae */ /* 0x0003e2000c901d46 */
[----:B-----5:R-:W-:Y:S05]  /*7cb0*/  IADD3 R20, P0, R0, R28, RZ ;  /* 0x0000001c00147210 */ /* 0x020fea0007f1e0ff */
[----:B--2---:R-:W-:Y:S05]  /*7cc0*/  IMAD.X R21, R2, 0x1, R7, P0 ;  /* 0x0000000102157824 */ /* 0x004fea00000e0607 */
[----:B------:R2:W-:Y:S02]  /*7cd0*/  LDGSTS.E.BYPASS.LTC128B.128 [R243+0x1100], [R20.64], !P4 ;  /* 0x0110000014f37fae */ /* 0x0005e4000e101d46 */
[----:B--2---:R-:W-:Y:S05]  /*7ce0*/  IADD3 R20, P0, R0, R29, RZ ;  /* 0x0000001d00147210 */ /* 0x004fea0007f1e0ff */
[----:B------:R-:W-:Y:S01]  /*7cf0*/  IMAD.X R21, R2, 0x1, R12, P0 ;  /* 0x0000000102157824 */ /* 0x000fe200000e060c */
[----:B-1----:R-:W-:Y:S04]  /*7d00*/  IADD3 R22, P0, R0, R30, RZ ;  /* 0x0000001e00167210 */ /* 0x002fe80007f1e0ff */
[----:B------:R1:W-:Y:S01]  /*7d10*/  LDGSTS.E.BYPASS.LTC128B.128 [R243+0x4100], [R20.64], !P3 ;  /* 0x0410000014f37fae */ /* 0x0003e2000d901d46 */
[----:B------:R-:W-:Y:S05]  /*7d20*/  IMAD.X R23, R2, 0x1, R13, P0 ;  /* 0x0000000102177824 */ /* 0x000fea00000e060d */
[----:B------:R2:W-:Y:S01]  /*7d30*/  LDGSTS.E.BYPASS.LTC128B.128 [R243+0x7100], [R22.64], !P2 ;  /* 0x0710000016f37fae */ /* 0x0005e2000d101d46 */
[----:B-1----:R-:W-:Y:S03]  /*7d40*/  IADD3 R20, P0, R0, R31, RZ ;  /* 0x0000001f00147210 */ /* 0x002fe60007f1e0ff */
[----:B------:R3:W1:Y:S02]  /*7d50*/  SHFL.IDX PT, R0, R6, 0x2, 0x181f ;  /* 0x00581f0006007f89 */ /* 0x00066400000e0000 */
[----:B------:R-:W-:Y:S01]  /*7d60*/  IMAD.X R21, R2, 0x1, R14, P0 ;  /* 0x0000000102157824 */ /* 0x000fe200000e060e */
[----:B--2---:R-:W-:Y:S02]  /*7d70*/  SEL R23, RZ, 0x10, P2 ;  /* 0x00000010ff177807 */ /* 0x004fe40001000000 */
[----:B------:R-:W-:Y:S02]  /*7d80*/  SEL R22, RZ, 0x10, P1 ;  /* 0x00000010ff167807 */ /* 0x000fe40000800000 */
[----:B------:R2:W-:Y:S02]  /*7d90*/  LDGSTS.E.BYPASS.LTC128B.128 [R243+0xa100], [R20.64], !P1 ;  /* 0x0a10000014f37fae */ /* 0x0005e4000c901d46 */
[----:B--2---:R-:W-:Y:S02]  /*7da0*/  SEL R20, RZ, 0x10, P3 ;  /* 0x00000010ff147807 */ /* 0x004fe40001800000 */
.L_x_1539:
[C---:B-1-34-:R-:W-:Y:S02]  /*7db0*/  ISETP.NE.U32.AND P2, PT, R15.reuse, RZ, PT ;  /* 0x000000ff0f00720c */ /* 0x05afe40003f45070 */
[----:B------:R-:W-:Y:S02]  /*7dc0*/  IADD3 R15, -R15, 0x10, RZ ;  /* 0x000000100f0f7810 */ /* 0x000fe40007ffe1ff */
[C---:B------:R-:W-:Y:S02]  /*7dd0*/  ISETP.NE.U32.AND P3, PT, R20.reuse, RZ, PT ;  /* 0x000000ff1400720c */ /* 0x040fe40003f65070 */
[----:B------:R-:W-:Y:S02]  /*7de0*/  LOP3.LUT R15, R15, 0xf, RZ, 0xc0, !PT ;  /* 0x0000000f0f0f7812 */ /* 0x000fe400078ec0ff */
[----:B------:R-:W-:Y:S02]  /*7df0*/  IADD3 R20, -R20, 0x10, RZ ;  /* 0x0000001014147810 */ /* 0x000fe40007ffe1ff */
[----:B------:R-:W-:Y:S02]  /*7e00*/  IADD3 R2, P1, P0, R15, R0, R28 ;  /* 0x000000000f027210 */ /* 0x000fe4000783e01c */
[----:B------:R-:W-:Y:S02]  /*7e10*/  LOP3.LUT R20, R20, 0xf, RZ, 0xc0, !PT ;  /* 0x0000000f14147812 */ /* 0x000fe400078ec0ff */
[----:B------:R-:W-:Y:S02]  /*7e20*/  IADD3.X R3, RZ, R4, R7, P1, P0 ;  /* 0x00000004ff037210 */ /* 0x000fe40000fe0407 */
[C---:B------:R-:W-:Y:S02]  /*7e30*/  IADD3 R6, -R23.reuse, 0x10, RZ ;  /* 0x0000001017067810 */ /* 0x040fe40007ffe1ff */
[----:B------:R-:W-:Y:S01]  /*7e40*/  IADD3 R20, P1, P0, R20, R0, R29 ;  /* 0x0000000014147210 */ /* 0x000fe2000783e01d */
[----:B------:R-:W-:Y:S01]  /*7e50*/  @!PT LDS RZ, [RZ] ;  /* 0x00000000fffff984 */ /* 0x000fe20000000800 */
[----:B------:R-:W-:Y:S01]  /*7e60*/  @!PT LDS RZ, [RZ] ;  /* 0x00000000fffff984 */ /* 0x000fe20000000800 */
[----:B------:R-:W-:Y:S01]  /*7e70*/  @!PT LDS RZ, [RZ] ;  /* 0x00000000fffff984 */ /* 0x000fe20000000800 */
[----:B------:R1:W-:Y:S01]  /*7e80*/  LDGSTS.E.BYPASS.LTC128B.128.ZFILL [R243+0x2100], [R2.64], P2 ;  /* 0x0210000002f37fae */ /* 0x0003e20009141d46 */
[----:B------:R-:W-:Y:S02]  /*7e90*/  LOP3.LUT R6, R6, 0xf, RZ, 0xc0, !PT ;  /* 0x0000000f06067812 */ /* 0x000fe400078ec0ff */
[----:B------:R-:W-:Y:S02]  /*7ea0*/  IADD3.X R21, RZ, R4, R12, P1, P0 ;  /* 0x00000004ff157210 */ /* 0x000fe40000fe040c */
[----:B------:R-:W-:Y:S02]  /*7eb0*/  IADD3 R6, P1, P0, R6, R0, R30 ;  /* 0x0000000006067210 */ /* 0x000fe4000783e01e */
[----:B------:R-:W-:Y:S01]  /*7ec0*/  ISETP.NE.U32.AND P2, PT, R23, RZ, PT ;  /* 0x000000ff1700720c */ /* 0x000fe20003f45070 */
[----:B------:R2:W-:Y:S01]  /*7ed0*/  LDGSTS.E.BYPASS.LTC128B.128.ZFILL [R243+0x5100], [R20.64], P3 ;  /* 0x0510000014f37fae */ /* 0x0005e20009941d46 */
[----:B------:R-:W-:Y:S11]  /*7ee0*/  IADD3.X R7, RZ, R4, R13, P1, P0 ;  /* 0x00000004ff077210 */ /* 0x000ff60000fe040d */
        /* <DEDUP_REMOVED lines=8> */
.L_x_1478:
[----:B--234-:R-:W-:Y:S05]  /*7f70*/  BSYNC B0 ;  /* 0x0000000000007941 */ /* 0x01cfea0003800000 */
.L_x_1477:
[----:B------:R-:W0:Y:S01]  /*7f80*/  LDGDEPBAR ;  /* 0x00000000000079af */ /* 0x000e220000000000 */
[----:B------:R-:W-:Y:S01]  /*7f90*/  WARPSYNC 0xffffffff ;  /* 0xffffffff00007948 */ /* 0x000fe20003800000 */
[C---:B------:R-:W-:Y:S01]  /*7fa0*/  HMMA.16816.F32.BF16 R4, R48.reuse, R8, RZ ;  /* 0x000000083004723c */ /* 0x040fe200000418ff */
[----:B------:R-:W-:Y:S02]  /*7fb0*/  BSSY B0, `(.L_x_1481) ;  /* 0x000019c000007945 */ /* 0x000fe40003800000 */
[----:B------:R-:W-:Y:S05]  /*7fc0*/  ISETP.GE.AND P0, PT, R247, 0x1, PT ;  /* 0x00000001f700780c */ /* 0x000fea0003f06270 */
[C---:B------:R-:W-:Y:S08]  /*7fd0*/  HMMA.16816.F32.BF16 R8, R48.reuse, R10, RZ ;  /* 0x0000000a3008723c */ /* 0x040ff000000418ff */
[C---:B------:R-:W-:Y:S08]  /*7fe0*/  HMMA.16816.F32.BF16 R12, R48.reuse, R16, RZ ;  /* 0x00000010300c723c */ /* 0x040ff000000418ff */
[C---:B------:R-:W-:Y:S08]  /*7ff0*/  HMMA.16816.F32.BF16 R16, R48.reuse, R18, RZ ;  /* 0x000000123010723c */ /* 0x040ff000000418ff */
[C---:B-1----:R-:W-:Y:S08]  /*8000*/  HMMA.16816.F32.BF16 R20, R48.reuse, R24, RZ ;  /* 0x000000183014723c */ /* 0x042ff000000418ff */
[C---:B------:R-:W-:Y:S08]  /*8010*/  HMMA.16816.F32.BF16 R24, R48.reuse, R26, RZ ;  /* 0x0000001a3018723c */ /* 0x040ff000000418ff */
[C---:B------:R-:W-:Y:S08]  /*8020*/  HMMA.16816.F32.BF16 R28, R48.reuse, R32, RZ ;  /* 0x00000020301c723c */ /* 0x040ff000000418ff */
[C---:B------:R-:W-:Y:S08]  /*8030*/  HMMA.16816.F32.BF16 R32, R48.reuse, R34, RZ ;  /* 0x000000223020723c */ /* 0x040ff000000418ff */
[C---:B------:R-:W-:Y:S08]  /*8040*/  HMMA.16816.F32.BF16 R36, R48.reuse, R40, RZ ;  /* 0x000000283024723c */ /* 0x040ff000000418ff */
[C---:B------:R-:W-:Y:S08]  /*8050*/  HMMA.16816.F32.BF16 R40, R48.reuse, R42, RZ ;  /* 0x0000002a3028723c */ /* 0x040ff000000418ff */
[C---:B------:R-:W-:Y:S08]  /*8060*/  HMMA.16816.F32.BF16 R44, R48.reuse, R184, RZ ;  /* 0x000000b8302c723c */ /* 0x040ff000000418ff */
[----:B------:R-:W-:Y:S01]  /*8070*/  HMMA.16816.F32.BF16 R48, R48, R186, RZ ;  /* 0x000000ba3030723c */ /* 0x000fe200000418ff */
[----:B------:R-:W-:Y:S07]  /*8080*/  LDSM.16.M88.4 R184, [R242] ;  /* 0x00000000f2b8783b */ /* 0x000fee0000000200 */
[C---:B------:R-:W-:Y:S08]  /*8090*/  HMMA.16816.F32.BF16 R4, R188.reuse, R192, R4 ;  /* 0x000000c0bc04723c */ /* 0x040ff00000041804 */
        /* <DEDUP_REMOVED lines=19> */
[----:B------:R-:W-:Y:S07]  /*81d0*/  LDSM.16.M88.4 R192, [R230+-0x9000] ;  /* 0xff700000e6c0783b */ /* 0x000fee0000000200 */
[C---:B--2---:R-:W-:Y:S08]  /*81e0*/  HMMA.16816.F32.BF16 R12, R184.reuse, R196, R12 ;  /* 0x000000c4b80c723c */ /* 0x044ff0000004180c */
[C---:B------:R-:W-:Y:S01]  /*81f0*/  HMMA.16816.F32.BF16 R16, R184.reuse, R198, R16 ;  /* 0x000000c6b810723c */ /* 0x040fe20000041810 */
[----:B------:R-:W-:Y:S07]  /*8200*/  LDSM.16.M88.4 R196, [R230+-0x8800] ;  /* 0xff780000e6c4783b */ /* 0x000fee0000000200 */
[C---:B---3--:R-:W-:Y:S08]  /*8210*/  HMMA.16816.F32.BF16 R20, R184.reuse, R200, R20 ;  /* 0x000000c8b814723c */ /* 0x048ff00000041814 */
[C---:B------:R-:W-:Y:S01]  /*8220*/  HMMA.16816.F32.BF16 R24, R184.reuse, R202, R24 ;  /* 0x000000cab818723c */ /* 0x040fe20000041818 */
[----:B------:R-:W-:Y:S07]  /*8230*/  LDSM.16.M88.4 R200, [R230+-0x8000] ;  /* 0xff800000e6c8783b */ /* 0x000fee0000000200 */
[C---:B----4-:R-:W-:Y:S08]  /*8240*/  HMMA.16816.F32.BF16 R28, R184.reuse, R204, R28 ;  /* 0x000000ccb81c723c */ /* 0x050ff0000004181c */
[C---:B------:R-:W-:Y:S01]  /*8250*/  HMMA.16816.F32.BF16 R32, R184.reuse, R206, R32 ;  /* 0x000000ceb820723c */ /* 0x040fe20000041820 */
[----:B------:R-:W-:Y:S07]  /*8260*/  LDSM.16.M88.4 R204, [R230+-0x7800] ;  /* 0xff880000e6cc783b */ /* 0x000fee0000000200 */
[C---:B-----5:R-:W-:Y:S08]  /*8270*/  HMMA.16816.F32.BF16 R36, R184.reuse, R188, R36 ;  /* 0x000000bcb824723c */ /* 0x060ff00000041824 */
[C---:B------:R-:W-:Y:S01]  /*8280*/  HMMA.16816.F32.BF16 R40, R184.reuse, R190, R40 ;  /* 0x000000beb828723c */ /* 0x040fe20000041828 */
[----:B------:R-:W1:Y:S07]  /*8290*/  LDSM.16.M88.4 R188, [R241] ;  /* 0x00000000f1bc783b */ /* 0x000e6e0000000200 */
[C---:B------:R-:W-:Y:S08]  /*82a0*/  HMMA.16816.F32.BF16 R44, R184.reuse, R208, R44 ;  /* 0x000000d0b82c723c */ /* 0x040ff0000004182c */
[----:B------:R-:W-:Y:S01]  /*82b0*/  HMMA.16816.F32.BF16 R48, R184, R210, R48 ;  /* 0x000000d2b830723c */ /* 0x000fe20000041830 */
[----:B------:R-:W2:Y:S06]  /*82c0*/  LDSM.16.M88.4 R184, [R230+-0x7000] ;  /* 0xff900000e6b8783b */ /* 0x000eac0000000200 */
[----:B------:R-:W3:Y:S01]  /*82d0*/  LDSM.16.M88.4 R208, [R230+-0x6800] ;  /* 0xff980000e6d0783b */ /* 0x000ee20000000200 */
        /* <DEDUP_REMOVED lines=17> */
[----:B------:R-:W2:Y:S06]  /*83f0*/  LDSM.16.M88.4 R188, [R229+0x5000] ;  /* 0x00500000e5bc783b */ /* 0x000eac0000000200 */
[----:B------:R-:W3:Y:S01]  /*8400*/  LDSM.16.M88.4 R208, [R229+0x5800] ;  /* 0x00580000e5d0783b */ /* 0x000ee20000000200 */
        /* <DEDUP_REMOVED lines=40> */
[----:B------:R-:W-:Y:S07]  /*8690*/  LDSM.16.M88.4 R192, [R230+-0x6000] ;  /* 0xffa00000e6c0783b */ /* 0x000fee0000000200 */
[C---:B------:R-:W-:Y:S08]  /*86a0*/  HMMA.16816.F32.BF16 R12, R184.reuse, R196, R12 ;  /* 0x000000c4b80c723c */ /* 0x040ff0000004180c */
        /* <DEDUP_REMOVED lines=8> */
[C---:B--2---:R-:W-:Y:S08]  /*8730*/  HMMA.16816.F32.BF16 R36, R184.reuse, R188, R36 ;  /* 0x000000bcb824723c */ /* 0x044ff00000041824 */
[C---:B------:R-:W-:Y:S01]  /*8740*/  HMMA.16816.F32.BF16 R40, R184.reuse, R190, R40 ;  /* 0x000000beb828723c */ /* 0x040fe20000041828 */
[----:B------:R-:W1:Y:S07]  /*8750*/  LDSM.16.M88.4 R188, [R241+0x4000] ;  /* 0x00400000f1bc783b */ /* 0x000e6e0000000200 */
[C---:B---3--:R-:W-:Y:S08]  /*8760*/  HMMA.16816.F32.BF16 R44, R184.reuse, R208, R44 ;  /* 0x000000d0b82c723c */ /* 0x048ff0000004182c */
        /* <DEDUP_REMOVED lines=138> */
[----:B------:R-:W-:Y:S07]  /*9010*/  LDSM.16.M88.4 R192, [R230] ;  /* 0x00000000e6c0783b */ /* 0x000fee0000000200 */
        /* <DEDUP_REMOVED lines=16> */
[----:B------:R-:W-:Y:S05]  /*9120*/  DEPBAR.LE SB0, 0x0 ;  /* 0x000080000000791a */ /* 0x000fea0000000000 */
        /* <DEDUP_REMOVED lines=13> */
[----:B------:R-:W-:Y:S07]  /*9200*/  @!UPT UIADD3 URZ, URZ, URZ, URZ ;  /* 0x0000003f3f3ff290 */ /* 0x000fee000fffe03f */
[----:B------:R-:W-:-:S11]  /*9210*/  @!P0 BRA `(.L_x_1482) ;  /* 0x0000075000008947 */ /* 0x000fd60003800000 */
[----:B------:R-:W-:Y:S01]  /*9220*/  SHF.R.S32.HI R185, RZ, 0x1f, R251 ;  /* 0x0000001fffb97819 */ /* 0x000fe200000114fb */
[----:B------:R-:W2:Y:S01]  /*9230*/  LDL R2, [R1+0x18] ;  /* 0x0000180001027983 */ /* 0x000ea20000100800 */
[----:B------:R-:W-:Y:S01]  /*9240*/  SHF.R.S32.HI R186, RZ, 0x1f, R252 ;  /* 0x0000001fffba7819 */ /* 0x000fe200000114fc */
[----:B------:R-:W-:Y:S01]  /*9250*/  IMAD.MOV.U32 R3, RZ, RZ, c[0x0][0x2b8] ;  /* 0x0000ae00ff037624 */ /* 0x000fe200078e00ff */
[----:B------:R-:W-:Y:S01]  /*9260*/  SHF.L.U64.HI R187, R251, 0x1, R185 ;  /* 0x00000001fbbb7819 */ /* 0x000fe200000102b9 */
[----:B------:R-:W3:Y:S01]  /*9270*/  LDL R0, [R1+0x10] ;  /* 0x0000100001007983 */ /* 0x000ee20000100800 */
[----:B------:R-:W-:Y:S01]  /*9280*/  SHF.R.S32.HI R185, RZ, 0x1f, R245 ;  /* 0x0000001fffb97819 */ /* 0x000fe200000114f5 */
[----:B------:R-:W-:Y:S01]  /*9290*/  IMAD.MOV.U32 R246, RZ, RZ, RZ ;  /* 0x000000fffff67224 */ /* 0x000fe200078e00ff */
[----:B------:R-:W-:Y:S01]  /*92a0*/  ISETP.NE.AND P1, PT, R3, 0x1, PT ;  /* 0x000000010300780c */ /* 0x000fe20003f25270 */
[----:B------:R-:W-:Y:S01]  /*92b0*/  IMAD.SHL.U32 R196, R251, 0x2, RZ ;  /* 0x00000002fbc47824 */ /* 0x000fe200078e00ff */
[C---:B------:R-:W-:Y:S01]  /*92c0*/  SHF.L.U64.HI R186, R252.reuse, 0x1, R186 ;  /* 0x00000001fcba7819 */ /* 0x040fe200000102ba */
[----:B------:R-:W-:Y:S01]  /*92d0*/  IMAD.SHL.U32 R195, R252, 0x2, RZ ;  /* 0x00000002fcc37824 */ /* 0x000fe200078e00ff */
[C---:B------:R-:W-:Y:S01]  /*92e0*/  SHF.L.U64.HI R185, R245.reuse, 0x1, R185 ;  /* 0x00000001f5b97819 */ /* 0x040fe200000102b9 */
[C---:B------:R-:W-:Y:S01]  /*92f0*/  IMAD.SHL.U32 R194, R245.reuse, 0x2, RZ ;  /* 0x00000002f5c27824 */ /* 0x040fe200078e00ff */
[----:B------:R-:W4:Y:S06]  /*9300*/  LDL.64 R216, [R1+0x28] ;  /* 0x0000280001d87983 */ /* 0x000f2c0000100a00 */
[----:B------:R-:W5:Y:S04]  /*9310*/  LDL R172, [R1+0x38] ;  /* 0x0000380001ac7983 */ /* 0x000f680000100800 */
[----:B------:R-:W5:Y:S06]  /*9320*/  LDL.64 R220, [R1+0x20] ;  /* 0x0000200001dc7983 */ /* 0x000f6c0000100a00 */
[----:B------:R-:W5:Y:S01]  /*9330*/  LDL R218, [R1+0x1c] ;  /* 0x00001c0001da7983 */ /* 0x000f620000100800 */
[----:B----4-:R-:W-:Y:S01]  /*9340*/  IADD3 R217, R245, 0xc0, RZ ;  /* 0x000000c0f5d97810 */ /* 0x010fe20007ffe0ff */
[----:B--2---:R-:W-:Y:S03]  /*9350*/  IMAD R2, R247, 0x60, R2 ;  /* 0x00000060f7027824 */ /* 0x004fe600078e0202 */
[----:B------:R-:W-:Y:S02]  /*9360*/  SHF.R.S32.HI R217, RZ, 0x1f, R217 ;  /* 0x0000001fffd97819 */ /* 0x000fe400000114d9 */
[----:B---3--:R-:W-:Y:S05]  /*9370*/  IADD3 R2, R2, -0x60, R0 ;  /* 0xffffffa002027810 */ /* 0x008fea0007ffe000 */
[----:B------:R-:W-:Y:S04]  /*9380*/  @P1 IMAD.HI.U32 R3, R2, c[0x0][0x2bc], RZ ;  /* 0x0000af0002031a27 */ /* 0x000fe800078e00ff */
[----:B------:R-:W-:Y:S01]  /*9390*/  IMAD.MOV.U32 R0, RZ, RZ, R2 ;  /* 0x000000ffff007224 */ /* 0x000fe200078e0002 */
[----:B------:R-:W-:Y:S04]  /*93a0*/  @P1 SHF.R.U32.HI R0, RZ, c[0x0][0x2c0], R3 ;  /* 0x0000b000ff001a19 */ /* 0x000fe80000011603 */
[C---:B------:R-:W-:Y:S02]  /*93b0*/  @!P6 IADD3 R3, P0, R0.reuse, R216, RZ ;  /* 0x000000d80003e210 */ /* 0x040fe40007f1e0ff */
[----:B------:R-:W-:Y:S02]  /*93c0*/  IADD3 R216, R245, 0xc0, RZ ;  /* 0x000000c0f5d87810 */ /* 0x000fe40007ffe0ff */
[----:B-----5:R-:W-:Y:S01]  /*93d0*/  @!P6 LEA.HI.X.SX32 R173, R0, R172, 0x1, P0 ;  /* 0x000000ac00ade211 */ /* 0x020fe200000f0eff */
[----:B------:R-:W-:Y:S01]  /*93e0*/  IMAD.MOV R0, RZ, RZ, -R0 ;  /* 0x000000ffff007224 */ /* 0x000fe200078e0a00 */
[C---:B------:R-:W-:Y:S01]  /*93f0*/  @!P6 LEA R172, P0, R3.reuse, c[0x0][0x2a0], 0x2 ;  /* 0x0000a80003acea11 */ /* 0x040fe200078010ff */
[C---:B------:R-:W-:Y:S01]  /*9400*/  IMAD.SHL.U32 R197, R216.reuse, 0x2, RZ ;  /* 0x00000002d8c57824 */ /* 0x040fe200078e00ff */
[----:B------:R-:W-:Y:S01]  /*9410*/  SHF.L.U64.HI R188, R216, 0x1, R217 ;  /* 0x00000001d8bc7819 */ /* 0x000fe200000102d9 */
        /* <DEDUP_REMOVED lines=18> */
.L_x_1540:
[----:B------:R-:W-:-:S05]  /*9540*/  BRA.DIV ~URZ, `(.L_x_1484) ;  /* 0x0000c5e27f007947 */ /* 0x000fca000b800000 */
[----:B------:R-:W3:Y:S01]  /*9550*/  SHFL.IDX PT, R3, R184, RZ, 0x181f ;  /* 0x00181fffb8037589 */ /* 0x000ee200000e0000 */
[----:B------:R-:W-:Y:S02]  /*9560*/  ISETP.GE.AND P4, PT, R245, c[0x0][0x1d4], PT ;  /* 0x00007500f5007a0c */ /* 0x000fe40003f86270 */
[----:B------:R-:W-:Y:S01]  /*9570*/  ISETP.GE.AND P3, PT, R252, c[0x0][0x1d4], PT ;  /* 0x00007500fc007a0c */ /* 0x000fe20003f66270 */
[----:B------:R-:W4:Y:S01]  /*9580*/  SHFL.IDX PT, R0, R184, 0x1, 0x181f ;  /* 0x00381f00b8007f89 */ /* 0x000f2200000e0000 */
[----:B------:R-:W-:Y:S02]  /*9590*/  ISETP.GE.AND P2, PT, R251, c[0x0][0x1d4], PT ;  /* 0x00007500fb007a0c */ /* 0x000fe40003f46270 */
[----:B------:R-:W-:Y:S01]  /*95a0*/  IADD3 R198, R245, 0xc0, RZ ;  /* 0x000000c0f5c67810 */ /* 0x000fe20007ffe0ff */
[----:B------:R-:W5:Y:S01]  /*95b0*/  SHFL.IDX PT, R2, R173, 0x1, 0x181f ;  /* 0x00381f00ad027f89 */ /* 0x000f6200000e0000 */
[----:B------:R-:W-:Y:S02]  /*95c0*/  SEL R189, RZ, 0x10, P4 ;  /* 0x00000010ffbd7807 */ /* 0x000fe40002000000 */
[----:B------:R-:W-:Y:S02]  /*95d0*/  ISETP.GE.AND P1, PT, R198, c[0x0][0x1d4], PT ;  /* 0x00007500c6007a0c */ /* 0x000fe40003f26270 */
[C---:B---3--:R-:W-:Y:S05]  /*95e0*/  IADD3 R190, P0, R3.reuse, R194, RZ ;  /* 0x000000c203be7210 */ /* 0x048fea0007f1e0ff */
[C---:B--2---:R-:W-:Y:S05]  /*95f0*/  IMAD.X R191, R172.reuse, 0x1, R185, P0 ;  /* 0x00000001acbf7824 */ /* 0x044fea00000e06b9 */
[----:B------:R2:W-:Y:S02]  /*9600*/  LDGSTS.E.BYPASS.LTC128B.128 [R243+0xc100], [R190.64], !P4 ;  /* 0x0c100000bef37fae */ /* 0x0005e4000e101d46 */
[C---:B--2---:R-:W-:Y:S05]  /*9610*/  IADD3 R190, P0, R3.reuse, R195, RZ ;  /* 0x000000c303be7210 */ /* 0x044fea0007f1e0ff */
[C---:B------:R-:W-:Y:S05]  /*9620*/  IMAD.X R191, R172.reuse, 0x1, R186, P0 ;  /* 0x00000001acbf7824 */ /* 0x040fea00000e06ba */
[----:B------:R2:W-:Y:S02]  /*9630*/  LDGSTS.E.BYPASS.LTC128B.128 [R243+0xf100], [R190.64], !P3 ;  /* 0x0f100000bef37fae */ /* 0x0005e4000d901d46 */
[C---:B--2---:R-:W-:Y:S05]  /*9640*/  IADD3 R190, P0, R3.reuse, R196, RZ ;  /* 0x000000c403be7210 */ /* 0x044fea0007f1e0ff */
[C---:B------:R-:W-:Y:S01]  /*9650*/  IMAD.X R191, R172.reuse, 0x1, R187, P0 ;  /* 0x00000001acbf7824 */ /* 0x040fe200000e06bb */
[----:B------:R-:W-:Y:S04]  /*9660*/  IADD3 R192, P0, R3, R197, RZ ;  /* 0x000000c503c07210 */ /* 0x000fe80007f1e0ff */
[----:B------:R4:W-:Y:S01]  /*9670*/  LDGSTS.E.BYPASS.LTC128B.128 [R243+0x12100], [R190.64], !P2 ;  /* 0x12100000bef37fae */ /* 0x0009e2000d101d46 */
[----:B------:R-:W-:Y:S03]  /*9680*/  IMAD.X R193, R172, 0x1, R188, P0 ;  /* 0x00000001acc17824 */ /* 0x000fe600000e06bc */
[----:B------:R2:W3:Y:S04]  /*9690*/  SHFL.IDX PT, R172, R173, 0x2, 0x181f ;  /* 0x00581f00adac7f89 */ /* 0x0004e800000e0000 */
[----:B------:R1:W-:Y:S01]  /*96a0*/  LDGSTS.E.BYPASS.LTC128B.128 [R243+0x15100], [R192.64], !P1 ;  /* 0x15100000c0f37fae */ /* 0x0003e2000c901d46 */
[----:B----4-:R-:W-:Y:S05]  /*96b0*/  IADD3 R190, P0, R0, R194, RZ ;  /* 0x000000c200be7210 */ /* 0x010fea0007f1e0ff */
[----:B-----5:R-:W-:Y:S05]  /*96c0*/  IMAD.X R191, R2, 0x1, R185, P0 ;  /* 0x0000000102bf7824 */ /* 0x020fea00000e06b9 */
[----:B------:R4:W-:Y:S02]  /*96d0*/  LDGSTS.E.BYPASS.LTC128B.128 [R243+0xd100], [R190.64], !P4 ;  /* 0x0d100000bef37fae */ /* 0x0009e4000e101d46 */
[----:B----4-:R-:W-:Y:S05]  /*96e0*/  IADD3 R190, P0, R0, R195, RZ ;  /* 0x000000c300be7210 */ /* 0x010fea0007f1e0ff */
        /* <DEDUP_REMOVED lines=8> */
[----:B----4-:R-:W-:Y:S02]  /*9770*/  SEL R193, RZ, 0x10, P2 ;  /* 0x00000010ffc17807 */ /* 0x010fe40001000000 */
[----:B------:R-:W-:Y:S02]  /*9780*/  SEL R192, RZ, 0x10, P1 ;  /* 0x00000010ffc07807 */ /* 0x000fe40000800000 */
[----:B------:R4:W-:Y:S02]  /*9790*/  LDGSTS.E.BYPASS.LTC128B.128 [R243+0x16100], [R190.64], !P1 ;  /* 0x16100000bef37fae */ /* 0x0009e4000c901d46 */
[----:B----4-:R-:W-:Y:S02]  /*97a0*/  SEL R190, RZ, 0x10, P3 ;  /* 0x00000010ffbe7807 */ /* 0x010fe40001800000 */
.L_x_1541:
[C---:B-123--:R-:W-:Y:S02]  /*97b0*/  ISETP.NE.U32.AND P2, PT, R189.reuse, RZ, PT ;  /* 0x000000ffbd00720c */ /* 0x04efe40003f45070 */
        /* <DEDUP_REMOVED lines=27> */
.L_x_1482:
[----:B------:R-:W-:Y:S05]  /*9970*/  BSYNC B0 ;  /* 0x0000000000007941 */ /* 0x000fea0003800000 */
.L_x_1481:
[----:B------:R-:W3:Y:S01]  /*9980*/  LDL R172, [R1+0x40] ;  /* 0x0000400001ac7983 */ /* 0x000ee20000100800 */
[----:B------:R-:W-:Y:S02]  /*9990*/  IMAD.MOV.U32 R173, RZ, RZ, c[0x0][0x2c4] ;  /* 0x0000b100ffad7624 */ /* 0x000fe400078e00ff */
[----:B------:R-:W-:Y:S01]  /*99a0*/  IMAD R0, R247, -0x60, RZ ;  /* 0xffffffa0f7007824 */ /* 0x000fe200078e02ff */
[----:B--2---:R-:W3:Y:S02]  /*99b0*/  LDL R3, [R1+0x4c] ;  /* 0x00004c0001037983 */ /* 0x004ee40000100800 */
[----:B------:R-:W-:Y:S02]  /*99c0*/  ISETP.NE.AND P0, PT, R173, 0x1, PT ;  /* 0x00000001ad00780c */ /* 0x000fe40003f05270 */
[----:B------:R-:W2:Y:S04]  /*99d0*/  LDL R2, [R1+0x50] ;  /* 0x0000500001027983 */ /* 0x000ea80000100800 */
[----:B------:R-:W0:Y:S01]  /*99e0*/  LDGDEPBAR ;  /* 0x00000000000079af */ /* 0x000e220000000000 */
[----:B---3--:R-:W-:Y:S01]  /*99f0*/  IADD3 R172, R3, R172, RZ ;  /* 0x000000ac03ac7210 */ /* 0x008fe20007ffe0ff */
[----:B------:R-:W-:Y:S01]  /*9a00*/  IMAD.MOV.U32 R3, RZ, RZ, c[0x0][0x2ac] ;  /* 0x0000ab00ff037624 */ /* 0x000fe200078e00ff */
[----:B--2---:R-:W-:Y:S04]  /*9a10*/  IADD3 R0, -R2, 0x1, R0 ;  /* 0x0000000102007810 */ /* 0x004fe80007ffe100 */
[----:B------:R-:W-:Y:S04]  /*9a20*/  @P0 IMAD.HI.U32 R2, R172, c[0x0][0x2c8], RZ ;  /* 0x0000b200ac020a27 */ /* 0x000fe800078e00ff */
[----:B------:R-:W-:Y:S01]  /*9a30*/  IMAD R0, R3, c[0x0][0x1d0], R0 ;  /* 0x0000740003007a24 */ /* 0x000fe200078e0200 */
[----:B------:R-:W-:Y:S04]  /*9a40*/  @P0 SHF.R.U32.HI R172, RZ, c[0x0][0x2cc], R2 ;  /* 0x0000b300ffac0a19 */ /* 0x000fe80000011602 */
[----:B------:R-:W-:Y:S01]  /*9a50*/  IADD3 R173, R0, -c[0x0][0x168], RZ ;  /* 0x80005a0000ad7a10 */ /* 0x000fe20007ffe0ff */
[----:B------:R-:W-:-:S05]  /*9a60*/  BRA.DIV ~URZ, `(.L_x_1485) ;  /* 0x0000c5c27f007947 */ /* 0x000fca000b800000 */
[----:B------:R1:W2:Y:S02]  /*9a70*/  SHFL.IDX PT, R0, R172, RZ, 0x1c1f ;  /* 0x001c1fffac007589 */ /* 0x0002a400000e0000 */
.L_x_1542:
[----:B--2---:R-:W-:Y:S05]  /*9a80*/  IMAD.IADD R0, R173, 0x1, R0 ;  /* 0x00000001ad007824 */ /* 0x004fea00078e0200 */
[C---:B------:R-:W-:Y:S02]  /*9a90*/  ISETP.GT.AND P0, PT, R0.reuse, RZ, PT ;  /* 0x000000ff0000720c */ /* 0x040fe40003f04270 */
[C---:B------:R-:W-:Y:S02]  /*9aa0*/  ISETP.GT.AND P1, PT, R0.reuse, 0x1, PT ;  /* 0x000000010000780c */ /* 0x040fe40003f24270 */
[----:B------:R-:W-:Y:S02]  /*9ab0*/  ISETP.GT.AND P4, PT, R0, 0x9, PT ;  /* 0x000000090000780c */ /* 0x000fe40003f84270 */
[----:B------:R-:W-:Y:S02]  /*9ac0*/  FSEL R4, R4, -INF , P0 ;  /* 0xff80000004047808 */ /* 0x000fe40000000000 */
[C---:B------:R-:W-:Y:S02]  /*9ad0*/  ISETP.GT.AND P0, PT, R0.reuse, 0x10, PT ;  /* 0x000000100000780c */ /* 0x040fe40003f04270 */
[C---:B------:R-:W-:Y:S02]  /*9ae0*/  ISETP.GT.AND P2, PT, R0.reuse, 0x8, PT ;  /* 0x000000080000780c */ /* 0x040fe40003f44270 */
[----:B------:R-:W-:Y:S02]  /*9af0*/  FSEL R5, R5, -INF , P1 ;  /* 0xff80000005057808 */ /* 0x000fe40000800000 */
[C---:B------:R-:W-:Y:S02]  /*9b00*/  ISETP.GT.AND P1, PT, R0.reuse, 0x11, PT ;  /* 0x000000110000780c */ /* 0x040fe40003f24270 */
[C---:B------:R-:W-:Y:S02]  /*9b10*/  ISETP.GT.AND P3, PT, R0.reuse, 0x18, PT ;  /* 0x000000180000780c */ /* 0x040fe40003f64270 */
[----:B------:R-:W-:Y:S02]  /*9b20*/  FSEL R9, R9, -INF , P4 ;  /* 0xff80000009097808 */ /* 0x000fe40002000000 */
[----:B------:R-:W-:Y:S02]  /*9b30*/  ISETP.GT.AND P4, PT, R0, 0x19, PT ;  /* 0x000000190000780c */ /* 0x000fe40003f84270 */
[----:B------:R-:W-:Y:S02]  /*9b40*/  FSEL R196, R12, -INF , P0 ;  /* 0xff8000000cc47808 */ /* 0x000fe40000000000 */
        /* <DEDUP_REMOVED lines=37> */
[----:B------:R-:W-:Y:S01]  /*9da0*/  FMNMX.FTZ R2, R4, R174, !PT ;  /* 0x000000ae04027209 */ /* 0x000fe20007810000 */
[----:B------:R-:W2:Y:S03]  /*9db0*/  SHFL.IDX PT, R0, R172, 0x1, 0x1c1f ;  /* 0x003c1f00ac007f89 */ /* 0x000ea600000e0000 */
[----:B------:R-:W-:Y:S04]  /*9dc0*/  FMNMX.FTZ R2, R5, R2, !PT ;  /* 0x0000000205027209 */ /* 0x000fe80007810000 */
[----:B------:R-:W-:Y:S04]  /*9dd0*/  FMNMX.FTZ R2, R8, R2, !PT ;  /* 0x0000000208027209 */ /* 0x000fe80007810000 */
[----:B------:R-:W-:Y:S04]  /*9de0*/  FMNMX.FTZ R2, R9, R2, !PT ;  /* 0x0000000209027209 */ /* 0x000fe80007810000 */
[----:B------:R-:W-:Y:S04]  /*9df0*/  FMNMX.FTZ R2, R196, R2, !PT ;  /* 0x00000002c4027209 */ /* 0x000fe80007810000 */
[----:B------:R-:W-:Y:S04]  /*9e00*/  FMNMX.FTZ R2, R195, R2, !PT ;  /* 0x00000002c3027209 */ /* 0x000fe80007810000 */
[----:B------:R-:W-:Y:S01]  /*9e10*/  FMNMX.FTZ R2, R194, R2, !PT ;  /* 0x00000002c2027209 */ /* 0x000fe20007810000 */
[----:B--2---:R-:W-:Y:S03]  /*9e20*/  IMAD.IADD R0, R173, 0x1, R0 ;  /* 0x00000001ad007824 */ /* 0x004fe600078e0200 */
[----:B------:R-:W-:Y:S02]  /*9e30*/  FMNMX.FTZ R2, R193, R2, !PT ;  /* 0x00000002c1027209 */ /* 0x000fe40007810000 */
[C---:B------:R-:W-:Y:S02]  /*9e40*/  ISETP.GT.AND P1, PT, R0.reuse, RZ, PT ;  /* 0x000000ff0000720c */ /* 0x040fe40003f24270 */
[----:B------:R-:W-:Y:S02]  /*9e50*/  ISETP.GT.AND P0, PT, R0, 0x1, PT ;  /* 0x000000010000780c */ /* 0x000fe40003f04270 */
[----:B------:R-:W-:Y:S02]  /*9e60*/  FSEL R6, R6, -INF , P1 ;  /* 0xff80000006067808 */ /* 0x000fe40000800000 */
[----:B------:R-:W-:Y:S02]  /*9e70*/  FSEL R7, R7, -INF , P0 ;  /* 0xff80000007077808 */ /* 0x000fe40000000000 */
[----:B------:R-:W-:Y:S02]  /*9e80*/  ISETP.GT.AND P1, PT, R0, 0x8, PT ;  /* 0x000000080000780c */ /* 0x000fe40003f24270 */
[----:B-1----:R-:W-:Y:S02]  /*9e90*/  FMNMX.FTZ R172, R6, R175, !PT ;  /* 0x000000af06ac7209 */ /* 0x002fe40007810000 */
[----:B------:R-:W-:Y:S02]  /*9ea0*/  ISETP.GT.AND P0, PT, R0, 0x9, PT ;  /* 0x000000090000780c */ /* 0x000fe40003f04270 */
[----:B------:R-:W-:Y:S02]  /*9eb0*/  FSEL R10, R10, -INF , P1 ;  /* 0xff8000000a0a7808 */ /* 0x000fe40000800000 */
[----:B------:R-:W-:Y:S02]  /*9ec0*/  FMNMX.FTZ R172, R7, R172, !PT ;  /* 0x000000ac07ac7209 */ /* 0x000fe40007810000 */
[----:B------:R-:W-:Y:S02]  /*9ed0*/  FSEL R11, R11, -INF , P0 ;  /* 0xff8000000b0b7808 */ /* 0x000fe40000000000 */
[----:B------:R-:W-:Y:S02]  /*9ee0*/  ISETP.GT.AND P1, PT, R0, 0x10, PT ;  /* 0x000000100000780c */ /* 0x000fe40003f24270 */
[----:B------:R-:W-:Y:S02]  /*9ef0*/  FMNMX.FTZ R172, R10, R172, !PT ;  /* 0x000000ac0aac7209 */ /* 0x000fe40007810000 */
        /* <DEDUP_REMOVED lines=12> */
[----:B------:R-:W-:Y:S02]  /*9fc0*/  FMNMX.FTZ R2, R204, R2, !PT ;  /* 0x00000002cc027209 */ /* 0x000fe40007810000 */
[----:B------:R-:W-:Y:S02]  /*9fd0*/  ISETP.GT.AND P0, PT, R0, 0x21, PT ;  /* 0x000000210000780c */ /* 0x000fe40003f04270 */
[----:B------:R-:W-:Y:S02]  /*9fe0*/  FSEL R197, R22, -INF , P1 ;  /* 0xff80000016c57808 */ /* 0x000fe40000800000 */
[----:B------:R-:W-:Y:S02]  /*9ff0*/  FMNMX.FTZ R172, R192, R172, !PT ;  /* 0x000000acc0ac7209 */ /* 0x000fe40007810000 */
        /* <DEDUP_REMOVED lines=58> */
[----:B------:R-:W-:Y:S01]  /*a3a0*/  FMNMX.FTZ R172, R226, R172, !PT ;  /* 0x000000ace2ac7209 */ /* 0x000fe20007810000 */
[----:B------:R-:W1:Y:S03]  /*a3b0*/  SHFL.BFLY PT, R173, R0, 0x2, 0x1f ;  /* 0x0c401f0000ad7f89 */ /* 0x000e6600000e0000 */
[----:B------:R-:W-:Y:S05]  /*a3c0*/  FMNMX.FTZ R172, R225, R172, !PT ;  /* 0x000000ace1ac7209 */ /* 0x000fea0007810000 */
[----:B------:R-:W2:Y:S01]  /*a3d0*/  SHFL.BFLY PT, R2, R172, 0x2, 0x1f ;  /* 0x0c401f00ac027f89 */ /* 0x000ea200000e0000 */
[----:B-1----:R-:W-:Y:S07]  /*a3e0*/  FMNMX.FTZ R173, R173, R0, !PT ;  /* 0x00000000adad7209 */ /* 0x002fee0007810000 */
[----:B------:R-:W1:Y:S01]  /*a3f0*/  SHFL.BFLY PT, R3, R173, 0x1, 0x1f ;  /* 0x0c201f00ad037f89 */ /* 0x000e6200000e0000 */
[----:B--2---:R-:W-:Y:S07]  /*a400*/  FMNMX.FTZ R172, R172, R2, !PT ;  /* 0x00000002acac7209 */ /* 0x004fee0007810000 */
[----:B------:R2:W3:Y:S01]  /*a410*/  SHFL.BFLY PT, R0, R172, 0x1, 0x1f ;  /* 0x0c201f00ac007f89 */ /* 0x0004e200000e0000 */
[----:B-1----:R-:W-:Y:S07]  /*a420*/  FMNMX.FTZ R173, R173, R3, !PT ;  /* 0x00000003adad7209 */ /* 0x002fee0007810000 */
.L_x_1543:
[----:B------:R-:W4:Y:S01]  /*a430*/  LDL.LU R17, [R1+0x4] ;  /* 0x0000040001117983 */ /* 0x000f220000300800 */
[C---:B------:R-:W-:Y:S01]  /*a440*/  FMUL.FTZ R188, R173.reuse, c[0x0][0x2d0] ;  /* 0x0000b400adbc7a20 */ /* 0x040fe20000410000 */
[----:B------:R-:W-:Y:S01]  /*a450*/  FSETP.NEU.FTZ.AND P0, PT, R173, -INF , PT ;  /* 0xff800000ad00780b */ /* 0x000fe20003f1d000 */
[----:B------:R-:W-:Y:S01]  /*a460*/  WARPSYNC 0xffffffff ;  /* 0xffffffff00007948 */ /* 0x000fe20003800000 */
[----:B---3--:R-:W-:Y:S01]  /*a470*/  FMNMX.FTZ R3, R0, R172, !PT ;  /* 0x000000ac00037209 */ /* 0x008fe20007810000 */
[----:B------:R-:W1:Y:S01]  /*a480*/  LDSM.16.MT88.4 R12, [R232] ;  /* 0x00000000e80c783b */ /* 0x000e620000004200 */
[----:B------:R-:W-:Y:S03]  /*a490*/  FSEL R188, R188, RZ, P0 ;  /* 0x000000ffbcbc7208 */ /* 0x000fe60000000000 */
[----:B--2---:R-:W-:Y:S02]  /*a4a0*/  FMUL.FTZ R172, R3, c[0x0][0x2d0] ;  /* 0x0000b40003ac7a20 */ /* 0x004fe40000410000 */
[--C-:B------:R-:W-:Y:S02]  /*a4b0*/  FFMA.FTZ R2, R5, c[0x0][0x2d0], -R188.reuse ;  /* 0x0000b40005027a23 */ /* 0x100fe400000108bc */
[--C-:B------:R-:W-:Y:S01]  /*a4c0*/  FFMA.FTZ R4, R4, c[0x0][0x2d0], -R188.reuse ;  /* 0x0000b40004047a23 */ /* 0x100fe200000108bc */
[----:B------:R-:W2:Y:S01]  /*a4d0*/  LDSM.16.MT88.4 R20, [R233] ;  /* 0x00000000e914783b */ /* 0x000ea20000004200 */
[----:B------:R3:W-:Y:S07]  /*a4e0*/  MUFU.EX2 R238, R2 ;  /* 0x0000000200ee7308 */ /* 0x0007ee0000000800 */
[----:B------:R-:W5:Y:S03]  /*a4f0*/  LDSM.16.MT88.4 R28, [R235] ;  /* 0x00000000eb1c783b */ /* 0x000f660000004200 */
[----:B------:R1:W-:Y:S05]  /*a500*/  MUFU.EX2 R184, R4 ;  /* 0x0000000400b87308 */ /* 0x0003ea0000000800 */
[----:B------:R-:W2:Y:S08]  /*a510*/  LDSM.16.MT88.4 R36, [R234] ;  /* 0x00000000ea24783b */ /* 0x000eb00000004200 */
[----:B------:R-:W2:Y:S01]  /*a520*/  LDSM.16.MT88.4 R44, [R232+0x3000] ;  /* 0x00300000e82c783b */ /* 0x000ea20000004200 */
[--C-:B---3--:R-:W-:Y:S04]  /*a530*/  FFMA.FTZ R2, R8, c[0x0][0x2d0], -R188.reuse ;  /* 0x0000b40008027a23 */ /* 0x108fe800000108bc */
[----:B------:R3:W-:Y:S01]  /*a540*/  MUFU.EX2 R250, R2 ;  /* 0x0000000200fa7308 */ /* 0x0007e20000000800 */
[----:B-1----:R-:W-:Y:S09]  /*a550*/  FFMA.FTZ R4, R9, c[0x0][0x2d0], -R188 ;  /* 0x0000b40009047a23 */ /* 0x002ff200000108bc */
[----:B------:R-:W-:Y:S01]  /*a560*/  MUFU.EX2 R16, R4 ;  /* 0x0000000400107308 */ /* 0x000fe20000000800 */
[----:B---3--:R-:W-:Y:S02]  /*a570*/  FSEL R2, R173, RZ, P0 ;  /* 0x000000ffad027208 */ /* 0x008fe40000000000 */
[----:B------:R-:W-:Y:S03]  /*a580*/  FSETP.NEU.FTZ.AND P0, PT, R3, -INF , PT ;  /* 0xff8000000300780b */ /* 0x000fe60003f1d000 */
[----:B------:R-:W-:Y:S01]  /*a590*/  FADD.FTZ R0, -R2, R174 ;  /* 0x000000ae02007221 */ /* 0x000fe20000010100 */
[----:B------:R-:W-:Y:S03]  /*a5a0*/  FSEL R172, R172, RZ, P0 ;  /* 0x000000ffacac7208 */ /* 0x000fe60000000000 */
[----:B------:R-:W-:Y:S02]  /*a5b0*/  FMUL.FTZ R0, R0, c[0x0][0x2d0] ;  /* 0x0000b40000007a20 */ /* 0x000fe40000410000 */
[--C-:B------:R-:W-:Y:S02]  /*a5c0*/  FFMA.FTZ R10, R10, c[0x0][0x2d0], -R172.reuse ;  /* 0x0000b4000a0a7a23 */ /* 0x100fe400000108ac */
[----:B------:R1:W4:Y:S01]  /*a5d0*/  MUFU.EX2 R2, R0 ;  /* 0x0000000000027308 */ /* 0x0003220000000800 */
[--C-:B------:R-:W-:Y:S02]  /*a5e0*/  FFMA.FTZ R11, R11, c[0x0][0x2d0], -R172.reuse ;  /* 0x0000b4000b0b7a23 */ /* 0x100fe400000108ac */
[--C-:B------:R-:W-:Y:S02]  /*a5f0*/  FFMA.FTZ R6, R6, c[0x0][0x2d0], -R172.reuse ;  /* 0x0000b40006067a23 */ /* 0x100fe400000108ac */
[----:B------:R-:W-:Y:S05]  /*a600*/  FFMA.FTZ R7, R7, c[0x0][0x2d0], -R172 ;  /* 0x0000b40007077a23 */ /* 0x000fea00000108ac */
[----:B------:R-:W-:Y:S10]  /*a610*/  MUFU.EX2 R244, R7 ;  /* 0x0000000700f47308 */ /* 0x000ff40000000800 */
[----:B------:R-:W-:Y:S01]  /*a620*/  MUFU.EX2 R249, R10 ;  /* 0x0000000a00f97308 */ /* 0x000fe20000000800 */
[----:B-1----:R-:W-:Y:S05]  /*a630*/  FSEL R0, R3, RZ, P0 ;  /* 0x000000ff03007208 */ /* 0x002fea0000000000 */
[----:B------:R-:W-:Y:S04]  /*a640*/  FADD.FTZ R0, -R0, R175 ;  /* 0x000000af00007221 */ /* 0x000fe80000010100 */
[----:B------:R-:W-:Y:S01]  /*a650*/  MUFU.EX2 R237, R6 ;  /* 0x0000000600ed7308 */ /* 0x000fe20000000800 */
[----:B------:R-:W-:Y:S09]  /*a660*/  FMUL.FTZ R0, R0, c[0x0][0x2d0] ;  /* 0x0000b40000007a20 */ /* 0x000ff20000410000 */
[----:B------:R-:W-:Y:S10]  /*a670*/  MUFU.EX2 R175, R11 ;  /* 0x0000000b00af7308 */ /* 0x000ff40000000800 */
[----:B------:R-:W1:Y:S01]  /*a680*/  MUFU.EX2 R0, R0 ;  /* 0x0000000000007308 */ /* 0x000e620000000800 */
[----:B----4-:R-:W-:Y:S01]  /*a690*/  FFMA.FTZ R174, R2, R17, R184 ;  /* 0x0000001102ae7223 */ /* 0x010fe200000100b8 */
[----:B------:R-:W-:Y:S01]  /*a6a0*/  F2FP.BF16.PACK_AB R184, R238, R184 ;  /* 0x000000b8eeb8723e */ /* 0x000fe200000010ff */
[----:B------:R-:W-:Y:S01]  /*a6b0*/  FMUL.FTZ R5, R2, R177 ;  /* 0x000000b102057220 */ /* 0x000fe20000410000 */
[----:B------:R-:W-:Y:S01]  /*a6c0*/  F2FP.BF16.PACK_AB R186, R16, R250 ;  /* 0x000000fa10ba723e */ /* 0x000fe200000010ff */
[----:B-1----:R-:W-:Y:S01]  /*a6d0*/  FMUL.FTZ R6, R0, R178 ;  /* 0x000000b200067220 */ /* 0x002fe20000410000 */
[----:B------:R-:W-:Y:S01]  /*a6e0*/  F2FP.BF16.PACK_AB R185, R244, R237 ;  /* 0x000000edf4b9723e */ /* 0x000fe200000010ff */
[----:B------:R-:W-:Y:S01]  /*a6f0*/  FMUL.FTZ R7, R0, R179 ;  /* 0x000000b300077220 */ /* 0x000fe20000410000 */
[----:B------:R-:W-:Y:S01]  /*a700*/  F2FP.BF16.PACK_AB R187, R175, R249 ;  /* 0x000000f9afbb723e */ /* 0x000fe200000010ff */
[C---:B------:R-:W-:Y:S01]  /*a710*/  FMUL.FTZ R4, R2.reuse, R176 ;  /* 0x000000b002047220 */ /* 0x040fe20000410000 */
[----:B------:R-:W3:Y:S01]  /*a720*/  LDL.LU R177, [R1+0x8] ;  /* 0x0000080001b17983 */ /* 0x000ee20000300800 */
[C---:B------:R-:W-:Y:S01]  /*a730*/  FMUL.FTZ R8, R2.reuse, R180 ;  /* 0x000000b402087220 */ /* 0x040fe20000410000 */
[----:B------:R-:W-:Y:S01]  /*a740*/  MOV R176, R16 ;  /* 0x0000001000b07202 */ /* 0x000fe20000000f00 */
[----:B------:R-:W-:Y:S02]  /*a750*/  FMUL.FTZ R9, R2, R181 ;  /* 0x000000b502097220 */ /* 0x000fe40000410000 */
[C---:B------:R-:W-:Y:S01]  /*a760*/  FMUL.FTZ R10, R0.reuse, R182 ;  /* 0x000000b6000a7220 */ /* 0x040fe20000410000 */
[C---:B------:R-:W-:Y:S05]  /*a770*/  HMMA.16816.F32.BF16 R4, R184.reuse, R12, R4 ;  /* 0x0000000cb804723c */ /* 0x040fea0000041804 */
[----:B------:R-:W-:Y:S02]  /*a780*/  FMUL.FTZ R11, R0, R183 ;  /* 0x000000b7000b7220 */ /* 0x000fe40000410000 */
[----:B------:R-:W-:Y:S01]  /*a790*/  LDSM.16.MT88.4 R180, [R232+0x2800] ;  /* 0x00280000e8b4783b */ /* 0x000fe20000004200 */
[C---:B------:R-:W-:Y:S04]  /*a7a0*/  FMUL.FTZ R12, R2.reuse, R132 ;  /* 0x00000084020c7220 */ /* 0x040fe80000410000 */
[C---:B------:R-:W-:Y:S03]  /*a7b0*/  HMMA.16816.F32.BF16 R8, R184.reuse, R14, R8 ;  /* 0x0000000eb808723c */ /* 0x040fe60000041808 */
[C---:B------:R-:W-:Y:S02]  /*a7c0*/  FMUL.FTZ R13, R2.reuse, R133 ;  /* 0x00000085020d7220 */ /* 0x040fe40000410000 */
[----:B------:R-:W-:Y:S02]  /*a7d0*/  FMUL.FTZ R16, R2, R136 ;  /* 0x0000008802107220 */ /* 0x000fe40000410000 */
[C---:B------:R-:W-:Y:S02]  /*a7e0*/  FMUL.FTZ R14, R0.reuse, R134 ;  /* 0x00000086000e7220 */ /* 0x040fe40000410000 */
[----:B------:R-:W-:Y:S02]  /*a7f0*/  FMUL.FTZ R15, R0, R135 ;  /* 0x00000087000f7220 */ /* 0x000fe40000410000 */
[----:B------:R-:W1:Y:S01]  /*a800*/  LDSM.16.MT88.4 R132, [R233+0x3000] ;  /* 0x00300000e984783b */ /* 0x000e620000004200 */
[----:B------:R-:W-:Y:S02]  /*a810*/  FMUL.FTZ R17, R2, R137 ;  /* 0x0000008902117220 */ /* 0x000fe40000410000 */
[C---:B------:R-:W-:Y:S02]  /*a820*/  FMUL.FTZ R18, R0.reuse, R138 ;  /* 0x0000008a00127220 */ /* 0x040fe40000410000 */
[C---:B--2---:R-:W-:Y:S03]  /*a830*/  HMMA.16816.F32.BF16 R12, R184.reuse, R20, R12 ;  /* 0x00000014b80c723c */ /* 0x044fe6000004180c */
[C---:B------:R-:W-:Y:S02]  /*a840*/  FMUL.FTZ R19, R0.reuse, R139 ;  /* 0x0000008b00137220 */ /* 0x040fe40000410000 */
[----:B------:R-:W-:Y:S01]  /*a850*/  LDSM.16.MT88.4 R136, [R232+0x800] ;  /* 0x00080000e888783b */ /* 0x000fe20000004200 */
[----:B------:R-:W-:Y:S02]  /*a860*/  FMUL.FTZ R27, R0, R147 ;  /* 0x00000093001b7220 */ /* 0x000fe40000410000 */
[C---:B------:R-:W-:Y:S02]  /*a870*/  FMUL.FTZ R20, R2.reuse, R140 ;  /* 0x0000008c02147220 */ /* 0x040fe40000410000 */
[C---:B------:R-:W-:Y:S03]  /*a880*/  HMMA.16816.F32.BF16 R16, R184.reuse, R22, R16 ;  /* 0x00000016b810723c */ /* 0x040fe60000041810 */
[C---:B------:R-:W-:Y:S02]  /*a890*/  FMUL.FTZ R21, R2.reuse, R141 ;  /* 0x0000008d02157220 */ /* 0x040fe40000410000 */
[----:B------:R-:W-:Y:S02]  /*a8a0*/  FMUL.FTZ R24, R2, R144 ;  /* 0x0000009002187220 */ /* 0x000fe40000410000 */
[C---:B------:R-:W-:Y:S02]  /*a8b0*/  FMUL.FTZ R22, R0.reuse, R142 ;  /* 0x0000008e00167220 */ /* 0x040fe40000410000 */
[----:B------:R-:W-:Y:S02]  /*a8c0*/  FMUL.FTZ R23, R0, R143 ;  /* 0x0000008f00177220 */ /* 0x000fe40000410000 */
[----:B------:R-:W-:Y:S01]  /*a8d0*/  LDSM.16.MT88.4 R140, [R233+0x800] ;  /* 0x00080000e98c783b */ /* 0x000fe20000004200 */
[C---:B------:R-:W-:Y:S02]  /*a8e0*/  FMUL.FTZ R48, R2.reuse, R168 ;  /* 0x000000a802307220 */ /* 0x040fe40000410000 */
[C---:B------:R-:W-:Y:S02]  /*a8f0*/  FMUL.FTZ R49, R2.reuse, R169 ;  /* 0x000000a902317220 */ /* 0x040fe40000410000 */
[C---:B-----5:R-:W-:Y:S03]  /*a900*/  HMMA.16816.F32.BF16 R20, R184.reuse, R28, R20 ;  /* 0x0000001cb814723c */ /* 0x060fe60000041814 */
[----:B------:R-:W-:Y:S02]  /*a910*/  FMUL.FTZ R25, R2, R145 ;  /* 0x0000009102197220 */ /* 0x000fe40000410000 */
[C---:B------:R-:W-:Y:S02]  /*a920*/  FMUL.FTZ R26, R0.reuse, R146 ;  /* 0x00000092001a7220 */ /* 0x040fe40000410000 */
[C---:B------:R-:W-:Y:S02]  /*a930*/  FMUL.FTZ R50, R0.reuse, R170 ;  /* 0x000000aa00327220 */ /* 0x040fe40000410000 */
[----:B------:R-:W-:Y:S02]  /*a940*/  FMUL.FTZ R51, R0, R171 ;  /* 0x000000ab00337220 */ /* 0x000fe40000410000 */
[----:B------:R-:W-:Y:S01]  /*a950*/  LDSM.16.MT88.4 R168, [R233+0x5800] ;  /* 0x00580000e9a8783b */ /* 0x000fe20000004200 */
[C---:B------:R-:W-:Y:S03]  /*a960*/  HMMA.16816.F32.BF16 R24, R184.reuse, R30, R24 ;  /* 0x0000001eb818723c */ /* 0x040fe60000041818 */
[C---:B------:R-:W-:Y:S02]  /*a970*/  FMUL.FTZ R29, R2.reuse, R149 ;  /* 0x00000095021d7220 */ /* 0x040fe40000410000 */
[----:B------:R-:W-:Y:S02]  /*a980*/  FMUL.FTZ R28, R2, R148 ;  /* 0x00000094021c7220 */ /* 0x000fe40000410000 */
[C---:B------:R-:W-:Y:S02]  /*a990*/  FMUL.FTZ R30, R0.reuse, R150 ;  /* 0x00000096001e7220 */ /* 0x040fe40000410000 */
[----:B------:R-:W-:Y:S03]  /*a9a0*/  FMUL.FTZ R31, R0, R151 ;  /* 0x00000097001f7220 */ /* 0x000fe60000410000 */
[--C-:B------:R-:W-:Y:S02]  /*a9b0*/  FFMA.FTZ R150, R215, c[0x0][0x2d0], -R188.reuse ;  /* 0x0000b400d7967a23 */ /* 0x100fe400000108bc */
[--C-:B------:R-:W-:Y:S02]  /*a9c0*/  FFMA.FTZ R149, R214, c[0x0][0x2d0], -R188.reuse ;  /* 0x0000b400d6957a23 */ /* 0x100fe400000108bc */
[C---:B------:R-:W-:Y:S03]  /*a9d0*/  HMMA.16816.F32.BF16 R28, R184.reuse, R36, R28 ;  /* 0x00000024b81c723c */ /* 0x040fe6000004181c */
[----:B------:R-:W-:Y:S02]  /*a9e0*/  FMUL.FTZ R33, R2, R153 ;  /* 0x0000009902217220 */ /* 0x000fe40000410000 */
[C---:B------:R-:W-:Y:S02]  /*a9f0*/  FMUL.FTZ R34, R0.reuse, R154 ;  /* 0x0000009a00227220 */ /* 0x040fe40000410000 */
[----:B------:R-:W-:Y:S02]  /*aa00*/  FMUL.FTZ R35, R0, R155 ;  /* 0x0000009b00237220 */ /* 0x000fe40000410000 */
[----:B------:R-:W-:Y:S03]  /*aa10*/  FMUL.FTZ R32, R2, R152 ;  /* 0x0000009802207220 */ /* 0x000fe60000410000 */
[--C-:B------:R-:W-:Y:S02]  /*aa20*/  FFMA.FTZ R154, R212, c[0x0][0x2d0], -R188.reuse ;  /* 0x0000b400d49a7a23 */ /* 0x100fe400000108bc */
[--C-:B------:R-:W-:Y:S02]  /*aa30*/  FFMA.FTZ R153, R211, c[0x0][0x2d0], -R188.reuse ;  /* 0x0000b400d3997a23 */ /* 0x100fe400000108bc */
[C---:B------:R-:W-:Y:S03]  /*aa40*/  HMMA.16816.F32.BF16 R32, R184.reuse, R38, R32 ;  /* 0x00000026b820723c */ /* 0x040fe60000041820 */
[C---:B------:R-:W-:Y:S02]  /*aa50*/  FMUL.FTZ R36, R2.reuse, R156 ;  /* 0x0000009c02247220 */ /* 0x040fe40000410000 */
[----:B------:R-:W-:Y:S02]  /*aa60*/  FMUL.FTZ R37, R2, R157 ;  /* 0x0000009d02257220 */ /* 0x000fe40000410000 */
[C---:B------:R-:W-:Y:S02]  /*aa70*/  FMUL.FTZ R38, R0.reuse, R158 ;  /* 0x0000009e00267220 */ /* 0x040fe40000410000 */
[----:B------:R-:W-:Y:S03]  /*aa80*/  FMUL.FTZ R39, R0, R159 ;  /* 0x0000009f00277220 */ /* 0x000fe60000410000 */
[----:B------:R-:W-:Y:S02]  /*aa90*/  FFMA.FTZ R155, R210, c[0x0][0x2d0], -R188 ;  /* 0x0000b400d29b7a23 */ /* 0x000fe400000108bc */
[C---:B------:R-:W-:Y:S02]  /*aaa0*/  FMUL.FTZ R40, R2.reuse, R160 ;  /* 0x000000a002287220 */ /* 0x040fe40000410000 */
[C---:B------:R-:W-:Y:S03]  /*aab0*/  HMMA.16816.F32.BF16 R36, R184.reuse, R44, R36 ;  /* 0x0000002cb824723c */ /* 0x040fe60000041824 */
[----:B------:R-:W-:Y:S02]  /*aac0*/  FMUL.FTZ R41, R2, R161 ;  /* 0x000000a102297220 */ /* 0x000fe40000410000 */
[C---:B------:R-:W-:Y:S02]  /*aad0*/  FMUL.FTZ R42, R0.reuse, R162 ;  /* 0x000000a2002a7220 */ /* 0x040fe40000410000 */
[----:B------:R-:W-:Y:S02]  /*aae0*/  FMUL.FTZ R43, R0, R163 ;  /* 0x000000a3002b7220 */ /* 0x000fe40000410000 */
[C---:B------:R-:W-:Y:S03]  /*aaf0*/  FMUL.FTZ R44, R2.reuse, R164 ;  /* 0x000000a4022c7220 */ /* 0x040fe60000410000 */
[C---:B------:R-:W-:Y:S02]  /*ab00*/  FMUL.FTZ R45, R2.reuse, R165 ;  /* 0x000000a5022d7220 */ /* 0x040fe40000410000 */
[C---:B------:R-:W-:Y:S03]  /*ab10*/  HMMA.16816.F32.BF16 R40, R184.reuse, R46, R40 ;  /* 0x0000002eb828723c */ /* 0x040fe60000041828 */
        /* <DEDUP_REMOVED lines=14> */
[----:B------:R-:W-:Y:S04]  /*ac00*/  FMUL.FTZ R61, R2, R61 ;  /* 0x0000003d023d7220 */ /* 0x000fe80000410000 */
        /* <DEDUP_REMOVED lines=23> */
[C---:B------:R-:W-:Y:S04]  /*ad80*/  FMUL.FTZ R82, R0.reuse, R82 ;  /* 0x0000005200527220 */ /* 0x040fe80000410000 */
        /* <DEDUP_REMOVED lines=27> */
[----:B------:R-:W-:Y:S02]  /*af40*/  FMUL.FTZ R121, R2, R121 ;  /* 0x0000007902797220 */ /* 0x000fe40000410000 */
        /* <DEDUP_REMOVED lines=18> */
[----:B------:R-:W-:Y:S02]  /*b070*/  FMUL.FTZ R123, R0, R123 ;  /* 0x0000007b007b7220 */ /* 0x000fe40000410000 */
[----:B------:R-:W-:Y:S04]  /*b080*/  FADD.FTZ R151, R238, R174 ;  /* 0x000000aeee977221 */ /* 0x000fe80000010000 */
[----:B------:R-:W-:Y:S02]  /*b090*/  FADD.FTZ R151, R250, R151 ;  /* 0x00000097fa977221 */ /* 0x000fe40000010000 */
[--C-:B------:R-:W-:Y:S02]  /*b0a0*/  FFMA.FTZ R148, R213, c[0x0][0x2d0], -R188.reuse ;  /* 0x0000b400d5947a23 */ /* 0x100fe400000108bc */
[C---:B------:R-:W-:Y:S02]  /*b0b0*/  FMUL.FTZ R124, R2.reuse, R124 ;  /* 0x0000007c027c7220 */ /* 0x040fe40000410000 */
[C---:B------:R-:W-:Y:S02]  /*b0c0*/  FMUL.FTZ R125, R2.reuse, R125 ;  /* 0x0000007d027d7220 */ /* 0x040fe40000410000 */
[C---:B------:R-:W-:Y:S02]  /*b0d0*/  FMUL.FTZ R128, R2.reuse, R128 ;  /* 0x0000008002807220 */ /* 0x040fe40000410000 */
[----:B------:R-:W-:Y:S02]  /*b0e0*/  FMUL.FTZ R129, R2, R129 ;  /* 0x0000008102817220 */ /* 0x000fe40000410000 */
[--C-:B------:R-:W-:Y:S02]  /*b0f0*/  FFMA.FTZ R2, R196, c[0x0][0x2d0], -R188.reuse ;  /* 0x0000b400c4027a23 */ /* 0x100fe400000108bc */
[C---:B------:R-:W-:Y:S02]  /*b100*/  FMUL.FTZ R126, R0.reuse, R126 ;  /* 0x0000007e007e7220 */ /* 0x040fe40000410000 */
[----:B------:R2:W-:Y:S01]  /*b110*/  MUFU.EX2 R157, R2 ;  /* 0x00000002009d7308 */ /* 0x0005e20000000800 */
[C---:B------:R-:W-:Y:S02]  /*b120*/  FMUL.FTZ R127, R0.reuse, R127 ;  /* 0x0000007f007f7220 */ /* 0x040fe40000410000 */
[C---:B------:R-:W-:Y:S02]  /*b130*/  FMUL.FTZ R130, R0.reuse, R130 ;  /* 0x0000008200827220 */ /* 0x040fe40000410000 */
[----:B------:R-:W-:Y:S02]  /*b140*/  FMUL.FTZ R131, R0, R131 ;  /* 0x0000008300837220 */ /* 0x000fe40000410000 */
[--C-:B------:R-:W-:Y:S01]  /*b150*/  FFMA.FTZ R156, R209, c[0x0][0x2d0], -R188.reuse ;  /* 0x0000b400d19c7a23 */ /* 0x100fe200000108bc */
[C---:B-1----:R-:W-:Y:S08]  /*b160*/  HMMA.16816.F32.BF16 R76, R184.reuse, R132, R76 ;  /* 0x00000084b84c723c */ /* 0x042ff0000004184c */
[C---:B------:R-:W-:Y:S01]  /*b170*/  HMMA.16816.F32.BF16 R80, R184.reuse, R134, R80 ;  /* 0x00000086b850723c */ /* 0x040fe20000041850 */
[----:B------:R-:W1:Y:S03]  /*b180*/  LDSM.16.MT88.4 R132, [R235+0x6000] ;  /* 0x00600000eb84783b */ /* 0x000e660000004200 */
[--C-:B--2---:R-:W-:Y:S04]  /*b190*/  FFMA.FTZ R2, R195, c[0x0][0x2d0], -R188.reuse ;  /* 0x0000b400c3027a23 */ /* 0x104fe800000108bc */
[----:B------:R2:W4:Y:S04]  /*b1a0*/  MUFU.EX2 R163, R2 ;  /* 0x0000000200a37308 */ /* 0x0005280000000800 */
[--C-:B--2---:R-:W-:Y:S06]  /*b1b0*/  FFMA.FTZ R2, R194, c[0x0][0x2d0], -R188.reuse ;  /* 0x0000b400c2027a23 */ /* 0x104fec00000108bc */
[----:B------:R2:W-:Y:S01]  /*b1c0*/  MUFU.EX2 R164, R2 ;  /* 0x0000000200a47308 */ /* 0x0005e20000000800 */
[C---:B-1----:R-:W-:Y:S08]  /*b1d0*/  HMMA.16816.F32.BF16 R84, R184.reuse, R132, R84 ;  /* 0x00000084b854723c */ /* 0x042ff00000041854 */
[C---:B------:R-:W-:Y:S01]  /*b1e0*/  HMMA.16816.F32.BF16 R88, R184.reuse, R134, R88 ;  /* 0x00000086b858723c */ /* 0x040fe20000041858 */
[----:B------:R-:W1:Y:S03]  /*b1f0*/  LDSM.16.MT88.4 R132, [R234+0x6000] ;  /* 0x00600000ea84783b */ /* 0x000e660000004200 */
[----:B--2---:R-:W-:Y:S04]  /*b200*/  FFMA.FTZ R2, R193, c[0x0][0x2d0], -R188 ;  /* 0x0000b400c1027a23 */ /* 0x004fe800000108bc */
[----:B------:R2:W-:Y:S04]  /*b210*/  MUFU.EX2 R167, R2 ;  /* 0x0000000200a77308 */ /* 0x0005e80000000800 */
[----:B--2---:R-:W-:Y:S01]  /*b220*/  FFMA.FTZ R2, R190, c[0x0][0x2d0], -R172 ;  /* 0x0000b400be027a23 */ /* 0x004fe200000108ac */
[C---:B-1----:R-:W-:Y:S03]  /*b230*/  HMMA.16816.F32.BF16 R92, R184.reuse, R132, R92 ;  /* 0x00000084b85c723c */ /* 0x042fe6000004185c */
[----:B------:R-:W-:Y:S02]  /*b240*/  FFMA.FTZ R190, R207, c[0x0][0x2d0], -R188 ;  /* 0x0000b400cfbe7a23 */ /* 0x000fe400000108bc */
[----:B------:R1:W-:Y:S03]  /*b250*/  MUFU.EX2 R158, R2 ;  /* 0x00000002009e7308 */ /* 0x0003e60000000800 */
[C---:B------:R-:W-:Y:S01]  /*b260*/  HMMA.16816.F32.BF16 R96, R184.reuse, R134, R96 ;  /* 0x00000086b860723c */ /* 0x040fe20000041860 */
[----:B------:R-:W2:Y:S06]  /*b270*/  LDSM.16.MT88.4 R132, [R232+0x9000] ;  /* 0x00900000e884783b */ /* 0x000eac0000004200 */
[----:B------:R-:W-:Y:S10]  /*b280*/  MUFU.EX2 R207, R149 ;  /* 0x0000009500cf7308 */ /* 0x000ff40000000800 */
[----:B------:R-:W-:Y:S01]  /*b290*/  MUFU.EX2 R190, R190 ;  /* 0x000000be00be7308 */ /* 0x000fe20000000800 */
[----:B-1----:R-:W-:Y:S02]  /*b2a0*/  FFMA.FTZ R2, R189, c[0x0][0x2d0], -R172 ;  /* 0x0000b400bd027a23 */ /* 0x002fe400000108ac */
[----:B------:R-:W-:Y:S07]  /*b2b0*/  FFMA.FTZ R189, R208, c[0x0][0x2d0], -R188 ;  /* 0x0000b400d0bd7a23 */ /* 0x000fee00000108bc */
[----:B------:R1:W-:Y:S10]  /*b2c0*/  MUFU.EX2 R208, R148 ;  /* 0x0000009400d07308 */ /* 0x0003f40000000800 */
[----:B------:R5:W3:Y:S01]  /*b2d0*/  MUFU.EX2 R159, R2 ;  /* 0x00000002009f7308 */ /* 0x000ae20000000800 */
[C---:B--2---:R-:W-:Y:S09]  /*b2e0*/  HMMA.16816.F32.BF16 R100, R184.reuse, R132, R100 ;  /* 0x00000084b864723c */ /* 0x044ff20000041864 */
[----:B------:R-:W-:Y:S01]  /*b2f0*/  MUFU.EX2 R189, R189 ;  /* 0x000000bd00bd7308 */ /* 0x000fe20000000800 */
[C---:B------:R-:W-:Y:S01]  /*b300*/  HMMA.16816.F32.BF16 R104, R184.reuse, R134, R104 ;  /* 0x00000086b868723c */ /* 0x040fe20000041868 */
[----:B------:R-:W2:Y:S02]  /*b310*/  LDSM.16.MT88.4 R132, [R233+0x9000] ;  /* 0x00900000e984783b */ /* 0x000ea40000004200 */
[----:B-1----:R-:W-:Y:S02]  /*b320*/  FADD.FTZ R148, R176, R151 ;  /* 0x00000097b0947221 */ /* 0x002fe40000010000 */
[----:B-----5:R-:W-:Y:S02]  /*b330*/  FFMA.FTZ R2, R191, c[0x0][0x2d0], -R172 ;  /* 0x0000b400bf027a23 */ /* 0x020fe400000108ac */
[----:B------:R-:W-:Y:S02]  /*b340*/  FFMA.FTZ R191, R206, c[0x0][0x2d0], -R188 ;  /* 0x0000b400cebf7a23 */ /* 0x000fe400000108bc */
[----:B------:R-:W-:Y:S10]  /*b350*/  MUFU.EX2 R206, R150 ;  /* 0x0000009600ce7308 */ /* 0x000ff40000000800 */
[----:B------:R3:W-:Y:S10]  /*b360*/  MUFU.EX2 R165, R2 ;  /* 0x0000000200a57308 */ /* 0x0007f40000000800 */
[----:B------:R-:W-:Y:S01]  /*b370*/  MUFU.EX2 R191, R191 ;  /* 0x000000bf00bf7308 */ /* 0x000fe20000000800 */
[C---:B--2---:R-:W-:Y:S08]  /*b380*/  HMMA.16816.F32.BF16 R108, R184.reuse, R132, R108 ;  /* 0x00000084b86c723c */ /* 0x044ff0000004186c */
[C---:B------:R-:W-:Y:S01]  /*b390*/  HMMA.16816.F32.BF16 R112, R184.reuse, R134, R112 ;  /* 0x00000086b870723c */ /* 0x040fe20000041870 */
[----:B------:R-:W1:Y:S03]  /*b3a0*/  LDSM.16.MT88.4 R132, [R235+0x9000] ;  /* 0x00900000eb84783b */ /* 0x000e660000004200 */
[----:B---3--:R-:W-:Y:S02]  /*b3b0*/  FFMA.FTZ R2, R0, R177, R237 ;  /* 0x000000b100027223 */ /* 0x008fe400000100ed */
[----:B------:R-:W-:Y:S04]  /*b3c0*/  FFMA.FTZ R0, R192, c[0x0][0x2d0], -R172 ;  /* 0x0000b400c0007a23 */ /* 0x000fe800000108ac */
[----:B------:R2:W3:Y:S02]  /*b3d0*/  MUFU.EX2 R166, R0 ;  /* 0x0000000000a67308 */ /* 0x0004e40000000800 */
[--C-:B--2---:R-:W-:Y:S08]  /*b3e0*/  FFMA.FTZ R0, R204, c[0x0][0x2d0], -R188.reuse ;  /* 0x0000b400cc007a23 */ /* 0x104ff000000108bc */
[----:B------:R2:W-:Y:S01]  /*b3f0*/  MUFU.EX2 R162, R0 ;  /* 0x0000000000a27308 */ /* 0x0005e20000000800 */
[C---:B-1----:R-:W-:Y:S08]  /*b400*/  HMMA.16816.F32.BF16 R116, R184.reuse, R132, R116 ;  /* 0x00000084b874723c */ /* 0x042ff00000041874 */
[C---:B------:R-:W-:Y:S01]  /*b410*/  HMMA.16816.F32.BF16 R120, R184.reuse, R134, R120 ;  /* 0x00000086b878723c */ /* 0x040fe20000041878 */
[----:B------:R-:W1:Y:S03]  /*b420*/  LDSM.16.MT88.4 R132, [R234+0x9000] ;  /* 0x00900000ea84783b */ /* 0x000e660000004200 */
[--C-:B--2---:R-:W-:Y:S04]  /*b430*/  FFMA.FTZ R0, R203, c[0x0][0x2d0], -R188.reuse ;  /* 0x0000b400cb007a23 */ /* 0x104fe800000108bc */
[----:B------:R2:W-:Y:S01]  /*b440*/  MUFU.EX2 R161, R0 ;  /* 0x0000000000a17308 */ /* 0x0005e20000000800 */
[C---:B-1----:R-:W-:Y:S03]  /*b450*/  HMMA.16816.F32.BF16 R124, R184.reuse, R132, R124 ;  /* 0x00000084b87c723c */ /* 0x042fe6000004187c */
[--C-:B--2---:R-:W-:Y:S04]  /*b460*/  FFMA.FTZ R0, R202, c[0x0][0x2d0], -R188.reuse ;  /* 0x0000b400ca007a23 */ /* 0x104fe800000108bc */
[----:B----4-:R-:W-:Y:S01]  /*b470*/  F2FP.BF16.PACK_AB R132, R163, R157 ;  /* 0x0000009da384723e */ /* 0x010fe200000010ff */
[----:B------:R-:W-:Y:S01]  /*b480*/  HMMA.16816.F32.BF16 R128, R184, R134, R128 ;  /* 0x00000086b880723c */ /* 0x000fe20000041880 */
[----:B------:R1:W-:Y:S03]  /*b490*/  MUFU.EX2 R145, R0 ;  /* 0x0000000000917308 */ /* 0x0003e60000000800 */
[----:B------:R-:W-:Y:S03]  /*b4a0*/  F2FP.BF16.PACK_AB R133, R159, R158 ;  /* 0x0000009e9f85723e */ /* 0x000fe600000010ff */
[----:B------:R-:W-:Y:S02]  /*b4b0*/  F2FP.BF16.PACK_AB R134, R167, R164 ;  /* 0x000000a4a786723e */ /* 0x000fe400000010ff */
[----:B---3--:R-:W-:Y:S03]  /*b4c0*/  F2FP.BF16.PACK_AB R135, R166, R165 ;  /* 0x000000a5a687723e */ /* 0x008fe600000010ff */
[----:B------:R-:W-:Y:S04]  /*b4d0*/  F2FP.BF16.PACK_AB R184, R190, R189 ;  /* 0x000000bdbeb8723e */ /* 0x000fe800000010ff */
[C---:B------:R-:W-:Y:S08]  /*b4e0*/  HMMA.16816.F32.BF16 R4, R132.reuse, R136, R4 ;  /* 0x000000888404723c */ /* 0x040ff00000041804 */
[C---:B------:R-:W-:Y:S01]  /*b4f0*/  HMMA.16816.F32.BF16 R8, R132.reuse, R138, R8 ;  /* 0x0000008a8408723c */ /* 0x040fe20000041808 */
[----:B------:R-:W2:Y:S03]  /*b500*/  LDSM.16.MT88.4 R136, [R235+0x800] ;  /* 0x00080000eb88783b */ /* 0x000ea60000004200 */
[----:B-1----:R-:W-:Y:S04]  /*b510*/  FFMA.FTZ R0, R201, c[0x0][0x2d0], -R188 ;  /* 0x0000b400c9007a23 */ /* 0x002fe800000108bc */
[C---:B------:R-:W-:Y:S01]  /*b520*/  HMMA.16816.F32.BF16 R12, R132.reuse, R140, R12 ;  /* 0x0000008c840c723c */ /* 0x040fe2000004180c */
[----:B------:R1:W-:Y:S07]  /*b530*/  MUFU.EX2 R146, R0 ;  /* 0x0000000000927308 */ /* 0x0003ee0000000800 */
[C---:B------:R-:W-:Y:S01]  /*b540*/  HMMA.16816.F32.BF16 R16, R132.reuse, R142, R16 ;  /* 0x0000008e8410723c */ /* 0x040fe20000041810 */
[----:B------:R-:W3:Y:S03]  /*b550*/  LDSM.16.MT88.4 R140, [R234+0x800] ;  /* 0x00080000ea8c783b */ /* 0x000ee60000004200 */
[--C-:B-1----:R-:W-:Y:S02]  /*b560*/  FFMA.FTZ R0, R197, c[0x0][0x2d0], -R172.reuse ;  /* 0x0000b400c5007a23 */ /* 0x102fe400000108ac */
[----:B------:R1:W-:Y:S02]  /*b570*/  MUFU.EX2 R197, R156 ;  /* 0x0000009c00c57308 */ /* 0x0003e40000000800 */
[C---:B--2---:R-:W-:Y:S08]  /*b580*/  HMMA.16816.F32.BF16 R20, R132.reuse, R136, R20 ;  /* 0x000000888414723c */ /* 0x044ff00000041814 */
[----:B------:R2:W-:Y:S01]  /*b590*/  MUFU.EX2 R160, R0 ;  /* 0x0000000000a07308 */ /* 0x0005e20000000800 */
[C---:B------:R-:W-:Y:S01]  /*b5a0*/  HMMA.16816.F32.BF16 R24, R132.reuse, R138, R24 ;  /* 0x0000008a8418723c */ /* 0x040fe20000041818 */
[----:B------:R-:W4:Y:S07]  /*b5b0*/  LDSM.16.MT88.4 R136, [R232+0x3800] ;  /* 0x00380000e888783b */ /* 0x000f2e0000004200 */
[C---:B---3--:R-:W-:Y:S04]  /*b5c0*/  HMMA.16816.F32.BF16 R28, R132.reuse, R140, R28 ;  /* 0x0000008c841c723c */ /* 0x048fe8000004181c */
[--C-:B-1----:R-:W-:Y:S04]  /*b5d0*/  FFMA.FTZ R156, R227, c[0x0][0x2d0], -R172.reuse ;  /* 0x0000b400e39c7a23 */ /* 0x102fe800000108ac */
[C---:B------:R-:W-:Y:S01]  /*b5e0*/  HMMA.16816.F32.BF16 R32, R132.reuse, R142, R32 ;  /* 0x0000008e8420723c */ /* 0x040fe20000041820 */
[----:B------:R-:W1:Y:S03]  /*b5f0*/  LDSM.16.MT88.4 R140, [R233+0x3800] ;  /* 0x00380000e98c783b */ /* 0x000e660000004200 */
[--C-:B--2---:R-:W-:Y:S02]  /*b600*/  FFMA.FTZ R0, R198, c[0x0][0x2d0], -R172.reuse ;  /* 0x0000b400c6007a23 */ /* 0x104fe400000108ac */
[----:B------:R-:W-:Y:S10]  /*b610*/  MUFU.EX2 R198, R155 ;  /* 0x0000009b00c67308 */ /* 0x000ff40000000800 */
[----:B------:R-:W2:Y:S01]  /*b620*/  MUFU.EX2 R144, R0 ;  /* 0x0000000000907308 */ /* 0x000ea20000000800 */
[C---:B----4-:R-:W-:Y:S08]  /*b630*/  HMMA.16816.F32.BF16 R36, R132.reuse, R136, R36 ;  /* 0x000000888424723c */ /* 0x050ff00000041824 */
[C---:B------:R-:W-:Y:S01]  /*b640*/  HMMA.16816.F32.BF16 R40, R132.reuse, R138, R40 ;  /* 0x0000008a8428723c */ /* 0x040fe20000041828 */
[----:B------:R-:W3:Y:S03]  /*b650*/  LDSM.16.MT88.4 R136, [R235+0x3800] ;  /* 0x00380000eb88783b */ /* 0x000ee60000004200 */
[----:B--2---:R-:W-:Y:S04]  /*b660*/  MOV R215, R144 ;  /* 0x0000009000d77202 */ /* 0x004fe80000000f00 */
[C---:B-1----:R-:W-:Y:S04]  /*b670*/  HMMA.16816.F32.BF16 R44, R132.reuse, R140, R44 ;  /* 0x0000008c842c723c */ /* 0x042fe8000004182c */
[--C-:B------:R-:W-:Y:S02]  /*b680*/  FFMA.FTZ R0, R199, c[0x0][0x2d0], -R172.reuse ;  /* 0x0000b400c7007a23 */ /* 0x100fe400000108ac */
[----:B------:R-:W-:Y:S02]  /*b690*/  MUFU.EX2 R199, R154 ;  /* 0x0000009a00c77308 */ /* 0x000fe40000000800 */
[C---:B------:R-:W-:Y:S01]  /*b6a0*/  HMMA.16816.F32.BF16 R48, R132.reuse, R142, R48 ;  /* 0x0000008e8430723c */ /* 0x040fe20000041830 */
[----:B------:R-:W1:Y:S07]  /*b6b0*/  LDSM.16.MT88.4 R140, [R234+0x3800] ;  /* 0x00380000ea8c783b */ /* 0x000e6e0000004200 */
[----:B------:R2:W-:Y:S01]  /*b6c0*/  MUFU.EX2 R238, R0 ;  /* 0x0000000000ee7308 */ /* 0x0005e20000000800 */
[C---:B---3--:R-:W-:Y:S03]  /*b6d0*/  HMMA.16816.F32.BF16 R52, R132.reuse, R136, R52 ;  /* 0x000000888434723c */ /* 0x048fe60000041834 */
[----:B--2---:R-:W-:Y:S05]  /*b6e0*/  FFMA.FTZ R0, R200, c[0x0][0x2d0], -R172 ;  /* 0x0000b400c8007a23 */ /* 0x004fea00000108ac */
[C---:B------:R-:W-:Y:S01]  /*b6f0*/  HMMA.16816.F32.BF16 R56, R132.reuse, R138, R56 ;  /* 0x0000008a8438723c */ /* 0x040fe20000041838 */
[----:B------:R-:W2:Y:S01]  /*b700*/  LDSM.16.MT88.4 R136, [R232+0x6800] ;  /* 0x00680000e888783b */ /* 0x000ea20000004200 */
[----:B------:R-:W-:Y:S06]  /*b710*/  MUFU.EX2 R200, R153 ;  /* 0x0000009900c87308 */ /* 0x000fec0000000800 */
[C---:B-1----:R-:W-:Y:S04]  /*b720*/  HMMA.16816.F32.BF16 R60, R132.reuse, R140, R60 ;  /* 0x0000008c843c723c */ /* 0x042fe8000004183c */
[----:B------:R1:W-:Y:S04]  /*b730*/  MUFU.EX2 R237, R0 ;  /* 0x0000000000ed7308 */ /* 0x0003e80000000800 */
[C---:B------:R-:W-:Y:S01]  /*b740*/  HMMA.16816.F32.BF16 R64, R132.reuse, R142, R64 ;  /* 0x0000008e8440723c */ /* 0x040fe20000041840 */
[----:B------:R-:W3:Y:S03]  /*b750*/  LDSM.16.MT88.4 R140, [R233+0x6800] ;  /* 0x00680000e98c783b */ /* 0x000ee60000004200 */
[----:B-1----:R-:W-:Y:S01]  /*b760*/  FADD.FTZ R0, R244, R2 ;  /* 0x00000002f4007221 */ /* 0x002fe20000010000 */
[----:B------:R-:W-:Y:S01]  /*b770*/  MOV R244, R146 ;  /* 0x0000009200f47202 */ /* 0x000fe20000000f00 */
[----:B------:R-:W-:Y:S01]  /*b780*/  FFMA.FTZ R2, R216, c[0x0][0x2d0], -R188 ;  /* 0x0000b400d8027a23 */ /* 0x000fe200000108bc */
[----:B------:R-:W-:Y:S01]  /*b790*/  MOV R216, R145 ;  /* 0x0000009100d87202 */ /* 0x000fe20000000f00 */
[----:B------:R-:W-:Y:S01]  /*b7a0*/  FADD.FTZ R152, R249, R0 ;  /* 0x00000000f9987221 */ /* 0x000fe20000010000 */
[C---:B--2---:R-:W-:Y:S01]  /*b7b0*/  HMMA.16816.F32.BF16 R68, R132.reuse, R136, R68 ;  /* 0x000000888444723c */ /* 0x044fe20000041844 */
[----:B------:R-:W-:Y:S02]  /*b7c0*/  LDSM.16.MT88.4 R144, [R235+0x1000] ;  /* 0x00100000eb90783b */ /* 0x000fe40000004200 */
[----:B------:R-:W-:Y:S02]  /*b7d0*/  FFMA.FTZ R188, R205, c[0x0][0x2d0], -R188 ;  /* 0x0000b400cdbc7a23 */ /* 0x000fe400000108bc */
[----:B------:R1:W-:Y:S01]  /*b7e0*/  MUFU.EX2 R205, R2 ;  /* 0x0000000200cd7308 */ /* 0x0003e20000000800 */
[----:B------:R-:W-:Y:S02]  /*b7f0*/  FFMA.FTZ R0, R217, c[0x0][0x2d0], -R172 ;  /* 0x0000b400d9007a23 */ /* 0x000fe400000108ac */
[C---:B------:R-:W-:Y:S01]  /*b800*/  HMMA.16816.F32.BF16 R72, R132.reuse, R138, R72 ;  /* 0x0000008a8448723c */ /* 0x040fe20000041848 */
[----:B------:R-:W2:Y:S06]  /*b810*/  LDSM.16.MT88.4 R136, [R235+0x6800] ;  /* 0x00680000eb88783b */ /* 0x000eac0000004200 */
[----:B------:R-:W4:Y:S01]  /*b820*/  MUFU.EX2 R192, R188 ;  /* 0x000000bc00c07308 */ /* 0x000f220000000800 */
[C---:B---3--:R-:W-:Y:S08]  /*b830*/  HMMA.16816.F32.BF16 R76, R132.reuse, R140, R76 ;  /* 0x0000008c844c723c */ /* 0x048ff0000004184c */
[C---:B------:R-:W-:Y:S01]  /*b840*/  HMMA.16816.F32.BF16 R80, R132.reuse, R142, R80 ;  /* 0x0000008e8450723c */ /* 0x040fe20000041850 */
[----:B------:R-:W3:Y:S01]  /*b850*/  LDSM.16.MT88.4 R140, [R234+0x6800] ;  /* 0x00680000ea8c783b */ /* 0x000ee20000004200 */
[----:B------:R5:W-:Y:S02]  /*b860*/  MUFU.EX2 R204, R0 ;  /* 0x0000000000cc7308 */ /* 0x000be40000000800 */
[----:B-1----:R-:W-:Y:S02]  /*b870*/  FADD.FTZ R2, R175, R152 ;  /* 0x00000098af027221 */ /* 0x002fe40000010000 */
[----:B------:R-:W-:Y:S03]  /*b880*/  FADD.FTZ R152, R157, R148 ;  /* 0x000000949d987221 */ /* 0x000fe60000010000 */
[----:B------:R-:W-:Y:S03]  /*b890*/  LDSM.16.MT88.4 R148, [R235+0x1800] ;  /* 0x00180000eb94783b */ /* 0x000fe60000004200 */
[----:B------:R-:W-:Y:S01]  /*b8a0*/  MUFU.EX2 R175, R156 ;  /* 0x0000009c00af7308 */ /* 0x000fe20000000800 */
[----:B------:R-:W-:Y:S01]  /*b8b0*/  FFMA.FTZ R157, R226, c[0x0][0x2d0], -R172 ;  /* 0x0000b400e29d7a23 */ /* 0x000fe200000108ac */
[----:B----4-:R-:W-:Y:S01]  /*b8c0*/  F2FP.BF16.PACK_AB R186, R192, R191 ;  /* 0x000000bfc0ba723e */ /* 0x010fe200000010ff */
[----:B------:R-:W-:Y:S02]  /*b8d0*/  FADD.FTZ R158, R158, R2 ;  /* 0x000000029e9e7221 */ /* 0x000fe40000010000 */
[----:B------:R-:W-:Y:S02]  /*b8e0*/  FFMA.FTZ R2, R236, c[0x0][0x2d0], -R172 ;  /* 0x0000b400ec027a23 */ /* 0x000fe400000108ac */
[----:B------:R-:W-:Y:S03]  /*b8f0*/  FADD.FTZ R158, R159, R158 ;  /* 0x0000009e9f9e7221 */ /* 0x000fe60000010000 */
[----:B------:R-:W1:Y:S01]  /*b900*/  MUFU.EX2 R188, R2 ;  /* 0x0000000200bc7308 */ /* 0x000e620000000800 */
[C---:B--2---:R-:W-:Y:S03]  /*b910*/  HMMA.16816.F32.BF16 R84, R132.reuse, R136, R84 ;  /* 0x000000888454723c */ /* 0x044fe60000041854 */
[----:B-----5:R-:W-:Y:S06]  /*b920*/  FFMA.FTZ R0, R218, c[0x0][0x2d0], -R172 ;  /* 0x0000b400da007a23 */ /* 0x020fec00000108ac */
[----:B------:R2:W4:Y:S01]  /*b930*/  MUFU.EX2 R203, R0 ;  /* 0x0000000000cb7308 */ /* 0x0005220000000800 */
[C---:B------:R-:W-:Y:S01]  /*b940*/  HMMA.16816.F32.BF16 R88, R132.reuse, R138, R88 ;  /* 0x0000008a8458723c */ /* 0x040fe20000041858 */
[----:B------:R-:W5:Y:S07]  /*b950*/  LDSM.16.MT88.4 R136, [R232+0x9800] ;  /* 0x00980000e888783b */ /* 0x000f6e0000004200 */
[C---:B---3--:R-:W-:Y:S01]  /*b960*/  HMMA.16816.F32.BF16 R92, R132.reuse, R140, R92 ;  /* 0x0000008c845c723c */ /* 0x048fe2000004185c */
[----:B------:R-:W-:Y:S03]  /*b970*/  MUFU.EX2 R174, R157 ;  /* 0x0000009d00ae7308 */ /* 0x000fe60000000800 */
[----:B-1----:R-:W-:Y:S01]  /*b980*/  F2FP.BF16.PACK_AB R185, R175, R188 ;  /* 0x000000bcafb9723e */ /* 0x002fe200000010ff */
[----:B------:R-:W-:Y:S03]  /*b990*/  FADD.FTZ R2, R165, R158 ;  /* 0x0000009ea5027221 */ /* 0x000fe60000010000 */
[C---:B------:R-:W-:Y:S01]  /*b9a0*/  HMMA.16816.F32.BF16 R96, R132.reuse, R142, R96 ;  /* 0x0000008e8460723c */ /* 0x040fe20000041860 */
[----:B------:R-:W1:Y:S03]  /*b9b0*/  LDSM.16.MT88.4 R140, [R233+0x9800] ;  /* 0x00980000e98c783b */ /* 0x000e660000004200 */
[----:B------:R-:W-:Y:S02]  /*b9c0*/  FADD.FTZ R2, R166, R2 ;  /* 0x00000002a6027221 */ /* 0x000fe40000010000 */
[----:B--2---:R-:W-:Y:S02]  /*b9d0*/  FFMA.FTZ R0, R219, c[0x0][0x2d0], -R172 ;  /* 0x0000b400db007a23 */ /* 0x004fe400000108ac */
[----:B------:R-:W-:Y:S02]  /*b9e0*/  FADD.FTZ R2, R160, R2 ;  /* 0x00000002a0027221 */ /* 0x000fe40000010000 */
[----:B------:R2:W3:Y:S02]  /*b9f0*/  MUFU.EX2 R202, R0 ;  /* 0x0000000000ca7308 */ /* 0x0004e40000000800 */
[----:B------:R-:W-:Y:S04]  /*ba00*/  FADD.FTZ R2, R215, R2 ;  /* 0x00000002d7027221 */ /* 0x000fe80000010000 */
[----:B------:R-:W-:Y:S04]  /*ba10*/  FADD.FTZ R2, R238, R2 ;  /* 0x00000002ee027221 */ /* 0x000fe80000010000 */
[----:B------:R-:W-:Y:S01]  /*ba20*/  FADD.FTZ R2, R237, R2 ;  /* 0x00000002ed027221 */ /* 0x000fe20000010000 */
[C---:B-----5:R-:W-:Y:S03]  /*ba30*/  HMMA.16816.F32.BF16 R100, R132.reuse, R136, R100 ;  /* 0x000000888464723c */ /* 0x060fe60000041864 */
[----:B------:R-:W-:Y:S04]  /*ba40*/  FADD.FTZ R2, R204, R2 ;  /* 0x00000002cc027221 */ /* 0x000fe80000010000 */
[----:B----4-:R-:W-:Y:S01]  /*ba50*/  FADD.FTZ R2, R203, R2 ;  /* 0x00000002cb027221 */ /* 0x010fe20000010000 */
[C---:B------:R-:W-:Y:S01]  /*ba60*/  HMMA.16816.F32.BF16 R104, R132.reuse, R138, R104 ;  /* 0x0000008a8468723c */ /* 0x040fe20000041868 */
[----:B------:R-:W4:Y:S03]  /*ba70*/  LDSM.16.MT88.4 R136, [R235+0x9800] ;  /* 0x00980000eb88783b */ /* 0x000f260000004200 */
[----:B--2---:R-:W-:Y:S02]  /*ba80*/  FFMA.FTZ R0, R220, c[0x0][0x2d0], -R172 ;  /* 0x0000b400dc007a23 */ /* 0x004fe400000108ac */
[----:B---3--:R-:W-:Y:S02]  /*ba90*/  FADD.FTZ R2, R202, R2 ;  /* 0x00000002ca027221 */ /* 0x008fe40000010000 */
[C---:B-1----:R-:W-:Y:S01]  /*baa0*/  HMMA.16816.F32.BF16 R108, R132.reuse, R140, R108 ;  /* 0x0000008c846c723c */ /* 0x042fe2000004186c */
[----:B------:R1:W2:Y:S07]  /*bab0*/  MUFU.EX2 R201, R0 ;  /* 0x0000000000c97308 */ /* 0x0002ae0000000800 */
[C---:B------:R-:W-:Y:S01]  /*bac0*/  HMMA.16816.F32.BF16 R112, R132.reuse, R142, R112 ;  /* 0x0000008e8470723c */ /* 0x040fe20000041870 */
[----:B------:R-:W3:Y:S03]  /*bad0*/  LDSM.16.MT88.4 R140, [R234+0x9800] ;  /* 0x00980000ea8c783b */ /* 0x000ee60000004200 */
[----:B-1----:R-:W-:Y:S02]  /*bae0*/  FFMA.FTZ R0, R221, c[0x0][0x2d0], -R172 ;  /* 0x0000b400dd007a23 */ /* 0x002fe400000108ac */
[----:B--2---:R-:W-:Y:S02]  /*baf0*/  FADD.FTZ R2, R201, R2 ;  /* 0x00000002c9027221 */ /* 0x004fe40000010000 */
[----:B------:R1:W2:Y:S01]  /*bb00*/  MUFU.EX2 R196, R0 ;  /* 0x0000000000c47308 */ /* 0x0002a20000000800 */
[C---:B----4-:R-:W-:Y:S08]  /*bb10*/  HMMA.16816.F32.BF16 R116, R132.reuse, R136, R116 ;  /* 0x000000888474723c */ /* 0x050ff00000041874 */
[C---:B------:R-:W-:Y:S01]  /*bb20*/  HMMA.16816.F32.BF16 R120, R132.reuse, R138, R120 ;  /* 0x0000008a8478723c */ /* 0x040fe20000041878 */
[----:B------:R-:W4:Y:S07]  /*bb30*/  LDSM.16.MT88.4 R136, [R232+0x1000] ;  /* 0x00100000e888783b */ /* 0x000f2e0000004200 */
[C---:B---3--:R-:W-:Y:S04]  /*bb40*/  HMMA.16816.F32.BF16 R124, R132.reuse, R140, R124 ;  /* 0x0000008c847c723c */ /* 0x048fe8000004187c */
[----:B-1----:R-:W-:Y:S02]  /*bb50*/  FFMA.FTZ R0, R222, c[0x0][0x2d0], -R172 ;  /* 0x0000b400de007a23 */ /* 0x002fe400000108ac */
[----:B--2---:R-:W-:Y:S02]  /*bb60*/  FADD.FTZ R2, R196, R2 ;  /* 0x00000002c4027221 */ /* 0x004fe40000010000 */
[----:B------:R-:W-:Y:S01]  /*bb70*/  HMMA.16816.F32.BF16 R128, R132, R142, R128 ;  /* 0x0000008e8480723c */ /* 0x000fe20000041880 */
[----:B------:R-:W1:Y:S01]  /*bb80*/  LDSM.16.MT88.4 R140, [R233+0x1000] ;  /* 0x00100000e98c783b */ /* 0x000e620000004200 */
[----:B------:R2:W3:Y:S05]  /*bb90*/  MUFU.EX2 R195, R0 ;  /* 0x0000000000c37308 */ /* 0x0004ea0000000800 */
[----:B------:R-:W-:Y:S02]  /*bba0*/  F2FP.BF16.PACK_AB R132, R161, R162 ;  /* 0x000000a2a184723e */ /* 0x000fe400000010ff */
[----:B------:R-:W-:Y:S03]  /*bbb0*/  F2FP.BF16.PACK_AB R133, R215, R160 ;  /* 0x000000a0d785723e */ /* 0x000fe600000010ff */
[----:B------:R-:W-:Y:S02]  /*bbc0*/  F2FP.BF16.PACK_AB R134, R244, R216 ;  /* 0x000000d8f486723e */ /* 0x000fe400000010ff */
[----:B------:R-:W-:Y:S07]  /*bbd0*/  F2FP.BF16.PACK_AB R135, R237, R238 ;  /* 0x000000eeed87723e */ /* 0x000fee00000010ff */
[C---:B----4-:R-:W-:Y:S03]  /*bbe0*/  HMMA.16816.F32.BF16 R4, R132.reuse, R136, R4 ;  /* 0x000000888404723c */ /* 0x050fe60000041804 */
[----:B--2---:R-:W-:Y:S02]  /*bbf0*/  FFMA.FTZ R0, R223, c[0x0][0x2d0], -R172 ;  /* 0x0000b400df007a23 */ /* 0x004fe400000108ac */
[----:B---3--:R-:W-:Y:S02]  /*bc00*/  FADD.FTZ R2, R195, R2 ;  /* 0x00000002c3027221 */ /* 0x008fe40000010000 */
[----:B------:R2:W3:Y:S01]  /*bc10*/  MUFU.EX2 R194, R0 ;  /* 0x0000000000c27308 */ /* 0x0004e20000000800 */
[C---:B------:R-:W-:Y:S01]  /*bc20*/  HMMA.16816.F32.BF16 R8, R132.reuse, R138, R8 ;  /* 0x0000008a8408723c */ /* 0x040fe20000041808 */
[----:B------:R-:W4:Y:S07]  /*bc30*/  LDSM.16.MT88.4 R136, [R234+0x1000] ;  /* 0x00100000ea88783b */ /* 0x000f2e0000004200 */
[C---:B-1----:R-:W-:Y:S08]  /*bc40*/  HMMA.16816.F32.BF16 R12, R132.reuse, R140, R12 ;  /* 0x0000008c840c723c */ /* 0x042ff0000004180c */
[C---:B------:R-:W-:Y:S01]  /*bc50*/  HMMA.16816.F32.BF16 R16, R132.reuse, R142, R16 ;  /* 0x0000008e8410723c */ /* 0x040fe20000041810 */
[----:B------:R-:W1:Y:S03]  /*bc60*/  LDSM.16.MT88.4 R140, [R232+0x4000] ;  /* 0x00400000e88c783b */ /* 0x000e660000004200 */
[--C-:B--2---:R-:W-:Y:S04]  /*bc70*/  FFMA.FTZ R0, R224, c[0x0][0x2d0], -R172.reuse ;  /* 0x0000b400e0007a23 */ /* 0x104fe800000108ac */
[C---:B------:R-:W-:Y:S01]  /*bc80*/  HMMA.16816.F32.BF16 R20, R132.reuse, R144, R20 ;  /* 0x000000908414723c */ /* 0x040fe20000041814 */
[----:B------:R2:W-:Y:S03]  /*bc90*/  MUFU.EX2 R193, R0 ;  /* 0x0000000000c17308 */ /* 0x0005e60000000800 */
[----:B------:R-:W-:Y:S02]  /*bca0*/  FFMA.FTZ R172, R225, c[0x0][0x2d0], -R172 ;  /* 0x0000b400e1ac7a23 */ /* 0x000fe400000108ac */
[----:B---3--:R-:W-:Y:S02]  /*bcb0*/  FADD.FTZ R2, R194, R2 ;  /* 0x00000002c2027221 */ /* 0x008fe40000010000 */
[C---:B------:R-:W-:Y:S01]  /*bcc0*/  HMMA.16816.F32.BF16 R24, R132.reuse, R146, R24 ;  /* 0x000000928418723c */ /* 0x040fe20000041818 */
[----:B------:R-:W3:Y:S02]  /*bcd0*/  LDSM.16.MT88.4 R144, [R233+0x4000] ;  /* 0x00400000e990783b */ /* 0x000ee40000004200 */
[----:B------:R-:W5:Y:S05]  /*bce0*/  MUFU.EX2 R172, R172 ;  /* 0x000000ac00ac7308 */ /* 0x000f6a0000000800 */
[C---:B----4-:R-:W-:Y:S08]  /*bcf0*/  HMMA.16816.F32.BF16 R28, R132.reuse, R136, R28 ;  /* 0x00000088841c723c */ /* 0x050ff0000004181c */
[C---:B------:R-:W-:Y:S01]  /*bd00*/  HMMA.16816.F32.BF16 R32, R132.reuse, R138, R32 ;  /* 0x0000008a8420723c */ /* 0x040fe20000041820 */
[----:B------:R-:W4:Y:S03]  /*bd10*/  LDSM.16.MT88.4 R136, [R235+0x4000] ;  /* 0x00400000eb88783b */ /* 0x000f260000004200 */
[----:B--2---:R-:W-:Y:S04]  /*bd20*/  FADD.FTZ R0, R163, R152 ;  /* 0x00000098a3007221 */ /* 0x004fe80000010000 */
[C---:B-1----:R-:W-:Y:S01]  /*bd30*/  HMMA.16816.F32.BF16 R36, R132.reuse, R140, R36 ;  /* 0x0000008c8424723c */ /* 0x042fe20000041824 */
[----:B------:R-:W-:Y:S03]  /*bd40*/  LDSM.16.MT88.4 R152, [R234+0x2000] ;  /* 0x00200000ea98783b */ /* 0x000fe60000004200 */
[----:B-----5:R-:W-:Y:S01]  /*bd50*/  F2FP.BF16.PACK_AB R187, R172, R174 ;  /* 0x000000aeacbb723e */ /* 0x020fe200000010ff */
[----:B------:R-:W-:Y:S03]  /*bd60*/  FADD.FTZ R0, R164, R0 ;  /* 0x00000000a4007221 */ /* 0x000fe60000010000 */
[C---:B------:R-:W-:Y:S01]  /*bd70*/  HMMA.16816.F32.BF16 R40, R132.reuse, R142, R40 ;  /* 0x0000008e8428723c */ /* 0x040fe20000041828 */
[----:B------:R-:W1:Y:S03]  /*bd80*/  LDSM.16.MT88.4 R140, [R234+0x4000] ;  /* 0x00400000ea8c783b */ /* 0x000e660000004200 */
[----:B------:R-:W-:Y:S04]  /*bd90*/  FADD.FTZ R0, R167, R0 ;  /* 0x00000000a7007221 */ /* 0x000fe80000010000 */
[C---:B---3--:R-:W-:Y:S04]  /*bda0*/  HMMA.16816.F32.BF16 R44, R132.reuse, R144, R44 ;  /* 0x00000090842c723c */ /* 0x048fe8000004182c */
[----:B------:R-:W-:Y:S04]  /*bdb0*/  FADD.FTZ R0, R162, R0 ;  /* 0x00000000a2007221 */ /* 0x000fe80000010000 */
[C---:B------:R-:W-:Y:S01]  /*bdc0*/  HMMA.16816.F32.BF16 R48, R132.reuse, R146, R48 ;  /* 0x000000928430723c */ /* 0x040fe20000041830 */
[----:B------:R-:W2:Y:S03]  /*bdd0*/  LDSM.16.MT88.4 R144, [R232+0x7000] ;  /* 0x00700000e890783b */ /* 0x000ea60000004200 */
[----:B------:R-:W-:Y:S04]  /*bde0*/  FADD.FTZ R0, R161, R0 ;  /* 0x00000000a1007221 */ /* 0x000fe80000010000 */
[----:B------:R-:W-:Y:S01]  /*bdf0*/  FADD.FTZ R0, R216, R0 ;  /* 0x00000000d8007221 */ /* 0x000fe20000010000 */
[C---:B----4-:R-:W-:Y:S01]  /*be00*/  HMMA.16816.F32.BF16 R52, R132.reuse, R136, R52 ;  /* 0x000000888434723c */ /* 0x050fe20000041834 */
[----:B------:R-:W-:Y:S02]  /*be10*/  LDSM.16.MT88.4 R160, [R232+0x5800] ;  /* 0x00580000e8a0783b */ /* 0x000fe40000004200 */
        /* <DEDUP_REMOVED lines=90> */
[----:B------:R-:W-:Y:S02]  /*c3c0*/  F2FP.BF16.PACK_AB R132, R200, R199 ;  /* 0x000000c7c884723e */ /* 0x000fe400000010ff */
[----:B------:R-:W-:Y:S03]  /*c3d0*/  F2FP.BF16.PACK_AB R134, R197, R198 ;  /* 0x000000c6c586723e */ /* 0x000fe600000010ff */
[----:B------:R-:W-:Y:S02]  /*c3e0*/  F2FP.BF16.PACK_AB R133, R195, R196 ;  /* 0x000000c4c385723e */ /* 0x000fe400000010ff */
[C---:B------:R-:W-:Y:S07]  /*c3f0*/  F2FP.BF16.PACK_AB R135, R193.reuse, R194 ;  /* 0x000000c2c187723e */ /* 0x040fee00000010ff */
        /* <DEDUP_REMOVED lines=11> */
[----:B------:R-:W-:Y:S07]  /*c4b0*/  LDSM.16.MT88.4 R152, [R233+0x8000] ;  /* 0x00800000e998783b */ /* 0x000fee0000004200 */
        /* <DEDUP_REMOVED lines=11> */
[----:B------:R-:W-:Y:S07]  /*c570*/  LDSM.16.MT88.4 R148, [R233+0xb000] ;  /* 0x00b00000e994783b */ /* 0x000fee0000004200 */
        /* <DEDUP_REMOVED lines=11> */
[----:B------:R-:W-:Y:S07]  /*c630*/  LDSM.16.MT88.4 R144, [R235+0x2800] ;  /* 0x00280000eb90783b */ /* 0x000fee0000004200 */
[C---:B---3--:R-:W-:Y:S08]  /*c640*/  HMMA.16816.F32.BF16 R100, R132.reuse, R136, R100 ;  /* 0x000000888464723c */ /* 0x048ff00000041864 */
[C---:B------:R-:W-:Y:S01]  /*c650*/  HMMA.16816.F32.BF16 R104, R132.reuse, R138, R104 ;  /* 0x0000008a8468723c */ /* 0x040fe20000041868 */
[----:B------:R-:W2:Y:S07]  /*c660*/  LDSM.16.MT88.4 R136, [R233+0x2800] ;  /* 0x00280000e988783b */ /* 0x000eae0000004200 */
[C---:B------:R-:W-:Y:S08]  /*c670*/  HMMA.16816.F32.BF16 R108, R132.reuse, R148, R108 ;  /* 0x00000094846c723c */ /* 0x040ff0000004186c */
[C---:B------:R-:W-:Y:S08]  /*c680*/  HMMA.16816.F32.BF16 R112, R132.reuse, R150, R112 ;  /* 0x000000968470723c */ /* 0x040ff00000041870 */
[C---:B----4-:R-:W-:Y:S08]  /*c690*/  HMMA.16816.F32.BF16 R116, R132.reuse, R152, R116 ;  /* 0x000000988474723c */ /* 0x050ff00000041874 */
[C---:B------:R-:W-:Y:S01]  /*c6a0*/  HMMA.16816.F32.BF16 R120, R132.reuse, R154, R120 ;  /* 0x0000009a8478723c */ /* 0x040fe20000041878 */
[----:B------:R-:W3:Y:S07]  /*c6b0*/  LDSM.16.MT88.4 R152, [R234+0x2800] ;  /* 0x00280000ea98783b */ /* 0x000eee0000004200 */
[C---:B-1----:R-:W-:Y:S08]  /*c6c0*/  HMMA.16816.F32.BF16 R124, R132.reuse, R140, R124 ;  /* 0x0000008c847c723c */ /* 0x042ff0000004187c */
[----:B------:R-:W-:Y:S08]  /*c6d0*/  HMMA.16816.F32.BF16 R128, R132, R142, R128 ;  /* 0x0000008e8480723c */ /* 0x000ff00000041880 */
[C---:B------:R-:W-:Y:S01]  /*c6e0*/  HMMA.16816.F32.BF16 R176, R184.reuse, R180, R4 ;  /* 0x000000b4b8b0723c */ /* 0x040fe20000041804 */
[----:B------:R-:W1:Y:S07]  /*c6f0*/  LDSM.16.MT88.4 R4, [R235+0x5800] ;  /* 0x00580000eb04783b */ /* 0x000e6e0000004200 */
[C---:B------:R-:W-:Y:S01]  /*c700*/  HMMA.16816.F32.BF16 R180, R184.reuse, R182, R8 ;  /* 0x000000b6b8b4723c */ /* 0x040fe20000041808 */
[----:B------:R-:W4:Y:S07]  /*c710*/  LDSM.16.MT88.4 R8, [R234+0x5800] ;  /* 0x00580000ea08783b */ /* 0x000f2e0000004200 */
[C---:B--2---:R-:W-:Y:S01]  /*c720*/  HMMA.16816.F32.BF16 R132, R184.reuse, R136, R12 ;  /* 0x00000088b884723c */ /* 0x044fe2000004180c */
[----:B------:R-:W2:Y:S07]  /*c730*/  LDSM.16.MT88.4 R12, [R232+0x8800] ;  /* 0x00880000e80c783b */ /* 0x000eae0000004200 */
[C---:B------:R-:W-:Y:S01]  /*c740*/  HMMA.16816.F32.BF16 R136, R184.reuse, R138, R16 ;  /* 0x0000008ab888723c */ /* 0x040fe20000041810 */
[----:B------:R-:W5:Y:S07]  /*c750*/  LDSM.16.MT88.4 R16, [R233+0x8800] ;  /* 0x00880000e910783b */ /* 0x000f6e0000004200 */
[C---:B------:R-:W-:Y:S01]  /*c760*/  HMMA.16816.F32.BF16 R140, R184.reuse, R144, R20 ;  /* 0x00000090b88c723c */ /* 0x040fe20000041814 */
[----:B------:R-:W1:Y:S07]  /*c770*/  LDSM.16.MT88.4 R20, [R235+0x8800] ;  /* 0x00880000eb14783b */ /* 0x000e6e0000004200 */
[C---:B------:R-:W-:Y:S01]  /*c780*/  HMMA.16816.F32.BF16 R144, R184.reuse, R146, R24 ;  /* 0x00000092b890723c */ /* 0x040fe20000041818 */
[----:B------:R-:W1:Y:S07]  /*c790*/  LDSM.16.MT88.4 R24, [R234+0x8800] ;  /* 0x00880000ea18783b */ /* 0x000e6e0000004200 */
        /* <DEDUP_REMOVED lines=15> */
[C---:B-----5:R-:W-:Y:S01]  /*c890*/  HMMA.16816.F32.BF16 R76, R184.reuse, R16, R76 ;  /* 0x00000010b84c723c */ /* 0x060fe2000004184c */
[----:B------:R-:W4:Y:S07]  /*c8a0*/  LDL R16, [R1+0x14] ;  /* 0x0000140001107983 */ /* 0x000f2e0000100800 */
        /* <DEDUP_REMOVED lines=10> */
[C---:B--2---:R-:W-:Y:S07]  /*c950*/  HMMA.16816.F32.BF16 R116, R184.reuse, R12, R116 ;  /* 0x0000000cb874723c */ /* 0x044fee0000041874 */
[-C--:B------:R-:W-:Y:S01]  /*c960*/  MOV R12, R3.reuse ;  /* 0x00000003000c7202 */ /* 0x080fe20000000f00 */
[C---:B------:R-:W-:Y:S08]  /*c970*/  HMMA.16816.F32.BF16 R120, R184.reuse, R14, R120 ;  /* 0x0000000eb878723c */ /* 0x040ff00000041878 */
[C---:B-1----:R-:W-:Y:S07]  /*c980*/  HMMA.16816.F32.BF16 R124, R184.reuse, R4, R124 ;  /* 0x00000004b87c723c */ /* 0x042fee000004187c */
[----:B------:R-:W-:Y:S01]  /*c990*/  FADD.FTZ R4, R193, R2 ;  /* 0x00000002c1047221 */ /* 0x000fe20000010000 */
[----:B------:R-:W-:Y:S04]  /*c9a0*/  HMMA.16816.F32.BF16 R128, R184, R6, R128 ;  /* 0x00000006b880723c */ /* 0x000fe80000041880 */
[----:B------:R-:W-:Y:S02]  /*c9b0*/  FADD.FTZ R2, R189, R0 ;  /* 0x00000000bd027221 */ /* 0x000fe40000010000 */
[----:B------:R-:W-:Y:S02]  /*c9c0*/  FADD.FTZ R0, R188, R4 ;  /* 0x00000004bc007221 */ /* 0x000fe40000010000 */
[----:B------:R-:W-:Y:S04]  /*c9d0*/  FADD.FTZ R2, R190, R2 ;  /* 0x00000002be027221 */ /* 0x000fe80000010000 */
[----:B------:R-:W-:Y:S01]  /*c9e0*/  FADD.FTZ R0, R175, R0 ;  /* 0x00000000af007221 */ /* 0x000fe20000010000 */
[----:B------:R-:W-:Y:S01]  /*c9f0*/  MOV R175, R3 ;  /* 0x0000000300af7202 */ /* 0x000fe20000000f00 */
[----:B------:R-:W-:Y:S02]  /*ca00*/  FADD.FTZ R2, R191, R2 ;  /* 0x00000002bf027221 */ /* 0x000fe40000010000 */
[----:B------:R-:W-:Y:S01]  /*ca10*/  FADD.FTZ R0, R174, R0 ;  /* 0x00000000ae007221 */ /* 0x000fe20000010000 */
[----:B------:R-:W-:Y:S01]  /*ca20*/  MOV R174, R173 ;  /* 0x000000ad00ae7202 */ /* 0x000fe20000000f00 */
[----:B------:R-:W-:Y:S02]  /*ca30*/  FADD.FTZ R2, R192, R2 ;  /* 0x00000002c0027221 */ /* 0x000fe40000010000 */
[----:B------:R-:W-:Y:S03]  /*ca40*/  FADD.FTZ R0, R172, R0 ;  /* 0x00000000ac007221 */ /* 0x000fe60000010000 */
[----:B------:R1:W-:Y:S04]  /*ca50*/  STL [R1+0x4], R2 ;  /* 0x0000040201007387 */ /* 0x0003e80000100800 */
[----:B------:R1:W-:Y:S01]  /*ca60*/  STL [R1+0x8], R0 ;  /* 0x0000080001007387 */ /* 0x0003e20000100800 */
[C---:B----4-:R-:W-:Y:S02]  /*ca70*/  ISETP.GT.AND P0, PT, R247.reuse, R16, PT ;  /* 0x00000010f700720c */ /* 0x050fe40003f04270 */
[----:B------:R-:W-:Y:S11]  /*ca80*/  IADD3 R247, R247, -0x1, RZ ;  /* 0xfffffffff7f77810 */ /* 0x000ff60007ffe0ff */
[----:B-1----:R-:W-:-:S05]  /*ca90*/  @P0 BRA `(.L_x_1487) ;  /* 0xffffad7000000947 */ /* 0x002fca000383ffff */
.L_x_1476:
[----:B-1----:R-:W-:-:S13]  /*caa0*/  ISETP.GE.AND P0, PT, R247, RZ, PT ;  /* 0x000000fff700720c */ /* 0x002fda0003f06270 */
[----:B------:R-:W-:Y:S05]  /*cab0*/  @!P0 BRA `(.L_x_1488) ;  /* 0x00004a8000008947 */ /* 0x000fea0003800000 */
[----:B------:R-:W-:Y:S02]  /*cac0*/  MOV R175, R12 ;  /* 0x0000000c00af7202 */ /* 0x000fe40000000f00 */
[----:B------:R-:W-:Y:S02]  /*cad0*/  MOV R174, R173 ;  /* 0x000000ad00ae7202 */ /* 0x000fe40000000f00 */
.L_x_1495:
[----:B------:R-:W-:Y:S01]  /*cae0*/  SHF.R.S32.HI R0, RZ, 0x1f, R248 ;  /* 0x0000001fff007819 */ /* 0x000fe200000114f8 */
[----:B------:R-:W2:Y:S01]  /*caf0*/  LDL.64 R6, [R1+0x30] ;  /* 0x0000300001067983 */ /* 0x000ea20000100a00 */
[----:B------:R-:W-:Y:S01]  /*cb00*/  SHF.R.S32.HI R4, RZ, 0x1f, R246 ;  /* 0x0000001fff047819 */ /* 0x000fe200000114f6 */
[----:B------:R-:W-:Y:S04]  /*cb10*/  DEPBAR.LE SB0, 0x0 ;  /* 0x000080000000791a */ /* 0x000fe80000000000 */
[----:B------:R-:W3:Y:S01]  /*cb20*/  LDL R5, [R1+0x3c] ;  /* 0x00003c0001057983 */ /* 0x000ee20000100800 */
[----:B------:R-:W-:Y:S01]  /*cb30*/  IADD3 R13, R245, 0xc0, RZ ;  /* 0x000000c0f50d7810 */ /* 0x000fe20007ffe0ff */
[----:B------:R-:W-:Y:S01]  /*cb40*/  WARPSYNC 0xffffffff ;  /* 0xffffffff00007948 */ /* 0x000fe20003800000 */
[----:B------:R-:W-:Y:S01]  /*cb50*/  IADD3 R238, R228, 0xb800, RZ ;  /* 0x0000b800e4ee7810 */ /* 0x000fe20007ffe0ff */
[----:B------:R-:W-:Y:S01]  /*cb60*/  BAR.SYNC.DEFER_BLOCKING 0x0 ;  /* 0x0000000000007b1d */ /* 0x000fe20000010000 */
[----:B------:R-:W-:Y:S01]  /*cb70*/  SHF.R.S32.HI R13, RZ, 0x1f, R13 ;  /* 0x0000001fff0d7819 */ /* 0x000fe2000001140d */
[----:B------:R-:W-:Y:S01]  /*cb80*/  IMAD R0, R0, c[0x0][0x208], RZ ;  /* 0x0000820000007a24 */ /* 0x000fe200078e02ff */
[----:B------:R-:W-:Y:S01]  /*cb90*/  IADD3 R237, R228, 0xb000, RZ ;  /* 0x0000b000e4ed7810 */ /* 0x000fe20007ffe0ff */
[----:B------:R-:W-:Y:S01]  /*cba0*/  IMAD.WIDE.U32 R2, R248, c[0x0][0x208], RZ ;  /* 0x00008200f8027a25 */ /* 0x000fe200078e00ff */
[C---:B------:R-:W-:Y:S02]  /*cbb0*/  IADD3 R236, R228.reuse, 0xa800, RZ ;  /* 0x0000a800e4ec7810 */ /* 0x040fe40007ffe0ff */
[----:B------:R-:W-:Y:S01]  /*cbc0*/  IADD3 R227, R228, 0xa000, RZ ;  /* 0x0000a000e4e37810 */ /* 0x000fe20007ffe0ff */
[----:B------:R-:W-:Y:S01]  /*cbd0*/  IMAD R0, R248, c[0x0][0x20c], R0 ;  /* 0x00008300f8007a24 */ /* 0x000fe200078e0200 */
[----:B------:R-:W-:Y:S01]  /*cbe0*/  IADD3 R226, R228, 0x9800, RZ ;  /* 0x00009800e4e27810 */ /* 0x000fe20007ffe0ff */
[----:B------:R-:W-:Y:S01]  /*cbf0*/  IMAD R4, R4, c[0x0][0x218], RZ ;  /* 0x0000860004047a24 */ /* 0x000fe200078e02ff */
[C---:B------:R-:W-:Y:S01]  /*cc00*/  IADD3 R225, R228.reuse, 0x9000, RZ ;  /* 0x00009000e4e17810 */ /* 0x040fe20007ffe0ff */
[----:B------:R-:W-:Y:S01]  /*cc10*/  IMAD.IADD R3, R3, 0x1, R0 ;  /* 0x0000000103037824 */ /* 0x000fe200078e0200 */
[----:B------:R-:W-:Y:S01]  /*cc20*/  IADD3 R224, R228, 0x8800, RZ ;  /* 0x00008800e4e07810 */ /* 0x000fe20007ffe0ff */
[----:B------:R-:W-:Y:S01]  /*cc30*/  IMAD R4, R246, c[0x0][0x21c], R4 ;  /* 0x00008700f6047a24 */ /* 0x000fe200078e0204 */
[----:B------:R-:W-:Y:S01]  /*cc40*/  IADD3 R223, R228, 0x8000, RZ ;  /* 0x00008000e4df7810 */ /* 0x000fe20007ffe0ff */
[----:B------:R-:W-:Y:S01]  /*cc50*/  IMAD.WIDE.U32 R2, R246, c[0x0][0x218], R2 ;  /* 0x00008600f6027a25 */ /* 0x000fe200078e0002 */
[C---:B------:R-:W-:Y:S02]  /*cc60*/  IADD3 R222, R228.reuse, 0x7800, RZ ;  /* 0x00007800e4de7810 */ /* 0x040fe40007ffe0ff */
[C---:B------:R-:W-:Y:S01]  /*cc70*/  IADD3 R221, R228.reuse, 0x7000, RZ ;  /* 0x00007000e4dd7810 */ /* 0x040fe20007ffe0ff */
[----:B------:R-:W-:Y:S01]  /*cc80*/  IMAD.SHL.U32 R39, R251, 0x2, RZ ;  /* 0x00000002fb277824 */ /* 0x000fe200078e00ff */
[----:B------:R-:W-:Y:S01]  /*cc90*/  IADD3 R220, R228, 0x6800, RZ ;  /* 0x00006800e4dc7810 */ /* 0x000fe20007ffe0ff */
[----:B------:R-:W-:Y:S01]  /*cca0*/  IMAD.SHL.U32 R37, R252, 0x2, RZ ;  /* 0x00000002fc257824 */ /* 0x000fe200078e00ff */
[C---:B------:R-:W-:Y:S01]  /*ccb0*/  IADD3 R219, R228.reuse, 0x6000, RZ ;  /* 0x00006000e4db7810 */ /* 0x040fe20007ffe0ff */
[----:B------:R1:W4:Y:S01]  /*ccc0*/  LDSM.16.M88.4 R48, [R239] ;  /* 0x00000000ef30783b */ /* 0x0003220000000200 */
[C---:B------:R-:W-:Y:S01]  /*ccd0*/  IADD3 R218, R228.reuse, 0x5800, RZ ;  /* 0x00005800e4da7810 */ /* 0x040fe20007ffe0ff */
[C---:B------:R-:W-:Y:S01]  /*cce0*/  IMAD.SHL.U32 R36, R245.reuse, 0x2, RZ ;  /* 0x00000002f5247824 */ /* 0x040fe200078e00ff */
[C---:B------:R-:W-:Y:S01]  /*ccf0*/  IADD3 R217, R228.reuse, 0x5000, RZ ;  /* 0x00005000e4d97810 */ /* 0x040fe20007ffe0ff */
[----:B------:R1:W1:Y:S01]  /*cd00*/  LDSM.16.M88.4 R8, [R229] ;  /* 0x00000000e508783b */ /* 0x0002620000000200 */
[C---:B------:R-:W-:Y:S02]  /*cd10*/  IADD3 R216, R228.reuse, 0x4800, RZ ;  /* 0x00004800e4d87810 */ /* 0x040fe40007ffe0ff */
[C---:B------:R-:W-:Y:S01]  /*cd20*/  IADD3 R173, R228.reuse, 0x4000, RZ ;  /* 0x00004000e4ad7810 */ /* 0x040fe20007ffe0ff */
[----:B------:R1:W1:Y:S01]  /*cd30*/  LDSM.16.M88.4 R16, [R229+0x800] ;  /* 0x00080000e510783b */ /* 0x0002620000000200 */
[C---:B------:R-:W-:Y:S02]  /*cd40*/  IADD3 R172, R228.reuse, 0x3800, RZ ;  /* 0x00003800e4ac7810 */ /* 0x040fe40007ffe0ff */
[----:B------:R-:W-:Y:S01]  /*cd50*/  IADD3 R0, R228, 0x3000, RZ ;  /* 0x00003000e4007810 */ /* 0x000fe20007ffe0ff */
        /* <DEDUP_REMOVED lines=11> */
[----:B--2---:R-:W-:Y:S02]  /*ce10*/  IADD3 R12, P0, R6, R2, RZ ;  /* 0x00000002060c7210 */ /* 0x004fe40007f1e0ff */
[----:B------:R-:W-:Y:S02]  /*ce20*/  IADD3 R6, R245, 0xc0, RZ ;  /* 0x000000c0f5067810 */ /* 0x000fe40007ffe0ff */
[----:B---3--:R-:W-:Y:S03]  /*ce30*/  IADD3.X R4, R5, R3, R4, P0, !PT ;  /* 0x0000000305047210 */ /* 0x008fe600007fe404 */
[----:B------:R-:W-:Y:S01]  /*ce40*/  IMAD.SHL.U32 R45, R6, 0x2, RZ ;  /* 0x00000002062d7824 */ /* 0x000fe200078e00ff */
[----:B------:R-:W-:Y:S02]  /*ce50*/  SHF.R.S32.HI R5, RZ, 0x1f, R251 ;  /* 0x0000001fff057819 */ /* 0x000fe400000114fb */
[----:B------:R-:W-:Y:S02]  /*ce60*/  LEA R7, P0, R12, c[0x0][0x1f8], 0x1 ;  /* 0x00007e000c077a11 */ /* 0x000fe400078008ff */
[----:B------:R-:W-:Y:S02]  /*ce70*/  SHF.L.U64.HI R20, R6, 0x1, R13 ;  /* 0x0000000106147819 */ /* 0x000fe4000001020d */
[----:B------:R-:W-:Y:S02]  /*ce80*/  SHF.R.S32.HI R6, RZ, 0x1f, R252 ;  /* 0x0000001fff067819 */ /* 0x000fe400000114fc */
[----:B------:R-:W-:Y:S02]  /*ce90*/  SHF.L.U64.HI R15, R251, 0x1, R5 ;  /* 0x00000001fb0f7819 */ /* 0x000fe40000010205 */
[----:B------:R-:W-:Y:S02]  /*cea0*/  SHF.R.S32.HI R5, RZ, 0x1f, R245 ;  /* 0x0000001fff057819 */ /* 0x000fe400000114f5 */
[----:B------:R-:W-:Y:S02]  /*ceb0*/  LEA.HI.X R12, R12, c[0x0][0x1fc], R4, 0x1, P0 ;  /* 0x00007f000c0c7a11 */ /* 0x000fe400000f0c04 */
[----:B------:R-:W-:Y:S02]  /*cec0*/  SHF.L.U64.HI R14, R252, 0x1, R6 ;  /* 0x00000001fc0e7819 */ /* 0x000fe40000010206 */
[----:B------:R-:W-:Y:S01]  /*ced0*/  SHF.L.U64.HI R13, R245, 0x1, R5 ;  /* 0x00000001f50d7819 */ /* 0x000fe20000010205 */
[----:B------:R-:W-:-:S05]  /*cee0*/  BRA.DIV ~URZ, `(.L_x_1489) ;  /* 0x000099227f007947 */ /* 0x000fca000b800000 */
[----:B-1--4-:R1:W2:Y:S02]  /*cef0*/  SHFL.IDX PT, R2, R12, RZ, 0x181f ;  /* 0x00181fff0c027589 */ /* 0x0122a400000e0000 */
.L_x_1544:
[----:B------:R-:W3:Y:S01]  /*cf00*/  SHFL.IDX PT, R6, R7, RZ, 0x181f ;  /* 0x00181fff07067589 */ /* 0x000ee200000e0000 */
[----:B------:R-:W-:Y:S01]  /*cf10*/  ISETP.GE.AND P1, PT, R245, c[0x0][0x1d4], PT ;  /* 0x00007500f5007a0c */ /* 0x000fe20003f26270 */
[----:B------:R-:W-:Y:S01]  /*cf20*/  BSSY B0, `(.L_x_1490) ;  /* 0x00001cb000007945 */ /* 0x000fe20003800000 */
[----:B------:R-:W-:Y:S02]  /*cf30*/  ISETP.GE.AND P5, PT, R252, c[0x0][0x1d4], PT ;  /* 0x00007500fc007a0c */ /* 0x000fe40003fa6270 */
[----:B------:R-:W4:Y:S01]  /*cf40*/  SHFL.IDX PT, R4, R7, 0x1, 0x181f ;  /* 0x00381f0007047f89 */ /* 0x000f2200000e0000 */
[----:B------:R-:W-:Y:S02]  /*cf50*/  ISETP.GE.AND P4, PT, R251, c[0x0][0x1d4], PT ;  /* 0x00007500fb007a0c */ /* 0x000fe40003f86270 */
[----:B------:R-:W-:Y:S02]  /*cf60*/  IADD3 R249, R245, 0xc0, RZ ;  /* 0x000000c0f5f97810 */ /* 0x000fe40007ffe0ff */
[----:B------:R5:W-:Y:S01]  /*cf70*/  SHFL.IDX PT, R3, R7, 0x2, 0x181f ;  /* 0x00581f0007037f89 */ /* 0x000be200000e0000 */
[----:B------:R-:W-:Y:S02]  /*cf80*/  SEL R244, RZ, 0x10, P1 ;  /* 0x00000010fff47807 */ /* 0x000fe40000800000 */
[----:B------:R-:W-:Y:S02]  /*cf90*/  ISETP.GE.AND P3, PT, R249, c[0x0][0x1d4], PT ;  /* 0x00007500f9007a0c */ /* 0x000fe40003f66270 */
[----:B------:R-:W1:Y:S01]  /*cfa0*/  SHFL.IDX PT, R5, R12, 0x1, 0x181f ;  /* 0x00381f000c057f89 */ /* 0x000e6200000e0000 */
[----:B------:R-:W-:Y:S02]  /*cfb0*/  SEL R21, RZ, 0x10, P5 ;  /* 0x00000010ff157807 */ /* 0x000fe40002800000 */
[----:B------:R-:W-:Y:S02]  /*cfc0*/  SEL R46, RZ, 0x10, P4 ;  /* 0x00000010ff2e7807 */ /* 0x000fe40002000000 */
[----:B------:R-:W-:Y:S02]  /*cfd0*/  SEL R47, RZ, 0x10, P3 ;  /* 0x00000010ff2f7807 */ /* 0x000fe40001800000 */
[----:B------:R-:W-:Y:S02]  /*cfe0*/  IADD3 R38, -R46, 0x10, RZ ;  /* 0x000000102e267810 */ /* 0x000fe40007ffe1ff */
[----:B------:R-:W-:Y:S02]  /*cff0*/  IADD3 R44, -R47, 0x10, RZ ;  /* 0x000000102f2c7810 */ /* 0x000fe40007ffe1ff */
[----:B------:R-:W-:Y:S02]  /*d000*/  LOP3.LUT R38, R38, 0xf, RZ, 0xc0, !PT ;  /* 0x0000000f26267812 */ /* 0x000fe400078ec0ff */
[----:B------:R-:W-:Y:S02]  /*d010*/  LOP3.LUT R44, R44, 0xf, RZ, 0xc0, !PT ;  /* 0x0000000f2c2c7812 */ /* 0x000fe400078ec0ff */
[CC--:B---3--:R-:W-:Y:S02]  /*d020*/  IADD3 R28, P0, R6.reuse, R36.reuse, RZ ;  /* 0x00000024061c7210 */ /* 0x0c8fe40007f1e0ff */
[----:B------:R-:W-:Y:S03]  /*d030*/  IADD3 R22, P2, R6, R37, RZ ;  /* 0x0000002506167210 */ /* 0x000fe60007f5e0ff */
[----:B--2---:R-:W-:Y:S01]  /*d040*/  IMAD.X R29, R2, 0x1, R13, P0 ;  /* 0x00000001021d7824 */ /* 0x004fe200000e060d */
[----:B------:R-:W-:Y:S01]  /*d050*/  IADD3 R30, P0, R6, R39, RZ ;  /* 0x00000027061e7210 */ /* 0x000fe20007f1e0ff */
[C---:B------:R-:W-:Y:S01]  /*d060*/  IMAD.X R23, R2.reuse, 0x1, R14, P2 ;  /* 0x0000000102177824 */ /* 0x040fe200010e060e */
[----:B------:R-:W-:Y:S02]  /*d070*/  ISETP.NE.U32.AND P2, PT, R21, RZ, PT ;  /* 0x000000ff1500720c */ /* 0x000fe40003f45070 */
[----:B------:R2:W-:Y:S01]  /*d080*/  LDGSTS.E.BYPASS.LTC128B.128 [R243+0x100], [R28.64], !P1 ;  /* 0x001000001cf37fae */ /* 0x0005e2000c901d46 */
[----:B------:R-:W-:Y:S01]  /*d090*/  IMAD.X R31, R2, 0x1, R15, P0 ;  /* 0x00000001021f7824 */ /* 0x000fe200000e060f */
[----:B------:R-:W-:Y:S03]  /*d0a0*/  IADD3 R6, P0, R6, R45, RZ ;  /* 0x0000002d06067210 */ /* 0x000fe60007f1e0ff */
[----:B------:R4:W-:Y:S02]  /*d0b0*/  LDGSTS.E.BYPASS.LTC128B.128 [R243+0x3100], [R22.64], !P5 ;  /* 0x0310000016f37fae */ /* 0x0009e4000e901d46 */
[----:B-----5:R-:W-:Y:S03]  /*d0c0*/  IMAD.X R7, R2, 0x1, R20, P0 ;  /* 0x0000000102077824 */ /* 0x020fe600000e0614 */
[----:B------:R3:W-:Y:S05]  /*d0d0*/  LDGSTS.E.BYPASS.LTC128B.128 [R243+0x6100], [R30.64], !P4 ;  /* 0x061000001ef37fae */ /* 0x0007ea000e101d46 */
[----:B------:R5:W-:Y:S05]  /*d0e0*/  LDGSTS.E.BYPASS.LTC128B.128 [R243+0x9100], [R6.64], !P3 ;  /* 0x0910000006f37fae */ /* 0x000bea000d901d46 */
[----:B------:R-:W2:Y:S01]  /*d0f0*/  SHFL.IDX PT, R2, R12, 0x2, 0x181f ;  /* 0x00581f000c027f89 */ /* 0x000ea200000e0000 */
[----:B----4-:R-:W-:Y:S05]  /*d100*/  IADD3 R22, P0, R4, R36, RZ ;  /* 0x0000002404167210 */ /* 0x010fea0007f1e0ff */
[C---:B-1----:R-:W-:Y:S01]  /*d110*/  IMAD.X R23, R5.reuse, 0x1, R13, P0 ;  /* 0x0000000105177824 */ /* 0x042fe200000e060d */
[----:B---3--:R-:W-:Y:S04]  /*d120*/  IADD3 R30, -R244, 0x10, RZ ;  /* 0x00000010f41e7810 */ /* 0x008fe80007ffe1ff */
[----:B------:R1:W-:Y:S01]  /*d130*/  LDGSTS.E.BYPASS.LTC128B.128 [R243+0x1100], [R22.64], !P1 ;  /* 0x0110000016f37fae */ /* 0x0003e2000c901d46 */
[----:B-----5:R-:W-:Y:S02]  /*d140*/  IADD3 R6, P0, R4, R37, RZ ;  /* 0x0000002504067210 */ /* 0x020fe40007f1e0ff */
[----:B------:R-:W-:Y:S03]  /*d150*/  LOP3.LUT R30, R30, 0xf, RZ, 0xc0, !PT ;  /* 0x0000000f1e1e7812 */ /* 0x000fe600078ec0ff */
[C---:B------:R-:W-:Y:S01]  /*d160*/  IMAD.X R7, R5.reuse, 0x1, R14, P0 ;  /* 0x0000000105077824 */ /* 0x040fe200000e060e */
[C---:B--2---:R-:W-:Y:S04]  /*d170*/  IADD3 R28, P0, R4.reuse, R45, RZ ;  /* 0x0000002d041c7210 */ /* 0x044fe80007f1e0ff */
[----:B------:R2:W-:Y:S01]  /*d180*/  LDGSTS.E.BYPASS.LTC128B.128 [R243+0x4100], [R6.64], !P5 ;  /* 0x0410000006f37fae */ /* 0x0005e2000e901d46 */
[C---:B------:R-:W-:Y:S01]  /*d190*/  IMAD.X R29, R5.reuse, 0x1, R20, P0 ;  /* 0x00000001051d7824 */ /* 0x040fe200000e0614 */
[----:B-1----:R-:W-:Y:S05]  /*d1a0*/  IADD3 R22, P1, R4, R39, RZ ;  /* 0x0000002704167210 */ /* 0x002fea0007f3e0ff */
[----:B------:R-:W-:Y:S01]  /*d1b0*/  IMAD.X R23, R5, 0x1, R15, P1 ;  /* 0x0000000105177824 */ /* 0x000fe200008e060f */
[-C--:B------:R-:W-:Y:S02]  /*d1c0*/  IADD3 R30, P1, P0, R30, R3.reuse, R36 ;  /* 0x000000031e1e7210 */ /* 0x080fe4000783e024 */
[----:B------:R-:W-:Y:S02]  /*d1d0*/  IADD3 R36, -R21, 0x10, RZ ;  /* 0x0000001015247810 */ /* 0x000fe40007ffe1ff */
[-C--:B------:R-:W-:Y:S01]  /*d1e0*/  IADD3.X R31, RZ, R2.reuse, R13, P1, P0 ;  /* 0x00000002ff1f7210 */ /* 0x080fe20000fe040d */
[C---:B--2---:R-:W-:Y:S01]  /*d1f0*/  HMMA.16816.F32.BF16 R4, R48.reuse, R8, RZ ;  /* 0x000000083004723c */ /* 0x044fe200000418ff */
[----:B------:R1:W-:Y:S02]  /*d200*/  LDGSTS.E.BYPASS.LTC128B.128 [R243+0x7100], [R22.64], !P4 ;  /* 0x0710000016f37fae */ /* 0x0003e4000e101d46 */
[----:B------:R-:W-:Y:S03]  /*d210*/  LOP3.LUT R36, R36, 0xf, RZ, 0xc0, !PT ;  /* 0x0000000f24247812 */ /* 0x000fe600078ec0ff */
[----:B------:R2:W-:Y:S01]  /*d220*/  LDGSTS.E.BYPASS.LTC128B.128 [R243+0xa100], [R28.64], !P3 ;  /* 0x0a1000001cf37fae */ /* 0x0005e2000d901d46 */
[-C--:B------:R-:W-:Y:S01]  /*d230*/  IADD3 R36, P1, P0, R36, R3.reuse, R37 ;  /* 0x0000000324247210 */ /* 0x080fe2000783e025 */
[C---:B------:R-:W-:Y:S04]  /*d240*/  HMMA.16816.F32.BF16 R8, R48.reuse, R10, RZ ;  /* 0x0000000a3008723c */ /* 0x040fe800000418ff */
[-C--:B------:R-:W-:Y:S02]  /*d250*/  IADD3.X R37, RZ, R2.reuse, R14, P1, P0 ;  /* 0x00000002ff257210 */ /* 0x080fe40000fe040e */
[-C--:B------:R-:W-:Y:S06]  /*d260*/  IADD3 R38, P1, P0, R38, R3.reuse, R39 ;  /* 0x0000000326267210 */ /* 0x080fec000783e027 */
[-C--:B------:R-:W-:Y:S02]  /*d270*/  IADD3.X R39, RZ, R2.reuse, R15, P1, P0 ;  /* 0x00000002ff277210 */ /* 0x080fe40000fe040f */
[C---:B------:R-:W-:Y:S01]  /*d280*/  HMMA.16816.F32.BF16 R12, R48.reuse, R16, RZ ;  /* 0x00000010300c723c */ /* 0x040fe200000418ff */
[----:B------:R-:W-:Y:S04]  /*d290*/  IADD3 R44, P1, P0, R44, R3, R45 ;  /* 0x000000032c2c7210 */ /* 0x000fe8000783e02d */
[----:B------:R-:W-:Y:S02]  /*d2a0*/  IADD3.X R45, RZ, R2, R20, P1, P0 ;  /* 0x00000002ff2d7210 */ /* 0x000fe40000fe0414 */
[----:B------:R-:W-:Y:S01]  /*d2b0*/  ISETP.NE.U32.AND P0, PT, R244, RZ, PT ;  /* 0x000000fff400720c */ /* 0x000fe20003f05070 */
[C---:B------:R-:W-:Y:S01]  /*d2c0*/  HMMA.16816.F32.BF16 R16, R48.reuse, R18, RZ ;  /* 0x000000123010723c */ /* 0x040fe200000418ff */
[----:B------:R-:W-:Y:S07]  /*d2d0*/  ISETP.NE.U32.AND P1, PT, R46, RZ, PT ;  /* 0x000000ff2e00720c */ /* 0x000fee0003f25070 */
[C---:B-1----:R-:W-:Y:S04]  /*d2e0*/  HMMA.16816.F32.BF16 R20, R48.reuse, R24, RZ ;  /* 0x000000183014723c */ /* 0x042fe800000418ff */
[----:B------:R2:W-:Y:S01]  /*d2f0*/  LDGSTS.E.BYPASS.LTC128B.128.ZFILL [R243+0x2100], [R30.64], P0 ;  /* 0x021000001ef37fae */ /* 0x0005e20008141d46 */
[----:B------:R-:W-:Y:S03]  /*d300*/  ISETP.NE.U32.AND P0, PT, R47, RZ, PT ;  /* 0x000000ff2f00720c */ /* 0x000fe60003f05070 */
[C---:B------:R-:W-:Y:S01]  /*d310*/  HMMA.16816.F32.BF16 R24, R48.reuse, R26, RZ ;  /* 0x0000001a3018723c */ /* 0x040fe200000418ff */
[----:B------:R1:W-:Y:S05]  /*d320*/  LDGSTS.E.BYPASS.LTC128B.128.ZFILL [R243+0x5100], [R36.64], P2 ;  /* 0x0510000024f37fae */ /* 0x0003ea0009141d46 */
[----:B------:R1:W-:Y:S05]  /*d330*/  LDGSTS.E.BYPASS.LTC128B.128.ZFILL [R243+0x8100], [R38.64], P1 ;  /* 0x0810000026f37fae */ /* 0x0003ea0008941d46 */
[----:B------:R3:W-:Y:S01]  /*d340*/  LDGSTS.E.BYPASS.LTC128B.128.ZFILL [R243+0xb100], [R44.64], P0 ;  /* 0x0b1000002cf37fae */ /* 0x0007e20008141d46 */
[----:B------:R-:W-:Y:S04]  /*d350*/  ISETP.GE.AND P0, PT, R247, 0x1, PT ;  /* 0x00000001f700780c */ /* 0x000fe80003f06270 */
[----:B------:R-:W0:Y:S01]  /*d360*/  LDGDEPBAR ;  /* 0x00000000000079af */ /* 0x000e220000000000 */
[C---:B--2---:R-:W-:Y:S08]  /*d370*/  HMMA.16816.F32.BF16 R28, R48.reuse, R32, RZ ;  /* 0x00000020301c723c */ /* 0x044ff000000418ff */
[C---:B------:R-:W-:Y:S08]  /*d380*/  HMMA.16816.F32.BF16 R32, R48.reuse, R34, RZ ;  /* 0x000000223020723c */ /* 0x040ff000000418ff */
[C---:B-1----:R-:W-:Y:S08]  /*d390*/  HMMA.16816.F32.BF16 R36, R48.reuse, R40, RZ ;  /* 0x000000283024723c */ /* 0x042ff000000418ff */
[C---:B------:R-:W-:Y:S08]  /*d3a0*/  HMMA.16816.F32.BF16 R40, R48.reuse, R42, RZ ;  /* 0x0000002a3028723c */ /* 0x040ff000000418ff */
[C---:B---3--:R-:W-:Y:S08]  /*d3b0*/  HMMA.16816.F32.BF16 R44, R48.reuse, R184, RZ ;  /* 0x000000b8302c723c */ /* 0x048ff000000418ff */
        /* <DEDUP_REMOVED lines=19> */
[----:B------:R-:W5:Y:S05]  /*d4f0*/  LDSM.16.M88.4 R188, [R231+0x2000] ;  /* 0x00200000e7bc783b */ /* 0x000f6a0000000200 */
[----:B------:R-:W-:Y:S02]  /*d500*/  LDSM.16.M88.4 R212, [R231+0x3000] ;  /* 0x00300000e7d4783b */ /* 0x000fe40000000200 */
[C---:B-1----:R-:W-:Y:S08]  /*d510*/  HMMA.16816.F32.BF16 R4, R184.reuse, R192, R4 ;  /* 0x000000c0b804723c */ /* 0x042ff00000041804 */
[C---:B------:R-:W-:Y:S01]  /*d520*/  HMMA.16816.F32.BF16 R8, R184.reuse, R194, R8 ;  /* 0x000000c2b808723c */ /* 0x040fe20000041808 */
[----:B------:R-:W-:Y:S07]  /*d530*/  LDSM.16.M88.4 R192, [R241] ;  /* 0x00000000f1c0783b */ /* 0x000fee0000000200 */
[C---:B--2---:R-:W-:Y:S08]  /*d540*/  HMMA.16816.F32.BF16 R12, R184.reuse, R196, R12 ;  /* 0x000000c4b80c723c */ /* 0x044ff0000004180c */
[C---:B------:R-:W-:Y:S01]  /*d550*/  HMMA.16816.F32.BF16 R16, R184.reuse, R198, R16 ;  /* 0x000000c6b810723c */ /* 0x040fe20000041810 */
[----:B------:R-:W1:Y:S07]  /*d560*/  LDSM.16.M88.4 R196, [R230+-0x9000] ;  /* 0xff700000e6c4783b */ /* 0x000e6e0000000200 */
[C---:B---3--:R-:W-:Y:S08]  /*d570*/  HMMA.16816.F32.BF16 R20, R184.reuse, R200, R20 ;  /* 0x000000c8b814723c */ /* 0x048ff00000041814 */
[C---:B------:R-:W-:Y:S01]  /*d580*/  HMMA.16816.F32.BF16 R24, R184.reuse, R202, R24 ;  /* 0x000000cab818723c */ /* 0x040fe20000041818 */
[----:B------:R-:W2:Y:S07]  /*d590*/  LDSM.16.M88.4 R200, [R230+-0x8800] ;  /* 0xff780000e6c8783b */ /* 0x000eae0000000200 */
[C---:B----4-:R-:W-:Y:S08]  /*d5a0*/  HMMA.16816.F32.BF16 R28, R184.reuse, R204, R28 ;  /* 0x000000ccb81c723c */ /* 0x050ff0000004181c */
[C---:B------:R-:W-:Y:S01]  /*d5b0*/  HMMA.16816.F32.BF16 R32, R184.reuse, R206, R32 ;  /* 0x000000ceb820723c */ /* 0x040fe20000041820 */
[----:B------:R-:W3:Y:S07]  /*d5c0*/  LDSM.16.M88.4 R204, [R230+-0x8000] ;  /* 0xff800000e6cc783b */ /* 0x000eee0000000200 */
[C---:B-----5:R-:W-:Y:S08]  /*d5d0*/  HMMA.16816.F32.BF16 R36, R184.reuse, R188, R36 ;  /* 0x000000bcb824723c */ /* 0x060ff00000041824 */
[C---:B------:R-:W-:Y:S01]  /*d5e0*/  HMMA.16816.F32.BF16 R40, R184.reuse, R190, R40 ;  /* 0x000000beb828723c */ /* 0x040fe20000041828 */
[----:B------:R-:W4:Y:S07]  /*d5f0*/  LDSM.16.M88.4 R188, [R230+-0x7800] ;  /* 0xff880000e6bc783b */ /* 0x000f2e0000000200 */
[C---:B------:R-:W-:Y:S08]  /*d600*/  HMMA.16816.F32.BF16 R44, R184.reuse, R208, R44 ;  /* 0x000000d0b82c723c */ /* 0x040ff0000004182c */
[----:B------:R-:W-:Y:S01]  /*d610*/  HMMA.16816.F32.BF16 R48, R184, R210, R48 ;  /* 0x000000d2b830723c */ /* 0x000fe20000041830 */
[----:B------:R-:W5:Y:S05]  /*d620*/  LDSM.16.M88.4 R184, [R230+-0x7000] ;  /* 0xff900000e6b8783b */ /* 0x000f6a0000000200 */
[----:B------:R-:W-:Y:S02]  /*d630*/  LDSM.16.M88.4 R208, [R229+0x3000] ;  /* 0x00300000e5d0783b */ /* 0x000fe40000000200 */
[C---:B-1----:R-:W-:Y:S08]  /*d640*/  HMMA.16816.F32.BF16 R4, R192.reuse, R196, R4 ;  /* 0x000000c4c004723c */ /* 0x042ff00000041804 */
[C---:B------:R-:W-:Y:S01]  /*d650*/  HMMA.16816.F32.BF16 R8, R192.reuse, R198, R8 ;  /* 0x000000c6c008723c */ /* 0x040fe20000041808 */
[----:B------:R-:W1:Y:S07]  /*d660*/  LDSM.16.M88.4 R196, [R230+-0x6800] ;  /* 0xff980000e6c4783b */ /* 0x000e6e0000000200 */
        /* <DEDUP_REMOVED lines=8> */
[----:B------:R-:W4:Y:S07]  /*d6f0*/  LDSM.16.M88.4 R188, [R229+0x4000] ;  /* 0x00400000e5bc783b */ /* 0x000f2e0000000200 */
[C---:B-----5:R-:W-:Y:S08]  /*d700*/  HMMA.16816.F32.BF16 R36, R192.reuse, R184, R36 ;  /* 0x000000b8c024723c */ /* 0x060ff00000041824 */
[C---:B------:R-:W-:Y:S01]  /*d710*/  HMMA.16816.F32.BF16 R40, R192.reuse, R186, R40 ;  /* 0x000000bac028723c */ /* 0x040fe20000041828 */
[----:B------:R-:W5:Y:S07]  /*d720*/  LDSM.16.M88.4 R184, [R229+0x4800] ;  /* 0x00480000e5b8783b */ /* 0x000f6e0000000200 */
[C---:B-1----:R-:W-:Y:S08]  /*d730*/  HMMA.16816.F32.BF16 R44, R192.reuse, R196, R44 ;  /* 0x000000c4c02c723c */ /* 0x042ff0000004182c */
[----:B------:R-:W-:Y:S01]  /*d740*/  HMMA.16816.F32.BF16 R48, R192, R198, R48 ;  /* 0x000000c6c030723c */ /* 0x000fe20000041830 */
[----:B------:R-:W1:Y:S05]  /*d750*/  LDSM.16.M88.4 R192, [R229+0x5000] ;  /* 0x00500000e5c0783b */ /* 0x000e6a0000000200 */
[----:B------:R-:W1:Y:S02]  /*d760*/  LDSM.16.M88.4 R196, [R229+0x5800] ;  /* 0x00580000e5c4783b */ /* 0x000e640000000200 */
[C---:B--2---:R-:W-:Y:S08]  /*d770*/  HMMA.16816.F32.BF16 R4, R200.reuse, R208, R4 ;  /* 0x000000d0c804723c */ /* 0x044ff00000041804 */
[C---:B------:R-:W-:Y:S01]  /*d780*/  HMMA.16816.F32.BF16 R8, R200.reuse, R210, R8 ;  /* 0x000000d2c808723c */ /* 0x040fe20000041808 */
[----:B------:R-:W-:Y:S07]  /*d790*/  LDSM.16.M88.4 R208, [R0] ;  /* 0x0000000000d0783b */ /* 0x000fee0000000200 */
[C---:B---3--:R-:W-:Y:S08]  /*d7a0*/  HMMA.16816.F32.BF16 R12, R200.reuse, R204, R12 ;  /* 0x000000ccc80c723c */ /* 0x048ff0000004180c */
[C---:B------:R-:W-:Y:S01]  /*d7b0*/  HMMA.16816.F32.BF16 R16, R200.reuse, R206, R16 ;  /* 0x000000cec810723c */ /* 0x040fe20000041810 */
[----:B------:R-:W2:Y:S07]  /*d7c0*/  LDSM.16.M88.4 R204, [R240+0x4000] ;  /* 0x00400000f0cc783b */ /* 0x000eae0000000200 */
[C---:B----4-:R-:W-:Y:S08]  /*d7d0*/  HMMA.16816.F32.BF16 R20, R200.reuse, R188, R20 ;  /* 0x000000bcc814723c */ /* 0x050ff00000041814 */
[C---:B------:R-:W-:Y:S01]  /*d7e0*/  HMMA.16816.F32.BF16 R24, R200.reuse, R190, R24 ;  /* 0x000000bec818723c */ /* 0x040fe20000041818 */
[----:B------:R-:W3:Y:S07]  /*d7f0*/  LDSM.16.M88.4 R188, [R172] ;  /* 0x00000000acbc783b */ /* 0x000eee0000000200 */
[C---:B-----5:R-:W-:Y:S08]  /*d800*/  HMMA.16816.F32.BF16 R28, R200.reuse, R184, R28 ;  /* 0x000000b8c81c723c */ /* 0x060ff0000004181c */
[C---:B------:R-:W-:Y:S01]  /*d810*/  HMMA.16816.F32.BF16 R32, R200.reuse, R186, R32 ;  /* 0x000000bac820723c */ /* 0x040fe20000041820 */
[----:B------:R-:W4:Y:S07]  /*d820*/  LDSM.16.M88.4 R184, [R173] ;  /* 0x00000000adb8783b */ /* 0x000f2e0000000200 */
[C---:B-1----:R-:W-:Y:S08]  /*d830*/  HMMA.16816.F32.BF16 R36, R200.reuse, R192, R36 ;  /* 0x000000c0c824723c */ /* 0x042ff00000041824 */
[C---:B------:R-:W-:Y:S01]  /*d840*/  HMMA.16816.F32.BF16 R40, R200.reuse, R194, R40 ;  /* 0x000000c2c828723c */ /* 0x040fe20000041828 */
[----:B------:R-:W1:Y:S07]  /*d850*/  LDSM.16.M88.4 R192, [R216] ;  /* 0x00000000d8c0783b */ /* 0x000e6e0000000200 */
[C---:B------:R-:W-:Y:S08]  /*d860*/  HMMA.16816.F32.BF16 R44, R200.reuse, R196, R44 ;  /* 0x000000c4c82c723c */ /* 0x040ff0000004182c */
[----:B------:R-:W-:Y:S01]  /*d870*/  HMMA.16816.F32.BF16 R48, R200, R198, R48 ;  /* 0x000000c6c830723c */ /* 0x000fe20000041830 */
[----:B------:R-:W5:Y:S05]  /*d880*/  LDSM.16.M88.4 R196, [R217] ;  /* 0x00000000d9c4783b */ /* 0x000f6a0000000200 */
[----:B------:R-:W1:Y:S02]  /*d890*/  LDSM.16.M88.4 R200, [R218] ;  /* 0x00000000dac8783b */ /* 0x000e640000000200 */
        /* <DEDUP_REMOVED lines=12> */
[C---:B-----5:R-:W-:Y:S08]  /*d960*/  HMMA.16816.F32.BF16 R36, R204.reuse, R196, R36 ;  /* 0x000000c4cc24723c */ /* 0x060ff00000041824 */
[C---:B------:R-:W-:Y:S01]  /*d970*/  HMMA.16816.F32.BF16 R40, R204.reuse, R198, R40 ;  /* 0x000000c6cc28723c */ /* 0x040fe20000041828 */
[----:B------:R-:W5:Y:S07]  /*d980*/  LDSM.16.M88.4 R196, [R231+0x5000] ;  /* 0x00500000e7c4783b */ /* 0x000f6e0000000200 */
[C---:B------:R-:W-:Y:S08]  /*d990*/  HMMA.16816.F32.BF16 R44, R204.reuse, R200, R44 ;  /* 0x000000c8cc2c723c */ /* 0x040ff0000004182c */
[----:B------:R-:W-:Y:S01]  /*d9a0*/  HMMA.16816.F32.BF16 R48, R204, R202, R48 ;  /* 0x000000cacc30723c */ /* 0x000fe20000041830 */
[----:B------:R-:W1:Y:S05]  /*d9b0*/  LDSM.16.M88.4 R200, [R231+0x5800] ;  /* 0x00580000e7c8783b */ /* 0x000e6a0000000200 */
[----:B------:R-:W-:Y:S02]  /*d9c0*/  LDSM.16.M88.4 R204, [R241+0x4000] ;  /* 0x00400000f1cc783b */ /* 0x000fe40000000200 */
[C---:B--2---:R-:W-:Y:S08]  /*d9d0*/  HMMA.16816.F32.BF16 R4, R208.reuse, R212, R4 ;  /* 0x000000d4d004723c */ /* 0x044ff00000041804 */
[C---:B------:R-:W-:Y:S01]  /*d9e0*/  HMMA.16816.F32.BF16 R8, R208.reuse, R214, R8 ;  /* 0x000000d6d008723c */ /* 0x040fe20000041808 */
[----:B------:R-:W2:Y:S07]  /*d9f0*/  LDSM.16.M88.4 R212, [R230+-0x6000] ;  /* 0xffa00000e6d4783b */ /* 0x000eae0000000200 */
[C---:B---3--:R-:W-:Y:S08]  /*da00*/  HMMA.16816.F32.BF16 R12, R208.reuse, R188, R12 ;  /* 0x000000bcd00c723c */ /* 0x048ff0000004180c */
[C---:B------:R-:W-:Y:S01]  /*da10*/  HMMA.16816.F32.BF16 R16, R208.reuse, R190, R16 ;  /* 0x000000bed010723c */ /* 0x040fe20000041810 */
[----:B------:R-:W3:Y:S07]  /*da20*/  LDSM.16.M88.4 R188, [R230+-0x5800] ;  /* 0xffa80000e6bc783b */ /* 0x000eee0000000200 */
[C---:B----4-:R-:W-:Y:S08]  /*da30*/  HMMA.16816.F32.BF16 R20, R208.reuse, R184, R20 ;  /* 0x000000b8d014723c */ /* 0x050ff00000041814 */
[C---:B------:R-:W-:Y:S01]  /*da40*/  HMMA.16816.F32.BF16 R24, R208.reuse, R186, R24 ;  /* 0x000000bad018723c */ /* 0x040fe20000041818 */
[----:B------:R-:W4:Y:S07]  /*da50*/  LDSM.16.M88.4 R184, [R230+-0x5000] ;  /* 0xffb00000e6b8783b */ /* 0x000f2e0000000200 */
[C---:B-1----:R-:W-:Y:S08]  /*da60*/  HMMA.16816.F32.BF16 R28, R208.reuse, R192, R28 ;  /* 0x000000c0d01c723c */ /* 0x042ff0000004181c */
[C---:B------:R-:W-:Y:S01]  /*da70*/  HMMA.16816.F32.BF16 R32, R208.reuse, R194, R32 ;  /* 0x000000c2d020723c */ /* 0x040fe20000041820 */
[----:B------:R-:W1:Y:S07]  /*da80*/  LDSM.16.M88.4 R192, [R230+-0x4800] ;  /* 0xffb80000e6c0783b */ /* 0x000e6e0000000200 */
[C---:B-----5:R-:W-:Y:S08]  /*da90*/  HMMA.16816.F32.BF16 R36, R208.reuse, R196, R36 ;  /* 0x000000c4d024723c */ /* 0x060ff00000041824 */
[C---:B------:R-:W-:Y:S01]  /*daa0*/  HMMA.16816.F32.BF16 R40, R208.reuse, R198, R40 ;  /* 0x000000c6d028723c */ /* 0x040fe20000041828 */
[----:B------:R-:W5:Y:S07]  /*dab0*/  LDSM.16.M88.4 R196, [R230+-0x4000] ;  /* 0xffc00000e6c4783b */ /* 0x000f6e0000000200 */
[C---:B------:R-:W-:Y:S08]  /*dac0*/  HMMA.16816.F32.BF16 R44, R208.reuse, R200, R44 ;  /* 0x000000c8d02c723c */ /* 0x040ff0000004182c */
[----:B------:R-:W-:Y:S01]  /*dad0*/  HMMA.16816.F32.BF16 R48, R208, R202, R48 ;  /* 0x000000cad030723c */ /* 0x000fe20000041830 */
[----:B------:R-:W-:Y:S05]  /*dae0*/  LDSM.16.M88.4 R200, [R239+0x8000] ;  /* 0x00800000efc8783b */ /* 0x000fea0000000200 */
[----:B------:R-:W-:Y:S02]  /*daf0*/  LDSM.16.M88.4 R208, [R229+0x6000] ;  /* 0x00600000e5d0783b */ /* 0x000fe40000000200 */
[C---:B--2---:R-:W-:Y:S08]  /*db00*/  HMMA.16816.F32.BF16 R4, R204.reuse, R212, R4 ;  /* 0x000000d4cc04723c */ /* 0x044ff00000041804 */
[C---:B------:R-:W-:Y:S01]  /*db10*/  HMMA.16816.F32.BF16 R8, R204.reuse, R214, R8 ;  /* 0x000000d6cc08723c */ /* 0x040fe20000041808 */
[----:B------:R-:W-:Y:S05]  /*db20*/  LDSM.16.M88.4 R212, [R219] ;  /* 0x00000000dbd4783b */ /* 0x000fea0000000200 */
[----:B------:R-:W-:Y:S02]  /*db30*/  LDSM.16.M88.4 R216, [R220] ;  /* 0x00000000dcd8783b */ /* 0x000fe40000000200 */
[C---:B---3--:R-:W-:Y:S08]  /*db40*/  HMMA.16816.F32.BF16 R12, R204.reuse, R188, R12 ;  /* 0x000000bccc0c723c */ /* 0x048ff0000004180c */
[C---:B------:R-:W-:Y:S01]  /*db50*/  HMMA.16816.F32.BF16 R16, R204.reuse, R190, R16 ;  /* 0x000000becc10723c */ /* 0x040fe20000041810 */
[----:B------:R-:W2:Y:S07]  /*db60*/  LDSM.16.M88.4 R188, [R230+-0x3800] ;  /* 0xffc80000e6bc783b */ /* 0x000eae0000000200 */
[C---:B----4-:R-:W-:Y:S08]  /*db70*/  HMMA.16816.F32.BF16 R20, R204.reuse, R184, R20 ;  /* 0x000000b8cc14723c */ /* 0x050ff00000041814 */
[C---:B------:R-:W-:Y:S01]  /*db80*/  HMMA.16816.F32.BF16 R24, R204.reuse, R186, R24 ;  /* 0x000000bacc18723c */ /* 0x040fe20000041818 */
[----:B------:R-:W3:Y:S07]  /*db90*/  LDSM.16.M88.4 R184, [R229+0x6800] ;  /* 0x00680000e5b8783b */ /* 0x000eee0000000200 */
[C---:B-1----:R-:W-:Y:S08]  /*dba0*/  HMMA.16816.F32.BF16 R28, R204.reuse, R192, R28 ;  /* 0x000000c0cc1c723c */ /* 0x042ff0000004181c */
[C---:B------:R-:W-:Y:S01]  /*dbb0*/  HMMA.16816.F32.BF16 R32, R204.reuse, R194, R32 ;  /* 0x000000c2cc20723c */ /* 0x040fe20000041820 */
[----:B------:R-:W1:Y:S07]  /*dbc0*/  LDSM.16.M88.4 R192, [R229+0x7000] ;  /* 0x00700000e5c0783b */ /* 0x000e6e0000000200 */
[C---:B-----5:R-:W-:Y:S08]  /*dbd0*/  HMMA.16816.F32.BF16 R36, R204.reuse, R196, R36 ;  /* 0x000000c4cc24723c */ /* 0x060ff00000041824 */
[C---:B------:R-:W-:Y:S01]  /*dbe0*/  HMMA.16816.F32.BF16 R40, R204.reuse, R198, R40 ;  /* 0x000000c6cc28723c */ /* 0x040fe20000041828 */
[----:B------:R-:W4:Y:S07]  /*dbf0*/  LDSM.16.M88.4 R196, [R229+0x7800] ;  /* 0x00780000e5c4783b */ /* 0x000f2e0000000200 */
[C---:B--2---:R-:W-:Y:S08]  /*dc00*/  HMMA.16816.F32.BF16 R44, R204.reuse, R188, R44 ;  /* 0x000000bccc2c723c */ /* 0x044ff0000004182c */
[----:B------:R-:W-:Y:S01]  /*dc10*/  HMMA.16816.F32.BF16 R48, R204, R190, R48 ;  /* 0x000000becc30723c */ /* 0x000fe20000041830 */
[----:B------:R-:W2:Y:S05]  /*dc20*/  LDSM.16.M88.4 R188, [R229+0x8000] ;  /* 0x00800000e5bc783b */ /* 0x000eaa0000000200 */
[----:B------:R-:W5:Y:S02]  /*dc30*/  LDSM.16.M88.4 R204, [R229+0x8800] ;  /* 0x00880000e5cc783b */ /* 0x000f640000000200 */
[C---:B------:R-:W-:Y:S08]  /*dc40*/  HMMA.16816.F32.BF16 R4, R200.reuse, R208, R4 ;  /* 0x000000d0c804723c */ /* 0x040ff00000041804 */
[C---:B------:R-:W-:Y:S01]  /*dc50*/  HMMA.16816.F32.BF16 R8, R200.reuse, R210, R8 ;  /* 0x000000d2c808723c */ /* 0x040fe20000041808 */
[----:B------:R-:W2:Y:S07]  /*dc60*/  LDSM.16.M88.4 R208, [R240+0x8000] ;  /* 0x00800000f0d0783b */ /* 0x000eae0000000200 */
[C---:B---3--:R-:W-:Y:S08]  /*dc70*/  HMMA.16816.F32.BF16 R12, R200.reuse, R184, R12 ;  /* 0x000000b8c80c723c */ /* 0x048ff0000004180c */
[C---:B------:R-:W-:Y:S01]  /*dc80*/  HMMA.16816.F32.BF16 R16, R200.reuse, R186, R16 ;  /* 0x000000bac810723c */ /* 0x040fe20000041810 */
[----:B------:R-:W3:Y:S07]  /*dc90*/  LDSM.16.M88.4 R184, [R221] ;  /* 0x00000000ddb8783b */ /* 0x000eee0000000200 */
[C---:B-1----:R-:W-:Y:S08]  /*dca0*/  HMMA.16816.F32.BF16 R20, R200.reuse, R192, R20 ;  /* 0x000000c0c814723c */ /* 0x042ff00000041814 */
[C---:B------:R-:W-:Y:S01]  /*dcb0*/  HMMA.16816.F32.BF16 R24, R200.reuse, R194, R24 ;  /* 0x000000c2c818723c */ /* 0x040fe20000041818 */
[----:B------:R-:W1:Y:S05]  /*dcc0*/  LDSM.16.M88.4 R192, [R222] ;  /* 0x00000000dec0783b */ /* 0x000e6a0000000200 */
[----:B------:R-:W1:Y:S02]  /*dcd0*/  LDSM.16.M88.4 R220, [R223] ;  /* 0x00000000dfdc783b */ /* 0x000e640000000200 */
[C---:B----4-:R-:W-:Y:S08]  /*dce0*/  HMMA.16816.F32.BF16 R28, R200.reuse, R196, R28 ;  /* 0x000000c4c81c723c */ /* 0x050ff0000004181c */
[C---:B------:R-:W-:Y:S01]  /*dcf0*/  HMMA.16816.F32.BF16 R32, R200.reuse, R198, R32 ;  /* 0x000000c6c820723c */ /* 0x040fe20000041820 */
[----:B------:R-:W4:Y:S07]  /*dd00*/  LDSM.16.M88.4 R196, [R224] ;  /* 0x00000000e0c4783b */ /* 0x000f2e0000000200 */
[C---:B--2---:R-:W-:Y:S08]  /*dd10*/  HMMA.16816.F32.BF16 R36, R200.reuse, R188, R36 ;  /* 0x000000bcc824723c */ /* 0x044ff00000041824 */
[C---:B------:R-:W-:Y:S01]  /*dd20*/  HMMA.16816.F32.BF16 R40, R200.reuse, R190, R40 ;  /* 0x000000bec828723c */ /* 0x040fe20000041828 */
[----:B------:R-:W-:Y:S07]  /*dd30*/  LDSM.16.M88.4 R188, [R242+0x8000] ;  /* 0x00800000f2bc783b */ /* 0x000fee0000000200 */
[C---:B-----5:R-:W-:Y:S08]  /*dd40*/  HMMA.16816.F32.BF16 R44, R200.reuse, R204, R44 ;  /* 0x000000ccc82c723c */ /* 0x060ff0000004182c */
[----:B------:R-:W-:Y:S01]  /*dd50*/  HMMA.16816.F32.BF16 R48, R200, R206, R48 ;  /* 0x000000cec830723c */ /* 0x000fe20000041830 */
[----:B------:R-:W2:Y:S05]  /*dd60*/  LDSM.16.M88.4 R200, [R231+0x6000] ;  /* 0x00600000e7c8783b */ /* 0x000eaa0000000200 */
[----:B------:R-:W5:Y:S02]  /*dd70*/  LDSM.16.M88.4 R204, [R231+0x6800] ;  /* 0x00680000e7cc783b */ /* 0x000f640000000200 */
[C---:B------:R-:W-:Y:S08]  /*dd80*/  HMMA.16816.F32.BF16 R4, R208.reuse, R212, R4 ;  /* 0x000000d4d004723c */ /* 0x040ff00000041804 */
[C---:B------:R-:W-:Y:S01]  /*dd90*/  HMMA.16816.F32.BF16 R8, R208.reuse, R214, R8 ;  /* 0x000000d6d008723c */ /* 0x040fe20000041808 */
[----:B------:R-:W-:Y:S07]  /*dda0*/  LDSM.16.M88.4 R212, [R231+0x8000] ;  /* 0x00800000e7d4783b */ /* 0x000fee0000000200 */
[C---:B------:R-:W-:Y:S08]  /*ddb0*/  HMMA.16816.F32.BF16 R12, R208.reuse, R216, R12 ;  /* 0x000000d8d00c723c */ /* 0x040ff0000004180c */
[C---:B------:R-:W-:Y:S01]  /*ddc0*/  HMMA.16816.F32.BF16 R16, R208.reuse, R218, R16 ;  /* 0x000000dad010723c */ /* 0x040fe20000041810 */
[----:B------:R-:W-:Y:S07]  /*ddd0*/  LDSM.16.M88.4 R216, [R230+-0x3000] ;  /* 0xffd00000e6d8783b */ /* 0x000fee0000000200 */
        /* <DEDUP_REMOVED lines=8> */
[----:B------:R-:W-:Y:S07]  /*de60*/  LDSM.16.M88.4 R220, [R230+-0x2800] ;  /* 0xffd80000e6dc783b */ /* 0x000fee0000000200 */
[C---:B----4-:R-:W-:Y:S08]  /*de70*/  HMMA.16816.F32.BF16 R44, R208.reuse, R196, R44 ;  /* 0x000000c4d02c723c */ /* 0x050ff0000004182c */
[----:B------:R-:W-:Y:S01]  /*de80*/  HMMA.16816.F32.BF16 R48, R208, R198, R48 ;  /* 0x000000c6d030723c */ /* 0x000fe20000041830 */
[----:B------:R-:W4:Y:S05]  /*de90*/  LDSM.16.M88.4 R196, [R231+0x8800] ;  /* 0x00880000e7c4783b */ /* 0x000f2a0000000200 */
[----:B------:R-:W1:Y:S02]  /*dea0*/  LDSM.16.M88.4 R208, [R241+0x8000] ;  /* 0x00800000f1d0783b */ /* 0x000e640000000200 */
[C---:B--2---:R-:W-:Y:S08]  /*deb0*/  HMMA.16816.F32.BF16 R4, R188.reuse, R200, R4 ;  /* 0x000000c8bc04723c */ /* 0x044ff00000041804 */
[C---:B------:R-:W-:Y:S01]  /*dec0*/  HMMA.16816.F32.BF16 R8, R188.reuse, R202, R8 ;  /* 0x000000cabc08723c */ /* 0x040fe20000041808 */
[----:B------:R-:W2:Y:S07]  /*ded0*/  LDSM.16.M88.4 R200, [R230+-0x2000] ;  /* 0xffe00000e6c8783b */ /* 0x000eae0000000200 */
[C---:B-----5:R-:W-:Y:S08]  /*dee0*/  HMMA.16816.F32.BF16 R12, R188.reuse, R204, R12 ;  /* 0x000000ccbc0c723c */ /* 0x060ff0000004180c */
[C---:B------:R-:W-:Y:S01]  /*def0*/  HMMA.16816.F32.BF16 R16, R188.reuse, R206, R16 ;  /* 0x000000cebc10723c */ /* 0x040fe20000041810 */
[----:B------:R-:W-:Y:S07]  /*df00*/  LDSM.16.M88.4 R204, [R229+0x9000] ;  /* 0x00900000e5cc783b */ /* 0x000fee0000000200 */
[C---:B---3--:R-:W-:Y:S08]  /*df10*/  HMMA.16816.F32.BF16 R20, R188.reuse, R184, R20 ;  /* 0x000000b8bc14723c */ /* 0x048ff00000041814 */
[C---:B------:R-:W-:Y:S01]  /*df20*/  HMMA.16816.F32.BF16 R24, R188.reuse, R186, R24 ;  /* 0x000000babc18723c */ /* 0x040fe20000041818 */
[----:B------:R-:W3:Y:S07]  /*df30*/  LDSM.16.M88.4 R184, [R230+-0x1800] ;  /* 0xffe80000e6b8783b */ /* 0x000eee0000000200 */
[C---:B-1----:R-:W-:Y:S08]  /*df40*/  HMMA.16816.F32.BF16 R28, R188.reuse, R192, R28 ;  /* 0x000000c0bc1c723c */ /* 0x042ff0000004181c */
[C---:B------:R-:W-:Y:S01]  /*df50*/  HMMA.16816.F32.BF16 R32, R188.reuse, R194, R32 ;  /* 0x000000c2bc20723c */ /* 0x040fe20000041820 */
[----:B------:R-:W-:Y:S07]  /*df60*/  LDSM.16.M88.4 R192, [R230+-0x800] ;  /* 0xfff80000e6c0783b */ /* 0x000fee0000000200 */
[C---:B------:R-:W-:Y:S08]  /*df70*/  HMMA.16816.F32.BF16 R36, R188.reuse, R212, R36 ;  /* 0x000000d4bc24723c */ /* 0x040ff00000041824 */
[C---:B------:R-:W-:Y:S01]  /*df80*/  HMMA.16816.F32.BF16 R40, R188.reuse, R214, R40 ;  /* 0x000000d6bc28723c */ /* 0x040fe20000041828 */
[----:B------:R-:W-:Y:S07]  /*df90*/  LDSM.16.M88.4 R212, [R229+0x9800] ;  /* 0x00980000e5d4783b */ /* 0x000fee0000000200 */
[C---:B----4-:R-:W-:Y:S08]  /*dfa0*/  HMMA.16816.F32.BF16 R44, R188.reuse, R196, R44 ;  /* 0x000000c4bc2c723c */ /* 0x050ff0000004182c */
[----:B------:R-:W-:Y:S01]  /*dfb0*/  HMMA.16816.F32.BF16 R48, R188, R198, R48 ;  /* 0x000000c6bc30723c */ /* 0x000fe20000041830 */
[----:B------:R-:W1:Y:S05]  /*dfc0*/  LDSM.16.M88.4 R188, [R230+-0x1000] ;  /* 0xfff00000e6bc783b */ /* 0x000e6a0000000200 */
[----:B------:R-:W4:Y:S02]  /*dfd0*/  LDSM.16.M88.4 R196, [R239+0xc000] ;  /* 0x00c00000efc4783b */ /* 0x000f240000000200 */
        /* <DEDUP_REMOVED lines=17> */
[----:B------:R-:W1:Y:S05]  /*e0f0*/  LDSM.16.M88.4 R192, [R225] ;  /* 0x00000000e1c0783b */ /* 0x000e6a0000000200 */
[----:B------:R-:W-:Y:S02]  /*e100*/  LDSM.16.M88.4 R208, [R236] ;  /* 0x00000000ecd0783b */ /* 0x000fe40000000200 */
[C---:B----4-:R-:W-:Y:S08]  /*e110*/  HMMA.16816.F32.BF16 R4, R196.reuse, R204, R4 ;  /* 0x000000ccc404723c */ /* 0x050ff00000041804 */
[C---:B------:R-:W-:Y:S01]  /*e120*/  HMMA.16816.F32.BF16 R8, R196.reuse, R206, R8 ;  /* 0x000000cec408723c */ /* 0x040fe20000041808 */
[----:B------:R-:W-:Y:S07]  /*e130*/  LDSM.16.M88.4 R204, [R227] ;  /* 0x00000000e3cc783b */ /* 0x000fee0000000200 */
[C---:B------:R-:W-:Y:S08]  /*e140*/  HMMA.16816.F32.BF16 R12, R196.reuse, R212, R12 ;  /* 0x000000d4c40c723c */ /* 0x040ff0000004180c */
[C---:B------:R-:W-:Y:S01]  /*e150*/  HMMA.16816.F32.BF16 R16, R196.reuse, R214, R16 ;  /* 0x000000d6c410723c */ /* 0x040fe20000041810 */
[----:B------:R-:W-:Y:S07]  /*e160*/  LDSM.16.M88.4 R212, [R237] ;  /* 0x00000000edd4783b */ /* 0x000fee0000000200 */
[C---:B--2---:R-:W-:Y:S08]  /*e170*/  HMMA.16816.F32.BF16 R20, R196.reuse, R200, R20 ;  /* 0x000000c8c414723c */ /* 0x044ff00000041814 */
[C---:B------:R-:W-:Y:S01]  /*e180*/  HMMA.16816.F32.BF16 R24, R196.reuse, R202, R24 ;  /* 0x000000cac418723c */ /* 0x040fe20000041818 */
[----:B------:R-:W2:Y:S05]  /*e190*/  LDSM.16.M88.4 R200, [R226] ;  /* 0x00000000e2c8783b */ /* 0x000eaa0000000200 */
[----:B------:R-:W-:Y:S02]  /*e1a0*/  LDSM.16.M88.4 R224, [R231+0x9000] ;  /* 0x00900000e7e0783b */ /* 0x000fe40000000200 */
[C---:B------:R-:W-:Y:S08]  /*e1b0*/  HMMA.16816.F32.BF16 R28, R196.reuse, R216, R28 ;  /* 0x000000d8c41c723c */ /* 0x040ff0000004181c */
[C---:B------:R-:W-:Y:S01]  /*e1c0*/  HMMA.16816.F32.BF16 R32, R196.reuse, R218, R32 ;  /* 0x000000dac420723c */ /* 0x040fe20000041820 */
[----:B------:R-:W4:Y:S07]  /*e1d0*/  LDSM.16.M88.4 R216, [R238] ;  /* 0x00000000eed8783b */ /* 0x000f2e0000000200 */
[C---:B------:R-:W-:Y:S08]  /*e1e0*/  HMMA.16816.F32.BF16 R36, R196.reuse, R220, R36 ;  /* 0x000000dcc424723c */ /* 0x040ff00000041824 */
[C---:B------:R-:W-:Y:S01]  /*e1f0*/  HMMA.16816.F32.BF16 R40, R196.reuse, R222, R40 ;  /* 0x000000dec428723c */ /* 0x040fe20000041828 */
[----:B------:R-:W5:Y:S07]  /*e200*/  LDSM.16.M88.4 R220, [R242+0xc000] ;  /* 0x00c00000f2dc783b */ /* 0x000f6e0000000200 */
[C---:B---3--:R-:W-:Y:S08]  /*e210*/  HMMA.16816.F32.BF16 R44, R196.reuse, R184, R44 ;  /* 0x000000b8c42c723c */ /* 0x048ff0000004182c */
[----:B------:R-:W-:Y:S01]  /*e220*/  HMMA.16816.F32.BF16 R48, R196, R186, R48 ;  /* 0x000000bac430723c */ /* 0x000fe20000041830 */
[----:B------:R-:W3:Y:S05]  /*e230*/  LDSM.16.M88.4 R184, [R231+0x9800] ;  /* 0x00980000e7b8783b */ /* 0x000eea0000000200 */
[----:B------:R-:W3:Y:S02]  /*e240*/  LDSM.16.M88.4 R196, [R231+0xa000] ;  /* 0x00a00000e7c4783b */ /* 0x000ee40000000200 */
        /* <DEDUP_REMOVED lines=17> */
[----:B------:R-:W-:Y:S05]  /*e360*/  LDSM.16.M88.4 R188, [R230] ;  /* 0x00000000e6bc783b */ /* 0x000fea0000000200 */
[----:B------:R-:W-:Y:S02]  /*e370*/  LDSM.16.M88.4 R216, [R230+0x1800] ;  /* 0x00180000e6d8783b */ /* 0x000fe40000000200 */
[C---:B-----5:R-:W-:Y:S08]  /*e380*/  HMMA.16816.F32.BF16 R4, R220.reuse, R224, R4 ;  /* 0x000000e0dc04723c */ /* 0x060ff00000041804 */
[C---:B------:R-:W-:Y:S01]  /*e390*/  HMMA.16816.F32.BF16 R8, R220.reuse, R226, R8 ;  /* 0x000000e2dc08723c */ /* 0x040fe20000041808 */
[----:B------:R-:W-:Y:S07]  /*e3a0*/  LDSM.16.M88.4 R224, [R230+0x2000] ;  /* 0x00200000e6e0783b */ /* 0x000fee0000000200 */
[C---:B---3--:R-:W-:Y:S08]  /*e3b0*/  HMMA.16816.F32.BF16 R12, R220.reuse, R184, R12 ;  /* 0x000000b8dc0c723c */ /* 0x048ff0000004180c */
[C---:B------:R-:W-:Y:S01]  /*e3c0*/  HMMA.16816.F32.BF16 R16, R220.reuse, R186, R16 ;  /* 0x000000badc10723c */ /* 0x040fe20000041810 */
[----:B------:R-:W3:Y:S07]  /*e3d0*/  LDSM.16.M88.4 R184, [R241+0xc000] ;  /* 0x00c00000f1b8783b */ /* 0x000eee0000000200 */
[C---:B------:R-:W-:Y:S08]  /*e3e0*/  HMMA.16816.F32.BF16 R20, R220.reuse, R196, R20 ;  /* 0x000000c4dc14723c */ /* 0x040ff00000041814 */
[C---:B------:R-:W-:Y:S01]  /*e3f0*/  HMMA.16816.F32.BF16 R24, R220.reuse, R198, R24 ;  /* 0x000000c6dc18723c */ /* 0x040fe20000041818 */
[----:B------:R-:W4:Y:S01]  /*e400*/  LDSM.16.M88.4 R196, [R230+0x2800] ;  /* 0x00280000e6c4783b */ /* 0x000f220000000200 */
[----:B------:R-:W-:Y:S04]  /*e410*/  DEPBAR.LE SB0, 0x0 ;  /* 0x000080000000791a */ /* 0x000fe80000000000 */
[----:B------:R-:W-:Y:S02]  /*e420*/  BAR.SYNC.DEFER_BLOCKING 0x0 ;  /* 0x0000000000007b1d */ /* 0x000fe40000010000 */
        /* <DEDUP_REMOVED lines=25> */
[----:B------:R-:W-:Y:S01]  /*e5c0*/  IMAD.MOV.U32 R246, RZ, RZ, RZ ;  /* 0x000000fffff67224 */ /* 0x000fe200078e00ff */
[----:B------:R-:W-:Y:S01]  /*e5d0*/  SHF.R.S32.HI R185, RZ, 0x1f, R245 ;  /* 0x0000001fffb97819 */ /* 0x000fe200000114f5 */
[----:B------:R-:W-:Y:S01]  /*e5e0*/  IMAD.SHL.U32 R196, R249, 0x2, RZ ;  /* 0x00000002f9c47824 */ /* 0x000fe200078e00ff */
[----:B------:R-:W-:Y:S01]  /*e5f0*/  ISETP.NE.AND P2, PT, R0, 0x1, PT ;  /* 0x000000010000780c */ /* 0x000fe20003f45270 */
[----:B------:R-:W-:Y:S01]  /*e600*/  IMAD.SHL.U32 R195, R251, 0x2, RZ ;  /* 0x00000002fbc37824 */ /* 0x000fe200078e00ff */
[C---:B------:R-:W-:Y:S01]  /*e610*/  SHF.L.U64.HI R186, R252.reuse, 0x1, R186 ;  /* 0x00000001fcba7819 */ /* 0x040fe200000102ba */
[----:B------:R-:W-:Y:S01]  /*e620*/  IMAD.SHL.U32 R194, R252, 0x2, RZ ;  /* 0x00000002fcc27824 */ /* 0x000fe200078e00ff */
[C---:B------:R-:W-:Y:S01]  /*e630*/  SHF.L.U64.HI R185, R245.reuse, 0x1, R185 ;  /* 0x00000001f5b97819 */ /* 0x040fe200000102b9 */
[----:B------:R-:W-:Y:S01]  /*e640*/  IMAD.SHL.U32 R189, R245, 0x2, RZ ;  /* 0x00000002f5bd7824 */ /* 0x000fe200078e00ff */
[----:B------:R-:W3:Y:S04]  /*e650*/  LDL R3, [R1+0x10] ;  /* 0x0000100001037983 */ /* 0x000ee80000100800 */
[----:B------:R-:W4:Y:S06]  /*e660*/  LDL.64 R172, [R1+0x28] ;  /* 0x0000280001ac7983 */ /* 0x000f2c0000100a00 */
[----:B------:R-:W5:Y:S04]  /*e670*/  LDL R250, [R1+0x38] ;  /* 0x0000380001fa7983 */ /* 0x000f680000100800 */
[----:B------:R-:W4:Y:S06]  /*e680*/  LDL.64 R192, [R1+0x20] ;  /* 0x0000200001c07983 */ /* 0x000f2c0000100a00 */
[----:B------:R-:W5:Y:S01]  /*e690*/  LDL R236, [R1+0x1c] ;  /* 0x00001c0001ec7983 */ /* 0x000f620000100800 */
[----:B--2---:R-:W-:Y:S05]  /*e6a0*/  IMAD R2, R247, 0x60, R2 ;  /* 0x00000060f7027824 */ /* 0x004fea00078e0202 */
[----:B---3--:R-:W-:Y:S05]  /*e6b0*/  IADD3 R2, R2, -0x60, R3 ;  /* 0xffffffa002027810 */ /* 0x008fea0007ffe003 */
[----:B------:R-:W-:Y:S04]  /*e6c0*/  @P2 IMAD.HI.U32 R3, R2, c[0x0][0x2bc], RZ ;  /* 0x0000af0002032a27 */ /* 0x000fe800078e00ff */
[----:B------:R-:W-:Y:S01]  /*e6d0*/  IMAD.MOV.U32 R0, RZ, RZ, R2 ;  /* 0x000000ffff007224 */ /* 0x000fe200078e0002 */
[----:B------:R-:W-:Y:S04]  /*e6e0*/  @P2 SHF.R.U32.HI R0, RZ, c[0x0][0x2c0], R3 ;  /* 0x0000b000ff002a19 */ /* 0x000fe80000011603 */
[C---:B----4-:R-:W-:Y:S04]  /*e6f0*/  @!P6 IADD3 R3, P0, R0.reuse, R172, RZ ;  /* 0x000000ac0003e210 */ /* 0x050fe80007f1e0ff */
[----:B-----5:R-:W-:Y:S01]  /*e700*/  @!P6 LEA.HI.X.SX32 R173, R0, R250, 0x1, P0 ;  /* 0x000000fa00ade211 */ /* 0x020fe200000f0eff */
[----:B------:R-:W-:Y:S01]  /*e710*/  IMAD.MOV R0, RZ, RZ, -R0 ;  /* 0x000000ffff007224 */ /* 0x000fe200078e0a00 */
[----:B------:R-:W-:Y:S02]  /*e720*/  @!P6 LEA R172, P0, R3, c[0x0][0x2a0], 0x2 ;  /* 0x0000a80003acea11 */ /* 0x000fe400078010ff */
[----:B------:R-:W-:Y:S01]  /*e730*/  IADD3 R250, R245, 0xc0, RZ ;  /* 0x000000c0f5fa7810 */ /* 0x000fe20007ffe0ff */
[----:B------:R-:W-:Y:S01]  /*e740*/  IMAD R248, R0, c[0x0][0x2b8], R2 ;  /* 0x0000ae0000f87a24 */ /* 0x000fe200078e0202 */
[----:B------:R-:W-:Y:S02]  /*e750*/  @!P6 LEA.HI.X R173, R3, c[0x0][0x2a4], R173, 0x2, P0 ;  /* 0x0000a90003adea11 */ /* 0x000fe400000f14ad */
[----:B------:R-:W-:Y:S01]  /*e760*/  SHF.R.S32.HI R250, RZ, 0x1f, R250 ;  /* 0x0000001ffffa7819 */ /* 0x000fe200000114fa */
[----:B------:R-:W-:Y:S01]  /*e770*/  IMAD.WIDE.U32 R2, R248, c[0x0][0x1e0], RZ ;  /* 0x00007800f8027a25 */ /* 0x000fe200078e00ff */
[----:B------:R-:W-:Y:S01]  /*e780*/  SHF.R.S32.HI R0, RZ, 0x1f, R248 ;  /* 0x0000001fff007819 */ /* 0x000fe200000114f8 */
[----:B------:R-:W2:Y:S01]  /*e790*/  @!P6 LDG.E R246, [R172.64] ;  /* 0x00000006acf6e981 */ /* 0x000ea2000c1e1900 */
[----:B------:R-:W-:Y:S03]  /*e7a0*/  SHF.L.U64.HI R188, R249, 0x1, R250 ;  /* 0x00000001f9bc7819 */ /* 0x000fe600000102fa */
        /* <DEDUP_REMOVED lines=13> */
.L_x_1545:
[----:B------:R-:W-:-:S05]  /*e880*/  BRA.DIV ~URZ, `(.L_x_1493) ;  /* 0x000080627f007947 */ /* 0x000fca000b800000 */
[----:B------:R-:W3:Y:S01]  /*e890*/  SHFL.IDX PT, R0, R184, RZ, 0x181f ;  /* 0x00181fffb8007589 */ /* 0x000ee200000e0000 */
[C---:B------:R-:W-:Y:S02]  /*e8a0*/  IADD3 R190, -R244.reuse, 0x10, RZ ;  /* 0x00000010f4be7810 */ /* 0x040fe40007ffe1ff */
[----:B------:R-:W-:Y:S02]  /*e8b0*/  ISETP.NE.U32.AND P2, PT, R244, RZ, PT ;  /* 0x000000fff400720c */ /* 0x000fe40003f45070 */
[----:B------:R-:W-:Y:S04]  /*e8c0*/  LOP3.LUT R190, R190, 0xf, RZ, 0xc0, !PT ;  /* 0x0000000fbebe7812 */ /* 0x000fe800078ec0ff */
[----:B---3--:R-:W-:Y:S04]  /*e8d0*/  IADD3 R2, P1, P0, R190, R0, R189 ;  /* 0x00000000be027210 */ /* 0x008fe8000783e0bd */
[----:B--2---:R-:W-:Y:S02]  /*e8e0*/  IADD3.X R3, RZ, R172, R185, P1, P0 ;  /* 0x000000acff037210 */ /* 0x004fe40000fe04b9 */
[----:B------:R-:W-:Y:S03]  /*e8f0*/  IADD3 R192, P0, R0, R194, RZ ;  /* 0x000000c200c07210 */ /* 0x000fe60007f1e0ff */
[----:B------:R-:W-:Y:S01]  /*e900*/  @!PT LDS RZ, [RZ] ;  /* 0x00000000fffff984 */ /* 0x000fe20000000800 */
[----:B------:R-:W-:Y:S01]  /*e910*/  @!PT LDS RZ, [RZ] ;  /* 0x00000000fffff984 */ /* 0x000fe20000000800 */
[----:B------:R2:W-:Y:S02]  /*e920*/  LDGSTS.E.BYPASS.LTC128B.128.ZFILL [R243+0xc100], [R2.64], P2 ;  /* 0x0c10000002f37fae */ /* 0x0005e40009141d46 */
[----:B------:R-:W-:Y:S05]  /*e930*/  IMAD.X R193, R172, 0x1, R186, P0 ;  /* 0x00000001acc17824 */ /* 0x000fea00000e06ba */
[----:B------:R3:W-:Y:S01]  /*e940*/  LDGSTS.E.BYPASS.LTC128B.128 [R243+0xf100], [R192.64], !P5 ;  /* 0x0f100000c0f37fae */ /* 0x0007e2000e901d46 */
[-C--:B--2---:R-:W-:Y:S05]  /*e950*/  IADD3 R2, P0, R0, R195.reuse, RZ ;  /* 0x000000c300027210 */ /* 0x084fea0007f1e0ff */
[----:B------:R-:W-:Y:S05]  /*e960*/  IMAD.X R3, R172, 0x1, R187, P0 ;  /* 0x00000001ac037824 */ /* 0x000fea00000e06bb */
[----:B------:R2:W-:Y:S02]  /*e970*/  LDGSTS.E.BYPASS.LTC128B.128 [R243+0x12100], [R2.64], !P4 ;  /* 0x1210000002f37fae */ /* 0x0005e4000e101d46 */
[----:B--2---:R-:W-:Y:S02]  /*e980*/  IADD3 R2, P0, R0, R196, RZ ;  /* 0x000000c400027210 */ /* 0x004fe40007f1e0ff */
[----:B------:R-:W2:Y:S03]  /*e990*/  SHFL.IDX PT, R0, R184, 0x1, 0x181f ;  /* 0x00381f00b8007f89 */ /* 0x000ea600000e0000 */
[----:B------:R-:W-:Y:S02]  /*e9a0*/  IMAD.X R3, R172, 0x1, R188, P0 ;  /* 0x00000001ac037824 */ /* 0x000fe400000e06bc */
[----:B------:R-:W-:Y:S04]  /*e9b0*/  SHFL.IDX PT, R172, R173, 0x2, 0x181f ;  /* 0x00581f00adac7f89 */ /* 0x000fe800000e0000 */
[----:B------:R4:W-:Y:S01]  /*e9c0*/  LDGSTS.E.BYPASS.LTC128B.128 [R243+0x15100], [R2.64], !P3 ;  /* 0x1510000002f37fae */ /* 0x0009e2000d901d46 */
[----:B--2---:R-:W-:Y:S03]  /*e9d0*/  IADD3 R190, P1, P0, R190, R0, R189 ;  /* 0x00000000bebe7210 */ /* 0x004fe6000783e0bd */
[----:B----4-:R-:W2:Y:S02]  /*e9e0*/  SHFL.IDX PT, R2, R173, 0x1, 0x181f ;  /* 0x00381f00ad027f89 */ /* 0x010ea400000e0000 */
[----:B--2---:R-:W-:Y:S05]  /*e9f0*/  IADD3.X R191, RZ, R2, R185, P1, P0 ;  /* 0x00000002ffbf7210 */ /* 0x004fea0000fe04b9 */
[----:B------:R2:W-:Y:S02]  /*ea00*/  LDGSTS.E.BYPASS.LTC128B.128.ZFILL [R243+0xd100], [R190.64], P2 ;  /* 0x0d100000bef37fae */ /* 0x0005e40009141d46 */
[----:B--2---:R-:W-:Y:S05]  /*ea10*/  IADD3 R190, P0, R0, R194, RZ ;  /* 0x000000c200be7210 */ /* 0x004fea0007f1e0ff */
[----:B------:R-:W-:Y:S05]  /*ea20*/  IMAD.X R191, R2, 0x1, R186, P0 ;  /* 0x0000000102bf7824 */ /* 0x000fea00000e06ba */
[----:B------:R2:W-:Y:S02]  /*ea30*/  LDGSTS.E.BYPASS.LTC128B.128 [R243+0x10100], [R190.64], !P5 ;  /* 0x10100000bef37fae */ /* 0x0005e4000e901d46 */
[----:B--2---:R-:W-:Y:S05]  /*ea40*/  IADD3 R190, P0, R0, R195, RZ ;  /* 0x000000c300be7210 */ /* 0x004fea0007f1e0ff */
[----:B------:R-:W-:Y:S01]  /*ea50*/  IMAD.X R191, R2, 0x1, R187, P0 ;  /* 0x0000000102bf7824 */ /* 0x000fe200000e06bb */
[----:B---3--:R-:W-:Y:S02]  /*ea60*/  IADD3 R192, P0, R0, R196, RZ ;  /* 0x000000c400c07210 */ /* 0x008fe40007f1e0ff */
[----:B------:R2:W3:Y:S03]  /*ea70*/  SHFL.IDX PT, R0, R184, 0x2, 0x181f ;  /* 0x00581f00b8007f89 */ /* 0x0004e600000e0000 */
[----:B------:R-:W-:Y:S01]  /*ea80*/  IMAD.X R193, R2, 0x1, R188, P0 ;  /* 0x0000000102c17824 */ /* 0x000fe200000e06bc */
[----:B------:R2:W-:Y:S04]  /*ea90*/  LDGSTS.E.BYPASS.LTC128B.128 [R243+0x13100], [R190.64], !P4 ;  /* 0x13100000bef37fae */ /* 0x0005e8000e101d46 */
[----:B------:R2:W-:Y:S03]  /*eaa0*/  LDGSTS.E.BYPASS.LTC128B.128 [R243+0x16100], [R192.64], !P3 ;  /* 0x16100000c0f37fae */ /* 0x0005e6000d901d46 */
.L_x_1546:
[C---:B--2---:R-:W-:Y:S02]  /*eab0*/  IADD3 R192, -R244.reuse, 0x10, RZ ;  /* 0x00000010f4c07810 */ /* 0x044fe40007ffe1ff */
[----:B------:R-:W-:Y:S02]  /*eac0*/  ISETP.NE.U32.AND P2, PT, R244, RZ, PT ;  /* 0x000000fff400720c */ /* 0x000fe40003f45070 */
[----:B------:R-:W-:Y:S04]  /*ead0*/  LOP3.LUT R192, R192, 0xf, RZ, 0xc0, !PT ;  /* 0x0000000fc0c07812 */ /* 0x000fe800078ec0ff */
[----:B---3--:R-:W-:Y:S04]  /*eae0*/  IADD3 R192, P1, P0, R192, R0, R189 ;  /* 0x00000000c0c07210 */ /* 0x008fe8000783e0bd */
[----:B------:R-:W-:Y:S02]  /*eaf0*/  IADD3.X R193, RZ, R172, R185, P1, P0 ;  /* 0x000000acffc17210 */ /* 0x000fe40000fe04b9 */
[----:B------:R-:W-:Y:S03]  /*eb00*/  IADD3 R190, P0, R0, R194, RZ ;  /* 0x000000c200be7210 */ /* 0x000fe60007f1e0ff */
[----:B------:R-:W-:Y:S01]  /*eb10*/  @!PT LDS RZ, [RZ] ;  /* 0x00000000fffff984 */ /* 0x000fe20000000800 */
[----:B------:R-:W-:Y:S01]  /*eb20*/  @!PT LDS RZ, [RZ] ;  /* 0x00000000fffff984 */ /* 0x000fe20000000800 */
[----:B------:R-:W-:Y:S01]  /*eb30*/  @!PT LDS RZ, [RZ] ;  /* 0x00000000fffff984 */ /* 0x000fe20000000800 */
[----:B------:R2:W-:Y:S02]  /*eb40*/  LDGSTS.E.BYPASS.LTC128B.128.ZFILL [R243+0xe100], [R192.64], P2 ;  /* 0x0e100000c0f37fae */ /* 0x0005e40009141d46 */
        /* <DEDUP_REMOVED lines=8> */
.L_x_1491:
[----:B------:R-:W-:Y:S05]  /*ebd0*/  BSYNC B0 ;  /* 0x0000000000007941 */ /* 0x000fea0003800000 */
.L_x_1490:
        /* <DEDUP_REMOVED lines=50> */
[----:B-1----:R-:W1:Y:S04]  /*ef00*/  SHFL.BFLY PT, R173, R172, 0x2, 0x1f ;  /* 0x0c401f00acad7f89 */ /* 0x002e6800000e0000 */
[----:B------:R-:W2:Y:S01]  /*ef10*/  SHFL.BFLY PT, R0, R184, 0x2, 0x1f ;  /* 0x0c401f00b8007f89 */ /* 0x000ea200000e0000 */
[----:B-1----:R-:W-:Y:S02]  /*ef20*/  FMNMX.FTZ R173, R172, R173, !PT ;  /* 0x000000adacad7209 */ /* 0x002fe40007810000 */
[----:B--2---:R-:W-:Y:S03]  /*ef30*/  FMNMX.FTZ R172, R184, R0, !PT ;  /* 0x00000000b8ac7209 */ /* 0x004fe60007810000 */
[----:B------:R-:W1:Y:S04]  /*ef40*/  SHFL.BFLY PT, R2, R173, 0x1, 0x1f ;  /* 0x0c201f00ad027f89 */ /* 0x000e6800000e0000 */
[----:B------:R2:W3:Y:S01]  /*ef50*/  SHFL.BFLY PT, R0, R172, 0x1, 0x1f ;  /* 0x0c201f00ac007f89 */ /* 0x0004e200000e0000 */
[----:B-1----:R-:W-:Y:S04]  /*ef60*/  FMNMX.FTZ R173, R173, R2, !PT ;  /* 0x00000002adad7209 */ /* 0x002fe80007810000 */
.L_x_1547:
[----:B---3--:R-:W-:Y:S01]  /*ef70*/  FMNMX.FTZ R3, R0, R172, !PT ;  /* 0x000000ac00037209 */ /* 0x008fe20007810000 */
[C---:B------:R-:W-:Y:S01]  /*ef80*/  FADD.FTZ R2, -R173.reuse, R174 ;  /* 0x000000aead027221 */ /* 0x040fe20000010100 */
[----:B------:R-:W-:Y:S01]  /*ef90*/  WARPSYNC 0xffffffff ;  /* 0xffffffff00007948 */ /* 0x000fe20003800000 */
[----:B------:R-:W-:Y:S01]  /*efa0*/  FMUL.FTZ R174, R173, c[0x0][0x2d0] ;  /* 0x0000b400adae7a20 */ /* 0x000fe20000410000 */
[----:B------:R-:W1:Y:S01]  /*efb0*/  LDSM.16.MT88.4 R188, [R232] ;  /* 0x00000000e8bc783b */ /* 0x000e620000004200 */
[----:B------:R-:W-:Y:S01]  /*efc0*/  FADD.FTZ R0, -R3, R175 ;  /* 0x000000af03007221 */ /* 0x000fe20000010100 */
[----:B------:R-:W-:Y:S01]  /*efd0*/  ISETP.GT.AND P0, PT, R247, RZ, PT ;  /* 0x000000fff700720c */ /* 0x000fe20003f04270 */
[----:B------:R-:W-:Y:S02]  /*efe0*/  FMUL.FTZ R175, R3, c[0x0][0x2d0] ;  /* 0x0000b40003af7a20 */ /* 0x000fe40000410000 */
[----:B------:R-:W-:Y:S02]  /*eff0*/  FMUL.FTZ R2, R2, c[0x0][0x2d0] ;  /* 0x0000b40002027a20 */ /* 0x000fe40000410000 */
[----:B------:R-:W-:Y:S01]  /*f000*/  FMUL.FTZ R0, R0, c[0x0][0x2d0] ;  /* 0x0000b40000007a20 */ /* 0x000fe20000410000 */
[----:B------:R-:W3:Y:S01]  /*f010*/  LDL.LU R199, [R1+0x4] ;  /* 0x0000040001c77983 */ /* 0x000ee20000300800 */
[--C-:B------:R-:W-:Y:S02]  /*f020*/  FFMA.FTZ R4, R4, c[0x0][0x2d0], -R174.reuse ;  /* 0x0000b40004047a23 */ /* 0x100fe400000108ae */
[--C-:B------:R-:W-:Y:S01]  /*f030*/  FFMA.FTZ R5, R5, c[0x0][0x2d0], -R174.reuse ;  /* 0x0000b40005057a23 */ /* 0x100fe200000108ae */
[----:B------:R-:W4:Y:S01]  /*f040*/  MUFU.EX2 R2, R2 ;  /* 0x0000000200027308 */ /* 0x000f220000000800 */
[--C-:B------:R-:W-:Y:S01]  /*f050*/  FFMA.FTZ R6, R6, c[0x0][0x2d0], -R175.reuse ;  /* 0x0000b40006067a23 */ /* 0x100fe200000108af */
[----:B------:R-:W5:Y:S01]  /*f060*/  LDL.LU R197, [R1+0x8] ;  /* 0x0000080001c57983 */ /* 0x000f620000300800 */
        /* <DEDUP_REMOVED lines=22> */
[----:B--2---:R-:W-:Y:S01]  /*f1d0*/  MUFU.EX2 R172, R6 ;  /* 0x0000000600ac7308 */ /* 0x004fe20000000800 */
        /* <DEDUP_REMOVED lines=27> */
[--C-:B------:R-:W-:Y:S02]  /*f390*/  FFMA.FTZ R46, R46, c[0x0][0x2d0], -R175.reuse ;  /* 0x0000b4002e2e7a23 */ /* 0x100fe400000108af */
[--C-:B------:R-:W-:Y:S01]  /*f3a0*/  FFMA.FTZ R47, R47, c[0x0][0x2d0], -R175.reuse ;  /* 0x0000b4002f2f7a23 */ /* 0x100fe200000108af */
[----:B------:R-:W1:Y:S01]  /*f3b0*/  MUFU.EX2 R203, R11 ;  /* 0x0000000b00cb7308 */ /* 0x000e620000000800 */
[----:B------:R-:W-:Y:S01]  /*f3c0*/  FFMA.FTZ R50, R50, c[0x0][0x2d0], -R175 ;  /* 0x0000b40032327a23 */ /* 0x000fe200000108af */
[----:B------:R-:W-:Y:S08]  /*f3d0*/  MOV R175, R3 ;  /* 0x0000000300af7202 */ /* 0x000ff00000000f00 */
[----:B------:R-:W-:Y:S10]  /*f3e0*/  MUFU.EX2 R212, R16 ;  /* 0x0000001000d47308 */ /* 0x000ff40000000800 */
[----:B------:R-:W1:Y:S10]  /*f3f0*/  MUFU.EX2 R213, R17 ;  /* 0x0000001100d57308 */ /* 0x000e740000000800 */
[----:B------:R-:W-:Y:S10]  /*f400*/  MUFU.EX2 R210, R18 ;  /* 0x0000001200d27308 */ /* 0x000ff40000000800 */
[----:B------:R1:W-:Y:S10]  /*f410*/  MUFU.EX2 R211, R19 ;  /* 0x0000001300d37308 */ /* 0x0003f40000000800 */
[----:B------:R-:W-:Y:S10]  /*f420*/  MUFU.EX2 R208, R21 ;  /* 0x0000001500d07308 */ /* 0x000ff40000000800 */
[----:B------:R-:W-:Y:S01]  /*f430*/  MUFU.EX2 R206, R23 ;  /* 0x0000001700ce7308 */ /* 0x000fe20000000800 */
[----:B-1----:R-:W-:Y:S09]  /*f440*/  LDSM.16.MT88.4 R16, [R235+0x800] ;  /* 0x00080000eb10783b */ /* 0x002ff20000004200 */
[----:B------:R-:W-:Y:S10]  /*f450*/  MUFU.EX2 R207, R24 ;  /* 0x0000001800cf7308 */ /* 0x000ff40000000800 */
[----:B------:R-:W-:Y:S10]  /*f460*/  MUFU.EX2 R209, R25 ;  /* 0x0000001900d17308 */ /* 0x000ff40000000800 */
[----:B------:R-:W-:Y:S10]  /*f470*/  MUFU.EX2 R205, R26 ;  /* 0x0000001a00cd7308 */ /* 0x000ff40000000800 */
[----:B------:R1:W-:Y:S10]  /*f480*/  MUFU.EX2 R204, R27 ;  /* 0x0000001b00cc7308 */ /* 0x0003f40000000800 */
[----:B------:R2:W-:Y:S10]  /*f490*/  MUFU.EX2 R198, R14 ;  /* 0x0000000e00c67308 */ /* 0x0005f40000000800 */
[----:B------:R-:W-:Y:S01]  /*f4a0*/  MUFU.EX2 R174, R174 ;  /* 0x000000ae00ae7308 */ /* 0x000fe20000000800 */
[----:B-1----:R-:W-:Y:S09]  /*f4b0*/  LDSM.16.MT88.4 R24, [R235+0x1000] ;  /* 0x00100000eb18783b */ /* 0x002ff20000004200 */
[----:B------:R-:W-:Y:S10]  /*f4c0*/  MUFU.EX2 R51, R51 ;  /* 0x0000003300337308 */ /* 0x000ff40000000800 */
[----:B------:R-:W-:Y:S10]  /*f4d0*/  MUFU.EX2 R200, R13 ;  /* 0x0000000d00c87308 */ /* 0x000ff40000000800 */
[----:B------:R-:W1:Y:S10]  /*f4e0*/  MUFU.EX2 R196, R15 ;  /* 0x0000000f00c47308 */ /* 0x000e740000000800 */
[----:B------:R-:W-:Y:S10]  /*f4f0*/  MUFU.EX2 R49, R41 ;  /* 0x0000002900317308 */ /* 0x000ff40000000800 */
[----:B------:R-:W-:Y:S10]  /*f500*/  MUFU.EX2 R41, R38 ;  /* 0x0000002600297308 */ /* 0x000ff40000000800 */
[----:B------:R-:W-:Y:S10]  /*f510*/  MUFU.EX2 R42, R42 ;  /* 0x0000002a002a7308 */ /* 0x000ff40000000800 */
[----:B------:R-:W-:Y:S10]  /*f520*/  MUFU.EX2 R43, R43 ;  /* 0x0000002b002b7308 */ /* 0x000ff40000000800 */
[----:B------:R-:W-:Y:S10]  /*f530*/  MUFU.EX2 R38, R45 ;  /* 0x0000002d00267308 */ /* 0x000ff40000000800 */
[----:B------:R-:W-:Y:S10]  /*f540*/  MUFU.EX2 R46, R46 ;  /* 0x0000002e002e7308 */ /* 0x000ff40000000800 */
[----:B------:R-:W-:Y:S10]  /*f550*/  MUFU.EX2 R47, R47 ;  /* 0x0000002f002f7308 */ /* 0x000ff40000000800 */
[----:B------:R-:W-:Y:S01]  /*f560*/  MUFU.EX2 R50, R50 ;  /* 0x0000003200327308 */ /* 0x000fe20000000800 */
[C---:B----4-:R-:W-:Y:S01]  /*f570*/  FMUL.FTZ R4, R2.reuse, R176 ;  /* 0x000000b002047220 */ /* 0x050fe20000410000 */
[----:B------:R-:W-:Y:S01]  /*f580*/  F2FP.BF16.PACK_AB R184, R193, R192 ;  /* 0x000000c0c1b8723e */ /* 0x000fe200000010ff */
[----:B------:R-:W-:Y:S01]  /*f590*/  FMUL.FTZ R5, R2, R177 ;  /* 0x000000b102057220 */ /* 0x000fe20000410000 */
[----:B--2---:R-:W-:Y:S01]  /*f5a0*/  F2FP.BF16.PACK_AB R186, R202, R195 ;  /* 0x000000c3caba723e */ /* 0x004fe200000010ff */
[----:B------:R-:W-:Y:S01]  /*f5b0*/  FMUL.FTZ R6, R0, R178 ;  /* 0x000000b200067220 */ /* 0x000fe20000410000 */
[----:B------:R-:W-:Y:S01]  /*f5c0*/  F2FP.BF16.PACK_AB R185, R194, R172 ;  /* 0x000000acc2b9723e */ /* 0x000fe200000010ff */
[----:B------:R-:W-:Y:S01]  /*f5d0*/  FMUL.FTZ R7, R0, R179 ;  /* 0x000000b300077220 */ /* 0x000fe20000410000 */
[----:B------:R-:W-:Y:S01]  /*f5e0*/  F2FP.BF16.PACK_AB R187, R203, R201 ;  /* 0x000000c9cbbb723e */ /* 0x000fe200000010ff */
[----:B------:R-:W2:Y:S01]  /*f5f0*/  LDSM.16.MT88.4 R176, [R233] ;  /* 0x00000000e9b0783b */ /* 0x000ea20000004200 */
[C---:B------:R-:W-:Y:S01]  /*f600*/  FMUL.FTZ R8, R2.reuse, R180 ;  /* 0x000000b402087220 */ /* 0x040fe20000410000 */
[----:B------:R-:W-:Y:S01]  /*f610*/  F2FP.BF16.PACK_AB R14, R213, R212 ;  /* 0x000000d4d50e723e */ /* 0x000fe200000010ff */
[----:B------:R-:W-:Y:S01]  /*f620*/  FMUL.FTZ R9, R2, R181 ;  /* 0x000000b502097220 */ /* 0x000fe20000410000 */
[----:B-1----:R-:W-:Y:S01]  /*f630*/  F2FP.BF16.PACK_AB R13, R196, R198 ;  /* 0x000000c6c40d723e */ /* 0x002fe200000010ff */
[C---:B------:R-:W-:Y:S01]  /*f640*/  FMUL.FTZ R10, R0.reuse, R182 ;  /* 0x000000b6000a7220 */ /* 0x040fe20000410000 */
[C---:B------:R-:W-:Y:S01]  /*f650*/  HMMA.16816.F32.BF16 R4, R184.reuse, R188, R4 ;  /* 0x000000bcb804723c */ /* 0x040fe20000041804 */
[----:B------:R-:W-:Y:S04]  /*f660*/  MUFU.EX2 R189, R31 ;  /* 0x0000001f00bd7308 */ /* 0x000fe80000000800 */
[----:B------:R-:W-:Y:S01]  /*f670*/  FMUL.FTZ R11, R0, R183 ;  /* 0x000000b7000b7220 */ /* 0x000fe20000410000 */
[----:B------:R-:W-:Y:S01]  /*f680*/  F2FP.BF16.PACK_AB R15, R211, R210 ;  /* 0x000000d2d30f723e */ /* 0x000fe200000010ff */
[----:B------:R-:W-:Y:S01]  /*f690*/  LDSM.16.MT88.4 R180, [R233+0x800] ;  /* 0x00080000e9b4783b */ /* 0x000fe20000004200 */
[C---:B------:R-:W-:Y:S03]  /*f6a0*/  FMUL.FTZ R132, R2.reuse, R132 ;  /* 0x0000008402847220 */ /* 0x040fe60000410000 */
[----:B------:R-:W1:Y:S01]  /*f6b0*/  MUFU.EX2 R188, R12 ;  /* 0x0000000c00bc7308 */ /* 0x000e620000000800 */
[C---:B------:R-:W-:Y:S03]  /*f6c0*/  HMMA.16816.F32.BF16 R8, R184.reuse, R190, R8 ;  /* 0x000000beb808723c */ /* 0x040fe60000041808 */
[----:B------:R-:W-:Y:S02]  /*f6d0*/  FMUL.FTZ R133, R2, R133 ;  /* 0x0000008502857220 */ /* 0x000fe40000410000 */
[C---:B------:R-:W-:Y:S02]  /*f6e0*/  FMUL.FTZ R134, R0.reuse, R134 ;  /* 0x0000008600867220 */ /* 0x040fe40000410000 */
[----:B------:R-:W-:Y:S02]  /*f6f0*/  FMUL.FTZ R135, R0, R135 ;  /* 0x0000008700877220 */ /* 0x000fe40000410000 */
[----:B------:R-:W-:Y:S03]  /*f700*/  MUFU.EX2 R191, R28 ;  /* 0x0000001c00bf7308 */ /* 0x000fe60000000800 */
[C---:B------:R-:W-:Y:S02]  /*f710*/  FMUL.FTZ R136, R2.reuse, R136 ;  /* 0x0000008802887220 */ /* 0x040fe40000410000 */
[----:B------:R-:W-:Y:S02]  /*f720*/  FMUL.FTZ R137, R2, R137 ;  /* 0x0000008902897220 */ /* 0x000fe40000410000 */
[C---:B------:R-:W-:Y:S02]  /*f730*/  FMUL.FTZ R138, R0.reuse, R138 ;  /* 0x0000008a008a7220 */ /* 0x040fe40000410000 */
[----:B------:R-:W-:Y:S01]  /*f740*/  FMUL.FTZ R139, R0, R139 ;  /* 0x0000008b008b7220 */ /* 0x000fe20000410000 */
[----:B------:R-:W-:Y:S01]  /*f750*/  MUFU.EX2 R190, R30 ;  /* 0x0000001e00be7308 */ /* 0x000fe20000000800 */
[C---:B------:R-:W-:Y:S01]  /*f760*/  FMUL.FTZ R140, R2.reuse, R140 ;  /* 0x0000008c028c7220 */ /* 0x040fe20000410000 */
[C---:B--2---:R-:W-:Y:S03]  /*f770*/  HMMA.16816.F32.BF16 R132, R184.reuse, R176, R132 ;  /* 0x000000b0b884723c */ /* 0x044fe60000041884 */
[----:B------:R-:W-:Y:S01]  /*f780*/  FMUL.FTZ R141, R2, R141 ;  /* 0x0000008d028d7220 */ /* 0x000fe20000410000 */
[----:B-1----:R-:W-:Y:S01]  /*f790*/  F2FP.BF16.PACK_AB R12, R200, R188 ;  /* 0x000000bcc80c723e */ /* 0x002fe200000010ff */
[C---:B------:R-:W-:Y:S02]  /*f7a0*/  FMUL.FTZ R142, R0.reuse, R142 ;  /* 0x0000008e008e7220 */ /* 0x040fe40000410000 */
[----:B------:R-:W-:Y:S01]  /*f7b0*/  FMUL.FTZ R143, R0, R143 ;  /* 0x0000008f008f7220 */ /* 0x000fe20000410000 */
[C---:B------:R-:W-:Y:S01]  /*f7c0*/  HMMA.16816.F32.BF16 R136, R184.reuse, R178, R136 ;  /* 0x000000b2b888723c */ /* 0x040fe20000041888 */
[----:B------:R-:W1:Y:S03]  /*f7d0*/  LDSM.16.MT88.4 R176, [R235] ;  /* 0x00000000ebb0783b */ /* 0x000e660000004200 */
        /* <DEDUP_REMOVED lines=23> */
[----:B------:R-:W1:Y:S03]  /*f950*/  LDSM.16.MT88.4 R176, [R234] ;  /* 0x00000000eab0783b */ /* 0x000e660000004200 */
        /* <DEDUP_REMOVED lines=99> */
[----:B---3--:R-:W-:Y:S02]  /*ff90*/  FFMA.FTZ R2, R2, R199, R192 ;  /* 0x000000c702027223 */ /* 0x008fe400000100c0 */
[----:B------:R-:W2:Y:S01]  /*ffa0*/  MUFU.EX2 R199, R20 ;  /* 0x0000001400c77308 */ /* 0x000ea20000000800 */
[----:B-----5:R-:W-:Y:S02]  /*ffb0*/  FFMA.FTZ R172, R0, R197, R172 ;  /* 0x000000c500ac7223 */ /* 0x020fe400000100ac */
[----:B------:R-:W-:Y:S02]  /*ffc0*/  FADD.FTZ R0, R193, R2 ;  /* 0x00000002c1007221 */ /* 0x000fe40000010000 */
[----:B------:R-:W-:Y:S02]  /*ffd0*/  FADD.FTZ R2, R194, R172 ;  /* 0x000000acc2027221 */ /* 0x000fe40000010000 */
[----:B------:R-:W-:Y:S02]  /*ffe0*/  FADD.FTZ R0, R195, R0 ;  /* 0x00000000c3007221 */ /* 0x000fe40000010000 */
[----:B------:R-:W-:Y:S01]  /*fff0*/  FADD.FTZ R2, R201, R2 ;  /* 0x00000002c9027221 */ /* 0x000fe20000010000 */
[----:B------:R3:W4:Y:S01]  /*10000*/  MUFU.EX2 R197, R22 ;  /* 0x0000001600c57308 */ /* 0x0007220000000800 */
[----:B------:R-:W-:Y:S09]  /*10010*/  FADD.FTZ R0, R202, R0 ;  /* 0x00000000ca007221 */ /* 0x000ff20000010000 */
[----:B------:R5:W2:Y:S01]  /*10020*/  MUFU.EX2 R192, R29 ;  /* 0x0000001d00c07308 */ /* 0x000aa20000000800 */
[C---:B-1----:R-:W-:Y:S09]  /*10030*/  HMMA.16816.F32.BF16 R60, R184.reuse, R176, R60 ;  /* 0x000000b0b83c723c */ /* 0x042ff2000004183c */
[----:B------:R-:W-:Y:S01]  /*10040*/  MUFU.EX2 R194, R33 ;  /* 0x0000002100c27308 */ /* 0x000fe20000000800 */
[----:B---3--:R-:W-:Y:S01]  /*10050*/  LDSM.16.MT88.4 R20, [R233+0x1000] ;  /* 0x00100000e914783b */ /* 0x008fe20000004200 */
[C---:B------:R-:W-:Y:S08]  /*10060*/  HMMA.16816.F32.BF16 R64, R184.reuse, R178, R64 ;  /* 0x000000b2b840723c */ /* 0x040ff00000041840 */
[----:B------:R1:W-:Y:S01]  /*10070*/  MUFU.EX2 R193, R32 ;  /* 0x0000002000c17308 */ /* 0x0003e20000000800 */
[----:B------:R-:W3:Y:S08]  /*10080*/  LDSM.16.MT88.4 R176, [R232+0x6000] ;  /* 0x00600000e8b0783b */ /* 0x000ef00000004200 */
[----:B-----5:R-:W-:Y:S01]  /*10090*/  LDSM.16.MT88.4 R28, [R235+0x1800] ;  /* 0x00180000eb1c783b */ /* 0x020fe20000004200 */
[----:B------:R-:W-:Y:S10]  /*100a0*/  MUFU.EX2 R172, R40 ;  /* 0x0000002800ac7308 */ /* 0x000ff40000000800 */
[----:B------:R-:W-:Y:S01]  /*100b0*/  MUFU.EX2 R40, R39 ;  /* 0x0000002700287308 */ /* 0x000fe20000000800 */
[----:B-1----:R-:W-:Y:S02]  /*100c0*/  FADD.FTZ R32, R203, R2 ;  /* 0x00000002cb207221 */ /* 0x002fe40000010000 */
[----:B------:R-:W-:Y:S02]  /*100d0*/  FADD.FTZ R2, R188, R0 ;  /* 0x00000000bc027221 */ /* 0x000fe40000010000 */
[----:B------:R-:W-:Y:S02]  /*100e0*/  FADD.FTZ R0, R198, R32 ;  /* 0x00000020c6007221 */ /* 0x000fe40000010000 */
[----:B------:R-:W-:Y:S03]  /*100f0*/  FADD.FTZ R2, R200, R2 ;  /* 0x00000002c8027221 */ /* 0x000fe60000010000 */
[----:B------:R-:W-:Y:S01]  /*10100*/  MUFU.EX2 R39, R48 ;  /* 0x0000003000277308 */ /* 0x000fe20000000800 */
[----:B------:R-:W-:Y:S02]  /*10110*/  FADD.FTZ R0, R196, R0 ;  /* 0x00000000c4007221 */ /* 0x000fe40000010000 */
[----:B------:R-:W-:Y:S02]  /*10120*/  FADD.FTZ R2, R212, R2 ;  /* 0x00000002d4027221 */ /* 0x000fe40000010000 */
[----:B------:R-:W-:Y:S02]  /*10130*/  FADD.FTZ R0, R210, R0 ;  /* 0x00000000d2007221 */ /* 0x000fe40000010000 */
[----:B------:R-:W-:Y:S02]  /*10140*/  FADD.FTZ R2, R213, R2 ;  /* 0x00000002d5027221 */ /* 0x000fe40000010000 */
[----:B------:R-:W-:Y:S01]  /*10150*/  FADD.FTZ R0, R211, R0 ;  /* 0x00000000d3007221 */ /* 0x000fe20000010000 */
        /* <DEDUP_REMOVED lines=24> */
[----:B------:R-:W3:Y:S10]  /*102e0*/  MUFU.EX2 R187, R34 ;  /* 0x0000002200bb7308 */ /* 0x000ef40000000800 */
[----:B------:R5:W1:Y:S10]  /*102f0*/  MUFU.EX2 R186, R35 ;  /* 0x0000002300ba7308 */ /* 0x000a740000000800 */
[----:B------:R2:W2:Y:S10]  /*10300*/  MUFU.EX2 R184, R36 ;  /* 0x0000002400b87308 */ /* 0x0004b40000000800 */
[----:B------:R-:W3:Y:S01]  /*10310*/  MUFU.EX2 R185, R37 ;  /* 0x0000002500b97308 */ /* 0x000ee20000000800 */
[----:B-----5:R-:W-:Y:S01]  /*10320*/  LDSM.16.MT88.4 R32, [R234+0x2000] ;  /* 0x00200000ea20783b */ /* 0x020fe20000004200 */
[C---:B-1----:R-:W-:Y:S08]  /*10330*/  HMMA.16816.F32.BF16 R4, R12.reuse, R176, R4 ;  /* 0x000000b00c04723c */ /* 0x042ff00000041804 */
[----:B------:R-:W1:Y:S01]  /*10340*/  MUFU.EX2 R37, R44 ;  /* 0x0000002c00257308 */ /* 0x000e620000000800 */
[----:B--2---:R-:W-:Y:S03]  /*10350*/  FADD.FTZ R36, R199, R2 ;  /* 0x00000002c7247221 */ /* 0x004fe60000010000 */
[----:B----4-:R-:W-:Y:S01]  /*10360*/  FADD.FTZ R2, R197, R0 ;  /* 0x00000000c5027221 */ /* 0x010fe20000010000 */
[C---:B------:R-:W-:Y:S01]  /*10370*/  HMMA.16816.F32.BF16 R8, R12.reuse, R178, R8 ;  /* 0x000000b20c08723c */ /* 0x040fe20000041808 */
[----:B------:R-:W2:Y:S02]  /*10380*/  LDSM.16.MT88.4 R176, [R234+0x800] ;  /* 0x00080000eab0783b */ /* 0x000ea40000004200 */
[----:B------:R-:W-:Y:S02]  /*10390*/  FADD.FTZ R2, R206, R2 ;  /* 0x00000002ce027221 */ /* 0x000fe40000010000 */
[----:B------:R-:W-:Y:S03]  /*103a0*/  FADD.FTZ R0, R208, R36 ;  /* 0x00000024d0007221 */ /* 0x000fe60000010000 */
        /* <DEDUP_REMOVED lines=14> */
[----:B---3--:R-:W-:Y:S01]  /*10490*/  FADD.FTZ R2, R187, R2 ;  /* 0x00000002bb027221 */ /* 0x008fe20000010000 */
        /* <DEDUP_REMOVED lines=8> */
[----:B------:R-:W-:Y:S04]  /*10520*/  FADD.FTZ R2, R42, R2 ;  /* 0x000000022a027221 */ /* 0x000fe80000010000 */
[----:B------:R-:W-:Y:S04]  /*10530*/  FADD.FTZ R0, R184, R0 ;  /* 0x00000000b8007221 */ /* 0x000fe80000010000 */
[----:B------:R-:W-:Y:S04]  /*10540*/  FADD.FTZ R0, R185, R0 ;  /* 0x00000000b9007221 */ /* 0x000fe80000010000 */
[----:B------:R-:W-:Y:S01]  /*10550*/  FADD.FTZ R0, R172, R0 ;  /* 0x00000000ac007221 */ /* 0x000fe20000010000 */
[C---:B----4-:R-:W-:Y:S03]  /*10560*/  HMMA.16816.F32.BF16 R156, R12.reuse, R16, R156 ;  /* 0x000000100c9c723c */ /* 0x050fe6000004189c */
[----:B------:R-:W-:Y:S05]  /*10570*/  FADD.FTZ R0, R49, R0 ;  /* 0x0000000031007221 */ /* 0x000fea0000010000 */
[C---:B------:R-:W-:Y:S01]  /*10580*/  HMMA.16816.F32.BF16 R160, R12.reuse, R18, R160 ;  /* 0x000000120ca0723c */ /* 0x040fe200000418a0 */
[----:B------:R-:W3:Y:S07]  /*10590*/  LDSM.16.MT88.4 R16, [R235+0x3800] ;  /* 0x00380000eb10783b */ /* 0x000eee0000004200 */
[C---:B--2---:R-:W-:Y:S08]  /*105a0*/  HMMA.16816.F32.BF16 R164, R12.reuse, R176, R164 ;  /* 0x000000b00ca4723c */ /* 0x044ff000000418a4 */
[C---:B------:R-:W-:Y:S01]  /*105b0*/  HMMA.16816.F32.BF16 R168, R12.reuse, R178, R168 ;  /* 0x000000b20ca8723c */ /* 0x040fe200000418a8 */
[----:B------:R-:W2:Y:S07]  /*105c0*/  LDSM.16.MT88.4 R176, [R234+0x3800] ;  /* 0x00380000eab0783b */ /* 0x000eae0000004200 */
[C---:B---3--:R-:W-:Y:S08]  /*105d0*/  HMMA.16816.F32.BF16 R52, R12.reuse, R16, R52 ;  /* 0x000000100c34723c */ /* 0x048ff00000041834 */
        /* <DEDUP_REMOVED lines=27> */
[----:B------:R-:W-:Y:S07]  /*10790*/  HMMA.16816.F32.BF16 R128, R12, R178, R128 ;  /* 0x000000b20c80723c */ /* 0x000fee0000041880 */
[----:B------:R-:W-:Y:S02]  /*107a0*/  F2FP.BF16.PACK_AB R12, R208, R199 ;  /* 0x000000c7d00c723e */ /* 0x000fe400000010ff */
[----:B------:R-:W-:Y:S03]  /*107b0*/  F2FP.BF16.PACK_AB R14, R209, R207 ;  /* 0x000000cfd10e723e */ /* 0x000fe600000010ff */
[----:B------:R-:W-:Y:S02]  /*107c0*/  F2FP.BF16.PACK_AB R13, R206, R197 ;  /* 0x000000c5ce0d723e */ /* 0x000fe400000010ff */
[----:B------:R-:W-:Y:S07]  /*107d0*/  F2FP.BF16.PACK_AB R15, R204, R205 ;  /* 0x000000cdcc0f723e */ /* 0x000fee00000010ff */
[C---:B---3--:R-:W-:Y:S08]  /*107e0*/  HMMA.16816.F32.BF16 R4, R12.reuse, R16, R4 ;  /* 0x000000100c04723c */ /* 0x048ff00000041804 */
        /* <DEDUP_REMOVED lines=45> */
[----:B------:R-:W-:Y:S01]  /*10ac0*/  HMMA.16816.F32.BF16 R128, R12, R18, R128 ;  /* 0x000000120c80723c */ /* 0x000fe20000041880 */
[----:B------:R-:W2:Y:S06]  /*10ad0*/  LDSM.16.MT88.4 R16, [R234+0x1800] ;  /* 0x00180000ea10783b */ /* 0x000eac0000004200 */
[----:B------:R-:W-:Y:S02]  /*10ae0*/  F2FP.BF16.PACK_AB R12, R192, R191 ;  /* 0x000000bfc00c723e */ /* 0x000fe400000010ff */
[----:B------:R-:W-:Y:S03]  /*10af0*/  F2FP.BF16.PACK_AB R14, R194, R193 ;  /* 0x000000c1c20e723e */ /* 0x000fe600000010ff */
[----:B------:R-:W-:Y:S02]  /*10b00*/  F2FP.BF16.PACK_AB R13, R189, R190 ;  /* 0x000000bebd0d723e */ /* 0x000fe400000010ff */
[----:B------:R-:W-:Y:S07]  /*10b10*/  F2FP.BF16.PACK_AB R15, R186, R187 ;  /* 0x000000bbba0f723e */ /* 0x000fee00000010ff */
[C---:B---3--:R-:W-:Y:S08]  /*10b20*/  HMMA.16816.F32.BF16 R4, R12.reuse, R20, R4 ;  /* 0x000000140c04723c */ /* 0x048ff00000041804 */
[C---:B------:R-:W-:Y:S01]  /*10b30*/  HMMA.16816.F32.BF16 R8, R12.reuse, R22, R8 ;  /* 0x000000160c08723c */ /* 0x040fe20000041808 */
[----:B------:R-:W3:Y:S07]  /*10b40*/  LDSM.16.MT88.4 R20, [R232+0x4800] ;  /* 0x00480000e814783b */ /* 0x000eee0000004200 */
[C---:B----4-:R-:W-:Y:S08]  /*10b50*/  HMMA.16816.F32.BF16 R132, R12.reuse, R24, R132 ;  /* 0x000000180c84723c */ /* 0x050ff00000041884 */
[C---:B------:R-:W-:Y:S01]  /*10b60*/  HMMA.16816.F32.BF16 R136, R12.reuse, R26, R136 ;  /* 0x0000001a0c88723c */ /* 0x040fe20000041888 */
[----:B------:R-:W4:Y:S07]  /*10b70*/  LDSM.16.MT88.4 R24, [R233+0x4800] ;  /* 0x00480000e918783b */ /* 0x000f2e0000004200 */
[C---:B------:R-:W-:Y:S08]  /*10b80*/  HMMA.16816.F32.BF16 R140, R12.reuse, R28, R140 ;  /* 0x0000001c0c8c723c */ /* 0x040ff0000004188c */
[C---:B------:R-:W-:Y:S01]  /*10b90*/  HMMA.16816.F32.BF16 R144, R12.reuse, R30, R144 ;  /* 0x0000001e0c90723c */ /* 0x040fe20000041890 */
[----:B------:R-:W5:Y:S07]  /*10ba0*/  LDSM.16.MT88.4 R28, [R235+0x4800] ;  /* 0x00480000eb1c783b */ /* 0x000f6e0000004200 */
        /* <DEDUP_REMOVED lines=66> */
[----:B------:R-:W-:Y:S07]  /*10fd0*/  LDSM.16.MT88.4 R28, [R233+0xb000] ;  /* 0x00b00000e91c783b */ /* 0x000fee0000004200 */
[C---:B--2---:R-:W-:Y:S08]  /*10fe0*/  HMMA.16816.F32.BF16 R68, R12.reuse, R16, R68 ;  /* 0x000000100c44723c */ /* 0x044ff00000041844 */
[C---:B------:R-:W-:Y:S01]  /*10ff0*/  HMMA.16816.F32.BF16 R72, R12.reuse, R18, R72 ;  /* 0x000000120c48723c */ /* 0x040fe20000041848 */
[----:B------:R-:W2:Y:S07]  /*11000*/  LDSM.16.MT88.4 R16, [R232+0xb000] ;  /* 0x00b00000e810783b */ /* 0x000eae0000004200 */
[C---:B------:R-:W-:Y:S08]  /*11010*/  HMMA.16816.F32.BF16 R76, R12.reuse, R32, R76 ;  /* 0x000000200c4c723c */ /* 0x040ff0000004184c */
[C---:B------:R-:W-:Y:S01]  /*11020*/  HMMA.16816.F32.BF16 R80, R12.reuse, R34, R80 ;  /* 0x000000220c50723c */ /* 0x040fe20000041850 */
[----:B------:R-:W5:Y:S07]  /*11030*/  LDSM.16.MT88.4 R32, [R235+0xb000] ;  /* 0x00b00000eb20783b */ /* 0x000f6e0000004200 */
        /* <DEDUP_REMOVED lines=12> */
[C---:B-----5:R-:W-:Y:S08]  /*11100*/  HMMA.16816.F32.BF16 R116, R12.reuse, R32, R116 ;  /* 0x000000200c74723c */ /* 0x060ff00000041874 */
[C---:B------:R-:W-:Y:S01]  /*11110*/  HMMA.16816.F32.BF16 R120, R12.reuse, R34, R120 ;  /* 0x000000220c78723c */ /* 0x040fe20000041878 */
[----:B------:R-:W-:Y:S07]  /*11120*/  LDSM.16.MT88.4 R32, [R233+0x5800] ;  /* 0x00580000e920783b */ /* 0x000fee0000004200 */
[C---:B---3--:R-:W-:Y:S08]  /*11130*/  HMMA.16816.F32.BF16 R124, R12.reuse, R20, R124 ;  /* 0x000000140c7c723c */ /* 0x048ff0000004187c */
[----:B------:R-:W-:Y:S01]  /*11140*/  HMMA.16816.F32.BF16 R128, R12, R22, R128 ;  /* 0x000000160c80723c */ /* 0x000fe20000041880 */
[----:B------:R-:W3:Y:S06]  /*11150*/  LDSM.16.MT88.4 R20, [R235+0x2800] ;  /* 0x00280000eb14783b */ /* 0x000eec0000004200 */
[----:B-1----:R-:W-:Y:S02]  /*11160*/  F2FP.BF16.PACK_AB R12, R38, R37 ;  /* 0x00000025260c723e */ /* 0x002fe400000010ff */
[----:B------:R-:W-:Y:S03]  /*11170*/  F2FP.BF16.PACK_AB R14, R174, R39 ;  /* 0x00000027ae0e723e */ /* 0x000fe600000010ff */
[----:B------:R-:W-:Y:S02]  /*11180*/  F2FP.BF16.PACK_AB R13, R47, R46 ;  /* 0x0000002e2f0d723e */ /* 0x000fe400000010ff */
[----:B------:R-:W-:Y:S07]  /*11190*/  F2FP.BF16.PACK_AB R15, R51, R50 ;  /* 0x00000032330f723e */ /* 0x000fee00000010ff */
        /* <DEDUP_REMOVED lines=12> */
[----:B------:R-:W5:Y:S07]  /*11260*/  LDSM.16.MT88.4 R24, [R235+0x8800] ;  /* 0x00880000eb18783b */ /* 0x000f6e0000004200 */
[C---:B------:R-:W-:Y:S08]  /*11270*/  HMMA.16816.F32.BF16 R156, R12.reuse, R28, R156 ;  /* 0x0000001c0c9c723c */ /* 0x040ff0000004189c */
[C---:B------:R-:W-:Y:S01]  /*11280*/  HMMA.16816.F32.BF16 R160, R12.reuse, R30, R160 ;  /* 0x0000001e0ca0723c */ /* 0x040fe200000418a0 */
[----:B------:R-:W2:Y:S07]  /*11290*/  LDSM.16.MT88.4 R28, [R234+0x8800] ;  /* 0x00880000ea1c783b */ /* 0x000eae0000004200 */
[C---:B------:R-:W-:Y:S08]  /*112a0*/  HMMA.16816.F32.BF16 R164, R12.reuse, R32, R164 ;  /* 0x000000200ca4723c */ /* 0x040ff000000418a4 */
[C---:B------:R-:W-:Y:S08]  /*112b0*/  HMMA.16816.F32.BF16 R168, R12.reuse, R34, R168 ;  /* 0x000000220ca8723c */ /* 0x040ff000000418a8 */
        /* <DEDUP_REMOVED lines=10> */
[C---:B------:R-:W-:Y:S08]  /*11360*/  HMMA.16816.F32.BF16 R80, R12.reuse, R22, R80 ;  /* 0x000000160c50723c */ /* 0x040ff00000041850 */
[C---:B-----5:R-:W-:Y:S08]  /*11370*/  HMMA.16816.F32.BF16 R84, R12.reuse, R24, R84 ;  /* 0x000000180c54723c */ /* 0x060ff00000041854 */
[C---:B------:R-:W-:Y:S08]  /*11380*/  HMMA.16816.F32.BF16 R88, R12.reuse, R26, R88 ;  /* 0x0000001a0c58723c */ /* 0x040ff00000041858 */
[C---:B------:R-:W-:Y:S08]  /*11390*/  HMMA.16816.F32.BF16 R92, R12.reuse, R28, R92 ;  /* 0x0000001c0c5c723c */ /* 0x040ff0000004185c */
[C---:B------:R-:W-:Y:S08]  /*113a0*/  HMMA.16816.F32.BF16 R96, R12.reuse, R30, R96 ;  /* 0x0000001e0c60723c */ /* 0x040ff00000041860 */
[C---:B-1----:R-:W-:Y:S08]  /*113b0*/  HMMA.16816.F32.BF16 R100, R12.reuse, R4, R100 ;  /* 0x000000040c64723c */ /* 0x042ff00000041864 */
[C---:B------:R-:W-:Y:S01]  /*113c0*/  HMMA.16816.F32.BF16 R104, R12.reuse, R6, R104 ;  /* 0x000000060c68723c */ /* 0x040fe20000041868 */
[----:B------:R-:W1:Y:S07]  /*113d0*/  LDSM.16.MT88.4 R4, [R234+0xb800] ;  /* 0x00b80000ea04783b */ /* 0x000e6e0000004200 */
[C---:B----4-:R-:W-:Y:S08]  /*113e0*/  HMMA.16816.F32.BF16 R108, R12.reuse, R8, R108 ;  /* 0x000000080c6c723c */ /* 0x050ff0000004186c */
[C---:B------:R-:W-:Y:S08]  /*113f0*/  HMMA.16816.F32.BF16 R112, R12.reuse, R10, R112 ;  /* 0x0000000a0c70723c */ /* 0x040ff00000041870 */
[C---:B--2---:R-:W-:Y:S08]  /*11400*/  HMMA.16816.F32.BF16 R116, R12.reuse, R16, R116 ;  /* 0x000000100c74723c */ /* 0x044ff00000041874 */
[C---:B------:R-:W-:Y:S08]  /*11410*/  HMMA.16816.F32.BF16 R120, R12.reuse, R18, R120 ;  /* 0x000000120c78723c */ /* 0x040ff00000041878 */
[C---:B-1----:R-:W-:Y:S07]  /*11420*/  HMMA.16816.F32.BF16 R124, R12.reuse, R4, R124 ;  /* 0x000000040c7c723c */ /* 0x042fee000004187c */
[----:B------:R-:W-:Y:S01]  /*11430*/  FADD.FTZ R4, R43, R2 ;  /* 0x000000022b047221 */ /* 0x000fe20000010000 */
[----:B------:R-:W-:Y:S04]  /*11440*/  HMMA.16816.F32.BF16 R128, R12, R6, R128 ;  /* 0x000000060c80723c */ /* 0x000fe80000041880 */
[----:B------:R-:W-:Y:S02]  /*11450*/  FADD.FTZ R2, R37, R0 ;  /* 0x0000000025027221 */ /* 0x000fe40000010000 */
[----:B------:R-:W-:Y:S01]  /*11460*/  FADD.FTZ R0, R46, R4 ;  /* 0x000000042e007221 */ /* 0x000fe20000010000 */
[----:B------:R-:W-:Y:S01]  /*11470*/  MOV R12, R3 ;  /* 0x00000003000c7202 */ /* 0x000fe20000000f00 */
[----:B------:R-:W-:Y:S04]  /*11480*/  FADD.FTZ R2, R38, R2 ;  /* 0x0000000226027221 */ /* 0x000fe80000010000 */
[----:B------:R-:W-:Y:S02]  /*11490*/  FADD.FTZ R0, R47, R0 ;  /* 0x000000002f007221 */ /* 0x000fe40000010000 */
[----:B------:R-:W-:Y:S02]  /*114a0*/  FADD.FTZ R4, R39, R2 ;  /* 0x0000000227047221 */ /* 0x000fe40000010000 */
[----:B------:R-:W-:Y:S01]  /*114b0*/  FADD.FTZ R2, R50, R0 ;  /* 0x0000000032027221 */ /* 0x000fe20000010000 */
[----:B------:R-:W-:Y:S01]  /*114c0*/  IADD3 R0, R247, -0x1, RZ ;  /* 0xfffffffff7007810 */ /* 0x000fe20007ffe0ff */
[----:B------:R-:W-:Y:S01]  /*114d0*/  FADD.FTZ R4, R174, R4 ;  /* 0x00000004ae047221 */ /* 0x000fe20000010000 */
[----:B------:R-:W-:Y:S01]  /*114e0*/  MOV R174, R173 ;  /* 0x000000ad00ae7202 */ /* 0x000fe20000000f00 */
[----:B------:R-:W-:Y:S01]  /*114f0*/  FADD.FTZ R2, R51, R2 ;  /* 0x0000000233027221 */ /* 0x000fe20000010000 */
[----:B------:R-:W-:Y:S02]  /*11500*/  MOV R247, R0 ;  /* 0x0000000000f77202 */ /* 0x000fe40000000f00 */
[----:B------:R1:W-:Y:S04]  /*11510*/  STL [R1+0x4], R4 ;  /* 0x0000040401007387 */ /* 0x0003e80000100800 */
[----:B------:R1:W-:Y:S02]  /*11520*/  STL [R1+0x8], R2 ;  /* 0x0000080201007387 */ /* 0x0003e40000100800 */
[----:B-1----:R-:W-:-:S05]  /*11530*/  @P0 BRA `(.L_x_1495) ;  /* 0xffffb5a000000947 */ /* 0x002fca000383ffff */
.L_x_1488:
[----:B------:R-:W-:Y:S05]  /*11540*/  BRA.DIV ~URZ, `(.L_x_1496) ;  /* 0x000058e27f007947 */ /* 0x000fea000b800000 */
[----:B------:R-:W2:Y:S04]  /*11550*/  LDL R0, [R1+0x4] ;  /* 0x0000040001007983 */ /* 0x000ea80000100800 */
[----:B--2---:R1:W2:Y:S02]  /*11560*/  SHFL.BFLY PT, R4, R0, 0x2, 0x1f ;  /* 0x0c401f0000047f89 */ /* 0x0042a400000e0000 */
.L_x_1548:
        /* <DEDUP_REMOVED lines=9> */
.L_x_1549:
        /* <DEDUP_REMOVED lines=75> */
[----:B------:R-:W-:Y:S02]  /*11ab0*/  FMUL.FTZ R129, R2, R129 ;  /* 0x0000008102817220 */ /* 0x000fe40000410000 */
[----:B------:R4:W5:Y:S01]  /*11ac0*/  @P0 MUFU.LG2 R2, R3 ;  /* 0x0000000300020308 */ /* 0x0009620000000c00 */
[----:B-1-3--:R-:W-:Y:S02]  /*11ad0*/  @P1 FMUL.FTZ R5, R4, 0.69314718246459960938 ;  /* 0x3f31721804051820 */ /* 0x00afe40000410000 */
[----:B------:R-:W-:Y:S02]  /*11ae0*/  @P1 FMUL.FTZ R4, R6, c[0x0][0x2d0] ;  /* 0x0000b40006041a20 */ /* 0x000fe40000410000 */
[----:B--2---:R-:W-:Y:S02]  /*11af0*/  FMUL.FTZ R178, R0, R178 ;  /* 0x000000b200b27220 */ /* 0x004fe40000410000 */
[----:B------:R-:W-:Y:S02]  /*11b00*/  @P1 FFMA.FTZ R172, R4, R173, R5 ;  /* 0x000000ad04ac1223 */ /* 0x000fe40000010005 */
[----:B------:R-:W-:-:S02]  /*11b10*/  FMUL.FTZ R179, R0, R179 ;  /* 0x000000b300b37220 */ /* 0x000fc40000410000 */
[C---:B------:R-:W-:Y:S02]  /*11b20*/  FMUL.FTZ R182, R0.reuse, R182 ;  /* 0x000000b600b67220 */ /* 0x040fe40000410000 */
[C---:B------:R-:W-:Y:S02]  /*11b30*/  FMUL.FTZ R61, R0.reuse, R183 ;  /* 0x000000b7003d7220 */ /* 0x040fe40000410000 */
[----:B------:R-:W-:Y:S01]  /*11b40*/  FMUL.FTZ R134, R0, R134 ;  /* 0x0000008600867220 */ /* 0x000fe20000410000 */
[----:B----4-:R-:W-:Y:S01]  /*11b50*/  @P0 MOV R3, 0x3f317218 ;  /* 0x3f31721800030802 */ /* 0x010fe20000000f00 */
[----:B-----5:R-:W-:Y:S02]  /*11b60*/  @P0 FMUL.FTZ R2, R2, 0.69314718246459960938 ;  /* 0x3f31721802020820 */ /* 0x020fe40000410000 */
[----:B------:R-:W-:Y:S02]  /*11b70*/  FMUL.FTZ R135, R0, R135 ;  /* 0x0000008700877220 */ /* 0x000fe40000410000 */
[----:B------:R-:W-:-:S02]  /*11b80*/  @P0 FMUL.FTZ R3, R3, c[0x0][0x2d0] ;  /* 0x0000b40003030a20 */ /* 0x000fc40000410000 */
        /* <DEDUP_REMOVED lines=57> */
[----:B------:R-:W-:Y:S01]  /*11f20*/  FMUL.FTZ R131, R0, R131 ;  /* 0x0000008300837220 */ /* 0x000fe20000410000 */
[----:B------:R-:W-:Y:S01]  /*11f30*/  PRMT R0, R52, 0x7610, R0 ;  /* 0x0000761034007816 */ /* 0x000fe20000000000 */
[----:B------:R-:W-:Y:S02]  /*11f40*/  @P0 FFMA.FTZ R65, R3, R12, R2 ;  /* 0x0000000c03410223 */ /* 0x000fe40000010002 */
.L_x_1457:
[----:B-1----:R1:W5:Y:S01]  /*11f50*/  LDL R52, [R1+0x54] ;  /* 0x0000540001347983 */ /* 0x0023620000100800 */
[----:B------:R-:W-:Y:S03]  /*11f60*/  BSSY B0, `(.L_x_1498) ;  /* 0x0000012000007945 */ /* 0x000fe60003800000 */
[----:B------:R-:W2:Y:S02]  /*11f70*/  S2R R69, SR_TID.X ;  /* 0x0000000000457919 */ /* 0x000ea40000002100 */
[----:B--2---:R-:W-:-:S13]  /*11f80*/  LOP3.LUT P0, RZ, R69, 0xff, RZ, 0xc0, !PT ;  /* 0x000000ff45ff7812 */ /* 0x004fda000780c0ff */
[----:B------:R-:W-:Y:S05]  /*11f90*/  @P0 BRA `(.L_x_1499) ;  /* 0x000000e000000947 */ /* 0x000fea0003800000 */
[----:B-1----:R-:W1:Y:S01]  /*11fa0*/  S2R R12, SR_LANEID ;  /* 0x00000000000c7919 */ /* 0x002e620000000000 */
        /* <DEDUP_REMOVED lines=13> */
.L_x_1499:
[----:B-1----:R-:W-:Y:S05]  /*12080*/  BSYNC B0 ;  /* 0x0000000000007941 */ /* 0x002fea0003800000 */
.L_x_1498:
        /* <DEDUP_REMOVED lines=145> */
[----:B-1----:R-:W-:Y:S01]  /*129a0*/  SHF.R.S32.HI R67, RZ, 0x1f, R69 ;  /* 0x0000001fff437819 */ /* 0x002fe20000011445 */
[----:B------:R-:W-:Y:S01]  /*129b0*/  IMAD.MOV.U32 R250, RZ, RZ, RZ ;  /* 0x000000fffffa7224 */ /* 0x000fe200078e00ff */
[----:B------:R-:W-:Y:S01]  /*129c0*/  MOV R2, 0x12a20 ;  /* 0x00012a2000027802 */ /* 0x000fe20000000f00 */
[----:B------:R-:W-:Y:S01]  /*129d0*/  IMAD.MOV.U32 R3, RZ, RZ, 0x1f ;  /* 0x0000001fff037424 */ /* 0x000fe200078e00ff */
[----:B------:R-:W-:-:S04]  /*129e0*/  LEA.HI R67, R67, R69, RZ, 0x7 ;  /* 0x0000004543437211 */ /* 0x000fc800078f38ff */
[----:B------:R-:W-:-:S05]  /*129f0*/  SHF.R.S32.HI R67, RZ, 0x7, R67 ;  /* 0x00000007ff437819 */ /* 0x000fca0000011443 */
[----:B------:R-:W-:Y:S02]  /*12a00*/  IMAD.MOV.U32 R249, RZ, RZ, R67 ;  /* 0x000000fffff97224 */ /* 0x000fe400078e0043 */
[----:B------:R-:W-:Y:S05]  /*12a10*/  CALL.REL.NOINC `($__internal_8_$__cuda_sm70_shflsync_idx_p) ;  /* 0x000049b000007944 */ /* 0x000fea0003c00000 */
.L_x_1502:
        /* <DEDUP_REMOVED lines=8> */
[----:B------:R-:W1:Y:S01]  /*12aa0*/  S2R R16, SR_TID.X ;  /* 0x0000000000107919 */ /* 0x000e620000002100 */
[----:B------:R-:W-:Y:S02]  /*12ab0*/  ULDC UR5, c[0x0][0x4e8] ;  /* 0x00013a0000057ab9 */ /* 0x000fe40000000800 */
[----:B------:R-:W-:Y:S02]  /*12ac0*/  ULDC UR4, c[0x0][0x388] ;  /* 0x0000e20000047ab9 */ /* 0x000fe40000000800 */
[----:B------:R-:W-:Y:S01]  /*12ad0*/  UIMAD UR4, UR5, UR4, URZ ;  /* 0x00000004050472a4 */ /* 0x000fe2000f8e023f */
[----:B------:R-:W-:Y:S01]  /*12ae0*/  IADD3 R80, R245, 0xc0, RZ ;  /* 0x000000c0f5507810 */ /* 0x000fe20007ffe0ff */
[----:B------:R-:W-:Y:S01]  /*12af0*/  BSSY B0, `(.L_x_1503) ;  /* 0x0000071000007945 */ /* 0x000fe20003800000 */
[----:B------:R-:W-:-:S02]  /*12b00*/  SHF.R.S32.HI R82, RZ, 0x1f, R251 ;  /* 0x0000001fff527819 */ /* 0x000fc400000114fb */
[----:B------:R-:W-:Y:S02]  /*12b10*/  SHF.R.S32.HI R80, RZ, 0x1f, R80 ;  /* 0x0000001fff507819 */ /* 0x000fe40000011450 */
[----:B------:R-:W-:Y:S02]  /*12b20*/  SHF.R.S32.HI R83, RZ, 0x1f, R252 ;  /* 0x0000001fff537819 */ /* 0x000fe400000114fc */
[----:B------:R-:W-:Y:S02]  /*12b30*/  SHF.R.S32.HI R84, RZ, 0x1f, R245 ;  /* 0x0000001fff547819 */ /* 0x000fe400000114f5 */
[----:B----4-:R-:W-:Y:S01]  /*12b40*/  SHF.R.S32.HI R5, RZ, 0x1f, R10 ;  /* 0x0000001fff057819 */ /* 0x010fe2000001140a */
[----:B--2---:R-:W-:-:S04]  /*12b50*/  IMAD.IADD R4, R2, 0x1, R15 ;  /* 0x0000000102047824 */ /* 0x004fc800078e020f */
[----:B------:R-:W-:Y:S02]  /*12b60*/  IMAD R6, R5, c[0x0][0x490], RZ ;  /* 0x0001240005067a24 */ /* 0x000fe400078e02ff */
[----:B------:R-:W-:Y:S01]  /*12b70*/  @P0 IMAD.HI.U32 R7, R4, c[0x0][0x4ec], RZ ;  /* 0x00013b0004070a27 */ /* 0x000fe200078e00ff */
[----:B------:R-:W-:-:S03]  /*12b80*/  MOV R0, R4 ;  /* 0x0000000400007202 */ /* 0x000fc60000000f00 */
[----:B------:R-:W-:Y:S01]  /*12b90*/  IMAD.WIDE.U32 R2, R10, c[0x0][0x490], RZ ;  /* 0x000124000a027a25 */ /* 0x000fe200078e00ff */
[----:B------:R-:W-:-:S03]  /*12ba0*/  @P0 SHF.R.U32.HI R0, RZ, c[0x0][0x4f0], R7 ;  /* 0x00013c00ff000a19 */ /* 0x000fc60000011607 */
[----:B------:R-:W-:Y:S01]  /*12bb0*/  IMAD R6, R10, c[0x0][0x494], R6 ;  /* 0x000125000a067a24 */ /* 0x000fe200078e0206 */
[----:B------:R-:W-:Y:S01]  /*12bc0*/  SHF.R.S32.HI R11, RZ, 0x1f, R12 ;  /* 0x0000001fff0b7819 */ /* 0x000fe2000001140c */
[----:B------:R-:W-:Y:S02]  /*12bd0*/  IMAD.MOV R8, RZ, RZ, -R0 ;  /* 0x000000ffff087224 */ /* 0x000fe400078e0a00 */
[----:B------:R-:W-:Y:S02]  /*12be0*/  IMAD.IADD R3, R3, 0x1, R6 ;  /* 0x0000000103037824 */ /* 0x000fe400078e0206 */
[----:B------:R-:W-:Y:S02]  /*12bf0*/  IMAD R9, R11, c[0x0][0x498], RZ ;  /* 0x000126000b097a24 */ /* 0x000fe400078e02ff */
[----:B------:R-:W-:-:S04]  /*12c00*/  IMAD.WIDE.U32 R6, R12, c[0x0][0x498], R2 ;  /* 0x000126000c067a25 */ /* 0x000fc800078e0002 */
[----:B------:R-:W-:Y:S01]  /*12c10*/  IMAD R2, R8, c[0x0][0x4e8], R4 ;  /* 0x00013a0008027a24 */ /* 0x000fe200078e0204 */
[----:B------:R-:W-:Y:S01]  /*12c20*/  IADD3 R4, P1, R0, R6, RZ ;  /* 0x0000000600047210 */ /* 0x000fe20007f3e0ff */
[----:B------:R-:W-:Y:S01]  /*12c30*/  IMAD R3, R12, c[0x0][0x49c], R9 ;  /* 0x000127000c037a24 */ /* 0x000fe200078e0209 */
[----:B------:R-:W-:Y:S02]  /*12c40*/  SHF.R.S32.HI R8, RZ, 0x1f, R0 ;  /* 0x0000001fff087819 */ /* 0x000fe40000011400 */
[----:B------:R-:W-:Y:S01]  /*12c50*/  SHF.R.S32.HI R6, RZ, 0x1f, R2 ;  /* 0x0000001fff067819 */ /* 0x000fe20000011402 */
[----:B------:R-:W-:Y:S01]  /*12c60*/  IMAD R0, R5, c[0x0][0x3e8], RZ ;  /* 0x0000fa0005007a24 */ /* 0x000fe200078e02ff */
[----:B------:R-:W-:Y:S02]  /*12c70*/  IADD3.X R5, R8, R7, R3, P1, !PT ;  /* 0x0000000708057210 */ /* 0x000fe40000ffe403 */
[----:B---3--:R-:W-:Y:S01]  /*12c80*/  IADD3 R8, R14, R15, RZ ;  /* 0x0000000f0e087210 */ /* 0x008fe20007ffe0ff */
[----:B------:R-:W-:-:S02]  /*12c90*/  IMAD R3, R6, c[0x0][0x488], RZ ;  /* 0x0001220006037a24 */ /* 0x000fc400078e02ff */
[C---:B------:R-:W-:Y:S02]  /*12ca0*/  IMAD R9, R10.reuse, c[0x0][0x3ec], R0 ;  /* 0x0000fb000a097a24 */ /* 0x040fe400078e0200 */
        /* <DEDUP_REMOVED lines=9> */
[----:B-1----:R-:W-:Y:S01]  /*12d40*/  SHF.R.S32.HI R14, RZ, 0x1f, R16 ;  /* 0x0000001fff0e7819 */ /* 0x002fe20000011410 */
[----:B------:R-:W-:Y:S01]  /*12d50*/  IMAD.MOV.U32 R2, RZ, RZ, R6 ;  /* 0x000000ffff027224 */ /* 0x000fe200078e0006 */
[----:B------:R-:W-:Y:S01]  /*12d60*/  LEA.HI.X R5, R4, c[0x0][0x454], R5, 0x2, P0 ;  /* 0x0001150004057a11 */ /* 0x000fe200000f1405 */
[----:B------:R-:W-:Y:S01]  /*12d70*/  IMAD R6, R11, c[0x0][0x3f0], RZ ;  /* 0x0000fc000b067a24 */ /* 0x000fe200078e02ff */
[----:B------:R-:W-:Y:S01]  /*12d80*/  LEA.HI R14, R14, R16, RZ, 0x5 ;  /* 0x000000100e0e7211 */ /* 0x000fe200078f28ff */
[----:B------:R-:W-:Y:S02]  /*12d90*/  SHFL.IDX PT, R4, R9, 0x1, 0x1c1f ;  /* 0x003c1f0009047f89 */ /* 0x000fe400000e0000 */
[----:B------:R-:W-:Y:S01]  /*12da0*/  IMAD R10, R12, c[0x0][0x3f4], R6 ;  /* 0x0000fd000c0a7a24 */ /* 0x000fe200078e0206 */
[----:B------:R-:W-:Y:S01]  /*12db0*/  LOP3.LUT R14, R14, 0xffffffe0, RZ, 0xc0, !PT ;  /* 0xffffffe00e0e7812 */ /* 0x000fe200078ec0ff */
[----:B------:R1:W-:Y:S01]  /*12dc0*/  SHFL.IDX PT, R6, R9, RZ, 0x1c1f ;  /* 0x001c1fff09067589 */ /* 0x0003e200000e0000 */
[----:B------:R-:W-:-:S03]  /*12dd0*/  IMAD.MOV R11, RZ, RZ, -R0 ;  /* 0x000000ffff0b7224 */ /* 0x000fc600078e0a00 */
[----:B------:R-:W2:Y:S01]  /*12de0*/  SHFL.IDX PT, R7, R5, RZ, 0x1c1f ;  /* 0x001c1fff05077589 */ /* 0x000ea200000e0000 */
[----:B------:R-:W-:-:S03]  /*12df0*/  IADD3 R14, -R14, R16, RZ ;  /* 0x000000100e0e7210 */ /* 0x000fc60007ffe1ff */
[----:B------:R-:W3:Y:S01]  /*12e00*/  SHFL.IDX PT, R5, R5, 0x1, 0x1c1f ;  /* 0x003c1f0005057f89 */ /* 0x000ee200000e0000 */
[----:B------:R-:W-:Y:S01]  /*12e10*/  LOP3.LUT P0, RZ, R14, 0x3, RZ, 0xc0, !PT ;  /* 0x000000030eff7812 */ /* 0x000fe2000780c0ff */
[----:B------:R-:W-:Y:S02]  /*12e20*/  IMAD R8, R11, c[0x0][0x4e8], R8 ;  /* 0x00013a000b087a24 */ /* 0x000fe400078e0208 */
[----:B-1----:R-:W-:-:S05]  /*12e30*/  IMAD.IADD R9, R13, 0x1, R15 ;  /* 0x000000010d097824 */ /* 0x002fca00078e020f */
[C---:B------:R-:W-:Y:S02]  /*12e40*/  IADD3 R11, R9.reuse, 0x8, RZ ;  /* 0x00000008090b7810 */ /* 0x040fe40007ffe0ff */
[----:B------:R-:W-:Y:S02]  /*12e50*/  ISETP.GE.OR P1, PT, R9, UR4, P0 ;  /* 0x0000000409007c0c */ /* 0x000fe40008726670 */
[----:B------:R-:W-:Y:S01]  /*12e60*/  ISETP.GE.OR P0, PT, R11, UR4, P0 ;  /* 0x000000040b007c0c */ /* 0x000fe20008706670 */
[----:B------:R-:W-:Y:S01]  /*12e70*/  IMAD.WIDE.U32 R2, R12, c[0x0][0x3f0], R2 ;  /* 0x0000fc000c027a25 */ /* 0x000fe200078e0002 */
[----:B------:R-:W-:-:S03]  /*12e80*/  SHF.R.S32.HI R12, RZ, 0x1f, R0 ;  /* 0x0000001fff0c7819 */ /* 0x000fc60000011400 */
[----:B------:R-:W-:Y:S02]  /*12e90*/  IMAD.IADD R3, R3, 0x1, R10 ;  /* 0x0000000103037824 */ /* 0x000fe400078e020a */
[----:B------:R-:W-:-:S04]  /*12ea0*/  IMAD R10, R12, c[0x0][0x3e0], RZ ;  /* 0x0000f8000c0a7a24 */ /* 0x000fc800078e02ff */
[----:B--2---:R1:W-:Y:S01]  /*12eb0*/  @!P1 ST.E [R6.64], R172 ;  /* 0x000000ac06009985 */ /* 0x0043e2000c101906 */
[----:B------:R-:W-:-:S03]  /*12ec0*/  IMAD R9, R0, c[0x0][0x3e4], R10 ;  /* 0x0000f90000097a24 */ /* 0x000fc600078e020a */
[----:B---3--:R1:W-:Y:S01]  /*12ed0*/  @!P0 ST.E [R4.64], R65 ;  /* 0x0000004104008985 */ /* 0x0083e2000c101906 */
[----:B------:R-:W-:Y:S01]  /*12ee0*/  IMAD.WIDE.U32 R2, R0, c[0x0][0x3e0], R2 ;  /* 0x0000f80000027a25 */ /* 0x000fe200078e0002 */
[----:B------:R-:W-:Y:S02]  /*12ef0*/  SHF.R.S32.HI R0, RZ, 0x1f, R8 ;  /* 0x0000001fff007819 */ /* 0x000fe40000011408 */
[----:B------:R1:W2:Y:S04]  /*12f00*/  LDS.128 R44, [R243+0x1080] ;  /* 0x00108000f32c7984 */ /* 0x0002a80000000c00 */
        /* <DEDUP_REMOVED lines=11> */
[----:B------:R-:W-:Y:S01]  /*12fc0*/  SHF.R.S32.HI R13, RZ, 0x1f, R16 ;  /* 0x0000001fff0d7819 */ /* 0x000fe20000011410 */
[----:B------:R-:W-:Y:S01]  /*12fd0*/  IMAD R0, R0, c[0x0][0x3d8], RZ ;  /* 0x0000f60000007a24 */ /* 0x000fe200078e02ff */
[----:B------:R-:W-:-:S02]  /*12fe0*/  IADD3 R3, R3, R9, RZ ;  /* 0x0000000903037210 */ /* 0x000fc40007ffe0ff */
[----:B------:R-:W-:Y:S01]  /*12ff0*/  LEA.HI R13, R13, R16, RZ, 0x3 ;  /* 0x000000100d0d7211 */ /* 0x000fe200078f18ff */
[C---:B------:R-:W-:Y:S02]  /*13000*/  IMAD R0, R8.reuse, c[0x0][0x3dc], R0 ;  /* 0x0000f70008007a24 */ /* 0x040fe400078e0200 */
[----:B------:R-:W-:Y:S01]  /*13010*/  IMAD.WIDE.U32 R2, R8, c[0x0][0x3d8], R2 ;  /* 0x0000f60008027a25 */ /* 0x000fe200078e0002 */
[----:B------:R-:W-:-:S03]  /*13020*/  SHF.R.S32.HI R13, RZ, 0x3, R13 ;  /* 0x00000003ff0d7819 */ /* 0x000fc6000001140d */
[----:B------:R-:W-:Y:S01]  /*13030*/  IMAD.IADD R0, R3, 0x1, R0 ;  /* 0x0000000103007824 */ /* 0x000fe200078e0200 */
[C---:B------:R-:W-:Y:S02]  /*13040*/  LEA R14, P0, R2.reuse, c[0x0][0x380], 0x1 ;  /* 0x0000e000020e7a11 */ /* 0x040fe400078008ff */
[----:B------:R-:W-:Y:S02]  /*13050*/  IADD3 R13, R13, R15, RZ ;  /* 0x0000000f0d0d7210 */ /* 0x000fe40007ffe0ff */
[----:B------:R-:W-:Y:S02]  /*13060*/  LEA.HI.X R12, R2, c[0x0][0x384], R0, 0x1, P0 ;  /* 0x0000e100020c7a11 */ /* 0x000fe400000f0c00 */
[----:B------:R-:W-:Y:S01]  /*13070*/  ISETP.GE.AND P0, PT, R13, UR4, PT ;  /* 0x000000040d007c0c */ /* 0x000fe2000bf06270 */
[----:B------:R1:W1:Y:S01]  /*13080*/  SHFL.IDX PT, R0, R14, RZ, 0x181f ;  /* 0x00181fff0e007589 */ /* 0x00026200000e0000 */
[----:B------:R-:W-:-:S03]  /*13090*/  IADD3 R15, R245, 0xc0, RZ ;  /* 0x000000c0f50f7810 */ /* 0x000fc60007ffe0ff */
[----:B------:R1:W1:Y:S08]  /*130a0*/  SHFL.IDX PT, R2, R12, RZ, 0x181f ;  /* 0x00181fff0c027589 */ /* 0x00027000000e0000 */
[----:B------:R-:W-:Y:S05]  /*130b0*/  @P0 BRA `(.L_x_1504) ;  /* 0x0000014000000947 */ /* 0x000fea0003800000 */
[----:B--234-:R-:W2:Y:S01]  /*130c0*/  LDS.128 R28, [R243+0x80] ;  /* 0x00008000f31c7984 */ /* 0x01cea20000000c00 */
[----:B------:R-:W-:Y:S02]  /*130d0*/  ISETP.GE.AND P3, PT, R245, c[0x0][0x3c8], PT ;  /* 0x0000f200f5007a0c */ /* 0x000fe40003f66270 */
[----:B------:R-:W-:Y:S01]  /*130e0*/  ISETP.GE.AND P2, PT, R252, c[0x0][0x3c8], PT ;  /* 0x0000f200fc007a0c */ /* 0x000fe20003f46270 */
[----:B------:R-:W3:Y:S01]  /*130f0*/  LDS.128 R24, [R243+0x4080] ;  /* 0x00408000f3187984 */ /* 0x000ee20000000c00 */
[----:B------:R-:W-:-:S02]  /*13100*/  ISETP.GE.AND P1, PT, R251, c[0x0][0x3c8], PT ;  /* 0x0000f200fb007a0c */ /* 0x000fc40003f26270 */
[----:B------:R-:W-:Y:S01]  /*13110*/  ISETP.GE.AND P0, PT, R15, c[0x0][0x3c8], PT ;  /* 0x0000f2000f007a0c */ /* 0x000fe20003f06270 */
[----:B------:R-:W4:Y:S04]  /*13120*/  LDS.128 R20, [R243+0x8080] ;  /* 0x00808000f3147984 */ /* 0x000f280000000c00 */
[----:B------:R-:W5:Y:S02]  /*13130*/  LDS.128 R16, [R243+0xc080] ;  /* 0x00c08000f3107984 */ /* 0x000f640000000c00 */
[CC--:B-1----:R-:W-:Y:S02]  /*13140*/  @!P3 LEA R10, P4, R245.reuse, R0.reuse, 0x1 ;  /* 0x00000000f50ab211 */ /* 0x0c2fe400078808ff */
[----:B------:R-:W-:Y:S02]  /*13150*/  @!P2 LEA R8, P6, R252, R0, 0x1 ;  /* 0x00000000fc08a211 */ /* 0x000fe400078c08ff */
[----:B------:R-:W-:-:S02]  /*13160*/  @!P3 LEA.HI.X R11, R245, R2, R84, 0x1, P4 ;  /* 0x00000002f50bb211 */ /* 0x000fc400020f0c54 */
[-C--:B------:R-:W-:Y:S02]  /*13170*/  @!P1 LEA R6, P5, R251, R0.reuse, 0x1 ;  /* 0x00000000fb069211 */ /* 0x080fe400078a08ff */
[----:B------:R-:W-:Y:S02]  /*13180*/  @!P0 LEA R4, P4, R15, R0, 0x1 ;  /* 0x000000000f048211 */ /* 0x000fe400078808ff */
[-C--:B------:R-:W-:Y:S02]  /*13190*/  @!P2 LEA.HI.X R9, R252, R2.reuse, R83, 0x1, P6 ;  /* 0x00000002fc09a211 */ /* 0x080fe400030f0c53 */
[-C--:B------:R-:W-:Y:S02]  /*131a0*/  @!P1 LEA.HI.X R7, R251, R2.reuse, R82, 0x1, P5 ;  /* 0x00000002fb079211 */ /* 0x080fe400028f0c52 */
[----:B------:R-:W-:Y:S01]  /*131b0*/  @!P0 LEA.HI.X R5, R15, R2, R80, 0x1, P4 ;  /* 0x000000020f058211 */ /* 0x000fe200020f0c50 */
[----:B--2---:R1:W-:Y:S04]  /*131c0*/  @!P3 ST.E.128 [R10.64], R28 ;  /* 0x0000001c0a00b985 */ /* 0x0043e8000c101d06 */
[----:B---3--:R1:W-:Y:S04]  /*131d0*/  @!P2 ST.E.128 [R8.64], R24 ;  /* 0x000000180800a985 */ /* 0x0083e8000c101d06 */
[----:B----4-:R1:W-:Y:S04]  /*131e0*/  @!P1 ST.E.128 [R6.64], R20 ;  /* 0x0000001406009985 */ /* 0x0103e8000c101d06 */
[----:B-----5:R1:W-:Y:S02]  /*131f0*/  @!P0 ST.E.128 [R4.64], R16 ;  /* 0x0000001004008985 */ /* 0x0203e4000c101d06 */
.L_x_1504:
[----:B--234-:R-:W-:Y:S05]  /*13200*/  BSYNC B0 ;  /* 0x0000000000007941 */ /* 0x01cfea0003800000 */
.L_x_1503:
[----:B------:R-:W-:Y:S01]  /*13210*/  IADD3 R3, R13, 0x20, RZ ;  /* 0x000000200d037810 */ /* 0x000fe20007ffe0ff */
[----:B-1----:R1:W2:Y:S01]  /*13220*/  SHFL.IDX PT, R2, R12, 0x1, 0x181f ;  /* 0x00381f000c027f89 */ /* 0x0022a200000e0000 */
[----:B------:R-:W-:Y:S02]  /*13230*/  BSSY B0, `(.L_x_1505) ;  /* 0x0000014000007945 */ /* 0x000fe40003800000 */
[----:B------:R-:W-:Y:S01]  /*13240*/  ISETP.GE.AND P0, PT, R3, UR4, PT ;  /* 0x0000000403007c0c */ /* 0x000fe2000bf06270 */
[----:B------:R1:W3:-:S12]  /*13250*/  SHFL.IDX PT, R0, R14, 0x1, 0x181f ;  /* 0x00381f000e007f89 */ /* 0x0002d800000e0000 */
[----:B------:R-:W-:Y:S05]  /*13260*/  @P0 BRA `(.L_x_1506) ;  /* 0x0000010000000947 */ /* 0x000fea0003800000 */
[----:B------:R-:W-:Y:S02]  /*13270*/  ISETP.GE.AND P3, PT, R245, c[0x0][0x3c8], PT ;  /* 0x0000f200f5007a0c */ /* 0x000fe40003f66270 */
[----:B------:R-:W-:Y:S02]  /*13280*/  ISETP.GE.AND P2, PT, R252, c[0x0][0x3c8], PT ;  /* 0x0000f200fc007a0c */ /* 0x000fe40003f46270 */
[----:B------:R-:W-:Y:S02]  /*13290*/  ISETP.GE.AND P1, PT, R251, c[0x0][0x3c8], PT ;  /* 0x0000f200fb007a0c */ /* 0x000fe40003f26270 */
[----:B------:R-:W-:-:S07]  /*132a0*/  ISETP.GE.AND P0, PT, R15, c[0x0][0x3c8], PT ;  /* 0x0000f2000f007a0c */ /* 0x000fce0003f06270 */
[CC--:B---3--:R-:W-:Y:S02]  /*132b0*/  @!P3 LEA R10, P4, R245.reuse, R0.reuse, 0x1 ;  /* 0x00000000f50ab211 */ /* 0x0c8fe400078808ff */
[C---:B------:R-:W-:Y:S02]  /*132c0*/  @!P2 LEA R8, P6, R252.reuse, R0, 0x1 ;  /* 0x00000000fc08a211 */ /* 0x040fe400078c08ff */
[----:B--2---:R-:W-:Y:S02]  /*132d0*/  @!P3 LEA.HI.X R11, R245, R2, R84, 0x1, P4 ;  /* 0x00000002f50bb211 */ /* 0x004fe400020f0c54 */
        /* <DEDUP_REMOVED lines=9> */
.L_x_1506:
[----:B------:R-:W-:Y:S05]  /*13370*/  BSYNC B0 ;  /* 0x0000000000007941 */ /* 0x000fea0003800000 */
.L_x_1505:
[----:B------:R-:W-:Y:S01]  /*13380*/  IADD3 R3, R13, 0x40, RZ ;  /* 0x000000400d037810 */ /* 0x000fe20007ffe0ff */
[----:B--2---:R2:W4:Y:S01]  /*13390*/  SHFL.IDX PT, R2, R12, 0x2, 0x181f ;  /* 0x00581f000c027f89 */ /* 0x00452200000e0000 */
[----:B------:R-:W-:Y:S02]  /*133a0*/  BSSY B0, `(.L_x_1507) ;  /* 0x0000014000007945 */ /* 0x000fe40003800000 */
[----:B------:R-:W-:Y:S01]  /*133b0*/  ISETP.GE.AND P0, PT, R3, UR4, PT ;  /* 0x0000000403007c0c */ /* 0x000fe2000bf06270 */
[----:B---3--:R2:W3:-:S12]  /*133c0*/  SHFL.IDX PT, R0, R14, 0x2, 0x181f ;  /* 0x00581f000e007f89 */ /* 0x0084d800000e0000 */
[----:B------:R-:W-:Y:S05]  /*133d0*/  @P0 BRA `(.L_x_1508) ;  /* 0x0000010000000947 */ /* 0x000fea0003800000 */
[----:B------:R-:W-:Y:S02]  /*133e0*/  ISETP.GE.AND P3, PT, R245, c[0x0][0x3c8], PT ;  /* 0x0000f200f5007a0c */ /* 0x000fe40003f66270 */
[----:B------:R-:W-:Y:S02]  /*133f0*/  ISETP.GE.AND P2, PT, R252, c[0x0][0x3c8], PT ;  /* 0x0000f200fc007a0c */ /* 0x000fe40003f46270 */
[----:B------:R-:W-:Y:S02]  /*13400*/  ISETP.GE.AND P1, PT, R251, c[0x0][0x3c8], PT ;  /* 0x0000f200fb007a0c */ /* 0x000fe40003f26270 */
[----:B------:R-:W-:-:S07]  /*13410*/  ISETP.GE.AND P0, PT, R15, c[0x0][0x3c8], PT ;  /* 0x0000f2000f007a0c */ /* 0x000fce0003f06270 */
[CC--:B---3--:R-:W-:Y:S02]  /*13420*/  @!P3 LEA R10, P4, R245.reuse, R0.reuse, 0x1 ;  /* 0x00000000f50ab211 */ /* 0x0c8fe400078808ff */
[C---:B------:R-:W-:Y:S02]  /*13430*/  @!P2 LEA R8, P6, R252.reuse, R0, 0x1 ;  /* 0x00000000fc08a211 */ /* 0x040fe400078c08ff */
[----:B----4-:R-:W-:Y:S02]  /*13440*/  @!P3 LEA.HI.X R11, R245, R2, R84, 0x1, P4 ;  /* 0x00000002f50bb211 */ /* 0x010fe400020f0c54 */
        /* <DEDUP_REMOVED lines=9> */
.L_x_1508:
[----:B------:R-:W-:Y:S05]  /*134e0*/  BSYNC B0 ;  /* 0x0000000000007941 */ /* 0x000fea0003800000 */
.L_x_1507:
[----:B------:R-:W-:Y:S01]  /*134f0*/  IADD3 R3, R13, 0x60, RZ ;  /* 0x000000600d037810 */ /* 0x000fe20007ffe0ff */
[----:B----4-:R4:W1:Y:S03]  /*13500*/  SHFL.IDX PT, R2, R12, 0x3, 0x181f ;  /* 0x00781f000c027f89 */ /* 0x01086600000e0000 */
[----:B------:R-:W-:Y:S01]  /*13510*/  ISETP.GE.AND P0, PT, R3, UR4, PT ;  /* 0x0000000403007c0c */ /* 0x000fe2000bf06270 */
[----:B---3--:R4:W3:-:S12]  /*13520*/  SHFL.IDX PT, R0, R14, 0x3, 0x181f ;  /* 0x00781f000e007f89 */ /* 0x0088d800000e0000 */
[----:B------:R-:W-:Y:S05]  /*13530*/  @P0 BRA `(.L_x_1509) ;  /* 0x00000d9000000947 */ /* 0x000fea0003800000 */
[----:B------:R-:W-:Y:S02]  /*13540*/  ISETP.GE.AND P2, PT, R245, c[0x0][0x3c8], PT ;  /* 0x0000f200f5007a0c */ /* 0x000fe40003f46270 */
[----:B------:R-:W-:Y:S02]  /*13550*/  ISETP.GE.AND P1, PT, R252, c[0x0][0x3c8], PT ;  /* 0x0000f200fc007a0c */ /* 0x000fe40003f26270 */
[----:B------:R-:W-:-:S09]  /*13560*/  ISETP.GE.AND P0, PT, R251, c[0x0][0x3c8], PT ;  /* 0x0000f200fb007a0c */ /* 0x000fd20003f06270 */
[-C--:B---3--:R-:W-:Y:S02]  /*13570*/  @!P2 LEA R8, P5, R245, R0.reuse, 0x1 ;  /* 0x00000000f508a211 */ /* 0x088fe400078a08ff */
[CC--:B------:R-:W-:Y:S02]  /*13580*/  @!P1 LEA R6, P4, R252.reuse, R0.reuse, 0x1 ;  /* 0x00000000fc069211 */ /* 0x0c0fe400078808ff */
[----:B------:R-:W-:Y:S02]  /*13590*/  @!P0 LEA R4, P3, R251, R0, 0x1 ;  /* 0x00000000fb048211 */ /* 0x000fe400078608ff */
[-C--:B-1----:R-:W-:Y:S02]  /*135a0*/  @!P2 LEA.HI.X R9, R245, R2.reuse, R84, 0x1, P5 ;  /* 0x00000002f509a211 */ /* 0x082fe400028f0c54 */
[-C--:B------:R-:W-:Y:S02]  /*135b0*/  @!P1 LEA.HI.X R7, R252, R2.reuse, R83, 0x1, P4 ;  /* 0x00000002fc079211 */ /* 0x080fe400020f0c53 */
[----:B------:R-:W-:Y:S01]  /*135c0*/  @!P0 LEA.HI.X R5, R251, R2, R82, 0x1, P3 ;  /* 0x00000002fb058211 */ /* 0x000fe200018f0c52 */
[----:B------:R1:W-:Y:S04]  /*135d0*/  @!P2 ST.E.128 [R8.64], R72 ;  /* 0x000000480800a985 */ /* 0x0003e8000c101d06 */
[----:B------:R1:W-:Y:S04]  /*135e0*/  @!P1 ST.E.128 [R6.64], R68 ;  /* 0x0000004406009985 */ /* 0x0003e8000c101d06 */
[----:B------:R1:W-:Y:S01]  /*135f0*/  @!P0 ST.E.128 [R4.64], R64 ;  /* 0x0000004004008985 */ /* 0x0003e2000c101d06 */
[----:B------:R-:W-:-:S13]  /*13600*/  ISETP.GE.AND P0, PT, R15, c[0x0][0x3c8], PT ;  /* 0x0000f2000f007a0c */ /* 0x000fda0003f06270 */
[----:B------:R-:W-:Y:S05]  /*13610*/  @P0 BRA `(.L_x_1509) ;  /* 0x00000cb000000947 */ /* 0x000fea0003800000 */
[----:B-1----:R-:W-:-:S04]  /*13620*/  LEA R4, P0, R15, R0, 0x1 ;  /* 0x000000000f047211 */ /* 0x002fc800078008ff */
[----:B------:R-:W-:-:S05]  /*13630*/  LEA.HI.X R5, R15, R2, R80, 0x1, P0 ;  /* 0x000000020f057211 */ /* 0x000fca00000f0c50 */
[----:B------:R1:W-:Y:S01]  /*13640*/  ST.E.128 [R4.64], R76 ;  /* 0x0000004c04007985 */ /* 0x0003e2000c101d06 */
[----:B------:R-:W-:Y:S05]  /*13650*/  BRA `(.L_x_1509) ;  /* 0x00000c7000007947 */ /* 0x000fea0003800000 */
.L_x_1501:
[----:B------:R-:W2:Y:S04]  /*13660*/  LDL R2, [R1+0x48] ;  /* 0x0000480001027983 */ /* 0x000ea80000100800 */
[----:B------:R-:W3:Y:S04]  /*13670*/  LDL R0, [R1+0x44] ;  /* 0x0000440001007983 */ /* 0x000ee80000100800 */
[----:B------:R-:W4:Y:S04]  /*13680*/  LDL R4, [R1+0x40] ;  /* 0x0000400001047983 */ /* 0x000f280000100800 */
[----:B------:R-:W1:Y:S01]  /*13690*/  S2R R3, SR_TID.X ;  /* 0x0000000000037919 */ /* 0x000e620000002100 */
[----:B------:R-:W-:Y:S01]  /*136a0*/  BSSY B0, `(.L_x_1510) ;  /* 0x0000026000007945 */ /* 0x000fe20003800000 */
[----:B-1----:R-:W-:Y:S01]  /*136b0*/  ISETP.GE.AND P0, PT, R3, 0x80, PT ;  /* 0x000000800300780c */ /* 0x002fe20003f06270 */
        /* <DEDUP_REMOVED lines=36> */
.L_x_1511:
[----:B------:R-:W-:Y:S05]  /*13900*/  BSYNC B0 ;  /* 0x0000000000007941 */ /* 0x000fea0003800000 */
.L_x_1510:
[----:B------:R-:W2:Y:S01]  /*13910*/  LDL R2, [R1+0x10] ;  /* 0x0000100001027983 */ /* 0x000ea20000100800 */
[----:B-1----:R-:W-:Y:S01]  /*13920*/  MOV R0, c[0x0][0x4e8] ;  /* 0x00013a0000007a02 */ /* 0x002fe20000000f00 */
[----:B------:R-:W-:-:S03]  /*13930*/  IMAD R6, R10, c[0x0][0x3f0], RZ ;  /* 0x0000fc000a067a24 */ /* 0x000fc600078e02ff */
[----:B------:R-:W-:Y:S01]  /*13940*/  ISETP.NE.AND P0, PT, R0, 0x1, PT ;  /* 0x000000010000780c */ /* 0x000fe20003f05270 */
[----:B------:R-:W-:Y:S02]  /*13950*/  IMAD R0, R9, c[0x0][0x3e8], RZ ;  /* 0x0000fa0009007a24 */ /* 0x000fe400078e02ff */
[----:B------:R-:W-:Y:S02]  /*13960*/  IMAD R8, R11, c[0x0][0x3f4], R6 ;  /* 0x0000fd000b087a24 */ /* 0x000fe400078e0206 */
[----:B------:R-:W-:Y:S01]  /*13970*/  IMAD R5, R12, c[0x0][0x3ec], R0 ;  /* 0x0000fb000c057a24 */ /* 0x000fe200078e0200 */
[----:B--2---:R-:W-:Y:S01]  /*13980*/  IADD3 R4, R2, R13, RZ ;  /* 0x0000000d02047210 */ /* 0x004fe20007ffe0ff */
        /* <DEDUP_REMOVED lines=22> */
[----:B------:R1:W2:Y:S02]  /*13af0*/  SHFL.IDX PT, R4, R5, RZ, 0x181f ;  /* 0x00181fff05047589 */ /* 0x0002a400000e0000 */
.L_x_1550:
[----:B------:R-:W-:Y:S05]  /*13b00*/  BRA.DIV ~URZ, `(.L_x_1513) ;  /* 0x000035027f007947 */ /* 0x000fea000b800000 */
[----:B------:R3:W4:Y:S02]  /*13b10*/  SHFL.IDX PT, R0, R13, RZ, 0x181f ;  /* 0x00181fff0d007589 */ /* 0x00072400000e0000 */
.L_x_1551:
[----:B------:R-:W5:Y:S04]  /*13b20*/  LDL.LU R3, [R1+0x40] ;  /* 0x0000400001037983 */ /* 0x000f680000300800 */
[----:B------:R-:W1:Y:S01]  /*13b30*/  S2R R6, SR_TID.X ;  /* 0x0000000000067919 */ /* 0x000e620000002100 */
[----:B------:R-:W-:-:S04]  /*13b40*/  IMAD.MOV.U32 R14, RZ, RZ, c[0x0][0x4e8] ;  /* 0x00013a00ff0e7624 */ /* 0x000fc800078e00ff */
[----:B------:R-:W-:Y:S01]  /*13b50*/  IMAD R14, R14, c[0x0][0x388], RZ ;  /* 0x0000e2000e0e7a24 */ /* 0x000fe200078e02ff */
[----:B-1----:R-:W-:-:S04]  /*13b60*/  SHF.R.S32.HI R2, RZ, 0x1f, R6 ;  /* 0x0000001fff027819 */ /* 0x002fc80000011406 */
[----:B------:R-:W-:-:S04]  /*13b70*/  LEA.HI R2, R2, R6, RZ, 0x3 ;  /* 0x0000000602027211 */ /* 0x000fc800078f18ff */
[----:B------:R-:W-:Y:S01]  /*13b80*/  SHF.R.S32.HI R2, RZ, 0x3, R2 ;  /* 0x00000003ff027819 */ /* 0x000fe20000011402 */
[----:B------:R-:W-:Y:S04]  /*13b90*/  BSSY B0, `(.L_x_1514) ;  /* 0x000001a000007945 */ /* 0x000fe80003800000 */
[----:B-----5:R-:W-:-:S05]  /*13ba0*/  IMAD.IADD R12, R2, 0x1, R3 ;  /* 0x00000001020c7824 */ /* 0x020fca00078e0203 */
[----:B------:R-:W-:-:S13]  /*13bb0*/  ISETP.GE.AND P0, PT, R12, R14, PT ;  /* 0x0000000e0c00720c */ /* 0x000fda0003f06270 */
[----:B------:R-:W-:Y:S05]  /*13bc0*/  @P0 BRA `(.L_x_1515) ;  /* 0x0000016000000947 */ /* 0x000fea0003800000 */
[C---:B------:R-:W-:Y:S02]  /*13bd0*/  ISETP.GE.AND P3, PT, R245.reuse, c[0x0][0x3c8], PT ;  /* 0x0000f200f5007a0c */ /* 0x040fe40003f66270 */
[----:B------:R-:W-:Y:S02]  /*13be0*/  ISETP.GE.AND P2, PT, R252, c[0x0][0x3c8], PT ;  /* 0x0000f200fc007a0c */ /* 0x000fe40003f46270 */
[----:B------:R-:W-:Y:S02]  /*13bf0*/  IADD3 R15, R245, 0xc0, RZ ;  /* 0x000000c0f50f7810 */ /* 0x000fe40007ffe0ff */
[----:B------:R-:W-:Y:S02]  /*13c00*/  ISETP.GE.AND P1, PT, R251, c[0x0][0x3c8], PT ;  /* 0x0000f200fb007a0c */ /* 0x000fe40003f26270 */
[----:B------:R-:W-:Y:S02]  /*13c10*/  ISETP.GE.AND P0, PT, R15, c[0x0][0x3c8], PT ;  /* 0x0000f2000f007a0c */ /* 0x000fe40003f06270 */
[----:B------:R-:W-:-:S02]  /*13c20*/  SHF.R.S32.HI R2, RZ, 0x1f, R245 ;  /* 0x0000001fff027819 */ /* 0x000fc400000114f5 */
[C---:B------:R-:W-:Y:S02]  /*13c30*/  IADD3 R16, R245.reuse, 0xc0, RZ ;  /* 0x000000c0f5107810 */ /* 0x040fe40007ffe0ff */
[CC--:B----4-:R-:W-:Y:S02]  /*13c40*/  @!P3 LEA R10, P4, R245.reuse, R0.reuse, 0x1 ;  /* 0x00000000f50ab211 */ /* 0x0d0fe400078808ff */
[----:B------:R-:W-:Y:S02]  /*13c50*/  @!P2 LEA R8, P6, R252, R0, 0x1 ;  /* 0x00000000fc08a211 */ /* 0x000fe400078c08ff */
[----:B--2---:R-:W-:Y:S02]  /*13c60*/  @!P3 LEA.HI.X R11, R245, R4, R2, 0x1, P4 ;  /* 0x00000004f50bb211 */ /* 0x004fe400020f0c02 */
[----:B------:R-:W-:Y:S02]  /*13c70*/  SHF.R.S32.HI R2, RZ, 0x1f, R252 ;  /* 0x0000001fff027819 */ /* 0x000fe400000114fc */
[----:B------:R-:W-:Y:S01]  /*13c80*/  @!P1 LEA R6, P5, R251, R0, 0x1 ;  /* 0x00000000fb069211 */ /* 0x000fe200078a08ff */
[----:B------:R1:W-:Y:S01]  /*13c90*/  @!P3 ST.E.128 [R10.64], RZ ;  /* 0x000000ff0a00b985 */ /* 0x0003e2000c101d06 */
[----:B------:R-:W-:-:S02]  /*13ca0*/  SHF.R.S32.HI R17, RZ, 0x1f, R251 ;  /* 0x0000001fff117819 */ /* 0x000fc400000114fb */
[----:B------:R-:W-:Y:S02]  /*13cb0*/  @!P2 LEA.HI.X R9, R252, R4, R2, 0x1, P6 ;  /* 0x00000004fc09a211 */ /* 0x000fe400030f0c02 */
[----:B------:R-:W-:Y:S02]  /*13cc0*/  SHF.R.S32.HI R16, RZ, 0x1f, R16 ;  /* 0x0000001fff107819 */ /* 0x000fe40000011410 */
[----:B------:R-:W-:Y:S01]  /*13cd0*/  @!P0 LEA R2, P4, R15, R0, 0x1 ;  /* 0x000000000f028211 */ /* 0x000fe200078808ff */
[----:B------:R1:W-:Y:S01]  /*13ce0*/  @!P2 ST.E.128 [R8.64], RZ ;  /* 0x000000ff0800a985 */ /* 0x0003e2000c101d06 */
[-C--:B------:R-:W-:Y:S02]  /*13cf0*/  @!P1 LEA.HI.X R7, R251, R4.reuse, R17, 0x1, P5 ;  /* 0x00000004fb079211 */ /* 0x080fe400028f0c11 */
[----:B------:R-:W-:-:S03]  /*13d00*/  @!P0 LEA.HI.X R3, R15, R4, R16, 0x1, P4 ;  /* 0x000000040f038211 */ /* 0x000fc600020f0c10 */
[----:B------:R1:W-:Y:S04]  /*13d10*/  @!P1 ST.E.128 [R6.64], RZ ;  /* 0x000000ff06009985 */ /* 0x0003e8000c101d06 */
[----:B------:R1:W-:Y:S02]  /*13d20*/  @!P0 ST.E.128 [R2.64], RZ ;  /* 0x000000ff02008985 */ /* 0x0003e4000c101d06 */
.L_x_1515:
[----:B------:R-:W-:Y:S05]  /*13d30*/  BSYNC B0 ;  /* 0x0000000000007941 */ /* 0x000fea0003800000 */
.L_x_1514:
[----:B------:R-:W-:Y:S05]  /*13d40*/  BRA.DIV ~URZ, `(.L_x_1516) ;  /* 0x000033327f007947 */ /* 0x000fea000b800000 */
[----:B--2---:R2:W1:Y:S04]  /*13d50*/  SHFL.IDX PT, R4, R5, 0x1, 0x181f ;  /* 0x00381f0005047f89 */ /* 0x00446800000e0000 */
[----:B----4-:R2:W4:Y:S02]  /*13d60*/  SHFL.IDX PT, R0, R13, 0x1, 0x181f ;  /* 0x00381f000d007f89 */ /* 0x01052400000e0000 */
.L_x_1552:
[----:B-1----:R-:W-:Y:S01]  /*13d70*/  IADD3 R2, R12, 0x20, RZ ;  /* 0x000000200c027810 */ /* 0x002fe20007ffe0ff */
[----:B------:R-:W-:Y:S03]  /*13d80*/  BSSY B0, `(.L_x_1517) ;  /* 0x0000019000007945 */ /* 0x000fe60003800000 */
[----:B------:R-:W-:-:S13]  /*13d90*/  ISETP.GE.AND P0, PT, R2, R14, PT ;  /* 0x0000000e0200720c */ /* 0x000fda0003f06270 */
[----:B------:R-:W-:Y:S05]  /*13da0*/  @P0 BRA `(.L_x_1518) ;  /* 0x0000016000000947 */ /* 0x000fea0003800000 */
[C---:B------:R-:W-:Y:S02]  /*13db0*/  ISETP.GE.AND P3, PT, R245.reuse, c[0x0][0x3c8], PT ;  /* 0x0000f200f5007a0c */ /* 0x040fe40003f66270 */
[----:B------:R-:W-:Y:S02]  /*13dc0*/  IADD3 R15, R245, 0xc0, RZ ;  /* 0x000000c0f50f7810 */ /* 0x000fe40007ffe0ff */
[----:B------:R-:W-:Y:S02]  /*13dd0*/  ISETP.GE.AND P2, PT, R252, c[0x0][0x3c8], PT ;  /* 0x0000f200fc007a0c */ /* 0x000fe40003f46270 */
[----:B------:R-:W-:Y:S02]  /*13de0*/  ISETP.GE.AND P1, PT, R251, c[0x0][0x3c8], PT ;  /* 0x0000f200fb007a0c */ /* 0x000fe40003f26270 */
[----:B------:R-:W-:Y:S02]  /*13df0*/  ISETP.GE.AND P0, PT, R15, c[0x0][0x3c8], PT ;  /* 0x0000f2000f007a0c */ /* 0x000fe40003f06270 */
[----:B------:R-:W-:-:S02]  /*13e00*/  SHF.R.S32.HI R3, RZ, 0x1f, R245 ;  /* 0x0000001fff037819 */ /* 0x000fc400000114f5 */
[C---:B------:R-:W-:Y:S02]  /*13e10*/  IADD3 R16, R245.reuse, 0xc0, RZ ;  /* 0x000000c0f5107810 */ /* 0x040fe40007ffe0ff */
[C---:B----4-:R-:W-:Y:S02]  /*13e20*/  @!P3 LEA R10, P4, R245.reuse, R0, 0x1 ;  /* 0x00000000f50ab211 */ /* 0x050fe400078808ff */
[----:B------:R-:W-:Y:S02]  /*13e30*/  SHF.R.S32.HI R17, RZ, 0x1f, R251 ;  /* 0x0000001fff117819 */ /* 0x000fe400000114fb */
[----:B------:R-:W-:Y:S02]  /*13e40*/  @!P3 LEA.HI.X R11, R245, R4, R3, 0x1, P4 ;  /* 0x00000004f50bb211 */ /* 0x000fe400020f0c03 */
[-C--:B------:R-:W-:Y:S02]  /*13e50*/  @!P2 LEA R8, P6, R252, R0.reuse, 0x1 ;  /* 0x00000000fc08a211 */ /* 0x080fe400078c08ff */
[----:B------:R-:W-:Y:S01]  /*13e60*/  SHF.R.S32.HI R3, RZ, 0x1f, R252 ;  /* 0x0000001fff037819 */ /* 0x000fe200000114fc */
[----:B------:R1:W-:Y:S01]  /*13e70*/  @!P3 ST.E.128 [R10.64], RZ ;  /* 0x000000ff0a00b985 */ /* 0x0003e2000c101d06 */
[----:B------:R-:W-:-:S02]  /*13e80*/  @!P1 LEA R6, P5, R251, R0, 0x1 ;  /* 0x00000000fb069211 */ /* 0x000fc400078a08ff */
[----:B------:R-:W-:Y:S02]  /*13e90*/  SHF.R.S32.HI R16, RZ, 0x1f, R16 ;  /* 0x0000001fff107819 */ /* 0x000fe40000011410 */
[----:B------:R-:W-:Y:S02]  /*13ea0*/  @!P0 LEA R2, P4, R15, R0, 0x1 ;  /* 0x000000000f028211 */ /* 0x000fe400078808ff */
[-C--:B------:R-:W-:Y:S02]  /*13eb0*/  @!P2 LEA.HI.X R9, R252, R4.reuse, R3, 0x1, P6 ;  /* 0x00000004fc09a211 */ /* 0x080fe400030f0c03 */
[-C--:B------:R-:W-:Y:S02]  /*13ec0*/  @!P1 LEA.HI.X R7, R251, R4.reuse, R17, 0x1, P5 ;  /* 0x00000004fb079211 */ /* 0x080fe400028f0c11 */
[----:B------:R-:W-:Y:S01]  /*13ed0*/  @!P0 LEA.HI.X R3, R15, R4, R16, 0x1, P4 ;  /* 0x000000040f038211 */ /* 0x000fe200020f0c10 */
[----:B------:R1:W-:Y:S04]  /*13ee0*/  @!P2 ST.E.128 [R8.64], RZ ;  /* 0x000000ff0800a985 */ /* 0x0003e8000c101d06 */
[----:B------:R1:W-:Y:S04]  /*13ef0*/  @!P1 ST.E.128 [R6.64], RZ ;  /* 0x000000ff06009985 */ /* 0x0003e8000c101d06 */
[----:B------:R1:W-:Y:S02]  /*13f00*/  @!P0 ST.E.128 [R2.64], RZ ;  /* 0x000000ff02008985 */ /* 0x0003e4000c101d06 */
.L_x_1518:
[----:B------:R-:W-:Y:S05]  /*13f10*/  BSYNC B0 ;  /* 0x0000000000007941 */ /* 0x000fea0003800000 */
.L_x_1517:
[----:B------:R-:W-:Y:S05]  /*13f20*/  BRA.DIV ~URZ, `(.L_x_1519) ;  /* 0x000032227f007947 */ /* 0x000fea000b800000 */
[----:B------:R1:W2:Y:S02]  /*13f30*/  SHFL.IDX PT, R4, R5, 0x2, 0x181f ;  /* 0x00581f0005047f89 */ /* 0x0002a400000e0000 */
.L_x_1553:
[----:B------:R-:W-:Y:S05]  /*13f40*/  BRA.DIV ~URZ, `(.L_x_1520) ;  /* 0x000032727f007947 */ /* 0x000fea000b800000 */
[----:B----4-:R4:W1:Y:S02]  /*13f50*/  SHFL.IDX PT, R0, R13, 0x2, 0x181f ;  /* 0x00581f000d007f89 */ /* 0x01086400000e0000 */
.L_x_1554:
        /* <DEDUP_REMOVED lines=11> */
[C---:B------:R-:W-:Y:S02]  /*14010*/  @!P3 LEA R10, P4, R245.reuse, R0, 0x1 ;  /* 0x00000000f50ab211 */ /* 0x040fe400078808ff */
[----:B------:R-:W-:Y:S02]  /*14020*/  SHF.R.S32.HI R17, RZ, 0x1f, R251 ;  /* 0x0000001fff117819 */ /* 0x000fe400000114fb */
[----:B--2---:R-:W-:Y:S02]  /*14030*/  @!P3 LEA.HI.X R11, R245, R4, R3, 0x1, P4 ;  /* 0x00000004f50bb211 */ /* 0x004fe400020f0c03 */
        /* <DEDUP_REMOVED lines=12> */
.L_x_1522:
[----:B------:R-:W-:Y:S05]  /*14100*/  BSYNC B0 ;  /* 0x0000000000007941 */ /* 0x000fea0003800000 */
.L_x_1521:
[----:B------:R-:W-:Y:S05]  /*14110*/  BRA.DIV ~URZ, `(.L_x_1523) ;  /* 0x000031127f007947 */ /* 0x000fea000b800000 */
[----:B--2---:R2:W1:Y:S04]  /*14120*/  SHFL.IDX PT, R4, R5, 0x3, 0x181f ;  /* 0x00781f0005047f89 */ /* 0x00446800000e0000 */
[----:B------:R2:W3:Y:S02]  /*14130*/  SHFL.IDX PT, R0, R13, 0x3, 0x181f ;  /* 0x00781f000d007f89 */ /* 0x0004e400000e0000 */
.L_x_1555:
[----:B-1----:R-:W-:-:S04]  /*14140*/  IADD3 R2, R12, 0x60, RZ ;  /* 0x000000600c027810 */ /* 0x002fc80007ffe0ff */
[----:B------:R-:W-:-:S13]  /*14150*/  ISETP.GE.AND P0, PT, R2, R14, PT ;  /* 0x0000000e0200720c */ /* 0x000fda0003f06270 */
[----:B------:R-:W-:Y:S05]  /*14160*/  @P0 BRA `(.L_x_1509) ;  /* 0x0000016000000947 */ /* 0x000fea0003800000 */
[C---:B------:R-:W-:Y:S02]  /*14170*/  ISETP.GE.AND P3, PT, R245.reuse, c[0x0][0x3c8], PT ;  /* 0x0000f200f5007a0c */ /* 0x040fe40003f66270 */
[----:B--2---:R-:W-:Y:S02]  /*14180*/  IADD3 R5, R245, 0xc0, RZ ;  /* 0x000000c0f5057810 */ /* 0x004fe40007ffe0ff */
[----:B------:R-:W-:Y:S02]  /*14190*/  ISETP.GE.AND P2, PT, R252, c[0x0][0x3c8], PT ;  /* 0x0000f200fc007a0c */ /* 0x000fe40003f46270 */
[----:B------:R-:W-:Y:S02]  /*141a0*/  ISETP.GE.AND P1, PT, R251, c[0x0][0x3c8], PT ;  /* 0x0000f200fb007a0c */ /* 0x000fe40003f26270 */
[----:B------:R-:W-:Y:S02]  /*141b0*/  ISETP.GE.AND P0, PT, R5, c[0x0][0x3c8], PT ;  /* 0x0000f20005007a0c */ /* 0x000fe40003f06270 */
[----:B------:R-:W-:-:S02]  /*141c0*/  SHF.R.S32.HI R3, RZ, 0x1f, R245 ;  /* 0x0000001fff037819 */ /* 0x000fc400000114f5 */
[C---:B---34-:R-:W-:Y:S02]  /*141d0*/  IADD3 R13, R245.reuse, 0xc0, RZ ;  /* 0x000000c0f50d7810 */ /* 0x058fe40007ffe0ff */
[C---:B------:R-:W-:Y:S02]  /*141e0*/  @!P3 LEA R10, P4, R245.reuse, R0, 0x1 ;  /* 0x00000000f50ab211 */ /* 0x040fe400078808ff */
        /* <DEDUP_REMOVED lines=14> */
.L_x_1509:
[----:B------:R-:W-:Y:S05]  /*142d0*/  BSYNC B1 ;  /* 0x0000000000017941 */ /* 0x000fea0003800000 */
.L_x_1500:
[----:B---3--:R-:W3:Y:S02]  /*142e0*/  LDL R0, [R1+0x78] ;  /* 0x0000780001007983 */ /* 0x008ee40000100800 */
        /* <DEDUP_REMOVED lines=8> */
[----:B---3--:R3:W2:Y:S02]  /*14370*/  SHFL.IDX PT, R0, R81, RZ, 0x1f ;  /* 0x00001fff51007589 */ /* 0x0086a400000e0000 */
.L_x_1556:
[----:B-1----:R-:W1:Y:S01]  /*14380*/  S2R R2, SR_TID.X ;  /* 0x0000000000027919 */ /* 0x002e620000002100 */
[----:B------:R-:W-:Y:S03]  /*14390*/  WARPSYNC 0xffffffff ;  /* 0xffffffff00007948 */ /* 0x000fe60003800000 */
[----:B------:R-:W-:Y:S06]  /*143a0*/  BAR.SYNC.DEFER_BLOCKING 0x4, 0x100 ;  /* 0x0104000000007b1d */ /* 0x000fec0000010000 */
[----:B--2---:R2:W-:Y:S01]  /*143b0*/  STL [R1+0x54], R0 ;  /* 0x0000540001007387 */ /* 0x0045e20000100800 */
[----:B-1----:R-:W-:-:S13]  /*143c0*/  LOP3.LUT P0, RZ, R2, 0xff, RZ, 0xc0, !PT ;  /* 0x000000ff02ff7812 */ /* 0x002fda000780c0ff */
[----:B------:R2:W-:Y:S04]  /*143d0*/  @!P0 STS [0x28100], R81 ;  /* 0x02810051ff008388 */ /* 0x0005e80000000800 */
[----:B------:R-:W-:Y:S06]  /*143e0*/  BAR.ARV 0x5, 0x100 ;  /* 0x0144000000007b1d */ /* 0x000fec0000002000 */
.L_x_1524:
[----:B--23--:R-:W2:Y:S02]  /*143f0*/  LDL R0, [R1+0x54] ;  /* 0x0000540001007983 */ /* 0x00cea40000100800 */
[----:B--2---:R-:W-:-:S13]  /*14400*/  ISETP.GE.AND P0, PT, R0, c[0x0][0x538], PT ;  /* 0x00014e0000007a0c */ /* 0x004fda0003f06270 */
[----:B-1--4-:R-:W-:Y:S01]  /*14410*/  @P0 CALL.REL.NOINC `(.L_x_1526) ;  /* 0x0000001000000944 */ /* 0x012fe20003c00000 */
[----:B------:R-:W-:Y:S05]  /*14420*/  BRA `(.L_x_1527) ;  /* 0xfffec48000007947 */ /* 0x000fea000383ffff */
.L_x_1526:
[----:B------:R-:W-:Y:S05]  /*14430*/  EXIT ;  /* 0x000000000000794d */ /* 0x000fea0003800000 */
.L_x_1458:
[----:B------:R-:W-:Y:S01]  /*14440*/  IMAD.MOV.U32 R249, RZ, RZ, R5 ;  /* 0x000000fffff97224 */ /* 0x000fe200078e0005 */
[----:B------:R-:W-:Y:S01]  /*14450*/  MOV R250, RZ ;  /* 0x000000ff00fa7202 */ /* 0x000fe20000000f00 */
[----:B------:R-:W-:Y:S01]  /*14460*/  IMAD.MOV.U32 R3, RZ, RZ, 0x181f ;  /* 0x0000181fff037424 */ /* 0x000fe200078e00ff */
[----:B------:R-:W-:Y:S02]  /*14470*/  MOV R2, 0x14490 ;  /* 0x0001449000027802 */ /* 0x000fe40000000f00 */
[----:B-----5:R-:W-:Y:S05]  /*14480*/  CALL.REL.NOINC `($__internal_8_$__cuda_sm70_shflsync_idx_p) ;  /* 0x00002f4000007944 */ /* 0x020fea0003c00000 */
[----:B------:R-:W-:Y:S01]  /*14490*/  MOV R4, R250 ;  /* 0x000000fa00047202 */ /* 0x000fe20000000f00 */
[----:B-1---5:R-:W-:Y:S05]  /*144a0*/  BRA `(.L_x_1528) ;  /* 0xfffed07000007947 */ /* 0x022fea000383ffff */
.L_x_1459:
[----:B------:R-:W-:Y:S01]  /*144b0*/  IMAD.MOV.U32 R249, RZ, RZ, R13 ;  /* 0x000000fffff97224 */ /* 0x000fe200078e000d */
[----:B------:R-:W-:Y:S01]  /*144c0*/  MOV R250, RZ ;  /* 0x000000ff00fa7202 */ /* 0x000fe20000000f00 */
[----:B------:R-:W-:Y:S01]  /*144d0*/  IMAD.MOV.U32 R3, RZ, RZ, 0x181f ;  /* 0x0000181fff037424 */ /* 0x000fe200078e00ff */
[----:B------:R-:W-:Y:S02]  /*144e0*/  MOV R2, 0x14500 ;  /* 0x0001450000027802 */ /* 0x000fe40000000f00 */
[----:B-12--5:R-:W-:Y:S05]  /*144f0*/  CALL.REL.NOINC `($__internal_8_$__cuda_sm70_shflsync_idx_p) ;  /* 0x00002ed000007944 */ /* 0x026fea0003c00000 */
[----:B-----5:R-:W-:Y:S01]  /*14500*/  MOV R0, R250 ;  /* 0x000000fa00007202 */ /* 0x020fe20000000f00 */
[----:B-1----:R-:W-:Y:S05]  /*14510*/  BRA `(.L_x_1529) ;  /* 0xfffed02000007947 */ /* 0x002fea000383ffff */
.L_x_1462:
[----:B------:R-:W-:Y:S01]  /*14520*/  IMAD.MOV.U32 R249, RZ, RZ, R5 ;  /* 0x000000fffff97224 */ /* 0x000fe200078e0005 */
[----:B------:R-:W-:Y:S01]  /*14530*/  MOV R250, 0x1 ;  /* 0x0000000100fa7802 */ /* 0x000fe20000000f00 */
[----:B-1----:R-:W-:Y:S01]  /*14540*/  IMAD.MOV.U32 R3, RZ, RZ, 0x181f ;  /* 0x0000181fff037424 */ /* 0x002fe200078e00ff */
[----:B------:R-:W-:-:S02]  /*14550*/  MOV R2, 0x14570 ;  /* 0x0001457000027802 */ /* 0x000fc40000000f00 */
[----:B--2-45:R-:W-:Y:S05]  /*14560*/  CALL.REL.NOINC `($__internal_8_$__cuda_sm70_shflsync_idx_p) ;  /* 0x00002e6000007944 */ /* 0x034fea0003c00000 */
[----:B------:R-:W-:Y:S01]  /*14570*/  IMAD.MOV.U32 R4, RZ, RZ, R250 ;  /* 0x000000ffff047224 */ /* 0x000fe200078e00fa */
[----:B------:R-:W-:Y:S01]  /*14580*/  MOV R250, 0x1 ;  /* 0x0000000100fa7802 */ /* 0x000fe20000000f00 */
[----:B------:R-:W-:Y:S01]  /*14590*/  IMAD.MOV.U32 R249, RZ, RZ, R13 ;  /* 0x000000fffff97224 */ /* 0x000fe200078e000d */
[----:B------:R-:W-:-:S02]  /*145a0*/  MOV R3, 0x181f ;  /* 0x0000181f00037802 */ /* 0x000fc40000000f00 */
[----:B------:R-:W-:Y:S02]  /*145b0*/  MOV R2, 0x145d0 ;  /* 0x000145d000027802 */ /* 0x000fe40000000f00 */
[----:B-1---5:R-:W-:Y:S05]  /*145c0*/  CALL.REL.NOINC `($__internal_8_$__cuda_sm70_shflsync_idx_p) ;  /* 0x00002e0000007944 */ /* 0x022fea0003c00000 */
[----:B-----5:R-:W-:Y:S01]  /*145d0*/  MOV R0, R250 ;  /* 0x000000fa00007202 */ /* 0x020fe20000000f00 */
[----:B-1----:R-:W-:Y:S05]  /*145e0*/  BRA `(.L_x_1530) ;  /* 0xfffed19000007947 */ /* 0x002fea000383ffff */
.L_x_1465:
[----:B------:R-:W-:Y:S01]  /*145f0*/  IMAD.MOV.U32 R249, RZ, RZ, R5 ;  /* 0x000000fffff97224 */ /* 0x000fe200078e0005 */
[----:B------:R-:W-:Y:S01]  /*14600*/  MOV R250, 0x2 ;  /* 0x0000000200fa7802 */ /* 0x000fe20000000f00 */
[----:B-1----:R-:W-:Y:S01]  /*14610*/  IMAD.MOV.U32 R3, RZ, RZ, 0x181f ;  /* 0x0000181fff037424 */ /* 0x002fe200078e00ff */
[----:B------:R-:W-:Y:S02]  /*14620*/  MOV R2, 0x14640 ;  /* 0x0001464000027802 */ /* 0x000fe40000000f00 */
[----:B--2345:R-:W-:Y:S05]  /*14630*/  CALL.REL.NOINC `($__internal_8_$__cuda_sm70_shflsync_idx_p) ;  /* 0x00002d9000007944 */ /* 0x03cfea0003c00000 */
[----:B------:R-:W-:Y:S01]  /*14640*/  MOV R4, R250 ;  /* 0x000000fa00047202 */ /* 0x000fe20000000f00 */
[----:B-1---5:R-:W-:Y:S05]  /*14650*/  BRA `(.L_x_1531) ;  /* 0xfffed2e000007947 */ /* 0x022fea000383ffff */
.L_x_1466:
[----:B------:R-:W-:Y:S01]  /*14660*/  IMAD.MOV.U32 R249, RZ, RZ, R13 ;  /* 0x000000fffff97224 */ /* 0x000fe200078e000d */
[----:B------:R-:W-:Y:S01]  /*14670*/  MOV R250, 0x2 ;  /* 0x0000000200fa7802 */ /* 0x000fe20000000f00 */
[----:B-1----:R-:W-:Y:S01]  /*14680*/  IMAD.MOV.U32 R3, RZ, RZ, 0x181f ;  /* 0x0000181fff037424 */ /* 0x002fe200078e00ff */
[----:B------:R-:W-:Y:S02]  /*14690*/  MOV R2, 0x146b0 ;  /* 0x000146b000027802 */ /* 0x000fe40000000f00 */
[----:B--2345:R-:W-:Y:S05]  /*146a0*/  CALL.REL.NOINC `($__internal_8_$__cuda_sm70_shflsync_idx_p) ;  /* 0x00002d2000007944 */ /* 0x03cfea0003c00000 */
[----:B-----5:R-:W-:Y:S01]  /*146b0*/  MOV R0, R250 ;  /* 0x000000fa00007202 */ /* 0x020fe20000000f00 */
[----:B-1----:R-:W-:Y:S05]  /*146c0*/  BRA `(.L_x_1532) ;  /* 0xfffed29000007947 */ /* 0x002fea000383ffff */
.L_x_1469:
[----:B------:R-:W-:Y:S01]  /*146d0*/  IMAD.MOV.U32 R249, RZ, RZ, R5 ;  /* 0x000000fffff97224 */ /* 0x000fe200078e0005 */
[----:B------:R-:W-:Y:S01]  /*146e0*/  MOV R250, 0x3 ;  /* 0x0000000300fa7802 */ /* 0x000fe20000000f00 */
[----:B-1----:R-:W-:Y:S01]  /*146f0*/  IMAD.MOV.U32 R3, RZ, RZ, 0x181f ;  /* 0x0000181fff037424 */ /* 0x002fe200078e00ff */
[----:B------:R-:W-:-:S02]  /*14700*/  MOV R2, 0x14720 ;  /* 0x0001472000027802 */ /* 0x000fc40000000f00 */
[----:B--2345:R-:W-:Y:S05]  /*14710*/  CALL.REL.NOINC `($__internal_8_$__cuda_sm70_shflsync_idx_p) ;  /* 0x00002cb000007944 */ /* 0x03cfea0003c00000 */
        /* <DEDUP_REMOVED lines=8> */
.L_x_1472:
[----:B------:R-:W-:Y:S01]  /*147a0*/  IMAD.MOV.U32 R249, RZ, RZ, R22 ;  /* 0x000000fffff97224 */ /* 0x000fe200078e0016 */
[----:B------:R-:W-:Y:S01]  /*147b0*/  MOV R250, RZ ;  /* 0x000000ff00fa7202 */ /* 0x000fe20000000f00 */
[----:B------:R-:W-:Y:S01]  /*147c0*/  IMAD.MOV.U32 R3, RZ, RZ, 0x181f ;  /* 0x0000181fff037424 */ /* 0x000fe200078e00ff */
[----:B------:R-:W-:Y:S02]  /*147d0*/  MOV R2, 0x147f0 ;  /* 0x000147f000027802 */ /* 0x000fe40000000f00 */
[----:B------:R-:W-:Y:S05]  /*147e0*/  CALL.REL.NOINC `($__internal_8_$__cuda_sm70_shflsync_idx_p) ;  /* 0x00002be000007944 */ /* 0x000fea0003c00000 */
[----:B------:R-:W-:Y:S01]  /*147f0*/  MOV R4, R250 ;  /* 0x000000fa00047202 */ /* 0x000fe20000000f00 */
[----:B-1---5:R-:W-:Y:S05]  /*14800*/  BRA `(.L_x_1534) ;  /* 0xfffef7d000007947 */ /* 0x022fea000383ffff */
.L_x_1473:
[----:B------:R-:W-:Y:S01]  /*14810*/  IMAD.MOV.U32 R249, RZ, RZ, R23 ;  /* 0x000000fffff97224 */ /* 0x000fe200078e0017 */
[----:B------:R-:W-:Y:S01]  /*14820*/  MOV R250, RZ ;  /* 0x000000ff00fa7202 */ /* 0x000fe20000000f00 */
[----:B------:R-:W-:Y:S01]  /*14830*/  IMAD.MOV.U32 R3, RZ, RZ, 0x181f ;  /* 0x0000181fff037424 */ /* 0x000fe200078e00ff */
[----:B------:R-:W-:Y:S02]  /*14840*/  MOV R2, 0x14860 ;  /* 0x0001486000027802 */ /* 0x000fe40000000f00 */
[----:B-12---:R-:W-:Y:S05]  /*14850*/  CALL.REL.NOINC `($__internal_8_$__cuda_sm70_shflsync_idx_p) ;  /* 0x00002b7000007944 */ /* 0x006fea0003c00000 */
[C---:B------:R-:W-:Y:S01]  /*14860*/  IADD3 R10, P1, R250.reuse, R150, RZ ;  /* 0x00000096fa0a7210 */ /* 0x040fe20007f3e0ff */
[----:B------:R-:W-:Y:S01]  /*14870*/  IMAD.MOV.U32 R249, RZ, RZ, R22 ;  /* 0x000000fffff97224 */ /* 0x000fe200078e0016 */
[----:B------:R-:W-:-:S02]  /*14880*/  IADD3 R8, P0, R250, R151, RZ ;  /* 0x00000097fa087210 */ /* 0x000fc40007f1e0ff */
[C---:B-----5:R-:W-:Y:S01]  /*14890*/  IADD3 R0, R245.reuse, 0xc0, RZ ;  /* 0x000000c0f5007810 */ /* 0x060fe20007ffe0ff */
[C---:B------:R-:W-:Y:S01]  /*148a0*/  IMAD.X R11, R4.reuse, 0x1, R144, P1 ;  /* 0x00000001040b7824 */ /* 0x040fe200008e0690 */
[----:B------:R-:W-:Y:S01]  /*148b0*/  ISETP.GE.AND P3, PT, R245, c[0x0][0x1d4], PT ;  /* 0x00007500f5007a0c */ /* 0x000fe20003f66270 */
[----:B------:R-:W-:Y:S01]  /*148c0*/  IMAD.X R9, R4, 0x1, R145, P0 ;  /* 0x0000000104097824 */ /* 0x000fe200000e0691 */
[----:B------:R-:W-:Y:S02]  /*148d0*/  ISETP.GE.AND P2, PT, R252, c[0x0][0x1d4], PT ;  /* 0x00007500fc007a0c */ /* 0x000fe40003f46270 */
[----:B------:R-:W-:Y:S02]  /*148e0*/  ISETP.GE.AND P1, PT, R251, c[0x0][0x1d4], PT ;  /* 0x00007500fb007a0c */ /* 0x000fe40003f26270 */
[----:B------:R-:W-:Y:S02]  /*148f0*/  ISETP.GE.AND P0, PT, R0, c[0x0][0x1d4], PT ;  /* 0x0000750000007a0c */ /* 0x000fe40003f06270 */
[----:B------:R-:W-:-:S02]  /*14900*/  IADD3 R6, P5, R250, R152, RZ ;  /* 0x00000098fa067210 */ /* 0x000fc40007fbe0ff */
[----:B------:R-:W-:Y:S01]  /*14910*/  IADD3 R2, P4, R250, R153, RZ ;  /* 0x00000099fa027210 */ /* 0x000fe20007f9e0ff */
[----:B------:R-:W-:Y:S01]  /*14920*/  IMAD.MOV.U32 R250, RZ, RZ, 0x1 ;  /* 0x00000001fffa7424 */ /* 0x000fe200078e00ff */
[----:B------:R-:W-:Y:S01]  /*14930*/  SEL R5, RZ, 0x10, P3 ;  /* 0x00000010ff057807 */ /* 0x000fe20001800000 */
[C---:B------:R-:W-:Y:S01]  /*14940*/  IMAD.X R7, R4.reuse, 0x1, R146, P5 ;  /* 0x0000000104077824 */ /* 0x040fe200028e0692 */
[----:B------:R-:W-:Y:S01]  /*14950*/  @!PT LDS RZ, [RZ] ;  /* 0x00000000fffff984 */ /* 0x000fe20000000800 */
[----:B------:R-:W-:Y:S01]  /*14960*/  @!PT LDS RZ, [RZ] ;  /* 0x00000000fffff984 */ /* 0x000fe20000000800 */
[----:B------:R-:W-:Y:S01]  /*14970*/  @!PT LDS RZ, [RZ] ;  /* 0x00000000fffff984 */ /* 0x000fe20000000800 */
[----:B------:R2:W-:Y:S01]  /*14980*/  LDGSTS.E.BYPASS.LTC128B.128 [R243+0xc100], [R10.64], !P3 ;  /* 0x0c1000000af37fae */ /* 0x0005e2000d901d46 */
[----:B------:R-:W-:Y:S01]  /*14990*/  IMAD.X R3, R4, 0x1, R147, P4 ;  /* 0x0000000104037824 */ /* 0x000fe200020e0693 */
[----:B------:R-:W-:Y:S02]  /*149a0*/  SEL R14, RZ, 0x10, P2 ;  /* 0x00000010ff0e7807 */ /* 0x000fe40001000000 */
[----:B------:R2:W-:Y:S01]  /*149b0*/  LDGSTS.E.BYPASS.LTC128B.128 [R243+0xf100], [R8.64], !P2 ;  /* 0x0f10000008f37fae */ /* 0x0005e2000d101d46 */
[----:B------:R-:W-:Y:S02]  /*149c0*/  SEL R13, RZ, 0x10, P1 ;  /* 0x00000010ff0d7807 */ /* 0x000fe40000800000 */
[----:B------:R-:W-:Y:S01]  /*149d0*/  SEL R12, RZ, 0x10, P0 ;  /* 0x00000010ff0c7807 */ /* 0x000fe20000000000 */
[----:B------:R2:W-:Y:S04]  /*149e0*/  LDGSTS.E.BYPASS.LTC128B.128 [R243+0x12100], [R6.64], !P1 ;  /* 0x1210000006f37fae */ /* 0x0005e8000c901d46 */
[----:B------:R3:W-:Y:S02]  /*149f0*/  LDGSTS.E.BYPASS.LTC128B.128 [R243+0x15100], [R2.64], !P0 ;  /* 0x1510000002f37fae */ /* 0x0007e4000c101d46 */
[----:B---3--:R-:W-:Y:S01]  /*14a00*/  IMAD.MOV.U32 R3, RZ, RZ, 0x181f ;  /* 0x0000181fff037424 */ /* 0x008fe200078e00ff */
[----:B------:R-:W-:-:S02]  /*14a10*/  MOV R2, 0x14a30 ;  /* 0x00014a3000027802 */ /* 0x000fc40000000f00 */
[----:B-12---:R-:W-:Y:S05]  /*14a20*/  CALL.REL.NOINC `($__internal_8_$__cuda_sm70_shflsync_idx_p) ;  /* 0x000029a000007944 */ /* 0x006fea0003c00000 */
[----:B-----5:R-:W-:Y:S01]  /*14a30*/  IMAD.MOV.U32 R0, RZ, RZ, R250 ;  /* 0x000000ffff007224 */ /* 0x020fe200078e00fa */
[----:B------:R-:W-:Y:S01]  /*14a40*/  MOV R250, 0x1 ;  /* 0x0000000100fa7802 */ /* 0x000fe20000000f00 */
[----:B------:R-:W-:Y:S01]  /*14a50*/  IMAD.MOV.U32 R249, RZ, RZ, R23 ;  /* 0x000000fffff97224 */ /* 0x000fe200078e0017 */
[----:B------:R-:W-:-:S02]  /*14a60*/  MOV R3, 0x181f ;  /* 0x0000181f00037802 */ /* 0x000fc40000000f00 */
[----:B------:R-:W-:Y:S02]  /*14a70*/  MOV R2, 0x14a90 ;  /* 0x00014a9000027802 */ /* 0x000fe40000000f00 */
[----:B-1----:R-:W-:Y:S05]  /*14a80*/  CALL.REL.NOINC `($__internal_8_$__cuda_sm70_shflsync_idx_p) ;  /* 0x0000294000007944 */ /* 0x002fea0003c00000 */
[----:B------:R-:W-:Y:S01]  /*14a90*/  IADD3 R10, -R5, 0x10, RZ ;  /* 0x00000010050a7810 */ /* 0x000fe20007ffe1ff */
[----:B------:R-:W-:Y:S01]  /*14aa0*/  IMAD.MOV.U32 R249, RZ, RZ, R22 ;  /* 0x000000fffff97224 */ /* 0x000fe200078e0016 */
[----:B------:R-:W-:Y:S02]  /*14ab0*/  IADD3 R6, -R13, 0x10, RZ ;  /* 0x000000100d067810 */ /* 0x000fe40007ffe1ff */
[----:B------:R-:W-:Y:S02]  /*14ac0*/  IADD3 R2, -R14, 0x10, RZ ;  /* 0x000000100e027810 */ /* 0x000fe40007ffe1ff */
[----:B------:R-:W-:Y:S02]  /*14ad0*/  LOP3.LUT R10, R10, 0xf, RZ, 0xc0, !PT ;  /* 0x0000000f0a0a7812 */ /* 0x000fe400078ec0ff */
[----:B------:R-:W-:Y:S02]  /*14ae0*/  IADD3 R3, -R12, 0x10, RZ ;  /* 0x000000100c037810 */ /* 0x000fe40007ffe1ff */
[----:B------:R-:W-:-:S02]  /*14af0*/  LOP3.LUT R6, R6, 0xf, RZ, 0xc0, !PT ;  /* 0x0000000f06067812 */ /* 0x000fc400078ec0ff */
[----:B------:R-:W-:Y:S02]  /*14b00*/  LOP3.LUT R2, R2, 0xf, RZ, 0xc0, !PT ;  /* 0x0000000f02027812 */ /* 0x000fe400078ec0ff */
[-C--:B------:R-:W-:Y:S02]  /*14b10*/  IADD3 R10, P1, P0, R10, R250.reuse, R150 ;  /* 0x000000fa0a0a7210 */ /* 0x080fe4000783e096 */
[----:B------:R-:W-:Y:S02]  /*14b20*/  LOP3.LUT R3, R3, 0xf, RZ, 0xc0, !PT ;  /* 0x0000000f03037812 */ /* 0x000fe400078ec0ff */
[-C--:B------:R-:W-:Y:S02]  /*14b30*/  IADD3 R6, P3, P2, R6, R250.reuse, R152 ;  /* 0x000000fa06067210 */ /* 0x080fe40007a7e098 */
[----:B------:R-:W-:Y:S02]  /*14b40*/  IADD3 R8, P5, P4, R2, R250, R151 ;  /* 0x000000fa02087210 */ /* 0x000fe40007cbe097 */
[----:B-----5:R-:W-:-:S02]  /*14b50*/  IADD3.X R11, RZ, R0, R144, P1, P0 ;  /* 0x00000000ff0b7210 */ /* 0x020fc40000fe0490 */
[----:B------:R-:W-:Y:S01]  /*14b60*/  IADD3 R2, P1, P0, R3, R250, R153 ;  /* 0x000000fa03027210 */ /* 0x000fe2000783e099 */
[----:B------:R-:W-:Y:S01]  /*14b70*/  IMAD.MOV.U32 R250, RZ, RZ, 0x2 ;  /* 0x00000002fffa7424 */ /* 0x000fe200078e00ff */
[-C--:B------:R-:W-:Y:S02]  /*14b80*/  IADD3.X R7, RZ, R0.reuse, R146, P3, P2 ;  /* 0x00000000ff077210 */ /* 0x080fe40001fe4492 */
[----:B------:R-:W-:Y:S02]  /*14b90*/  ISETP.NE.U32.AND P3, PT, R5, RZ, PT ;  /* 0x000000ff0500720c */ /* 0x000fe40003f65070 */
[----:B------:R-:W-:Y:S02]  /*14ba0*/  ISETP.NE.U32.AND P2, PT, R14, RZ, PT ;  /* 0x000000ff0e00720c */ /* 0x000fe40003f45070 */
[----:B------:R-:W-:Y:S02]  /*14bb0*/  IADD3.X R3, RZ, R0, R147, P1, P0 ;  /* 0x00000000ff037210 */ /* 0x000fe40000fe0493 */
[----:B------:R-:W-:-:S02]  /*14bc0*/  ISETP.NE.U32.AND P1, PT, R13, RZ, PT ;  /* 0x000000ff0d00720c */ /* 0x000fc40003f25070 */
[----:B------:R-:W-:Y:S02]  /*14bd0*/  ISETP.NE.U32.AND P0, PT, R12, RZ, PT ;  /* 0x000000ff0c00720c */ /* 0x000fe40003f05070 */
[----:B------:R-:W-:-:S03]  /*14be0*/  IADD3.X R9, RZ, R0, R145, P5, P4 ;  /* 0x00000000ff097210 */ /* 0x000fc60002fe8491 */
[----:B------:R-:W-:Y:S01]  /*14bf0*/  @!PT LDS RZ, [RZ] ;  /* 0x00000000fffff984 */ /* 0x000fe20000000800 */
[----:B------:R-:W-:Y:S01]  /*14c00*/  @!PT LDS RZ, [RZ] ;  /* 0x00000000fffff984 */ /* 0x000fe20000000800 */
[----:B------:R-:W-:Y:S01]  /*14c10*/  @!PT LDS RZ, [RZ] ;  /* 0x00000000fffff984 */ /* 0x000fe20000000800 */
[----:B------:R2:W-:Y:S04]  /*14c20*/  LDGSTS.E.BYPASS.LTC128B.128.ZFILL [R243+0xd100], [R10.64], P3 ;  /* 0x0d1000000af37fae */ /* 0x0005e80009941d46 */
[----:B------:R2:W-:Y:S04]  /*14c30*/  LDGSTS.E.BYPASS.LTC128B.128.ZFILL [R243+0x10100], [R8.64], P2 ;  /* 0x1010000008f37fae */ /* 0x0005e80009141d46 */
[----:B------:R2:W-:Y:S04]  /*14c40*/  LDGSTS.E.BYPASS.LTC128B.128.ZFILL [R243+0x13100], [R6.64], P1 ;  /* 0x1310000006f37fae */ /* 0x0005e80008941d46 */
[----:B------:R3:W-:Y:S02]  /*14c50*/  LDGSTS.E.BYPASS.LTC128B.128.ZFILL [R243+0x16100], [R2.64], P0 ;  /* 0x1610000002f37fae */ /* 0x0007e40008141d46 */
[----:B---3--:R-:W-:Y:S01]  /*14c60*/  IMAD.MOV.U32 R3, RZ, RZ, 0x181f ;  /* 0x0000181fff037424 */ /* 0x008fe200078e00ff */
[----:B------:R-:W-:-:S02]  /*14c70*/  MOV R2, 0x14c90 ;  /* 0x00014c9000027802 */ /* 0x000fc40000000f00 */
[----:B-12---:R-:W-:Y:S05]  /*14c80*/  CALL.REL.NOINC `($__internal_8_$__cuda_sm70_shflsync_idx_p) ;  /* 0x0000274000007944 */ /* 0x006fea0003c00000 */
        /* <DEDUP_REMOVED lines=8> */
.L_x_1474:
[----:B------:R-:W-:Y:S01]  /*14d10*/  IMAD.MOV.U32 R249, RZ, RZ, R4 ;  /* 0x000000fffff97224 */ /* 0x000fe200078e0004 */
[----:B------:R-:W-:Y:S01]  /*14d20*/  MOV R250, RZ ;  /* 0x000000ff00fa7202 */ /* 0x000fe20000000f00 */
[----:B------:R-:W-:Y:S01]  /*14d30*/  IMAD.MOV.U32 R3, RZ, RZ, 0x1c1f ;  /* 0x00001c1fff037424 */ /* 0x000fe200078e00ff */
[----:B------:R-:W-:Y:S02]  /*14d40*/  MOV R2, 0x14d60 ;  /* 0x00014d6000027802 */ /* 0x000fe40000000f00 */
[----:B------:R-:W-:Y:S05]  /*14d50*/  CALL.REL.NOINC `($__internal_8_$__cuda_sm70_shflsync_idx_p) ;  /* 0x0000267000007944 */ /* 0x000fea0003c00000 */
[----:B-----5:R-:W-:Y:S01]  /*14d60*/  MOV R0, R250 ;  /* 0x000000fa00007202 */ /* 0x020fe20000000f00 */
[----:B-1----:R-:W-:Y:S05]  /*14d70*/  BRA `(.L_x_1536) ;  /* 0xfffef78000007947 */ /* 0x002fea000383ffff */
.L_x_1475:
[----:B------:R-:W-:Y:S01]  /*14d80*/  IMAD.MOV.U32 R249, RZ, RZ, R4 ;  /* 0x000000fffff97224 */ /* 0x000fe200078e0004 */
[----:B------:R-:W-:Y:S01]  /*14d90*/  MOV R250, 0x1 ;  /* 0x0000000100fa7802 */ /* 0x000fe20000000f00 */
[----:B------:R-:W-:Y:S01]  /*14da0*/  IMAD.MOV.U32 R3, RZ, RZ, 0x1c1f ;  /* 0x00001c1fff037424 */ /* 0x000fe200078e00ff */
[----:B------:R-:W-:Y:S02]  /*14db0*/  MOV R2, 0x14dd0 ;  /* 0x00014dd000027802 */ /* 0x000fe40000000f00 */
[----:B-12---:R-:W-:Y:S05]  /*14dc0*/  CALL.REL.NOINC `($__internal_8_$__cuda_sm70_shflsync_idx_p) ;  /* 0x0000260000007944 */ /* 0x006fea0003c00000 */
[----:B------:R-:W2:Y:S01]  /*14dd0*/  LDL R2, [R1] ;  /* 0x0000000001027983 */ /* 0x000ea20000100800 */
[----:B-----5:R-:W-:Y:S01]  /*14de0*/  IMAD.IADD R0, R5, 0x1, R250 ;  /* 0x0000000105007824 */ /* 0x020fe200078e02fa */
[----:B------:R-:W-:-:S04]  /*14df0*/  FMNMX.FTZ R173, R8, R9, !PT ;  /* 0x0000000908ad7209 */ /* 0x000fc80007810000 */
[----:B------:R-:W-:Y:S02]  /*14e00*/  IMNMX R0, R6, R0, PT ;  /* 0x0000000006007217 */ /* 0x000fe40003800200 */
[----:B------:R-:W-:Y:S02]  /*14e10*/  FMNMX.FTZ R173, R16, R173, !PT ;  /* 0x000000ad10ad7209 */ /* 0x000fe40007810000 */
[C---:B------:R-:W-:Y:S02]  /*14e20*/  ISETP.GT.AND P1, PT, R0.reuse, RZ, PT ;  /* 0x000000ff0000720c */ /* 0x040fe40003f24270 */
[C---:B------:R-:W-:Y:S02]  /*14e30*/  ISETP.GT.AND P0, PT, R0.reuse, 0x1, PT ;  /* 0x000000010000780c */ /* 0x040fe40003f04270 */
[----:B------:R-:W-:Y:S02]  /*14e40*/  ISETP.GT.AND P2, PT, R0, 0x8, PT ;  /* 0x000000080000780c */ /* 0x000fe40003f44270 */
[----:B------:R-:W-:-:S02]  /*14e50*/  FSEL R6, R54, -INF , P1 ;  /* 0xff80000036067808 */ /* 0x000fc40000800000 */
[----:B------:R-:W-:Y:S02]  /*14e60*/  FSEL R7, R55, -INF , P0 ;  /* 0xff80000037077808 */ /* 0x000fe40000000000 */
        /* <DEDUP_REMOVED lines=71> */
[----:B------:R-:W-:Y:S02]  /*152e0*/  ISETP.GT.AND P0, PT, R0, 0x51, PT ;  /* 0x000000510000780c */ /* 0x000fe40003f04270 */
[----:B------:R-:W-:Y:S02]  /*152f0*/  FSEL R3, R26, -INF , P1 ;  /* 0xff8000001a037808 */ /* 0x000fe40000800000 */
[----:B------:R-:W-:Y:S02]  /*15300*/  FMNMX.FTZ R4, R224, R4, !PT ;  /* 0x00000004e0047209 */ /* 0x000fe40007810000 */
[----:B------:R-:W-:Y:S01]  /*15310*/  ISETP.GT.AND P1, PT, R0, 0x58, PT ;  /* 0x000000580000780c */ /* 0x000fe20003f24270 */
[----:B------:R-:W-:Y:S01]  /*15320*/  STL [R1+0x8], R3 ;  /* 0x0000080301007387 */ /* 0x000fe20000100800 */
[----:B------:R-:W-:Y:S02]  /*15330*/  FMNMX.FTZ R4, R3, R4, !PT ;  /* 0x0000000403047209 */ /* 0x000fe40007810000 */
[----:B------:R-:W-:-:S02]  /*15340*/  FSEL R250, R58, -INF , P1 ;  /* 0xff8000003afa7808 */ /* 0x000fc40000800000 */
[----:B--2---:R-:W-:Y:S02]  /*15350*/  FMNMX.FTZ R173, R2, R173, !PT ;  /* 0x000000ad02ad7209 */ /* 0x004fe40007810000 */
[----:B------:R-:W-:Y:S02]  /*15360*/  FSEL R2, R27, -INF , P0 ;  /* 0xff8000001b027808 */ /* 0x000fe40000000000 */
[----:B------:R-:W-:Y:S02]  /*15370*/  FMNMX.FTZ R173, R247, R173, !PT ;  /* 0x000000adf7ad7209 */ /* 0x000fe40007810000 */
[----:B------:R-:W-:Y:S01]  /*15380*/  ISETP.GT.AND P0, PT, R0, 0x59, PT ;  /* 0x000000590000780c */ /* 0x000fe20003f04270 */
[----:B------:R2:W-:Y:S01]  /*15390*/  STL [R1+0x4], R2 ;  /* 0x0000040201007387 */ /* 0x0005e20000100800 */
[----:B------:R-:W-:Y:S01]  /*153a0*/  FMNMX.FTZ R173, R244, R173, !PT ;  /* 0x000000adf4ad7209 */ /* 0x000fe20007810000 */
[----:B------:R-:W-:Y:S01]  /*153b0*/  IMAD.MOV.U32 R0, RZ, RZ, 0x2 ;  /* 0x00000002ff007424 */ /* 0x000fe200078e00ff */
[----:B------:R-:W-:-:S02]  /*153c0*/  FMNMX.FTZ R4, R2, R4, !PT ;  /* 0x0000000402047209 */ /* 0x000fc40007810000 */
[----:B------:R-:W-:Y:S02]  /*153d0*/  FMNMX.FTZ R173, R238, R173, !PT ;  /* 0x000000adeead7209 */ /* 0x000fe40007810000 */
[----:B------:R-:W-:Y:S02]  /*153e0*/  FSEL R249, R59, -INF , P0 ;  /* 0xff8000003bf97808 */ /* 0x000fe40000000000 */
[----:B------:R-:W-:Y:S01]  /*153f0*/  FMNMX.FTZ R4, R250, R4, !PT ;  /* 0x00000004fa047209 */ /* 0x000fe20007810000 */
[----:B------:R-:W-:-:S03]  /*15400*/  IMAD.MOV.U32 R172, RZ, RZ, R173 ;  /* 0x000000ffffac7224 */ /* 0x000fc600078e00ad */
[----:B------:R-:W-:Y:S02]  /*15410*/  FMNMX.FTZ R4, R249, R4, !PT ;  /* 0x00000004f9047209 */ /* 0x000fe40007810000 */
[----:B--2---:R-:W-:Y:S02]  /*15420*/  MOV R2, 0x15440 ;  /* 0x0001544000027802 */ /* 0x004fe40000000f00 */
[----:B-1----:R-:W-:Y:S05]  /*15430*/  CALL.REL.NOINC `($__internal_7_$__cuda_sm70_shflsync_bfly_p) ;  /* 0x00001f3000007944 */ /* 0x002fea0003c00000 */
[----:B------:R-:W-:Y:S01]  /*15440*/  FMNMX.FTZ R173, R173, R0, !PT ;  /* 0x00000000adad7209 */ /* 0x000fe20007810000 */
[----:B------:R-:W-:Y:S01]  /*15450*/  IMAD.MOV.U32 R0, RZ, RZ, 0x1 ;  /* 0x00000001ff007424 */ /* 0x000fe200078e00ff */
[----:B------:R-:W-:-:S03]  /*15460*/  MOV R2, 0x15490 ;  /* 0x0001549000027802 */ /* 0x000fc60000000f00 */
[----:B------:R-:W-:Y:S02]  /*15470*/  IMAD.MOV.U32 R172, RZ, RZ, R173 ;  /* 0x000000ffffac7224 */ /* 0x000fe400078e00ad */
[----:B------:R-:W-:Y:S05]  /*15480*/  CALL.REL.NOINC `($__internal_7_$__cuda_sm70_shflsync_bfly_p) ;  /* 0x00001ee000007944 */ /* 0x000fea0003c00000 */
[----:B------:R-:W-:Y:S01]  /*15490*/  FMNMX.FTZ R173, R173, R0, !PT ;  /* 0x00000000adad7209 */ /* 0x000fe20007810000 */
[----:B------:R-:W-:Y:S01]  /*154a0*/  IMAD.MOV.U32 R172, RZ, RZ, R4 ;  /* 0x000000ffffac7224 */ /* 0x000fe200078e0004 */
[----:B------:R-:W-:Y:S01]  /*154b0*/  MOV R2, 0x154e0 ;  /* 0x000154e000027802 */ /* 0x000fe20000000f00 */
[----:B------:R-:W-:Y:S02]  /*154c0*/  IMAD.MOV.U32 R0, RZ, RZ, 0x2 ;  /* 0x00000002ff007424 */ /* 0x000fe400078e00ff */
[----:B------:R-:W-:Y:S05]  /*154d0*/  CALL.REL.NOINC `($__internal_7_$__cuda_sm70_shflsync_bfly_p) ;  /* 0x00001e9000007944 */ /* 0x000fea0003c00000 */
[----:B------:R-:W-:Y:S01]  /*154e0*/  FMNMX.FTZ R4, R4, R0, !PT ;  /* 0x0000000004047209 */ /* 0x000fe20007810000 */
[----:B------:R-:W-:Y:S01]  /*154f0*/  IMAD.MOV.U32 R0, RZ, RZ, 0x1 ;  /* 0x00000001ff007424 */ /* 0x000fe200078e00ff */
[----:B------:R-:W-:-:S03]  /*15500*/  MOV R2, 0x15530 ;  /* 0x0001553000027802 */ /* 0x000fc60000000f00 */
[----:B------:R-:W-:Y:S02]  /*15510*/  IMAD.MOV.U32 R172, RZ, RZ, R4 ;  /* 0x000000ffffac7224 */ /* 0x000fe400078e0004 */
[----:B------:R-:W-:Y:S05]  /*15520*/  CALL.REL.NOINC `($__internal_7_$__cuda_sm70_shflsync_bfly_p) ;  /* 0x00001e4000007944 */ /* 0x000fea0003c00000 */
[----:B------:R-:W-:Y:S01]  /*15530*/  MOV R12, R0 ;  /* 0x00000000000c7202 */ /* 0x000fe20000000f00 */
[----:B------:R-:W-:Y:S05]  /*15540*/  BRA `(.L_x_1537) ;  /* 0xfffef9a000007947 */ /* 0x000fea000383ffff */
.L_x_1479:
[----:B------:R-:W-:Y:S01]  /*15550*/  MOV R250, RZ ;  /* 0x000000ff00fa7202 */ /* 0x000fe20000000f00 */
[----:B------:R-:W-:Y:S01]  /*15560*/  IMAD.MOV.U32 R249, RZ, RZ, R5 ;  /* 0x000000fffff97224 */ /* 0x000fe200078e0005 */
[----:B------:R-:W-:Y:S01]  /*15570*/  MOV R2, 0x155a0 ;  /* 0x000155a000027802 */ /* 0x000fe20000000f00 */
[----:B------:R-:W-:Y:S02]  /*15580*/  IMAD.MOV.U32 R3, RZ, RZ, 0x181f ;  /* 0x0000181fff037424 */ /* 0x000fe400078e00ff */
[----:B-1----:R-:W-:Y:S05]  /*15590*/  CALL.REL.NOINC `($__internal_8_$__cuda_sm70_shflsync_idx_p) ;  /* 0x00001e3000007944 */ /* 0x002fea0003c00000 */
[----:B------:R-:W-:Y:S01]  /*155a0*/  MOV R4, R250 ;  /* 0x000000fa00047202 */ /* 0x000fe20000000f00 */
[----:B-1---5:R-:W-:-:S05]  /*155b0*/  BRA `(.L_x_1538) ;  /* 0xffff258000007947 */ /* 0x022fca000383ffff */
.L_x_1480:
[----:B------:R-:W-:Y:S01]  /*155c0*/  MOV R250, RZ ;  /* 0x000000ff00fa7202 */ /* 0x000fe20000000f00 */
[----:B------:R-:W-:Y:S01]  /*155d0*/  IMAD.MOV.U32 R249, RZ, RZ, R6 ;  /* 0x000000fffff97224 */ /* 0x000fe200078e0006 */
[----:B------:R-:W-:Y:S01]  /*155e0*/  MOV R2, 0x15610 ;  /* 0x0001561000027802 */ /* 0x000fe20000000f00 */
[----:B------:R-:W-:Y:S02]  /*155f0*/  IMAD.MOV.U32 R3, RZ, RZ, 0x181f ;  /* 0x0000181fff037424 */ /* 0x000fe400078e00ff */
[----:B-123--:R-:W-:Y:S05]  /*15600*/  CALL.REL.NOINC `($__internal_8_$__cuda_sm70_shflsync_idx_p) ;  /* 0x00001dc000007944 */ /* 0x00efea0003c00000 */
[----:B------:R-:W-:Y:S01]  /*15610*/  ISETP.GE.AND P3, PT, R245, c[0x0][0x1d4], PT ;  /* 0x00007500f5007a0c */ /* 0x000fe20003f66270 */
[----:B------:R-:W-:Y:S01]  /*15620*/  IMAD.MOV.U32 R249, RZ, RZ, R5 ;  /* 0x000000fffff97224 */ /* 0x000fe200078e0005 */
[----:B------:R-:W-:Y:S02]  /*15630*/  IADD3 R20, P0, R250, R28, RZ ;  /* 0x0000001cfa147210 */ /* 0x000fe40007f1e0ff */
[----:B------:R-:W-:Y:S02]  /*15640*/  ISETP.GE.AND P2, PT, R252, c[0x0][0x1d4], PT ;  /* 0x00007500fc007a0c */ /* 0x000fe40003f46270 */
[----:B------:R-:W-:Y:S01]  /*15650*/  ISETP.GE.AND P1, PT, R251, c[0x0][0x1d4], PT ;  /* 0x00007500fb007a0c */ /* 0x000fe20003f26270 */
[----:B------:R-:W-:Y:S01]  /*15660*/  IMAD.X R21, R4, 0x1, R7, P0 ;  /* 0x0000000104157824 */ /* 0x000fe200000e0607 */
[----:B------:R-:W-:Y:S02]  /*15670*/  IADD3 R2, P0, R250, R29, RZ ;  /* 0x0000001dfa027210 */ /* 0x000fe40007f1e0ff */
[----:B-----5:R-:W-:Y:S02]  /*15680*/  IADD3 R0, R245, 0xc0, RZ ;  /* 0x000000c0f5007810 */ /* 0x020fe40007ffe0ff */
[----:B------:R-:W-:Y:S01]  /*15690*/  SEL R15, RZ, 0x10, P3 ;  /* 0x00000010ff0f7807 */ /* 0x000fe20001800000 */
[----:B------:R-:W-:Y:S01]  /*156a0*/  @!PT LDS RZ, [RZ] ;  /* 0x00000000fffff984 */ /* 0x000fe20000000800 */
[----:B------:R-:W-:Y:S01]  /*156b0*/  @!PT LDS RZ, [RZ] ;  /* 0x00000000fffff984 */ /* 0x000fe20000000800 */
[----:B------:R-:W-:Y:S01]  /*156c0*/  @!PT LDS RZ, [RZ] ;  /* 0x00000000fffff984 */ /* 0x000fe20000000800 */
[----:B------:R2:W-:Y:S01]  /*156d0*/  LDGSTS.E.BYPASS.LTC128B.128 [R243+0x100], [R20.64], !P3 ;  /* 0x0010000014f37fae */ /* 0x0005e2000d901d46 */
[----:B------:R-:W-:Y:S01]  /*156e0*/  SEL R23, RZ, 0x10, P1 ;  /* 0x00000010ff177807 */ /* 0x000fe20000800000 */
[----:B------:R-:W-:Y:S05]  /*156f0*/  IMAD.X R3, R4, 0x1, R12, P0 ;  /* 0x0000000104037824 */ /* 0x000fea00000e060c */
[----:B------:R3:W-:Y:S01]  /*15700*/  LDGSTS.E.BYPASS.LTC128B.128 [R243+0x3100], [R2.64], !P2 ;  /* 0x0310000002f37fae */ /* 0x0007e2000d101d46 */
[----:B--2---:R-:W-:Y:S02]  /*15710*/  SEL R20, RZ, 0x10, P2 ;  /* 0x00000010ff147807 */ /* 0x004fe40001000000 */
[----:B---3--:R-:W-:Y:S05]  /*15720*/  IADD3 R2, P0, R250, R30, RZ ;  /* 0x0000001efa027210 */ /* 0x008fea0007f1e0ff */
[----:B------:R-:W-:Y:S05]  /*15730*/  IMAD.X R3, R4, 0x1, R13, P0 ;  /* 0x0000000104037824 */ /* 0x000fea00000e060d */
[----:B------:R2:W-:Y:S02]  /*15740*/  LDGSTS.E.BYPASS.LTC128B.128 [R243+0x6100], [R2.64], !P1 ;  /* 0x0610000002f37fae */ /* 0x0005e4000c901d46 */
[----:B--2---:R-:W-:Y:S01]  /*15750*/  IADD3 R2, P0, R250, R31, RZ ;  /* 0x0000001ffa027210 */ /* 0x004fe20007f1e0ff */
[----:B------:R-:W-:Y:S04]  /*15760*/  IMAD.MOV.U32 R250, RZ, RZ, 0x1 ;  /* 0x00000001fffa7424 */ /* 0x000fe800078e00ff */
[----:B------:R-:W-:Y:S01]  /*15770*/  IMAD.X R3, R4, 0x1, R14, P0 ;  /* 0x0000000104037824 */ /* 0x000fe200000e060e */
[----:B------:R-:W-:Y:S04]  /*15780*/  ISETP.GE.AND P0, PT, R0, c[0x0][0x1d4], PT ;  /* 0x0000750000007a0c */ /* 0x000fe80003f06270 */
[----:B------:R-:W-:Y:S09]  /*15790*/  SEL R22, RZ, 0x10, P0 ;  /* 0x00000010ff167807 */ /* 0x000ff20000000000 */
[----:B------:R2:W-:Y:S02]  /*157a0*/  LDGSTS.E.BYPASS.LTC128B.128 [R243+0x9100], [R2.64], !P0 ;  /* 0x0910000002f37fae */ /* 0x0005e4000c101d46 */
[----:B--2---:R-:W-:Y:S01]  /*157b0*/  MOV R2, 0x157e0 ;  /* 0x000157e000027802 */ /* 0x004fe20000000f00 */
[----:B------:R-:W-:Y:S02]  /*157c0*/  IMAD.MOV.U32 R3, RZ, RZ, 0x181f ;  /* 0x0000181fff037424 */ /* 0x000fe400078e00ff */
[----:B-1----:R-:W-:Y:S05]  /*157d0*/  CALL.REL.NOINC `($__internal_8_$__cuda_sm70_shflsync_idx_p) ;  /* 0x00001bf000007944 */ /* 0x002fea0003c00000 */
[----:B------:R-:W-:Y:S01]  /*157e0*/  MOV R3, 0x181f ;  /* 0x0000181f00037802 */ /* 0x000fe20000000f00 */
[----:B-----5:R-:W-:Y:S01]  /*157f0*/  IMAD.MOV.U32 R0, RZ, RZ, R250 ;  /* 0x000000ffff007224 */ /* 0x020fe200078e00fa */
[----:B------:R-:W-:Y:S01]  /*15800*/  MOV R250, 0x1 ;  /* 0x0000000100fa7802 */ /* 0x000fe20000000f00 */
[----:B------:R-:W-:Y:S01]  /*15810*/  IMAD.MOV.U32 R249, RZ, RZ, R6 ;  /* 0x000000fffff97224 */ /* 0x000fe200078e0006 */
[----:B------:R-:W-:Y:S02]  /*15820*/  MOV R2, 0x15840 ;  /* 0x0001584000027802 */ /* 0x000fe40000000f00 */
[----:B-1----:R-:W-:Y:S05]  /*15830*/  CALL.REL.NOINC `($__internal_8_$__cuda_sm70_shflsync_idx_p) ;  /* 0x00001b9000007944 */ /* 0x002fea0003c00000 */
[C---:B------:R-:W-:Y:S01]  /*15840*/  IADD3 R2, -R15.reuse, 0x10, RZ ;  /* 0x000000100f027810 */ /* 0x040fe20007ffe1ff */
[----:B------:R-:W-:Y:S01]  /*15850*/  IMAD.MOV.U32 R249, RZ, RZ, R5 ;  /* 0x000000fffff97224 */ /* 0x000fe200078e0005 */
[----:B------:R-:W-:Y:S02]  /*15860*/  ISETP.NE.U32.AND P2, PT, R15, RZ, PT ;  /* 0x000000ff0f00720c */ /* 0x000fe40003f45070 */
[----:B------:R-:W-:Y:S04]  /*15870*/  LOP3.LUT R2, R2, 0xf, RZ, 0xc0, !PT ;  /* 0x0000000f02027812 */ /* 0x000fe800078ec0ff */
[----:B------:R-:W-:Y:S04]  /*15880*/  IADD3 R2, P1, P0, R2, R250, R28 ;  /* 0x000000fa02027210 */ /* 0x000fe8000783e01c */
[----:B-----5:R-:W-:Y:S05]  /*15890*/  IADD3.X R3, RZ, R0, R7, P1, P0 ;  /* 0x00000000ff037210 */ /* 0x020fea0000fe0407 */
[----:B------:R-:W-:Y:S01]  /*158a0*/  @!PT LDS RZ, [RZ] ;  /* 0x00000000fffff984 */ /* 0x000fe20000000800 */
[----:B------:R-:W-:Y:S01]  /*158b0*/  @!PT LDS RZ, [RZ] ;  /* 0x00000000fffff984 */ /* 0x000fe20000000800 */
[----:B------:R-:W-:Y:S01]  /*158c0*/  @!PT LDS RZ, [RZ] ;  /* 0x00000000fffff984 */ /* 0x000fe20000000800 */
[----:B------:R2:W-:Y:S01]  /*158d0*/  LDGSTS.E.BYPASS.LTC128B.128.ZFILL [R243+0x1100], [R2.64], P2 ;  /* 0x0110000002f37fae */ /* 0x0005e20009141d46 */
[C---:B------:R-:W-:Y:S02]  /*158e0*/  ISETP.NE.U32.AND P2, PT, R20.reuse, RZ, PT ;  /* 0x000000ff1400720c */ /* 0x040fe40003f45070 */
[----:B--2---:R-:W-:Y:S04]  /*158f0*/  IADD3 R2, -R20, 0x10, RZ ;  /* 0x0000001014027810 */ /* 0x004fe80007ffe1ff */
[----:B------:R-:W-:Y:S04]  /*15900*/  LOP3.LUT R2, R2, 0xf, RZ, 0xc0, !PT ;  /* 0x0000000f02027812 */ /* 0x000fe800078ec0ff */
[----:B------:R-:W-:Y:S04]  /*15910*/  IADD3 R2, P1, P0, R2, R250, R29 ;  /* 0x000000fa02027210 */ /* 0x000fe8000783e01d */
[----:B------:R-:W-:Y:S05]  /*15920*/  IADD3.X R3, RZ, R0, R12, P1, P0 ;  /* 0x00000000ff037210 */ /* 0x000fea0000fe040c */
        /* <DEDUP_REMOVED lines=10> */
[----:B------:R-:W-:Y:S01]  /*159d0*/  IADD3 R2, P1, P0, R2, R250, R31 ;  /* 0x000000fa02027210 */ /* 0x000fe2000783e01f */
[----:B------:R-:W-:Y:S03]  /*159e0*/  IMAD.MOV.U32 R250, RZ, RZ, 0x2 ;  /* 0x00000002fffa7424 */ /* 0x000fe600078e00ff */
[----:B------:R-:W-:Y:S05]  /*159f0*/  IADD3.X R3, RZ, R0, R14, P1, P0 ;  /* 0x00000000ff037210 */ /* 0x000fea0000fe040e */
[----:B------:R2:W-:Y:S02]  /*15a00*/  LDGSTS.E.BYPASS.LTC128B.128.ZFILL [R243+0xa100], [R2.64], P2 ;  /* 0x0a10000002f37fae */ /* 0x0005e40009141d46 */
[----:B--2---:R-:W-:Y:S01]  /*15a10*/  MOV R2, 0x15a40 ;  /* 0x00015a4000027802 */ /* 0x004fe20000000f00 */
[----:B------:R-:W-:Y:S02]  /*15a20*/  IMAD.MOV.U32 R3, RZ, RZ, 0x181f ;  /* 0x0000181fff037424 */ /* 0x000fe400078e00ff */
[----:B-1----:R-:W-:Y:S05]  /*15a30*/  CALL.REL.NOINC `($__internal_8_$__cuda_sm70_shflsync_idx_p) ;  /* 0x0000199000007944 */ /* 0x002fea0003c00000 */
[----:B------:R-:W-:Y:S01]  /*15a40*/  MOV R3, 0x181f ;  /* 0x0000181f00037802 */ /* 0x000fe20000000f00 */
[----:B------:R-:W-:Y:S01]  /*15a50*/  IMAD.MOV.U32 R4, RZ, RZ, R250 ;  /* 0x000000ffff047224 */ /* 0x000fe200078e00fa */
[----:B------:R-:W-:Y:S01]  /*15a60*/  MOV R250, 0x2 ;  /* 0x0000000200fa7802 */ /* 0x000fe20000000f00 */
[----:B------:R-:W-:Y:S01]  /*15a70*/  IMAD.MOV.U32 R249, RZ, RZ, R6 ;  /* 0x000000fffff97224 */ /* 0x000fe200078e0006 */
[----:B------:R-:W-:Y:S02]  /*15a80*/  MOV R2, 0x15aa0 ;  /* 0x00015aa000027802 */ /* 0x000fe40000000f00 */
[----:B-1---5:R-:W-:Y:S05]  /*15a90*/  CALL.REL.NOINC `($__internal_8_$__cuda_sm70_shflsync_idx_p) ;  /* 0x0000193000007944 */ /* 0x022fea0003c00000 */
[----:B-----5:R-:W-:Y:S01]  /*15aa0*/  MOV R0, R250 ;  /* 0x000000fa00007202 */ /* 0x020fe20000000f00 */
[----:B-1----:R-:W-:-:S05]  /*15ab0*/  BRA `(.L_x_1539) ;  /* 0xffff22f000007947 */ /* 0x002fca000383ffff */
.L_x_1483:
[----:B------:R-:W-:Y:S01]  /*15ac0*/  MOV R250, RZ ;  /* 0x000000ff00fa7202 */ /* 0x000fe20000000f00 */
[----:B------:R-:W-:Y:S01]  /*15ad0*/  IMAD.MOV.U32 R249, RZ, RZ, R173 ;  /* 0x000000fffff97224 */ /* 0x000fe200078e00ad */
[----:B------:R-:W-:Y:S01]  /*15ae0*/  MOV R2, 0x15b10 ;  /* 0x00015b1000027802 */ /* 0x000fe20000000f00 */
[----:B------:R-:W-:Y:S02]  /*15af0*/  IMAD.MOV.U32 R3, RZ, RZ, 0x181f ;  /* 0x0000181fff037424 */ /* 0x000fe400078e00ff */
[----:B------:R-:W-:Y:S05]  /*15b00*/  CALL.REL.NOINC `($__internal_8_$__cuda_sm70_shflsync_idx_p) ;  /* 0x000018c000007944 */ /* 0x000fea0003c00000 */
[----:B------:R-:W-:Y:S01]  /*15b10*/  MOV R172, R250 ;  /* 0x000000fa00ac7202 */ /* 0x000fe20000000f00 */
[----:B-1---5:R-:W-:-:S05]  /*15b20*/  BRA `(.L_x_1540) ;  /* 0xffff3a1000007947 */ /* 0x022fca000383ffff */
.L_x_1484:
[----:B------:R-:W-:Y:S01]  /*15b30*/  MOV R250, RZ ;  /* 0x000000ff00fa7202 */ /* 0x000fe20000000f00 */
[----:B------:R-:W-:Y:S01]  /*15b40*/  IMAD.MOV.U32 R249, RZ, RZ, R184 ;  /* 0x000000fffff97224 */ /* 0x000fe200078e00b8 */
[----:B------:R-:W-:Y:S01]  /*15b50*/  MOV R2, 0x15b80 ;  /* 0x00015b8000027802 */ /* 0x000fe20000000f00 */
[----:B------:R-:W-:Y:S02]  /*15b60*/  IMAD.MOV.U32 R3, RZ, RZ, 0x181f ;  /* 0x0000181fff037424 */ /* 0x000fe400078e00ff */
[----:B-12---:R-:W-:Y:S05]  /*15b70*/  CALL.REL.NOINC `($__internal_8_$__cuda_sm70_shflsync_idx_p) ;  /* 0x0000185000007944 */ /* 0x006fea0003c00000 */
        /* <DEDUP_REMOVED lines=75> */
.L_x_1485:
[----:B------:R-:W-:Y:S01]  /*16030*/  MOV R250, RZ ;  /* 0x000000ff00fa7202 */ /* 0x000fe20000000f00 */
[----:B------:R-:W-:Y:S01]  /*16040*/  IMAD.MOV.U32 R249, RZ, RZ, R172 ;  /* 0x000000fffff97224 */ /* 0x000fe200078e00ac */
[----:B------:R-:W-:Y:S01]  /*16050*/  MOV R2, 0x16080 ;  /* 0x0001608000027802 */ /* 0x000fe20000000f00 */
[----:B------:R-:W-:Y:S02]  /*16060*/  IMAD.MOV.U32 R3, RZ, RZ, 0x1c1f ;  /* 0x00001c1fff037424 */ /* 0x000fe400078e00ff */
[----:B------:R-:W-:Y:S05]  /*16070*/  CALL.REL.NOINC `($__internal_8_$__cuda_sm70_shflsync_idx_p) ;  /* 0x0000135000007944 */ /* 0x000fea0003c00000 */
[----:B-----5:R-:W-:Y:S01]  /*16080*/  MOV R0, R250 ;  /* 0x000000fa00007202 */ /* 0x020fe20000000f00 */
[----:B-1----:R-:W-:-:S05]  /*16090*/  BRA `(.L_x_1542) ;  /* 0xffff39e000007947 */ /* 0x002fca000383ffff */
.L_x_1486:
[----:B------:R-:W-:Y:S01]  /*160a0*/  MOV R250, 0x1 ;  /* 0x0000000100fa7802 */ /* 0x000fe20000000f00 */
[----:B------:R-:W-:Y:S01]  /*160b0*/  IMAD.MOV.U32 R249, RZ, RZ, R172 ;  /* 0x000000fffff97224 */ /* 0x000fe200078e00ac */
[----:B------:R-:W-:Y:S01]  /*160c0*/  MOV R2, 0x160f0 ;  /* 0x000160f000027802 */ /* 0x000fe20000000f00 */
[----:B------:R-:W-:Y:S02]  /*160d0*/  IMAD.MOV.U32 R3, RZ, RZ, 0x1c1f ;  /* 0x00001c1fff037424 */ /* 0x000fe400078e00ff */
[----:B-1----:R-:W-:Y:S05]  /*160e0*/  CALL.REL.NOINC `($__internal_8_$__cuda_sm70_shflsync_idx_p) ;  /* 0x000012e000007944 */ /* 0x002fea0003c00000 */
        /* <DEDUP_REMOVED lines=99> */
[----:B-1----:R-:W-:Y:S05]  /*16720*/  CALL.REL.NOINC `($__internal_7_$__cuda_sm70_shflsync_bfly_p) ;  /* 0x00000c4000007944 */ /* 0x002fea0003c00000 */
[----:B------:R-:W-:Y:S01]  /*16730*/  FMNMX.FTZ R172, R172, R0, !PT ;  /* 0x00000000acac7209 */ /* 0x000fe20007810000 */
[----:B------:R-:W-:Y:S01]  /*16740*/  IMAD.MOV.U32 R0, RZ, RZ, 0x1 ;  /* 0x00000001ff007424 */ /* 0x000fe200078e00ff */
[----:B------:R-:W-:Y:S02]  /*16750*/  MOV R2, 0x16770 ;  /* 0x0001677000027802 */ /* 0x000fe40000000f00 */
        /* <DEDUP_REMOVED lines=8> */
[----:B------:R-:W-:Y:S02]  /*167e0*/  MOV R2, 0x16800 ;  /* 0x0001680000027802 */ /* 0x000fe40000000f00 */
[----:B------:R-:W-:Y:S05]  /*167f0*/  CALL.REL.NOINC `($__internal_7_$__cuda_sm70_shflsync_bfly_p) ;  /* 0x00000b7000007944 */ /* 0x000fea0003c00000 */
[----:B------:R-:W-:-:S05]  /*16800*/  BRA `(.L_x_1543) ;  /* 0xffff3c2000007947 */ /* 0x000fca000383ffff */
.L_x_1489:
[----:B-1--4-:R-:W-:Y:S01]  /*16810*/  MOV R250, RZ ;  /* 0x000000ff00fa7202 */ /* 0x012fe20000000f00 */
[----:B------:R-:W-:Y:S01]  /*16820*/  IMAD.MOV.U32 R249, RZ, RZ, R12 ;  /* 0x000000fffff97224 */ /* 0x000fe200078e000c */
[----:B------:R-:W-:Y:S01]  /*16830*/  MOV R2, 0x16860 ;  /* 0x0001686000027802 */ /* 0x000fe20000000f00 */
[----:B------:R-:W-:Y:S02]  /*16840*/  IMAD.MOV.U32 R3, RZ, RZ, 0x181f ;  /* 0x0000181fff037424 */ /* 0x000fe400078e00ff */
[----:B------:R-:W-:Y:S05]  /*16850*/  CALL.REL.NOINC `($__internal_8_$__cuda_sm70_shflsync_idx_p) ;  /* 0x00000b7000007944 */ /* 0x000fea0003c00000 */
[----:B------:R-:W-:Y:S01]  /*16860*/  MOV R2, R250 ;  /* 0x000000fa00027202 */ /* 0x000fe20000000f00 */
[----:B-1---5:R-:W-:-:S05]  /*16870*/  BRA `(.L_x_1544) ;  /* 0xffff668000007947 */ /* 0x022fca000383ffff */
.L_x_1492:
[----:B------:R-:W-:Y:S01]  /*16880*/  MOV R250, RZ ;  /* 0x000000ff00fa7202 */ /* 0x000fe20000000f00 */
[----:B------:R-:W-:Y:S01]  /*16890*/  IMAD.MOV.U32 R249, RZ, RZ, R173 ;  /* 0x000000fffff97224 */ /* 0x000fe200078e00ad */
[----:B------:R-:W-:Y:S01]  /*168a0*/  MOV R2, 0x168d0 ;  /* 0x000168d000027802 */ /* 0x000fe20000000f00 */
[----:B------:R-:W-:Y:S02]  /*168b0*/  IMAD.MOV.U32 R3, RZ, RZ, 0x181f ;  /* 0x0000181fff037424 */ /* 0x000fe400078e00ff */
[----:B------:R-:W-:Y:S05]  /*168c0*/  CALL.REL.NOINC `($__internal_8_$__cuda_sm70_shflsync_idx_p) ;  /* 0x00000b0000007944 */ /* 0x000fea0003c00000 */
[----:B------:R-:W-:Y:S01]  /*168d0*/  MOV R172, R250 ;  /* 0x000000fa00ac7202 */ /* 0x000fe20000000f00 */
[----:B-1---5:R-:W-:-:S05]  /*168e0*/  BRA `(.L_x_1545) ;  /* 0xffff7f9000007947 */ /* 0x022fca000383ffff */
.L_x_1493:
[----:B------:R-:W-:Y:S01]  /*168f0*/  MOV R250, RZ ;  /* 0x000000ff00fa7202 */ /* 0x000fe20000000f00 */
[----:B------:R-:W-:Y:S01]  /*16900*/  IMAD.MOV.U32 R249, RZ, RZ, R184 ;  /* 0x000000fffff97224 */ /* 0x000fe200078e00b8 */
[----:B------:R-:W-:Y:S01]  /*16910*/  MOV R2, 0x16940 ;  /* 0x0001694000027802 */ /* 0x000fe20000000f00 */
[----:B------:R-:W-:Y:S02]  /*16920*/  IMAD.MOV.U32 R3, RZ, RZ, 0x181f ;  /* 0x0000181fff037424 */ /* 0x000fe400078e00ff */
[----:B-12---:R-:W-:Y:S05]  /*16930*/  CALL.REL.NOINC `($__internal_8_$__cuda_sm70_shflsync_idx_p) ;  /* 0x00000a9000007944 */ /* 0x006fea0003c00000 */
[----:B------:R-:W-:Y:S01]  /*16940*/  IADD3 R2, -R244, 0x10, RZ ;  /* 0x00000010f4027810 */ /* 0x000fe20007ffe1ff */
[----:B------:R-:W-:Y:S03]  /*16950*/  IMAD.MOV.U32 R249, RZ, RZ, R173 ;  /* 0x000000fffff97224 */ /* 0x000fe600078e00ad */
        /* <DEDUP_REMOVED lines=8> */
[----:B------:R2:W-:Y:S02]  /*169e0*/  LDGSTS.E.BYPASS.LTC128B.128.ZFILL [R243+0xc100], [R2.64], P0 ;  /* 0x0c10000002f37fae */ /* 0x0005e40008141d46 */
[----:B--2---:R-:W-:Y:S05]  /*169f0*/  IADD3 R2, P0, R250, R194, RZ ;  /* 0x000000c2fa027210 */ /* 0x004fea0007f1e0ff */
[----:B------:R-:W-:Y:S01]  /*16a00*/  IMAD.X R3, R172, 0x1, R186, P0 ;  /* 0x00000001ac037824 */ /* 0x000fe200000e06ba */
[----:B------:R-:W-:Y:S04]  /*16a10*/  IADD3 R190, P0, R250, R195, RZ ;  /* 0x000000c3fabe7210 */ /* 0x000fe80007f1e0ff */
[----:B------:R2:W-:Y:S01]  /*16a20*/  LDGSTS.E.BYPASS.LTC128B.128 [R243+0xf100], [R2.64], !P5 ;  /* 0x0f10000002f37fae */ /* 0x0005e2000e901d46 */
[----:B------:R-:W-:Y:S05]  /*16a30*/  IMAD.X R191, R172, 0x1, R187, P0 ;  /* 0x00000001acbf7824 */ /* 0x000fea00000e06bb */
[----:B------:R3:W-:Y:S01]  /*16a40*/  LDGSTS.E.BYPASS.LTC128B.128 [R243+0x12100], [R190.64], !P4 ;  /* 0x12100000bef37fae */ /* 0x0007e2000e101d46 */
[----:B--2---:R-:W-:Y:S01]  /*16a50*/  IADD3 R2, P0, R250, R196, RZ ;  /* 0x000000c4fa027210 */ /* 0x004fe20007f1e0ff */
[----:B------:R-:W-:Y:S04]  /*16a60*/  IMAD.MOV.U32 R250, RZ, RZ, 0x1 ;  /* 0x00000001fffa7424 */ /* 0x000fe800078e00ff */
[----:B------:R-:W-:Y:S05]  /*16a70*/  IMAD.X R3, R172, 0x1, R188, P0 ;  /* 0x00000001ac037824 */ /* 0x000fea00000e06bc */
[----:B------:R2:W-:Y:S02]  /*16a80*/  LDGSTS.E.BYPASS.LTC128B.128 [R243+0x15100], [R2.64], !P3 ;  /* 0x1510000002f37fae */ /* 0x0005e4000d901d46 */
[----:B--2---:R-:W-:Y:S01]  /*16a90*/  MOV R2, 0x16ac0 ;  /* 0x00016ac000027802 */ /* 0x004fe20000000f00 */
[----:B------:R-:W-:Y:S02]  /*16aa0*/  IMAD.MOV.U32 R3, RZ, RZ, 0x181f ;  /* 0x0000181fff037424 */ /* 0x000fe400078e00ff */
[----:B-1-3-5:R-:W-:Y:S05]  /*16ab0*/  CALL.REL.NOINC `($__internal_8_$__cuda_sm70_shflsync_idx_p) ;  /* 0x0000091000007944 */ /* 0x02afea0003c00000 */
[----:B------:R-:W-:Y:S01]  /*16ac0*/  MOV R3, 0x181f ;  /* 0x0000181f00037802 */ /* 0x000fe20000000f00 */
[----:B-----5:R-:W-:Y:S01]  /*16ad0*/  IMAD.MOV.U32 R0, RZ, RZ, R250 ;  /* 0x000000ffff007224 */ /* 0x020fe200078e00fa */
[----:B------:R-:W-:Y:S01]  /*16ae0*/  MOV R250, 0x1 ;  /* 0x0000000100fa7802 */ /* 0x000fe20000000f00 */
[----:B------:R-:W-:Y:S01]  /*16af0*/  IMAD.MOV.U32 R249, RZ, RZ, R184 ;  /* 0x000000fffff97224 */ /* 0x000fe200078e00b8 */
[----:B------:R-:W-:Y:S02]  /*16b00*/  MOV R2, 0x16b20 ;  /* 0x00016b2000027802 */ /* 0x000fe40000000f00 */
[----:B-1----:R-:W-:Y:S05]  /*16b10*/  CALL.REL.NOINC `($__internal_8_$__cuda_sm70_shflsync_idx_p) ;  /* 0x000008b000007944 */ /* 0x002fea0003c00000 */
[----:B------:R-:W-:Y:S01]  /*16b20*/  IADD3 R2, -R244, 0x10, RZ ;  /* 0x00000010f4027810 */ /* 0x000fe20007ffe1ff */
[----:B------:R-:W-:Y:S03]  /*16b30*/  IMAD.MOV.U32 R249, RZ, RZ, R173 ;  /* 0x000000fffff97224 */ /* 0x000fe600078e00ad */
[----:B------:R-:W-:Y:S04]  /*16b40*/  LOP3.LUT R2, R2, 0xf, RZ, 0xc0, !PT ;  /* 0x0000000f02027812 */ /* 0x000fe800078ec0ff */
[----:B------:R-:W-:Y:S04]  /*16b50*/  IADD3 R2, P1, P0, R2, R250, R189 ;  /* 0x000000fa02027210 */ /* 0x000fe8000783e0bd */
[----:B-----5:R-:W-:Y:S02]  /*16b60*/  IADD3.X R3, RZ, R0, R185, P1, P0 ;  /* 0x00000000ff037210 */ /* 0x020fe40000fe04b9 */
        /* <DEDUP_REMOVED lines=18> */
[----:B-1-3--:R-:W-:Y:S05]  /*16c90*/  CALL.REL.NOINC `($__internal_8_$__cuda_sm70_shflsync_idx_p) ;  /* 0x0000073000007944 */ /* 0x00afea0003c00000 */
        /* <DEDUP_REMOVED lines=8> */
.L_x_1494:
[----:B------:R-:W-:Y:S02]  /*16d20*/  MOV R0, 0x2 ;  /* 0x0000000200007802 */ /* 0x000fe40000000f00 */
        /* <DEDUP_REMOVED lines=16> */
.L_x_1496:
[----:B------:R1:W5:Y:S01]  /*16e30*/  LDL R172, [R1+0x4] ;  /* 0x0000040001ac7983 */ /* 0x0003620000100800 */
[----:B------:R-:W-:-:S02]  /*16e40*/  MOV R0, 0x2 ;  /* 0x0000000200007802 */ /* 0x000fc40000000f00 */
[----:B------:R-:W-:Y:S02]  /*16e50*/  MOV R2, 0x16e70 ;  /* 0x00016e7000027802 */ /* 0x000fe40000000f00 */
[----:B-1---5:R-:W-:Y:S05]  /*16e60*/  CALL.REL.NOINC `($__internal_7_$__cuda_sm70_shflsync_bfly_p) ;  /* 0x0000050000007944 */ /* 0x022fea0003c00000 */
[----:B------:R-:W-:Y:S01]  /*16e70*/  MOV R4, R0 ;  /* 0x0000000000047202 */ /* 0x000fe20000000f00 */
[----:B------:R-:W-:Y:S05]  /*16e80*/  BRA `(.L_x_1548) ;  /* 0xffffa6e000007947 */ /* 0x000fea000383ffff */
.L_x_1497:
[----:B------:R-:W-:Y:S01]  /*16e90*/  IMAD.MOV.U32 R172, RZ, RZ, R4 ;  /* 0x000000ffffac7224 */ /* 0x000fe200078e0004 */
[----:B------:R-:W-:Y:S02]  /*16ea0*/  MOV R0, 0x1 ;  /* 0x0000000100007802 */ /* 0x000fe40000000f00 */
[----:B------:R-:W-:Y:S02]  /*16eb0*/  MOV R2, 0x16ed0 ;  /* 0x00016ed000027802 */ /* 0x000fe40000000f00 */
[----:B------:R-:W-:Y:S05]  /*16ec0*/  CALL.REL.NOINC `($__internal_7_$__cuda_sm70_shflsync_bfly_p) ;  /* 0x000004a000007944 */ /* 0x000fea0003c00000 */
[----:B------:R1:W5:Y:S01]  /*16ed0*/  LDL R172, [R1+0x8] ;  /* 0x0000080001ac7983 */ /* 0x0003620000100800 */
[----:B------:R-:W-:Y:S01]  /*16ee0*/  FADD.FTZ R4, R4, R0 ;  /* 0x0000000004047221 */ /* 0x000fe20000010000 */
[----:B------:R-:W-:Y:S02]  /*16ef0*/  MOV R0, 0x2 ;  /* 0x0000000200007802 */ /* 0x000fe40000000f00 */
[----:B------:R-:W-:Y:S02]  /*16f00*/  MOV R2, 0x16f20 ;  /* 0x00016f2000027802 */ /* 0x000fe40000000f00 */
[----:B-1---5:R-:W-:Y:S05]  /*16f10*/  CALL.REL.NOINC `($__internal_7_$__cuda_sm70_shflsync_bfly_p) ;  /* 0x0000045000007944 */ /* 0x022fea0003c00000 */
[----:B------:R-:W2:Y:S02]  /*16f20*/  LDL.LU R2, [R1+0x8] ;  /* 0x0000080001027983 */ /* 0x000ea40000300800 */
[----:B--2---:R-:W-:Y:S01]  /*16f30*/  FADD.FTZ R5, R2, R0 ;  /* 0x0000000002057221 */ /* 0x004fe20000010000 */
[----:B------:R-:W-:-:S02]  /*16f40*/  MOV R0, 0x1 ;  /* 0x0000000100007802 */ /* 0x000fc40000000f00 */
[----:B------:R-:W-:Y:S02]  /*16f50*/  MOV R2, 0x16f80 ;  /* 0x00016f8000027802 */ /* 0x000fe40000000f00 */
[----:B------:R-:W-:Y:S02]  /*16f60*/  MOV R172, R5 ;  /* 0x0000000500ac7202 */ /* 0x000fe40000000f00 */
[----:B------:R-:W-:Y:S05]  /*16f70*/  CALL.REL.NOINC `($__internal_7_$__cuda_sm70_shflsync_bfly_p) ;  /* 0x000003f000007944 */ /* 0x000fea0003c00000 */
[----:B------:R-:W-:Y:S01]  /*16f80*/  MOV R3, R0 ;  /* 0x0000000000037202 */ /* 0x000fe20000000f00 */
[----:B------:R-:W-:Y:S05]  /*16f90*/  BRA `(.L_x_1549) ;  /* 0xffffa66000007947 */ /* 0x000fea000383ffff */
.L_x_1512:
[----:B------:R-:W-:Y:S01]  /*16fa0*/  IMAD.MOV.U32 R249, RZ, RZ, R5 ;  /* 0x000000fffff97224 */ /* 0x000fe200078e0005 */
[----:B------:R-:W-:Y:S01]  /*16fb0*/  MOV R250, RZ ;  /* 0x000000ff00fa7202 */ /* 0x000fe20000000f00 */
[----:B------:R-:W-:Y:S01]  /*16fc0*/  IMAD.MOV.U32 R3, RZ, RZ, 0x181f ;  /* 0x0000181fff037424 */ /* 0x000fe200078e00ff */
[----:B------:R-:W-:Y:S02]  /*16fd0*/  MOV R2, 0x16ff0 ;  /* 0x00016ff000027802 */ /* 0x000fe40000000f00 */
[----:B------:R-:W-:Y:S05]  /*16fe0*/  CALL.REL.NOINC `($__internal_8_$__cuda_sm70_shflsync_idx_p) ;  /* 0x000003e000007944 */ /* 0x000fea0003c00000 */
[----:B------:R-:W-:Y:S01]  /*16ff0*/  MOV R4, R250 ;  /* 0x000000fa00047202 */ /* 0x000fe20000000f00 */
[----:B-1---5:R-:W-:Y:S05]  /*17000*/  BRA `(.L_x_1550) ;  /* 0xffffcaf000007947 */ /* 0x022fea000383ffff */
.L_x_1513:
[----:B------:R-:W-:Y:S01]  /*17010*/  IMAD.MOV.U32 R249, RZ, RZ, R13 ;  /* 0x000000fffff97224 */ /* 0x000fe200078e000d */
[----:B------:R-:W-:Y:S01]  /*17020*/  MOV R250, RZ ;  /* 0x000000ff00fa7202 */ /* 0x000fe20000000f00 */
[----:B------:R-:W-:Y:S01]  /*17030*/  IMAD.MOV.U32 R3, RZ, RZ, 0x181f ;  /* 0x0000181fff037424 */ /* 0x000fe200078e00ff */
[----:B------:R-:W-:-:S02]  /*17040*/  MOV R2, 0x17060 ;  /* 0x0001706000027802 */ /* 0x000fc40000000f00 */
[----:B-12---:R-:W-:Y:S05]  /*17050*/  CALL.REL.NOINC `($__internal_8_$__cuda_sm70_shflsync_idx_p) ;  /* 0x0000037000007944 */ /* 0x006fea0003c00000 */
[----:B-----5:R-:W-:Y:S01]  /*17060*/  MOV R0, R250 ;  /* 0x000000fa00007202 */ /* 0x020fe20000000f00 */
[----:B-1----:R-:W-:Y:S05]  /*17070*/  BRA `(.L_x_1551) ;  /* 0xffffcaa000007947 */ /* 0x002fea000383ffff */
.L_x_1516:
[----:B------:R-:W-:Y:S01]  /*17080*/  IMAD.MOV.U32 R249, RZ, RZ, R5 ;  /* 0x000000fffff97224 */ /* 0x000fe200078e0005 */
[----:B------:R-:W-:Y:S01]  /*17090*/  MOV R250, 0x1 ;  /* 0x0000000100fa7802 */ /* 0x000fe20000000f00 */
[----:B-1----:R-:W-:Y:S01]  /*170a0*/  IMAD.MOV.U32 R3, RZ, RZ, 0x181f ;  /* 0x0000181fff037424 */ /* 0x002fe200078e00ff */
[----:B------:R-:W-:-:S02]  /*170b0*/  MOV R2, 0x170d0 ;  /* 0x000170d000027802 */ /* 0x000fc40000000f00 */
[----:B--234-:R-:W-:Y:S05]  /*170c0*/  CALL.REL.NOINC `($__internal_8_$__cuda_sm70_shflsync_idx_p) ;  /* 0x0000030000007944 */ /* 0x01cfea0003c00000 */
        /* <DEDUP_REMOVED lines=8> */
.L_x_1519:
[----:B------:R-:W-:Y:S01]  /*17150*/  IMAD.MOV.U32 R249, RZ, RZ, R5 ;  /* 0x000000fffff97224 */ /* 0x000fe200078e0005 */
[----:B------:R-:W-:Y:S01]  /*17160*/  MOV R250, 0x2 ;  /* 0x0000000200fa7802 */ /* 0x000fe20000000f00 */
[----:B-1----:R-:W-:Y:S01]  /*17170*/  IMAD.MOV.U32 R3, RZ, RZ, 0x181f ;  /* 0x0000181fff037424 */ /* 0x002fe200078e00ff */
[----:B------:R-:W-:Y:S02]  /*17180*/  MOV R2, 0x171a0 ;  /* 0x000171a000027802 */ /* 0x000fe40000000f00 */
[----:B--234-:R-:W-:Y:S05]  /*17190*/  CALL.REL.NOINC `($__internal_8_$__cuda_sm70_shflsync_idx_p) ;  /* 0x0000023000007944 */ /* 0x01cfea0003c00000 */
[----:B------:R-:W-:Y:S01]  /*171a0*/  MOV R4, R250 ;  /* 0x000000fa00047202 */ /* 0x000fe20000000f00 */
[----:B-1---5:R-:W-:Y:S05]  /*171b0*/  BRA `(.L_x_1553) ;  /* 0xffffcd8000007947 */ /* 0x022fea000383ffff */
.L_x_1520:
[----:B------:R-:W-:Y:S01]  /*171c0*/  IMAD.MOV.U32 R249, RZ, RZ, R13 ;  /* 0x000000fffff97224 */ /* 0x000fe200078e000d */
[----:B------:R-:W-:Y:S01]  /*171d0*/  MOV R250, 0x2 ;  /* 0x0000000200fa7802 */ /* 0x000fe20000000f00 */
[----:B-1----:R-:W-:Y:S01]  /*171e0*/  IMAD.MOV.U32 R3, RZ, RZ, 0x181f ;  /* 0x0000181fff037424 */ /* 0x002fe200078e00ff */
[----:B------:R-:W-:Y:S02]  /*171f0*/  MOV R2, 0x17210 ;  /* 0x0001721000027802 */ /* 0x000fe40000000f00 */
[----:B--234-:R-:W-:Y:S05]  /*17200*/  CALL.REL.NOINC `($__internal_8_$__cuda_sm70_shflsync_idx_p) ;  /* 0x000001c000007944 */ /* 0x01cfea0003c00000 */
[----:B-----5:R-:W-:Y:S01]  /*17210*/  MOV R0, R250 ;  /* 0x000000fa00007202 */ /* 0x020fe20000000f00 */
[----:B-1----:R-:W-:Y:S05]  /*17220*/  BRA `(.L_x_1554) ;  /* 0xffffcd3000007947 */ /* 0x002fea000383ffff */
.L_x_1523:
        /* <DEDUP_REMOVED lines=13> */
.L_x_1525:
[----:B------:R-:W-:Y:S01]  /*17300*/  IMAD.MOV.U32 R249, RZ, RZ, R81 ;  /* 0x000000fffff97224 */ /* 0x000fe200078e0051 */
[----:B------:R-:W-:Y:S01]  /*17310*/  MOV R250, RZ ;  /* 0x000000ff00fa7202 */ /* 0x000fe20000000f00 */
[----:B-1----:R-:W-:Y:S01]  /*17320*/  IMAD.MOV.U32 R3, RZ, RZ, 0x1f ;  /* 0x0000001fff037424 */ /* 0x002fe200078e00ff */
[----:B------:R-:W-:Y:S02]  /*17330*/  MOV R2, 0x17350 ;  /* 0x0001735000027802 */ /* 0x000fe40000000f00 */
[----:B--234-:R-:W-:Y:S05]  /*17340*/  CALL.REL.NOINC `($__internal_8_$__cuda_sm70_shflsync_idx_p) ;  /* 0x0000008000007944 */ /* 0x01cfea0003c00000 */
[----:B-----5:R-:W-:Y:S01]  /*17350*/  MOV R0, R250 ;  /* 0x000000fa00007202 */ /* 0x020fe20000000f00 */
[----:B-1----:R-:W-:Y:S05]  /*17360*/  BRA `(.L_x_1556) ;  /* 0xffffd01000007947 */ /* 0x002fea000383ffff */
        .weak           $__internal_7_$__cuda_sm70_shflsync_bfly_p
        .type           $__internal_7_$__cuda_sm70_shflsync_bfly_p,@function
        .size           $__internal_7_$__cuda_sm70_shflsync_bfly_p,($__internal_8_$__cuda_sm70_shflsync_idx_p - $__internal_7_$__cuda_sm70_shflsync_bfly_p)
$__internal_7_$__cuda_sm70_shflsync_bfly_p:
[----:B------:R-:W-:Y:S02]  /*17370*/  MOV R185, 0xffffffff ;  /* 0xffffffff00b97802 */ /* 0x000fe40000000f00 */
[----:B------:R-:W-:Y:S02]  /*17380*/  MOV R3, 0x1f ;  /* 0x0000001f00037802 */ /* 0x000fe40000000f00 */
[----:B------:R-:W-:Y:S04]  /*17390*/  WARPSYNC R185 ;  /* 0x000000b900007348 */ /* 0x000fe80003800000 */
[----:B------:R1:W2:Y:S02]  /*173a0*/  SHFL.BFLY PT, R0, R172, R0, R3 ;  /* 0x0c000000ac007389 */ /* 0x0002a400000e0003 */
[----:B-1----:R-:W-:-:S04]  /*173b0*/  MOV R3, 0x0 ;  /* 0x0000000000037802 */ /* 0x002fc80000000f00 */
[----:B--2---:R-:W-:Y:S05]  /*173c0*/  RET.REL.NODEC R2 `(_ZN7cutlass13device_kernelIN5flash19enable_sm80_to_sm89INS1_16FlashAttnFwdSm80INS1_25CollectiveMainloopFwdSm80ILi8ELi1ELb0EN4cute5tupleIJNS5_1CILi128EEENS7_ILi96EEENS7_ILi256EEEEEELi256ENS_10bfloat16_tEfNS_4arch4Sm80ELb1ELb0ELb0ELb0ELb1ELb0ELb1ELb0EEENS1_21CollectiveEpilogueFwdINS6_IJS8_SA_S9_EEENS6_IJNS7_ILi1EEESI_SI_EEESC_SE_Li256ELb0ELb1ELb0ELb0EEENS1_30DynamicPersistentTileSchedulerILi256ELi256ELb0ELb1ELb0EEEEEEEEEvNT_6ParamsE) ;  /* 0xfffe8c3002007950 */ /* 0x004fea0003c3ffff */
        .weak           $__internal_8_$__cuda_sm70_shflsync_idx_p
        .type           $__internal_8_$__cuda_sm70_shflsync_idx_p,@function
        .size           $__internal_8_$__cuda_sm70_shflsync_idx_p,(.L_x_1789 - $__internal_8_$__cuda_sm70_shflsync_idx_p)
$__internal_8_$__cuda_sm70_shflsync_idx_p:
[----:B------:R1:W-:Y:S02]  /*173d0*/  STL [R1+0x80], R0 ;  /* 0x0000800001007387 */ /* 0x0003e40000100800 */
[----:B-1----:R-:W-:-:S04]  /*173e0*/  MOV R0, 0xffffffff ;  /* 0xffffffff00007802 */ /* 0x002fc80000000f00 */
[----:B------:R-:W-:Y:S04]  /*173f0*/  WARPSYNC R0 ;  /* 0x0000000000007348 */ /* 0x000fe80003800000 */
[----:B------:R1:W2:Y:S04]  /*17400*/  SHFL.IDX PT, R250, R249, R250, R3 ;  /* 0x000000faf9fa7389 */ /* 0x0002a800000e0003 */
[----:B-1----:R1:W5:Y:S01]  /*17410*/  LDL.LU R0, [R1+0x80] ;  /* 0x0000800001007983 */ /* 0x0023620000300800 */
[----:B------:R-:W-:-:S04]  /*17420*/  MOV R3, 0x0 ;  /* 0x0000000000037802 */ /* 0x000fc80000000f00 */
[----:B--2---:R-:W-:Y:S05]  /*17430*/  RET.REL.NODEC R2 `(_ZN7cutlass13device_kernelIN5flash19enable_sm80_to_sm89INS1_16FlashAttnFwdSm80INS1_25CollectiveMainloopFwdSm80ILi8ELi1ELb0EN4cute5tupleIJNS5_1CILi128EEENS7_ILi96EEENS7_ILi256EEEEEELi256ENS_10bfloat16_tEfNS_4arch4Sm80ELb1ELb0ELb0ELb0ELb1ELb0ELb1ELb0EEENS1_21CollectiveEpilogueFwdINS6_IJS8_SA_S9_EEENS6_IJNS7_ILi1EEESI_SI_EEESC_SE_Li256ELb0ELb1ELb0ELb0EEENS1_30DynamicPersistentTileSchedulerILi256ELi256ELb0ELb1ELb0EEEEEEEEEvNT_6ParamsE) ;  /* 0xfffe8bc002007950 */ /* 0x004fea0003c3ffff */
.L_x_1557:
        /* <DEDUP_REMOVED lines=12> */
.L_x_1789:


//--------------------- .text._ZN7cutlass13device_kernelIN5flash19enable_sm80_to_sm89INS1_16FlashAttnFwdSm80INS1_25CollectiveMainloopFwdSm80ILi8ELi1ELb0EN4cute5tupleIJNS5_1CILi128EEENS7_ILi96EEENS7_ILi256EEEEEELi256ENS_10bfloat16_tEfNS_4arch4Sm80ELb1ELb0ELb0ELb1ELb1ELb0ELb1ELb0EEENS1_21CollectiveEpilogueFwdINS6_IJS8_SA_S9_EEENS6_IJNS7_ILi1EEESI_SI_EEESC_SE_Li256ELb1ELb1ELb0ELb0EEENS1_19SingleTileSchedulerILb1ELb0ELb1ELi128EEEEEEEEEvNT_6ParamsE --------------------------
	.section	.text._ZN7cutlass13device_kernelIN5flash19enable_sm80_to_sm89INS1_16FlashAttnFwdSm80INS1_25CollectiveMainloopFwdSm80ILi8ELi1ELb0EN4cute5tupleIJNS5_1CILi128EEENS7_ILi96EEENS7_ILi256EEEEEELi256ENS_10bfloat16_tEfNS_4arch4Sm80ELb1ELb0ELb0ELb1ELb1ELb0ELb1ELb0EEENS1_21CollectiveEpilogueFwdINS6_IJS8_SA_S9_EEENS6_IJNS7_ILi1EEESI_SI_EEESC_SE_Li256ELb1ELb1ELb0ELb0EEENS1_19SingleTileSchedulerILb1ELb0ELb1ELi128EEEEEEEEEvNT_6ParamsE,"ax",@progbits
	.sectioninfo	@"SHI_REGISTERS=255"
	.align	128
.text._ZN7cutlass13device_kernelIN5flash19enable_sm80_to_sm89INS1_16FlashAttnFwdSm80INS1_25CollectiveMainloopFwdSm80ILi8ELi1ELb0EN4cute5tupleIJNS5_1CILi128EEENS7_ILi96EEENS7_ILi256EEEEEELi256ENS_10bfloat16_tEfNS_4arch4Sm80ELb1ELb0ELb0ELb1ELb1ELb0ELb1ELb0EEENS1_21CollectiveEpilogueFwdINS6_IJS8_SA_S9_EEENS6_IJNS7_ILi1EEESI_SI_EEESC_SE_Li256ELb1ELb1ELb0ELb0EEENS1_19SingleTileSchedulerILb1ELb0ELb1ELi128EEEEEEEEEvNT_6ParamsE:
        .type           _ZN7cutlass13device_kernelIN5flash19enable_sm80_to_sm89INS1_16FlashAttnFwdSm80INS1_25CollectiveMainloopFwdSm80ILi8ELi1ELb0EN4cute5tupleIJNS5_1CILi128EEENS7_ILi96EEENS7_ILi256EEEEEELi256ENS_10bfloat16_tEfNS_4arch4Sm80ELb1ELb0ELb0ELb1ELb1ELb0ELb1ELb0EEENS1_21CollectiveEpilogueFwdINS6_IJS8_SA_S9_EEENS6_IJNS7_ILi1EEESI_SI_EEESC_SE_Li256ELb1ELb1ELb0ELb0EEENS1_19SingleTileSchedulerILb1ELb0ELb1ELi128EEEEEEEEEvNT_6ParamsE,@function
        .size           _ZN7cutlass13device_kernelIN5flash19enable_sm80_to_sm89INS1_16FlashAttnFwdSm80INS1_25CollectiveMainloopFwdSm80ILi8ELi1ELb0EN4cute5tupleIJNS5_1CILi128EEENS7_ILi96EEENS7_ILi256EEEEEELi256ENS_10bfloat16_tEfNS_4arch4Sm80ELb1ELb0ELb0ELb1ELb1ELb0ELb1ELb0EEENS1_21CollectiveEpilogueFwdINS6_IJS8_SA_S9_EEENS6_IJNS7_ILi1EEESI_SI_EEESC_SE_Li256ELb1ELb1ELb0ELb0EEENS1_19SingleTileSchedulerILb1ELb0ELb1ELi128EEEEEEEEEvNT_6ParamsE,(.L_x_1792 - _ZN7cutlass13device_kernelIN5flash19enable_sm80_to_sm89INS1_16FlashAttnFwdSm80INS1_25CollectiveMainloopFwdSm80ILi8ELi1ELb0EN4cute5tupleIJNS5_1CILi128EEENS7_ILi96EEENS7_ILi256EEEEEELi256ENS_10bfloat16_tEfNS_4arch4Sm80ELb1ELb0ELb0ELb1ELb1ELb0ELb1ELb0EEENS1_21CollectiveEpilogueFwdINS6_IJS8_SA_S9_EEENS6_IJNS7_ILi1EEESI_SI_EEESC_SE_Li256ELb1ELb1ELb0ELb0EEENS1_19SingleTileSchedulerILb1ELb0ELb1ELi128EEEEEEEEEvNT_6ParamsE)
        .other          _ZN7cutlass13device_kernelIN5flash19enable_sm80_to_sm89INS1_16FlashAttnFwdSm80INS1_25CollectiveMainloopFwdSm80ILi8ELi1ELb0EN4cute5tupleIJNS5_1CILi128EEENS7_ILi96EEENS7_ILi256EEEEEELi256ENS_10bfloat16_tEfNS_4arch4Sm80ELb1ELb0ELb0ELb1ELb1ELb0ELb1ELb0EEENS1_21CollectiveEpilogueFwdINS6_IJS8_SA_S9_EEENS6_IJNS7_ILi1EEESI_SI_EEESC_SE_Li256ELb1ELb1ELb0ELb0EEENS1_19SingleTileSchedulerILb1ELb0ELb1ELi128EEEEEEEEEvNT_6ParamsE,@"STO_CUDA_ENTRY STV_DEFAULT"
_ZN7cutlass13device_kernelIN5flash19enable_sm80_to_sm89INS1_16FlashAttnFwdSm80INS1_25CollectiveMainloopFwdSm80ILi8ELi1ELb0EN4cute5tupleIJNS5_1CILi128EEENS7_ILi96EEENS7_ILi256EEEEEELi256ENS_10bfloat16_tEfNS_4arch4Sm80ELb1ELb0ELb0ELb1ELb1ELb0ELb1ELb0EEENS1_21CollectiveEpilogueFwdINS6_IJS8_SA_S9_EEENS6_IJNS7_ILi1EEESI_SI_EEESC_SE_Li256ELb1ELb1ELb0ELb0EEENS1_19SingleTileSchedulerILb1ELb0ELb1ELi128EEEEEEEEEvNT_6ParamsE:
        /* <DEDUP_REMOVED lines=21> */
.L_x_1559:
        /* <DEDUP_REMOVED lines=13> */
.L_x_1561:
[----:B------:R-:W-:Y:S02]  /*0220*/  ULDC UR5, c[0x0][0x54c] ;  /* 0x0001530000057ab9 */ /* 0x000fe40000000800 */
.L_x_1560:
[----:B------:R-:W-:Y:S02]  /*0230*/  ULDC UR4, c[0x0][0x548] ;  /* 0x0001520000047ab9 */ /* 0x000fe40000000800 */
[----:B------:R-:W-:-:S02]  /*0240*/  USHF.L.U32 UR11, UR10, 0x7, URZ ;  /* 0x000000070a0b7899 */ /* 0x000fc4000800063f */
[----:B------:R-:W-:-:S04]  /*0250*/  UIMAD UR4, UR5, UR4, URZ ;  /* 0x00000004050472a4 */ /* 0x000fc8000f8e023f */
[----:B------:R-:W-:-:S04]  /*0260*/  UISETP.GE.AND UP0, UPT, UR11, UR4, UPT ;  /* 0x000000040b00728c */ /* 0x000fc8000bf06270 */
[----:B------:R-:W-:Y:S01]  /*0270*/  USEL UR14, UR14, 0xffffffff, !UP0 ;  /* 0xffffffff0e0e7887 */ /* 0x000fe2000c000000 */
[----:B------:R-:W-:Y:S05]  /*0280*/  BRA `(.L_x_1562) ;  /* 0x000001b000007947 */ /* 0x000fea0003800000 */
.L_x_1558:
        /* <DEDUP_REMOVED lines=8> */
.L_x_1563:
        /* <DEDUP_REMOVED lines=13> */
.L_x_1565:
[----:B------:R-:W-:Y:S02]  /*03e0*/  ULDC UR5, c[0x0][0x54c] ;  /* 0x0001530000057ab9 */ /* 0x000fe40000000800 */
.L_x_1564:
[----:B------:R-:W-:Y:S02]  /*03f0*/  ULDC UR4, c[0x0][0x548] ;  /* 0x0001520000047ab9 */ /* 0x000fe40000000800 */
[----:B------:R-:W-:-:S02]  /*0400*/  USHF.L.U32 UR11, UR10, 0x7, URZ ;  /* 0x000000070a0b7899 */ /* 0x000fc4000800063f */
[----:B------:R-:W-:-:S04]  /*0410*/  UIMAD UR4, UR5, UR4, URZ ;  /* 0x00000004050472a4 */ /* 0x000fc8000f8e023f */
[----:B------:R-:W-:-:S04]  /*0420*/  UISETP.GE.AND UP0, UPT, UR11, UR4, UPT ;  /* 0x000000040b00728c */ /* 0x000fc8000bf06270 */
[----:B------:R-:W-:-:S06]  /*0430*/  USEL UR14, UR14, 0xffffffff, !UP0 ;  /* 0xffffffff0e0e7887 */ /* 0x000fcc000c000000 */
.L_x_1562:
        /* <DEDUP_REMOVED lines=47> */
.L_x_1566:
        /* <DEDUP_REMOVED lines=10> */
.L_x_1567:
        /* <DEDUP_REMOVED lines=12> */
.L_x_1568:
        /* <DEDUP_REMOVED lines=8> */
[----:B------:R-:W-:Y:S01]  /*0910*/  UIADD3 UR6, UR7, 0x5f, URZ ;  /* 0x0000005f07067890 */ /* 0x000fe2000fffe03f */
[----:B------:R-:W-:Y:S01]  /*0920*/  IMAD.MOV.U32 R128, RZ, RZ, RZ ;  /* 0x000000ffff807224 */ /* 0x000fe200078e00ff */
[----:B------:R-:W-:Y:S01]  /*0930*/  MOV R126, RZ ;  /* 0x000000ff007e7202 */ /* 0x000fe20000000f00 */
[----:B------:R-:W-:Y:S01]  /*0940*/  CS2R R8, SRZ ;  /* 0x0000000000087805 */ /* 0x000fe2000001ff00 */
[----:B------:R-:W-:Y:S01]  /*0950*/  IMAD.MOV.U32 R124, RZ, RZ, RZ ;  /* 0x000000ffff7c7224 */ /* 0x000fe200078e00ff */
[----:B------:R-:W-:Y:S01]  /*0960*/  @UP1 UIADD3 UR20, UR11, 0x7f, URZ ;  /* 0x0000007f0b141890 */ /* 0x000fe2000fffe03f */
[----:B------:R-:W-:Y:S01]  /*0970*/  MOV R122, RZ ;  /* 0x000000ff007a7202 */ /* 0x000fe20000000f00 */
[----:B------:R-:W-:Y:S01]  /*0980*/  CS2R R12, SRZ ;  /* 0x00000000000c7805 */ /* 0x000fe2000001ff00 */
[----:B------:R-:W-:Y:S01]  /*0990*/  IMAD.MOV.U32 R120, RZ, RZ, RZ ;  /* 0x000000ffff787224 */ /* 0x000fe200078e00ff */
[----:B------:R-:W-:Y:S01]  /*09a0*/  UIMAD.WIDE.U32 UR20, UR20, UR4, URZ ;  /* 0x00000004141472a5 */ /* 0x000fe2000f8e003f */
[----:B------:R-:W-:Y:S01]  /*09b0*/  MOV R118, RZ ;  /* 0x000000ff00767202 */ /* 0x000fe20000000f00 */
[----:B------:R-:W-:Y:S01]  /*09c0*/  UIADD3 UR4, UR11, 0x7f, URZ ;  /* 0x0000007f0b047890 */ /* 0x000fe2000fffe03f */
[----:B------:R-:W-:Y:S01]  /*09d0*/  CS2R R16, SRZ ;  /* 0x0000000000107805 */ /* 0x000fe2000001ff00 */
[----:B------:R-:W-:Y:S01]  /*09e0*/  @UP1 USHF.R.U32.HI UR4, URZ, UR5, UR21 ;  /* 0x000000053f041299 */ /* 0x000fe20008011615 */
[----:B------:R-:W-:Y:S01]  /*09f0*/  IMAD.MOV.U32 R116, RZ, RZ, RZ ;  /* 0x000000ffff747224 */ /* 0x000fe200078e00ff */
[----:B---3--:R-:W-:Y:S01]  /*0a00*/  UIADD3 UR5, UR7, 0x60, -UR13 ;  /* 0x0000006007057890 */ /* 0x008fe2000fffe80d */
[----:B------:R-:W-:Y:S01]  /*0a10*/  MOV R114, RZ ;  /* 0x000000ff00727202 */ /* 0x000fe20000000f00 */
[----:B------:R-:W-:Y:S01]  /*0a20*/  UIMAD.WIDE UR20, UR6, 0x2aaaaaab, URZ ;  /* 0x2aaaaaab061478a5 */ /* 0x000fe2000f8e023f */
[----:B------:R-:W-:Y:S01]  /*0a30*/  CS2R R18, SRZ ;  /* 0x0000000000127805 */ /* 0x000fe2000001ff00 */
[----:B------:R-:W-:Y:S01]  /*0a40*/  UIADD3 UR4, UR5, UR4, URZ ;  /* 0x0000000405047290 */ /* 0x000fe2000fffe03f */
[----:B------:R-:W-:Y:S01]  /*0a50*/  IMAD.MOV.U32 R112, RZ, RZ, RZ ;  /* 0x000000ffff707224 */ /* 0x000fe200078e00ff */
[----:B------:R-:W-:Y:S01]  /*0a60*/  MOV R110, RZ ;  /* 0x000000ff006e7202 */ /* 0x000fe20000000f00 */
[----:B------:R-:W-:Y:S01]  /*0a70*/  CS2R R20, SRZ ;  /* 0x0000000000147805 */ /* 0x000fe2000001ff00 */
[----:B------:R-:W-:Y:S01]  /*0a80*/  UIMAD.WIDE UR4, UR4, 0x2aaaaaab, URZ ;  /* 0x2aaaaaab040478a5 */ /* 0x000fe2000f8e023f */
[----:B------:R-:W-:Y:S01]  /*0a90*/  IMAD.MOV.U32 R108, RZ, RZ, RZ ;  /* 0x000000ffff6c7224 */ /* 0x000fe200078e00ff */
[----:B------:R-:W-:Y:S01]  /*0aa0*/  UMOV UR19, UR21 ;  /* 0x0000001500137c82 */ /* 0x000fe20008000000 */
[----:B------:R-:W-:Y:S01]  /*0ab0*/  CS2R R106, SRZ ;  /* 0x00000000006a7805 */ /* 0x000fe2000001ff00 */
[----:B------:R-:W-:Y:S01]  /*0ac0*/  USHF.R.U32.HI UR6, URZ, 0x1f, UR19 ;  /* 0x0000001f3f067899 */ /* 0x000fe20008011613 */
[----:B------:R-:W-:Y:S01]  /*0ad0*/  MOV R104, RZ ;  /* 0x000000ff00687202 */ /* 0x000fe20000000f00 */
[----:B------:R-:W-:Y:S01]  /*0ae0*/  USHF.R.U32.HI UR4, URZ, 0x1f, UR5 ;  /* 0x0000001f3f047899 */ /* 0x000fe20008011605 */
[----:B------:R-:W-:Y:S01]  /*0af0*/  CS2R R102, SRZ ;  /* 0x0000000000667805 */ /* 0x000fe2000001ff00 */
[----:B------:R-:W-:Y:S01]  /*0b00*/  ULEA.HI.SX32 UR6, UR19, UR6, 0x1c ;  /* 0x0000000613067291 */ /* 0x000fe2000f8fe23f */
[----:B------:R-:W-:Y:S01]  /*0b10*/  IMAD.MOV.U32 R23, RZ, RZ, RZ ;  /* 0x000000ffff177224 */ /* 0x000fe200078e00ff */
[----:B------:R-:W-:Y:S01]  /*0b20*/  ULEA.HI.SX32 UR4, UR5, UR4, 0x1c ;  /* 0x0000000405047291 */ /* 0x000fe2000f8fe23f */
[----:B------:R-:W-:Y:S01]  /*0b30*/  MOV R100, RZ ;  /* 0x000000ff00647202 */ /* 0x000fe20000000f00 */
[----:B------:R-:W-:Y:S01]  /*0b40*/  CS2R R98, SRZ ;  /* 0x0000000000627805 */ /* 0x000fe2000001ff00 */
[----:B------:R-:W-:Y:S01]  /*0b50*/  CS2R R24, SRZ ;  /* 0x0000000000187805 */ /* 0x000fe2000001ff00 */
[----:B------:R-:W-:Y:S01]  /*0b60*/  UISETP.LT.AND UP0, UPT, UR6, UR4, UPT ;  /* 0x000000040600728c */ /* 0x000fe2000bf01270 */
[----:B------:R-:W-:Y:S01]  /*0b70*/  IMAD.MOV.U32 R96, RZ, RZ, RZ ;  /* 0x000000ffff607224 */ /* 0x000fe200078e00ff */
[----:B------:R-:W-:Y:S01]  /*0b80*/  CS2R R94, SRZ ;  /* 0x00000000005e7805 */ /* 0x000fe2000001ff00 */
[----:B------:R-:W-:Y:S01]  /*0b90*/  MOV R92, RZ ;  /* 0x000000ff005c7202 */ /* 0x000fe20000000f00 */
[----:B------:R-:W-:Y:S01]  /*0ba0*/  USEL UR6, UR6, UR4, UP0 ;  /* 0x0000000406067287 */ /* 0x000fe20008000000 */
[----:B------:R-:W-:Y:S01]  /*0bb0*/  CS2R R90, SRZ ;  /* 0x00000000005a7805 */ /* 0x000fe2000001ff00 */
[----:B------:R-:W-:Y:S01]  /*0bc0*/  CS2R R26, SRZ ;  /* 0x00000000001a7805 */ /* 0x000fe2000001ff00 */
[----:B------:R-:W-:Y:S01]  /*0bd0*/  IMAD.MOV.U32 R88, RZ, RZ, RZ ;  /* 0x000000ffff587224 */ /* 0x000fe200078e00ff */
[----:B------:R-:W-:Y:S01]  /*0be0*/  UISETP.GE.AND UP0, UPT, UR6, 0x1, UPT ;  /* 0x000000010600788c */ /* 0x000fe2000bf06270 */
[----:B------:R-:W-:Y:S01]  /*0bf0*/  CS2R R86, SRZ ;  /* 0x0000000000567805 */ /* 0x000fe2000001ff00 */
[----:B------:R-:W-:Y:S01]  /*0c00*/  MOV R84, RZ ;  /* 0x000000ff00547202 */ /* 0x000fe20000000f00 */
[----:B------:R-:W-:Y:S01]  /*0c10*/  CS2R R82, SRZ ;  /* 0x0000000000527805 */ /* 0x000fe2000001ff00 */
[----:B------:R-:W-:Y:S01]  /*0c20*/  CS2R R28, SRZ ;  /* 0x00000000001c7805 */ /* 0x000fe2000001ff00 */
[----:B------:R-:W-:Y:S01]  /*0c30*/  IMAD.MOV.U32 R80, RZ, RZ, RZ ;  /* 0x000000ffff507224 */ /* 0x000fe200078e00ff */
[----:B------:R-:W-:Y:S01]  /*0c40*/  PLOP3.LUT P0, PT, PT, PT, UP0, 0x80, 0x0 ;  /* 0x000000000000781c */ /* 0x000fe20003f0f008 */
        /* <DEDUP_REMOVED lines=38> */
[----:B------:R-:W-:Y:S01]  /*0eb0*/  IMAD.MOV.U32 R136, RZ, RZ, RZ ;  /* 0x000000ffff887224 */ /* 0x000fe200078e00ff */
[----:B------:R-:W-:Y:S01]  /*0ec0*/  CS2R R134, SRZ ;  /* 0x0000000000867805 */ /* 0x000fe2000001ff00 */
[----:B------:R-:W-:Y:S01]  /*0ed0*/  CS2R R132, SRZ ;  /* 0x0000000000847805 */ /* 0x000fe2000001ff00 */
[----:B------:R-:W-:Y:S01]  /*0ee0*/  CS2R R182, SRZ ;  /* 0x0000000000b67805 */ /* 0x000fe2000001ff00 */
[----:B------:R-:W-:Y:S01]  /*0ef0*/  MOV R7, RZ ;  /* 0x000000ff00077202 */ /* 0x000fe20000000f00 */
[----:B------:R-:W-:Y:S01]  /*0f00*/  IMAD.MOV.U32 R180, RZ, RZ, RZ ;  /* 0x000000ffffb47224 */ /* 0x000fe200078e00ff */
[----:B------:R-:W-:Y:S01]  /*0f10*/  CS2R R178, SRZ ;  /* 0x0000000000b27805 */ /* 0x000fe2000001ff00 */
[----:B------:R-:W-:Y:S01]  /*0f20*/  MOV R44, RZ ;  /* 0x000000ff002c7202 */ /* 0x000fe20000000f00 */
        /* <DEDUP_REMOVED lines=15> */
[----:B------:R-:W-:Y:S01]  /*1020*/  UIMAD UR15, UR15, UR4, URZ ;  /* 0x000000040f0f72a4 */ /* 0x000fe2000f8e023f */
[----:B------:R-:W-:Y:S01]  /*1030*/  PLOP3.LUT P1, PT, PT, PT, UP1, 0x80, 0x0 ;  /* 0x000000000000781c */ /* 0x000fe20003f2f018 */
[----:B------:R-:W-:Y:S01]  /*1040*/  UIMAD.WIDE.U32 UR20, UR18, UR4, URZ ;  /* 0x00000004121472a5 */ /* 0x000fe2000f8e003f */
[----:B------:R-:W-:Y:S01]  /*1050*/  PLOP3.LUT P0, PT, PT, PT, UP1, 0x80, 0x0 ;  /* 0x000000000000781c */ /* 0x000fe20003f0f018 */
[----:B------:R-:W-:Y:S01]  /*1060*/  UIMAD UR15, UR18, UR5, UR15 ;  /* 0x00000005120f72a4 */ /* 0x000fe2000f8e020f */
[----:B------:R-:W-:Y:S01]  /*1070*/  LEA.HI R16, R148, R149, RZ, 0x4 ;  /* 0x0000009594107211 */ /* 0x000fe200078f20ff */
[----:B------:R-:W-:Y:S01]  /*1080*/  USHF.R.S32.HI UR18, URZ, 0x1f, UR14 ;  /* 0x0000001f3f127899 */ /* 0x000fe2000801140e */
[----:B------:R-:W-:Y:S01]  /*1090*/  BSSY B0, `(.L_x_1570) ;  /* 0x0000061000007945 */ /* 0x000fe20003800000 */
[----:B------:R-:W-:-:S02]  /*10a0*/  ULDC.64 UR4, c[0x0][0x1b8] ;  /* 0x00006e0000047ab9 */ /* 0x000fc40000000a00 */
[----:B------:R-:W-:Y:S02]  /*10b0*/  UIADD3 UR21, UR21, UR15, URZ ;  /* 0x0000000f15157290 */ /* 0x000fe4000fffe03f */
[----:B------:R-:W-:Y:S02]  /*10c0*/  UIMAD UR15, UR8, UR4, URZ ;  /* 0x00000004080f72a4 */ /* 0x000fe4000f8e023f */
[----:B------:R-:W-:Y:S02]  /*10d0*/  UIMAD.WIDE.U32 UR20, UR9, UR4, UR20 ;  /* 0x00000004091472a5 */ /* 0x000fe4000f8e0014 */
[----:B------:R-:W-:Y:S02]  /*10e0*/  UIMAD UR15, UR9, UR5, UR15 ;  /* 0x00000005090f72a4 */ /* 0x000fe4000f8e020f */
[----:B------:R-:W-:Y:S02]  /*10f0*/  USEL UR18, UR18, URZ, !UP2 ;  /* 0x0000003f12127287 */ /* 0x000fe4000d000000 */
[----:B------:R-:W-:-:S02]  /*1100*/  ULDC.64 UR4, c[0x0][0x1c0] ;  /* 0x0000700000047ab9 */ /* 0x000fc40000000a00 */
[----:B------:R-:W-:Y:S01]  /*1110*/  USEL UR19, UR14, URZ, !UP2 ;  /* 0x0000003f0e137287 */ /* 0x000fe2000d000000 */
[----:B-1----:R-:W-:Y:S01]  /*1120*/  LEA.HI R2, R148, R149, RZ, 0x3 ;  /* 0x0000009594027211 */ /* 0x002fe200078f18ff */
[----:B------:R-:W-:Y:S02]  /*1130*/  UIMAD UR18, UR18, UR4, URZ ;  /* 0x00000004121272a4 */ /* 0x000fe4000f8e023f */
[----:B------:R-:W-:Y:S01]  /*1140*/  UIADD3 UR21, UR21, UR15, URZ ;  /* 0x0000000f15157290 */ /* 0x000fe2000fffe03f */
[----:B------:R-:W-:Y:S01]  /*1150*/  LOP3.LUT R0, R2, 0xfffffff8, RZ, 0xc0, !PT ;  /* 0xfffffff802007812 */ /* 0x000fe200078ec0ff */
[----:B------:R-:W-:Y:S01]  /*1160*/  UIMAD UR5, UR19, UR5, UR18 ;  /* 0x00000005130572a4 */ /* 0x000fe2000f8e0212 */
[----:B------:R-:W-:Y:S01]  /*1170*/  SHF.R.S32.HI R24, RZ, 0x3, R2 ;  /* 0x00000003ff187819 */ /* 0x000fe20000011402 */
[----:B------:R-:W-:Y:S02]  /*1180*/  UIMAD.WIDE.U32 UR20, UR19, UR4, UR20 ;  /* 0x00000004131472a5 */ /* 0x000fe4000f8e0014 */
[----:B------:R-:W-:Y:S01]  /*1190*/  IMAD.IADD R40, R149, 0x1, -R0 ;  /* 0x0000000195287824 */ /* 0x000fe200078e0a00 */
[----:B------:R-:W-:Y:S01]  /*11a0*/  ULDC UR4, c[0x0][0x2c4] ;  /* 0x0000b10000047ab9 */ /* 0x000fe20000000800 */
[----:B------:R-:W-:Y:S01]  /*11b0*/  IADD3 R13, R24, UR11, RZ ;  /* 0x0000000b180d7c10 */ /* 0x000fe2000fffe0ff */
[----:B------:R-:W-:Y:S01]  /*11c0*/  UIADD3 UR5, UR21, UR5, URZ ;  /* 0x0000000515057290 */ /* 0x000fe2000fffe03f */
[----:B------:R-:W-:Y:S01]  /*11d0*/  IMAD R159, R40, 0x20, R24 ;  /* 0x00000020289f7824 */ /* 0x000fe200078e0218 */
[----:B------:R-:W-:Y:S01]  /*11e0*/  UIMAD UR4, UR13, UR4, URZ ;  /* 0x000000040d0472a4 */ /* 0x000fe2000f8e023f */
[----:B------:R-:W-:-:S02]  /*11f0*/  IMAD.U32 R3, RZ, RZ, UR21 ;  /* 0x00000015ff037e24 */ /* 0x000fc4000f8e00ff */
[----:B------:R-:W-:Y:S01]  /*1200*/  IMAD.SHL.U32 R157, R40, 0x8, RZ ;  /* 0x00000008289d7824 */ /* 0x000fe200078e00ff */
[----:B------:R-:W-:Y:S01]  /*1210*/  IADD3 R4, R159, UR11, RZ ;  /* 0x0000000b9f047c10 */ /* 0x000fe2000fffe0ff */
[----:B------:R-:W-:Y:S01]  /*1220*/  IMAD.U32 R3, RZ, RZ, UR5 ;  /* 0x00000005ff037e24 */ /* 0x000fe2000f8e00ff */
[----:B------:R1:W-:Y:S02]  /*1230*/  STL [R1+0x4c], R159 ;  /* 0x00004c9f01007387 */ /* 0x0003e40000100800 */
[C---:B------:R-:W-:Y:S01]  /*1240*/  IADD3 R42, R157.reuse, 0x40, RZ ;  /* 0x000000409d2a7810 */ /* 0x040fe20007ffe0ff */
[----:B------:R-:W-:Y:S01]  /*1250*/  @P1 IMAD.HI.U32 R2, R4, c[0x0][0x2c8], RZ ;  /* 0x0000b20004021a27 */ /* 0x000fe200078e00ff */
[----:B------:R1:W-:Y:S01]  /*1260*/  STL [R1+0x44], R157 ;  /* 0x0000449d01007387 */ /* 0x0003e20000100800 */
[C---:B------:R-:W-:Y:S02]  /*1270*/  IADD3 R64, R157.reuse, 0x80, RZ ;  /* 0x000000809d407810 */ /* 0x040fe40007ffe0ff */
[----:B------:R-:W-:Y:S01]  /*1280*/  IMAD.MOV.U32 R0, RZ, RZ, R4 ;  /* 0x000000ffff007224 */ /* 0x000fe200078e0004 */
[----:B------:R-:W-:Y:S01]  /*1290*/  @P0 SHF.R.U32.HI R0, RZ, c[0x0][0x2cc], R2 ;  /* 0x0000b300ff000a19 */ /* 0x000fe20000011602 */
[----:B------:R-:W-:Y:S01]  /*12a0*/  IMAD.U32 R2, RZ, RZ, UR20 ;  /* 0x00000014ff027e24 */ /* 0x000fe2000f8e00ff */
[----:B------:R-:W-:-:S02]  /*12b0*/  IADD3 R41, R157, 0xc0, RZ ;  /* 0x000000c09d297810 */ /* 0x000fc40007ffe0ff */
[--C-:B------:R-:W-:Y:S01]  /*12c0*/  SHF.R.S32.HI R6, RZ, 0x1f, R0.reuse ;  /* 0x0000001fff067819 */ /* 0x100fe20000011400 */
[----:B------:R-:W-:Y:S01]  /*12d0*/  IMAD.MOV R5, RZ, RZ, -R0 ;  /* 0x000000ffff057224 */ /* 0x000fe200078e0a00 */
[----:B------:R-:W-:Y:S01]  /*12e0*/  ISETP.GE.AND P4, PT, R157, c[0x0][0x198], PT ;  /* 0x000066009d007a0c */ /* 0x000fe20003f86270 */
[----:B------:R-:W-:Y:S01]  /*12f0*/  IMAD.WIDE.U32 R2, R0, c[0x0][0x1b0], R2 ;  /* 0x00006c0000027a25 */ /* 0x000fe200078e0002 */
[----:B------:R-:W-:Y:S02]  /*1300*/  ISETP.GE.AND P3, PT, R42, c[0x0][0x198], PT ;  /* 0x000066002a007a0c */ /* 0x000fe40003f66270 */
[----:B------:R-:W-:Y:S01]  /*1310*/  ISETP.GE.AND P6, PT, R64, c[0x0][0x198], PT ;  /* 0x0000660040007a0c */ /* 0x000fe20003fc6270 */
[----:B------:R-:W-:Y:S01]  /*1320*/  IMAD R4, R5, c[0x0][0x2c4], R4 ;  /* 0x0000b10005047a24 */ /* 0x000fe200078e0204 */
[----:B------:R-:W-:Y:S01]  /*1330*/  ISETP.GE.AND P5, PT, R41, c[0x0][0x198], PT ;  /* 0x0000660029007a0c */ /* 0x000fe20003fa6270 */
[----:B------:R-:W-:-:S04]  /*1340*/  IMAD R5, R6, c[0x0][0x1b0], RZ ;  /* 0x00006c0006057a24 */ /* 0x000fc800078e02ff */
[----:B------:R-:W-:Y:S01]  /*1350*/  IMAD R6, R0, c[0x0][0x1b4], R5 ;  /* 0x00006d0000067a24 */ /* 0x000fe200078e0205 */
[----:B------:R-:W-:-:S03]  /*1360*/  SHF.R.S32.HI R5, RZ, 0x1f, R4 ;  /* 0x0000001fff057819 */ /* 0x000fc60000011404 */
[----:B------:R-:W-:Y:S02]  /*1370*/  IMAD.IADD R3, R3, 0x1, R6 ;  /* 0x0000000103037824 */ /* 0x000fe400078e0206 */
[----:B------:R-:W-:Y:S02]  /*1380*/  IMAD R0, R5, c[0x0][0x1a8], RZ ;  /* 0x00006a0005007a24 */ /* 0x000fe400078e02ff */
[----:B------:R-:W-:-:S04]  /*1390*/  IMAD.WIDE.U32 R2, R4, c[0x0][0x1a8], R2 ;  /* 0x00006a0004027a25 */ /* 0x000fc800078e0002 */
[----:B------:R-:W-:Y:S01]  /*13a0*/  IMAD R5, R4, c[0x0][0x1ac], R0 ;  /* 0x00006b0004057a24 */ /* 0x000fe200078e0200 */
[----:B------:R-:W-:Y:S02]  /*13b0*/  LOP3.LUT R0, R16, 0xfffffff0, RZ, 0xc0, !PT ;  /* 0xfffffff010007812 */ /* 0x000fe400078ec0ff */
[----:B------:R-:W-:Y:S01]  /*13c0*/  LEA R15, P0, R2, c[0x0][0x160], 0x1 ;  /* 0x00005800020f7a11 */ /* 0x000fe200078008ff */
[----:B------:R-:W-:Y:S02]  /*13d0*/  IMAD.IADD R4, R3, 0x1, R5 ;  /* 0x0000000103047824 */ /* 0x000fe400078e0205 */
[----:B------:R-:W-:Y:S02]  /*13e0*/  IMAD.IADD R3, R149, 0x1, -R0 ;  /* 0x0000000195037824 */ /* 0x000fe400078e0a00 */
[----:B------:R-:W-:Y:S01]  /*13f0*/  IMAD.SHL.U32 R0, R24, 0x40, RZ ;  /* 0x0000004018007824 */ /* 0x000fe200078e00ff */
[----:B------:R-:W-:Y:S02]  /*1400*/  LEA.HI.X R14, R2, c[0x0][0x164], R4, 0x1, P0 ;  /* 0x00005900020e7a11 */ /* 0x000fe400000f0c04 */
[----:B------:R-:W-:Y:S01]  /*1410*/  SHF.R.S32.HI R2, RZ, 0x1f, R3 ;  /* 0x0000001fff027819 */ /* 0x000fe20000011403 */
[----:B------:R1:W3:Y:S01]  /*1420*/  SHFL.IDX PT, R4, R15, RZ, 0x181f ;  /* 0x00181fff0f047589 */ /* 0x0002e200000e0000 */
[----:B------:R-:W-:-:S02]  /*1430*/  LOP3.LUT R0, R0, 0x1c0, RZ, 0xc0, !PT ;  /* 0x000001c000007812 */ /* 0x000fc400078ec0ff */
[----:B------:R-:W-:Y:S01]  /*1440*/  LEA.HI R19, R2, R3, RZ, 0x3 ;  /* 0x0000000302137211 */ /* 0x000fe200078f18ff */
[----:B------:R1:W4:Y:S01]  /*1450*/  SHFL.IDX PT, R5, R14, RZ, 0x181f ;  /* 0x00181fff0e057589 */ /* 0x00032200000e0000 */
[----:B------:R-:W-:Y:S02]  /*1460*/  ISETP.GE.AND P0, PT, R13, UR4, PT ;  /* 0x000000040d007c0c */ /* 0x000fe4000bf06270 */
[----:B------:R-:W-:Y:S02]  /*1470*/  LOP3.LUT R6, R19, 0xfffffff8, RZ, 0xc0, !PT ;  /* 0xfffffff813067812 */ /* 0x000fe400078ec0ff */
[----:B------:R-:W-:Y:S02]  /*1480*/  SHF.R.U32.HI R2, RZ, 0x3, R0 ;  /* 0x00000003ff027819 */ /* 0x000fe40000011600 */
[----:B------:R-:W-:Y:S01]  /*1490*/  LOP3.LUT R0, R0, 0x38, R157, 0xf8, !PT ;  /* 0x0000003800007812 */ /* 0x000fe200078ef89d */
[----:B------:R-:W-:Y:S02]  /*14a0*/  IMAD.IADD R18, R3, 0x1, -R6 ;  /* 0x0000000103127824 */ /* 0x000fe400078e0a06 */
[----:B------:R-:W-:Y:S01]  /*14b0*/  IMAD.MOV.U32 R3, RZ, RZ, 0x10 ;  /* 0x00000010ff037424 */ /* 0x000fe200078e00ff */
[----:B------:R-:W-:Y:S01]  /*14c0*/  LOP3.LUT R2, R0, R2, RZ, 0x3c, !PT ;  /* 0x0000000200027212 */ /* 0x000fe200078e3cff */
[----:B------:R-:W-:Y:S01]  /*14d0*/  IMAD.MOV.U32 R6, RZ, RZ, 0x20 ;  /* 0x00000020ff067424 */ /* 0x000fe200078e00ff */
[----:B--2---:R2:W5:Y:S01]  /*14e0*/  @P2 R2UR UR19, R7 ;  /* 0x00000000071323c2 */ /* 0x00456200000e0000 */
[----:B------:R-:W-:Y:S01]  /*14f0*/  R2P PR, R18, 0x6 ;  /* 0x0000000612007804 */ /* 0x000fe20000000000 */
[----:B-----5:R-:W-:-:S04]  /*1500*/  @!UP0 UMOV UR19, UR14 ;  /* 0x0000000e00138c82 */ /* 0x020fc80008000000 */
[----:B------:R-:W-:Y:S02]  /*1510*/  SEL R3, R3, 0xfffffff0, !P1 ;  /* 0xfffffff003037807 */ /* 0x000fe40004800000 */
[----:B--2---:R-:W-:-:S05]  /*1520*/  LEA.HI R7, R148, R149, RZ, 0x6 ;  /* 0x0000009594077211 */ /* 0x004fca00078f30ff */
[----:B------:R-:W-:-:S05]  /*1530*/  IMAD.SHL.U32 R0, R7, 0x8, RZ ;  /* 0x0000000807007824 */ /* 0x000fca00078e00ff */
[----:B------:R-:W-:Y:S02]  /*1540*/  LOP3.LUT R251, R2, 0xfffffe00, R0, 0xf8, !PT ;  /* 0xfffffe0002fb7812 */ /* 0x000fe400078ef800 */
[----:B------:R-:W-:Y:S01]  /*1550*/  SEL R2, R6, 0xffffffe0, !P2 ;  /* 0xffffffe006027807 */ /* 0x000fe20005000000 */
[----:B------:R-:W-:Y:S05]  /*1560*/  @P0 BRA `(.L_x_1571) ;  /* 0x0000013000000947 */ /* 0x000fea0003800000 */
[----:B-1-34-:R-:W-:Y:S01]  /*1570*/  SHF.R.S32.HI R7, RZ, 0x1f, R42 ;  /* 0x0000001fff077819 */ /* 0x01afe2000001142a */
[----:B------:R-:W-:Y:S01]  /*1580*/  IMAD.WIDE R10, R157, 0x2, R4 ;  /* 0x000000029d0a7825 */ /* 0x000fe200078e0204 */
[----:B------:R-:W-:Y:S02]  /*1590*/  SHF.R.S32.HI R6, RZ, 0x1f, R64 ;  /* 0x0000001fff067819 */ /* 0x000fe40000011440 */
[----:B------:R-:W-:Y:S02]  /*15a0*/  SHF.R.S32.HI R0, RZ, 0x1f, R41 ;  /* 0x0000001fff007819 */ /* 0x000fe40000011429 */
[----:B------:R-:W-:Y:S02]  /*15b0*/  LEA.HI R7, R7, R42, RZ, 0x3 ;  /* 0x0000002a07077211 */ /* 0x000fe400078f18ff */
[----:B------:R-:W-:-:S02]  /*15c0*/  LEA.HI R6, R6, R64, RZ, 0x3 ;  /* 0x0000004006067211 */ /* 0x000fc400078f18ff */
[----:B------:R-:W-:Y:S02]  /*15d0*/  LEA.HI R0, R0, R41, RZ, 0x3 ;  /* 0x0000002900007211 */ /* 0x000fe400078f18ff */
[----:B------:R-:W-:Y:S02]  /*15e0*/  LOP3.LUT R7, R7, 0xfffffff8, RZ, 0xc0, !PT ;  /* 0xfffffff807077812 */ /* 0x000fe400078ec0ff */
[----:B------:R-:W-:Y:S02]  /*15f0*/  LOP3.LUT R6, R6, 0xfffffff8, RZ, 0xc0, !PT ;  /* 0xfffffff806067812 */ /* 0x000fe400078ec0ff */
[----:B------:R-:W-:Y:S01]  /*1600*/  LOP3.LUT R12, R0, 0xfffffff8, RZ, 0xc0, !PT ;  /* 0xfffffff8000c7812 */ /* 0x000fe200078ec0ff */
[----:B------:R-:W-:Y:S02]  /*1610*/  IMAD.SHL.U32 R0, R251, 0x2, RZ ;  /* 0x00000002fb007824 */ /* 0x000fe400078e00ff */
[----:B------:R-:W-:-:S03]  /*1620*/  IMAD.WIDE R8, R7, 0x2, R4 ;  /* 0x0000000207087825 */ /* 0x000fc600078e0204 */
[----:B------:R-:W-:Y:S01]  /*1630*/  @!PT LDS RZ, [RZ] ;  /* 0x00000000fffff984 */ /* 0x000fe20000000800 */
[----:B------:R1:W-:Y:S01]  /*1640*/  LDGSTS.E.BYPASS.LTC128B.128 [R0+0x18100], [R10.64], !P4 ;  /* 0x181000000a007fae */ /* 0x0003e2000e101d50 */
[----:B------:R-:W-:-:S03]  /*1650*/  IMAD.WIDE R6, R6, 0x2, R4 ;  /* 0x0000000206067825 */ /* 0x000fc600078e0204 */
[----:B------:R1:W-:Y:S01]  /*1660*/  LDGSTS.E.BYPASS.LTC128B.128 [R0+0x1c100], [R8.64], !P3 ;  /* 0x1c10000008007fae */ /* 0x0003e2000d901d50 */
[----:B------:R-:W-:-:S03]  /*1670*/  IMAD.WIDE R4, R12, 0x2, R4 ;  /* 0x000000020c047825 */ /* 0x000fc600078e0204 */
[----:B------:R1:W-:Y:S04]  /*1680*/  LDGSTS.E.BYPASS.LTC128B.128 [R0+0x20100], [R6.64], !P6 ;  /* 0x2010000006007fae */ /* 0x0003e8000f101d50 */
[----:B------:R1:W-:Y:S02]  /*1690*/  LDGSTS.E.BYPASS.LTC128B.128 [R0+0x24100], [R4.64], !P5 ;  /* 0x2410000004007fae */ /* 0x0003e4000e901d50 */
.L_x_1571:
[----:B-1-34-:R-:W-:Y:S05]  /*16a0*/  BSYNC B0 ;  /* 0x0000000000007941 */ /* 0x01afea0003800000 */
.L_x_1570:
[----:B------:R-:W-:Y:S01]  /*16b0*/  IADD3 R0, R13, 0x20, RZ ;  /* 0x000000200d007810 */ /* 0x000fe20007ffe0ff */
[----:B------:R1:W2:Y:S01]  /*16c0*/  SHFL.IDX PT, R5, R14, 0x1, 0x181f ;  /* 0x00381f000e057f89 */ /* 0x0002a200000e0000 */
[----:B------:R-:W-:Y:S02]  /*16d0*/  BSSY B0, `(.L_x_1572) ;  /* 0x0000017000007945 */ /* 0x000fe40003800000 */
[----:B------:R-:W-:Y:S01]  /*16e0*/  ISETP.GE.AND P0, PT, R0, UR4, PT ;  /* 0x0000000400007c0c */ /* 0x000fe2000bf06270 */
        /* <DEDUP_REMOVED lines=21> */
.L_x_1573:
[----:B------:R-:W-:Y:S05]  /*1840*/  BSYNC B0 ;  /* 0x0000000000007941 */ /* 0x000fea0003800000 */
.L_x_1572:
[----:B--2---:R-:W-:Y:S01]  /*1850*/  IADD3 R0, R13, 0x40, RZ ;  /* 0x000000400d007810 */ /* 0x004fe20007ffe0ff */
[----:B------:R2:W4:Y:S01]  /*1860*/  SHFL.IDX PT, R5, R14, 0x2, 0x181f ;  /* 0x00581f000e057f89 */ /* 0x00052200000e0000 */
[----:B------:R-:W-:Y:S02]  /*1870*/  BSSY B0, `(.L_x_1574) ;  /* 0x0000017000007945 */ /* 0x000fe40003800000 */
[----:B------:R-:W-:Y:S01]  /*1880*/  ISETP.GE.AND P0, PT, R0, UR4, PT ;  /* 0x0000000400007c0c */ /* 0x000fe2000bf06270 */
[----:B---3--:R2:W3:-:S12]  /*1890*/  SHFL.IDX PT, R4, R15, 0x2, 0x181f ;  /* 0x00581f000f047f89 */ /* 0x0084d800000e0000 */
[----:B------:R-:W-:Y:S05]  /*18a0*/  @P0 BRA `(.L_x_1575) ;  /* 0x0000013000000947 */ /* 0x000fea0003800000 */
[----:B------:R-:W-:Y:S01]  /*18b0*/  SHF.R.S32.HI R7, RZ, 0x1f, R42 ;  /* 0x0000001fff077819 */ /* 0x000fe2000001142a */
[----:B---34-:R-:W-:Y:S01]  /*18c0*/  IMAD.WIDE R10, R157, 0x2, R4 ;  /* 0x000000029d0a7825 */ /* 0x018fe200078e0204 */
        /* <DEDUP_REMOVED lines=17> */
.L_x_1575:
[----:B------:R-:W-:Y:S05]  /*19e0*/  BSYNC B0 ;  /* 0x0000000000007941 */ /* 0x000fea0003800000 */
.L_x_1574:
[----:B------:R-:W-:Y:S01]  /*19f0*/  IMAD.MOV.U32 R160, RZ, RZ, c[0x0][0x2b8] ;  /* 0x0000ae00ffa07624 */ /* 0x000fe200078e00ff */
[----:B------:R-:W-:Y:S01]  /*1a00*/  UMOV UR15, 0x60 ;  /* 0x00000060000f7882 */ /* 0x000fe20000000000 */
[----:B---3--:R-:W-:Y:S01]  /*1a10*/  SHFL.IDX PT, R4, R15, 0x3, 0x181f ;  /* 0x00781f000f047f89 */ /* 0x008fe200000e0000 */
[----:B------:R-:W-:Y:S01]  /*1a20*/  UIMAD UR15, UR6, UR15, -0x60 ;  /* 0xffffffa0060f74a4 */ /* 0x000fe2000f8e020f */
[----:B------:R-:W-:Y:S01]  /*1a30*/  IADD3 R6, R13, 0x60, RZ ;  /* 0x000000600d067810 */ /* 0x000fe20007ffe0ff */
[----:B------:R-:W-:Y:S01]  /*1a40*/  IMAD.SHL.U32 R251, R251, 0x2, RZ ;  /* 0x00000002fbfb7824 */ /* 0x000fe200078e00ff */
[----:B------:R-:W-:Y:S01]  /*1a50*/  ISETP.NE.AND P2, PT, R160, 0x1, PT ;  /* 0x00000001a000780c */ /* 0x000fe20003f45270 */
[----:B----4-:R-:W3:Y:S01]  /*1a60*/  SHFL.IDX PT, R5, R14, 0x3, 0x181f ;  /* 0x00781f000e057f89 */ /* 0x010ee200000e0000 */
[----:B------:R-:W-:Y:S01]  /*1a70*/  ISETP.GE.AND P0, PT, R6, UR4, PT ;  /* 0x0000000406007c0c */ /* 0x000fe2000bf06270 */
[----:B------:R-:W-:Y:S01]  /*1a80*/  USHF.R.S32.HI UR18, URZ, 0x1f, UR19 ;  /* 0x0000001f3f127899 */ /* 0x000fe20008011413 */
[----:B------:R-:W-:Y:S01]  /*1a90*/  IADD3 R0, R159, UR15, RZ ;  /* 0x0000000f9f007c10 */ /* 0x000fe2000fffe0ff */
[----:B------:R-:W-:Y:S01]  /*1aa0*/  ULDC.64 UR4, c[0x0][0x2b0] ;  /* 0x0000ac0000047ab9 */ /* 0x000fe20000000a00 */
[----:B------:R-:W-:Y:S01]  /*1ab0*/  SHF.R.S32.HI R12, RZ, 0x1f, R41 ;  /* 0x0000001fff0c7819 */ /* 0x000fe20000011429 */
[----:B------:R-:W-:Y:S01]  /*1ac0*/  UIMAD UR18, UR18, UR4, URZ ;  /* 0x00000004121272a4 */ /* 0x000fe2000f8e023f */
[C---:B------:R-:W-:Y:S01]  /*1ad0*/  IADD3 R11, R0.reuse, UR12, RZ ;  /* 0x0000000c000b7c10 */ /* 0x040fe2000fffe0ff */
[----:B------:R-:W-:Y:S01]  /*1ae0*/  UIMAD.WIDE.U32 UR20, UR19, UR4, URZ ;  /* 0x00000004131472a5 */ /* 0x000fe2000f8e003f */
[----:B------:R-:W-:Y:S01]  /*1af0*/  ISETP.GE.AND P1, PT, R0, UR7, PT ;  /* 0x0000000700007c0c */ /* 0x000fe2000bf26270 */
[----:B------:R-:W-:Y:S01]  /*1b00*/  UIMAD UR18, UR19, UR5, UR18 ;  /* 0x00000005131272a4 */ /* 0x000fe2000f8e0212 */
[----:B------:R-:W-:Y:S01]  /*1b10*/  SHF.R.S32.HI R0, RZ, 0x1f, R42 ;  /* 0x0000001fff007819 */ /* 0x000fe2000001142a */
[----:B------:R-:W-:Y:S01]  /*1b20*/  @P2 IMAD.HI.U32 R6, R11, c[0x0][0x2bc], RZ ;  /* 0x0000af000b062a27 */ /* 0x000fe200078e00ff */
[----:B------:R-:W-:Y:S01]  /*1b30*/  LEA.HI R12, R12, R41, RZ, 0x3 ;  /* 0x000000290c0c7211 */ /* 0x000fe200078f18ff */
[----:B------:R-:W-:Y:S01]  /*1b40*/  UIADD3 UR18, UR21, UR18, URZ ;  /* 0x0000001215127290 */ /* 0x000fe2000fffe03f */
[----:B------:R-:W-:Y:S01]  /*1b50*/  LEA.HI R0, R0, R42, RZ, 0x3 ;  /* 0x0000002a00007211 */ /* 0x000fe200078f18ff */
[----:B------:R-:W-:Y:S01]  /*1b60*/  IMAD.MOV.U32 R10, RZ, RZ, R11 ;  /* 0x000000ffff0a7224 */ /* 0x000fe200078e000b */
[----:B------:R-:W-:Y:S01]  /*1b70*/  @P2 SHF.R.U32.HI R10, RZ, c[0x0][0x2c0], R6 ;  /* 0x0000b000ff0a2a19 */ /* 0x000fe20000011606 */
[----:B------:R-:W-:Y:S01]  /*1b80*/  IMAD.MOV.U32 R20, RZ, RZ, RZ ;  /* 0x000000ffff147224 */ /* 0x000fe200078e00ff */
[----:B------:R-:W-:Y:S01]  /*1b90*/  SHF.R.S32.HI R6, RZ, 0x1f, R64 ;  /* 0x0000001fff067819 */ /* 0x000fe20000011440 */
[----:B------:R-:W-:Y:S01]  /*1ba0*/  ULDC.64 UR4, c[0x0][0x1e8] ;  /* 0x00007a0000047ab9 */ /* 0x000fe20000000a00 */
[----:B------:R-:W-:-:S02]  /*1bb0*/  LOP3.LUT R155, R0, 0xfffffff8, RZ, 0xc0, !PT ;  /* 0xfffffff8009b7812 */ /* 0x000fc400078ec0ff */
[----:B------:R-:W-:Y:S01]  /*1bc0*/  LEA.HI R6, R6, R64, RZ, 0x3 ;  /* 0x0000004006067211 */ /* 0x000fe200078f18ff */
[--C-:B---3--:R-:W-:Y:S01]  /*1bd0*/  @!P0 IMAD.WIDE R8, R157, 0x2, R4.reuse ;  /* 0x000000029d088825 */ /* 0x108fe200078e0204 */
[----:B------:R-:W-:Y:S02]  /*1be0*/  LOP3.LUT R151, R12, 0xfffffff8, RZ, 0xc0, !PT ;  /* 0xfffffff80c977812 */ /* 0x000fe400078ec0ff */
[----:B------:R-:W-:Y:S01]  /*1bf0*/  ISETP.GT.OR P1, PT, R159, 0x5f, P1 ;  /* 0x0000005f9f00780c */ /* 0x000fe20000f24670 */
[----:B------:R-:W-:Y:S01]  /*1c00*/  UIMAD UR19, UR8, UR4, URZ ;  /* 0x00000004081372a4 */ /* 0x000fe2000f8e023f */
[----:B------:R-:W-:Y:S01]  /*1c10*/  LOP3.LUT R153, R6, 0xfffffff8, RZ, 0xc0, !PT ;  /* 0xfffffff806997812 */ /* 0x000fe200078ec0ff */
[----:B------:R-:W-:Y:S01]  /*1c20*/  @!P0 IMAD.WIDE R6, R155, 0x2, R4 ;  /* 0x000000029b068825 */ /* 0x000fe200078e0204 */
[----:B------:R-:W-:Y:S01]  /*1c30*/  @!PT LDS RZ, [RZ] ;  /* 0x00000000fffff984 */ /* 0x000fe20000000800 */
[----:B------:R3:W-:Y:S04]  /*1c40*/  @!P0 LDGSTS.E.BYPASS.LTC128B.128 [R251+0x1b100], [R8.64], !P4 ;  /* 0x1b10000008fb8fae */ /* 0x0007e8000e101d50 */
[----:B------:R4:W-:Y:S01]  /*1c50*/  @!P0 LDGSTS.E.BYPASS.LTC128B.128 [R251+0x1f100], [R6.64], !P3 ;  /* 0x1f10000006fb8fae */ /* 0x0009e2000d901d50 */
[----:B------:R-:W-:-:S03]  /*1c60*/  UIMAD.WIDE.U32 UR22, UR9, UR4, URZ ;  /* 0x00000004091672a5 */ /* 0x000fc6000f8e003f */
[----:B------:R-:W-:Y:S01]  /*1c70*/  STL [R1+0x64], R155 ;  /* 0x0000649b01007387 */ /* 0x000fe20000100800 */
[C---:B------:R-:W-:Y:S01]  /*1c80*/  @!P1 IADD3 R0, P2, R10.reuse, UR20, RZ ;  /* 0x000000140a009c10 */ /* 0x040fe2000ff5e0ff */
[----:B------:R-:W-:Y:S02]  /*1c90*/  UIMAD UR19, UR9, UR5, UR19 ;  /* 0x00000005091372a4 */ /* 0x000fe4000f8e0213 */
[----:B------:R-:W-:Y:S01]  /*1ca0*/  STL [R1+0x60], R153 ;  /* 0x0000609901007387 */ /* 0x000fe20000100800 */
[----:B------:R-:W-:Y:S01]  /*1cb0*/  ULDC.64 UR4, c[0x0][0x210] ;  /* 0x0000840000047ab9 */ /* 0x000fe20000000a00 */
[----:B---3--:R-:W-:Y:S01]  /*1cc0*/  @!P0 IMAD.WIDE R8, R153, 0x2, R4 ;  /* 0x0000000299088825 */ /* 0x008fe200078e0204 */
[----:B----4-:R-:W-:-:S03]  /*1cd0*/  @!P1 LEA.HI.X.SX32 R7, R10, UR18, 0x1, P2 ;  /* 0x000000120a079c11 */ /* 0x010fc600090f0eff */
[----:B------:R-:W-:Y:S01]  /*1ce0*/  @!P0 IMAD.WIDE R4, R151, 0x2, R4 ;  /* 0x0000000297048825 */ /* 0x000fe200078e0204 */
[----:B------:R3:W-:Y:S01]  /*1cf0*/  @!P0 LDGSTS.E.BYPASS.LTC128B.128 [R251+0x23100], [R8.64], !P6 ;  /* 0x2310000008fb8fae */ /* 0x0007e2000f101d50 */
[----:B------:R-:W-:-:S03]  /*1d00*/  @!P1 LEA R6, P2, R0, c[0x0][0x2a0], 0x2 ;  /* 0x0000a80000069a11 */ /* 0x000fc600078410ff */
[----:B------:R4:W-:Y:S01]  /*1d10*/  @!P0 LDGSTS.E.BYPASS.LTC128B.128 [R251+0x27100], [R4.64], !P5 ;  /* 0x2710000004fb8fae */ /* 0x0009e2000e901d50 */
[----:B------:R-:W-:-:S03]  /*1d20*/  @!P1 LEA.HI.X R7, R0, c[0x0][0x2a4], R7, 0x2, P2 ;  /* 0x0000a90000079a11 */ /* 0x000fc600010f1407 */
[----:B------:R-:W0:Y:S04]  /*1d30*/  LDGDEPBAR ;  /* 0x00000000000079af */ /* 0x000e280000000000 */
[----:B------:R-:W-:Y:S01]  /*1d40*/  BAR.SYNC.DEFER_BLOCKING 0x0 ;  /* 0x0000000000007b1d */ /* 0x000fe20000010000 */
[----:B------:R-:W-:-:S05]  /*1d50*/  UIADD3 UR19, UR23, UR19, URZ ;  /* 0x0000001317137290 */ /* 0x000fca000fffe03f */
[----:B------:R-:W-:Y:S04]  /*1d60*/  STL [R1+0x48], R151 ;  /* 0x0000489701007387 */ /* 0x000fe80000100800 */
[----:B--2---:R5:W2:Y:S01]  /*1d70*/  @!P1 LDG.E R20, [R6.64] ;  /* 0x0000001006149981 */ /* 0x004aa2000c1e1900 */
[----:B------:R-:W-:Y:S01]  /*1d80*/  IMAD.MOV R0, RZ, RZ, -R10 ;  /* 0x000000ffff007224 */ /* 0x000fe200078e0a0a */
[----:B------:R-:W-:Y:S01]  /*1d90*/  SHF.R.S32.HI R10, RZ, 0x4, R16 ;  /* 0x00000004ff0a7819 */ /* 0x000fe20000011410 */
[----:B---3--:R-:W-:Y:S01]  /*1da0*/  IMAD.SHL.U32 R9, R24, 0x8, RZ ;  /* 0x0000000818097824 */ /* 0x008fe200078e00ff */
[----:B------:R-:W-:Y:S01]  /*1db0*/  UIMAD UR8, UR8, UR4, URZ ;  /* 0x00000004080872a4 */ /* 0x000fe2000f8e023f */
[----:B------:R-:W-:Y:S01]  /*1dc0*/  IMAD R21, R0, c[0x0][0x2b8], R11 ;  /* 0x0000ae0000157a24 */ /* 0x000fe200078e020b */
[----:B------:R-:W-:Y:S01]  /*1dd0*/  LEA.HI R8, R16, R10, RZ, 0x1 ;  /* 0x0000000a10087211 */ /* 0x000fe200078f08ff */
[----:B------:R-:W-:Y:S01]  /*1de0*/  IMAD.SHL.U32 R0, R40, 0x40, RZ ;  /* 0x0000004028007824 */ /* 0x000fe200078e00ff */
[----:B------:R-:W-:Y:S01]  /*1df0*/  UIMAD.WIDE.U32 UR24, UR9, UR4, URZ ;  /* 0x00000004091872a5 */ /* 0x000fe2000f8e003f */
[----:B----4-:R-:W-:Y:S01]  /*1e00*/  IMAD.WIDE.U32 R4, R21, c[0x0][0x1e0], RZ ;  /* 0x0000780015047a25 */ /* 0x010fe200078e00ff */
[----:B------:R-:W-:Y:S01]  /*1e10*/  LOP3.LUT R8, R8, 0xfffffffe, RZ, 0xc0, !PT ;  /* 0xfffffffe08087812 */ /* 0x000fe200078ec0ff */
[----:B------:R-:W-:Y:S01]  /*1e20*/  UIMAD UR8, UR9, UR5, UR8 ;  /* 0x00000005090872a4 */ /* 0x000fe2000f8e0208 */
[----:B------:R-:W-:Y:S01]  /*1e30*/  LOP3.LUT R0, R0, 0x1c0, RZ, 0xc0, !PT ;  /* 0x000001c000007812 */ /* 0x000fe200078ec0ff */
[----:B------:R-:W-:Y:S01]  /*1e40*/  UIADD3 UR4, UR6, -0x1, URZ ;  /* 0xffffffff06047890 */ /* 0x000fe2000fffe03f */
[----:B------:R-:W-:Y:S01]  /*1e50*/  LOP3.LUT P1, RZ, R40, 0x2, RZ, 0xc0, !PT ;  /* 0x0000000228ff7812 */ /* 0x000fe2000782c0ff */
[----:B------:R-:W-:Y:S01]  /*1e60*/  IMAD.IADD R17, R10, 0x1, -R8 ;  /* 0x000000010a117824 */ /* 0x000fe200078e0a08 */
[----:B------:R-:W-:Y:S01]  /*1e70*/  LOP3.LUT R9, R0, 0x8, R9, 0xf8, !PT ;  /* 0x0000000800097812 */ /* 0x000fe200078ef809 */
[----:B------:R-:W-:Y:S01]  /*1e80*/  UIADD3 UR8, UR25, UR8, URZ ;  /* 0x0000000819087290 */ /* 0x000fe2000fffe03f */
[----:B------:R-:W-:Y:S01]  /*1e90*/  SHF.R.U32.HI R0, RZ, 0x3, R0 ;  /* 0x00000003ff007819 */ /* 0x000fe20000011600 */
[----:B------:R-:W-:Y:S01]  /*1ea0*/  UIMAD UR4, UR4, -0x60, UR7 ;  /* 0xffffffa0040478a4 */ /* 0x000fe2000f8e0207 */
[----:B------:R-:W-:Y:S01]  /*1eb0*/  STL [R1+0x2c], R21 ;  /* 0x00002c1501007387 */ /* 0x000fe20000100800 */
[----:B------:R-:W-:Y:S01]  /*1ec0*/  ISETP.GE.AND P2, PT, R157, c[0x0][0x1d4], PT ;  /* 0x000075009d007a0c */ /* 0x000fe20003f46270 */
[----:B------:R-:W-:Y:S01]  /*1ed0*/  UISETP.GE.AND UP0, UPT, UR6, 0x2, UPT ;  /* 0x000000020600788c */ /* 0x000fe2000bf06270 */
[----:B------:R-:W-:-:S02]  /*1ee0*/  LOP3.LUT R11, R9, R0, RZ, 0x3c, !PT ;  /* 0x00000000090b7212 */ /* 0x000fc400078e3cff */
[----:B-----5:R-:W-:Y:S02]  /*1ef0*/  SHF.R.S32.HI R6, RZ, 0x1f, R21 ;  /* 0x0000001fff067819 */ /* 0x020fe40000011415 */
[----:B------:R-:W-:Y:S02]  /*1f00*/  IADD3 R24, -R24, UR4, RZ ;  /* 0x0000000418187c10 */ /* 0x000fe4000fffe1ff */
[----:B------:R-:W-:Y:S01]  /*1f10*/  ISETP.GE.AND P5, PT, R42, c[0x0][0x1d4], PT ;  /* 0x000075002a007a0c */ /* 0x000fe20003fa6270 */
[----:B------:R-:W-:Y:S01]  /*1f20*/  IMAD R7, R6, c[0x0][0x1e0], RZ ;  /* 0x0000780006077a24 */ /* 0x000fe200078e02ff */
[----:B------:R-:W-:Y:S01]  /*1f30*/  ISETP.GE.AND P4, PT, R64, c[0x0][0x1d4], PT ;  /* 0x0000750040007a0c */ /* 0x000fe20003f86270 */
[----:B------:R-:W-:Y:S01]  /*1f40*/  IMAD R0, R6, c[0x0][0x208], RZ ;  /* 0x0000820006007a24 */ /* 0x000fe200078e02ff */
[----:B------:R-:W-:Y:S01]  /*1f50*/  ISETP.GE.AND P6, PT, R41, c[0x0][0x1d4], PT ;  /* 0x0000750029007a0c */ /* 0x000fe20003fc6270 */
[C---:B------:R-:W-:Y:S01]  /*1f60*/  IMAD R7, R21.reuse, c[0x0][0x1e4], R7 ;  /* 0x0000790015077a24 */ /* 0x040fe200078e0207 */
[----:B------:R-:W-:Y:S01]  /*1f70*/  LEA.HI R147, R148, R149, RZ, 0x5 ;  /* 0x0000009594937211 */ /* 0x000fe200078f28ff */
[----:B------:R-:W-:Y:S01]  /*1f80*/  IMAD R0, R21, c[0x0][0x20c], R0 ;  /* 0x0000830015007a24 */ /* 0x000fe200078e0200 */
[----:B------:R-:W-:Y:S01]  /*1f90*/  SHF.R.S32.HI R158, RZ, 0x1f, R157 ;  /* 0x0000001fff9e7819 */ /* 0x000fe2000001149d */
[----:B------:R-:W-:Y:S01]  /*1fa0*/  IMAD.IADD R5, R5, 0x1, R7 ;  /* 0x0000000105057824 */ /* 0x000fe200078e0207 */
[----:B------:R-:W-:-:S02]  /*1fb0*/  SHF.R.S32.HI R146, RZ, 0x5, R147 ;  /* 0x00000005ff927819 */ /* 0x000fc40000011493 */
[----:B------:R-:W-:Y:S02]  /*1fc0*/  SHF.R.S32.HI R156, RZ, 0x1f, R155 ;  /* 0x0000001fff9c7819 */ /* 0x000fe4000001149b */
[----:B------:R-:W-:Y:S02]  /*1fd0*/  SHF.R.S32.HI R154, RZ, 0x1f, R153 ;  /* 0x0000001fff9a7819 */ /* 0x000fe40000011499 */
[----:B------:R-:W-:Y:S02]  /*1fe0*/  SHF.R.S32.HI R152, RZ, 0x1f, R151 ;  /* 0x0000001fff987819 */ /* 0x000fe40000011497 */
[----:B------:R-:W-:Y:S02]  /*1ff0*/  SEL R150, RZ, 0x10, P6 ;  /* 0x00000010ff967807 */ /* 0x000fe40003000000 */
[----:B------:R-:W-:Y:S02]  /*2000*/  IADD3 R252, R251, 0x100, RZ ;  /* 0x00000100fbfc7810 */ /* 0x000fe40007ffe0ff */
[----:B--2---:R-:W-:Y:S01]  /*2010*/  SHF.R.S32.HI R9, RZ, 0x1f, R20 ;  /* 0x0000001fff097819 */ /* 0x004fe20000011414 */
[----:B------:R-:W-:Y:S01]  /*2020*/  IMAD.WIDE.U32 R6, R20, c[0x0][0x1f0], R4 ;  /* 0x00007c0014067a25 */ /* 0x000fe200078e0004 */
[----:B------:R-:W-:Y:S03]  /*2030*/  STL [R1+0x28], R20 ;  /* 0x0000281401007387 */ /* 0x000fe60000100800 */
[----:B------:R-:W-:Y:S01]  /*2040*/  IMAD R8, R9, c[0x0][0x1f0], RZ ;  /* 0x00007c0009087a24 */ /* 0x000fe200078e02ff */
[----:B------:R-:W-:Y:S01]  /*2050*/  IADD3 R6, P0, R6, UR22, RZ ;  /* 0x0000001606067c10 */ /* 0x000fe2000ff1e0ff */
[----:B------:R-:W-:Y:S01]  /*2060*/  IMAD.WIDE.U32 R4, R21, c[0x0][0x208], RZ ;  /* 0x0000820015047a25 */ /* 0x000fe200078e00ff */
[----:B------:R-:W-:Y:S03]  /*2070*/  STL [R1+0x74], R158 ;  /* 0x0000749e01007387 */ /* 0x000fe60000100800 */
[----:B------:R-:W-:Y:S01]  /*2080*/  IMAD R8, R20, c[0x0][0x1f4], R8 ;  /* 0x00007d0014087a24 */ /* 0x000fe200078e0208 */
[----:B------:R-:W-:Y:S01]  /*2090*/  STL [R1+0x6c], R156 ;  /* 0x00006c9c01007387 */ /* 0x000fe20000100800 */
[----:B------:R-:W-:-:S02]  /*20a0*/  IMAD.IADD R5, R5, 0x1, R0 ;  /* 0x0000000105057824 */ /* 0x000fc400078e0200 */
[----:B------:R-:W-:Y:S01]  /*20b0*/  IMAD R0, R17, 0x200, R11 ;  /* 0x0000020011007824 */ /* 0x000fe200078e020b */
[----:B------:R-:W-:Y:S01]  /*20c0*/  IADD3.X R7, R7, UR19, R8, P0, !PT ;  /* 0x0000001307077c10 */ /* 0x000fe200087fe408 */
[----:B------:R-:W-:Y:S01]  /*20d0*/  STL [R1+0x70], R154 ;  /* 0x0000709a01007387 */ /* 0x000fe20000100800 */
[----:B------:R-:W-:Y:S01]  /*20e0*/  LEA R10, P0, R6, c[0x0][0x1c8], 0x1 ;  /* 0x00007200060a7a11 */ /* 0x000fe200078008ff */
[----:B------:R-:W-:Y:S02]  /*20f0*/  IMAD.SHL.U32 R216, R0, 0x2, RZ ;  /* 0x0000000200d87824 */ /* 0x000fe400078e00ff */
[----:B------:R-:W-:Y:S01]  /*2100*/  IMAD R0, R9, c[0x0][0x218], RZ ;  /* 0x0000860009007a24 */ /* 0x000fe200078e02ff */
[----:B-1----:R-:W-:Y:S01]  /*2110*/  LEA.HI.X R14, R6, c[0x0][0x1cc], R7, 0x1, P0 ;  /* 0x00007300060e7a11 */ /* 0x002fe200000f0c07 */
[----:B------:R-:W-:Y:S01]  /*2120*/  IMAD.WIDE.U32 R6, R20, c[0x0][0x218], R4 ;  /* 0x0000860014067a25 */ /* 0x000fe200078e0004 */
[C---:B------:R-:W-:Y:S01]  /*2130*/  IADD3 R9, R216.reuse, 0xc100, RZ ;  /* 0x0000c100d8097810 */ /* 0x040fe20007ffe0ff */
[----:B------:R-:W-:Y:S01]  /*2140*/  SHFL.IDX PT, R4, R10, RZ, 0x181f ;  /* 0x00181fff0a047589 */ /* 0x000fe200000e0000 */
[----:B------:R-:W-:Y:S01]  /*2150*/  IADD3 R227, R216, 0xc120, RZ ;  /* 0x0000c120d8e37810 */ /* 0x000fe20007ffe0ff */
[----:B------:R-:W-:Y:S01]  /*2160*/  IMAD R8, R20, c[0x0][0x21c], R0 ;  /* 0x0000870014087a24 */ /* 0x000fe200078e0200 */
[----:B------:R-:W-:Y:S01]  /*2170*/  IADD3 R0, P0, R6, UR24, RZ ;  /* 0x0000001806007c10 */ /* 0x000fe2000ff1e0ff */
[----:B------:R-:W1:Y:S01]  /*2180*/  SHFL.IDX PT, R5, R14, RZ, 0x181f ;  /* 0x00181fff0e057589 */ /* 0x000e6200000e0000 */
[----:B------:R-:W-:Y:S01]  /*2190*/  @P1 IADD3 R227, R9, -0x20, RZ ;  /* 0xffffffe009e31810 */ /* 0x000fe20007ffe0ff */
[----:B------:R-:W-:Y:S01]  /*21a0*/  IMAD.U32 R9, RZ, RZ, UR9 ;  /* 0x00000009ff097e24 */ /* 0x000fe2000f8e00ff */
[----:B------:R-:W-:Y:S01]  /*21b0*/  IADD3.X R8, R7, UR8, R8, P0, !PT ;  /* 0x0000000807087c10 */ /* 0x000fe200087fe408 */
[----:B------:R-:W-:Y:S01]  /*21c0*/  IMAD R7, R21, c[0x0][0x1e0], RZ ;  /* 0x0000780015077a24 */ /* 0x000fe200078e02ff */
[----:B------:R-:W-:Y:S01]  /*21d0*/  LEA R6, P0, R0, c[0x0][0x1f8], 0x1 ;  /* 0x00007e0000067a11 */ /* 0x000fe200078008ff */
[----:B------:R-:W-:Y:S01]  /*21e0*/  STL [R1+0x50], R152 ;  /* 0x0000509801007387 */ /* 0x000fe20000100800 */
[----:B------:R-:W-:Y:S01]  /*21f0*/  IADD3 R250, R227, 0x800, RZ ;  /* 0x00000800e3fa7810 */ /* 0x000fe20007ffe0ff */
[----:B------:R-:W-:Y:S01]  /*2200*/  IMAD R7, R20, c[0x0][0x1f0], R7 ;  /* 0x00007c0014077a24 */ /* 0x000fe200078e0207 */
[----:B------:R-:W-:Y:S01]  /*2210*/  LEA.HI.X R0, R0, c[0x0][0x1fc], R8, 0x1, P0 ;  /* 0x00007f0000007a11 */ /* 0x000fe200000f0c08 */
[----:B------:R-:W2:Y:S01]  /*2220*/  SHFL.IDX PT, R15, R6, RZ, 0x181f ;  /* 0x00181fff060f7589 */ /* 0x000ea200000e0000 */
[----:B------:R-:W-:Y:S01]  /*2230*/  ISETP.GE.AND P0, PT, R24, 0x1, PT ;  /* 0x000000011800780c */ /* 0x000fe20003f06270 */
[----:B------:R-:W-:Y:S01]  /*2240*/  IMAD R16, R9, c[0x0][0x1e8], R7 ;  /* 0x00007a0009107a24 */ /* 0x000fe200078e0207 */
[C---:B------:R-:W-:Y:S01]  /*2250*/  IADD3 R249, R227.reuse, 0x1000, RZ ;  /* 0x00001000e3f97810 */ /* 0x040fe20007ffe0ff */
[----:B------:R-:W3:Y:S01]  /*2260*/  SHFL.IDX PT, R32, R0, RZ, 0x181f ;  /* 0x00181fff00207589 */ /* 0x000ee200000e0000 */
[----:B------:R-:W-:-:S02]  /*2270*/  IADD3 R248, R227, 0x1800, RZ ;  /* 0x00001800e3f87810 */ /* 0x000fc40007ffe0ff */
[C---:B------:R-:W-:Y:S01]  /*2280*/  IADD3 R247, R227.reuse, 0x2000, RZ ;  /* 0x00002000e3f77810 */ /* 0x040fe20007ffe0ff */
[----:B------:R-:W4:Y:S01]  /*2290*/  SHFL.IDX PT, R20, R6, 0x1, 0x181f ;  /* 0x00381f0006147f89 */ /* 0x000f2200000e0000 */
[C---:B------:R-:W-:Y:S02]  /*22a0*/  IADD3 R246, R227.reuse, 0x2800, RZ ;  /* 0x00002800e3f67810 */ /* 0x040fe40007ffe0ff */
[C---:B------:R-:W-:Y:S01]  /*22b0*/  IADD3 R245, R227.reuse, 0x3000, RZ ;  /* 0x00003000e3f57810 */ /* 0x040fe20007ffe0ff */
[----:B------:R-:W5:Y:S01]  /*22c0*/  SHFL.IDX PT, R33, R0, 0x1, 0x181f ;  /* 0x00381f0000217f89 */ /* 0x000f6200000e0000 */
[----:B------:R-:W-:Y:S01]  /*22d0*/  IADD3 R244, R227, 0x3800, RZ ;  /* 0x00003800e3f47810 */ /* 0x000fe20007ffe0ff */
[----:B-1----:R-:W-:Y:S01]  /*22e0*/  @P0 IMAD.WIDE R12, R157, 0x2, R4 ;  /* 0x000000029d0c0825 */ /* 0x002fe200078e0204 */
[C---:B------:R-:W-:Y:S01]  /*22f0*/  IADD3 R243, R227.reuse, 0x4000, RZ ;  /* 0x00004000e3f37810 */ /* 0x040fe20007ffe0ff */
[----:B------:R1:W2:Y:S01]  /*2300*/  SHFL.IDX PT, R21, R6, 0x2, 0x181f ;  /* 0x00581f0006157f89 */ /* 0x0002a200000e0000 */
[----:B------:R-:W-:-:S02]  /*2310*/  IADD3 R242, R227, 0x4800, RZ ;  /* 0x00004800e3f27810 */ /* 0x000fc40007ffe0ff */
[C---:B------:R-:W-:Y:S01]  /*2320*/  IADD3 R241, R227.reuse, 0x5000, RZ ;  /* 0x00005000e3f17810 */ /* 0x040fe20007ffe0ff */
[----:B------:R2:W-:Y:S01]  /*2330*/  SHFL.IDX PT, R8, R10, 0x1, 0x181f ;  /* 0x00381f000a087f89 */ /* 0x0005e200000e0000 */
[C---:B------:R-:W-:Y:S02]  /*2340*/  IADD3 R240, R227.reuse, 0x5800, RZ ;  /* 0x00005800e3f07810 */ /* 0x040fe40007ffe0ff */
[C---:B------:R-:W-:Y:S01]  /*2350*/  IADD3 R239, R227.reuse, 0x6000, RZ ;  /* 0x00006000e3ef7810 */ /* 0x040fe20007ffe0ff */
[----:B------:R-:W3:Y:S01]  /*2360*/  SHFL.IDX PT, R9, R14, 0x1, 0x181f ;  /* 0x00381f000e097f89 */ /* 0x000ee200000e0000 */
[C---:B------:R-:W-:Y:S02]  /*2370*/  IADD3 R238, R227.reuse, 0x6800, RZ ;  /* 0x00006800e3ee7810 */ /* 0x040fe40007ffe0ff */
[C---:B------:R-:W-:Y:S01]  /*2380*/  IADD3 R237, R227.reuse, 0x7000, RZ ;  /* 0x00007000e3ed7810 */ /* 0x040fe20007ffe0ff */
[----:B------:R3:W4:Y:S01]  /*2390*/  SHFL.IDX PT, R25, R0, 0x2, 0x181f ;  /* 0x00581f0000197f89 */ /* 0x00072200000e0000 */
[----:B------:R-:W-:-:S02]  /*23a0*/  IADD3 R236, R227, 0x7800, RZ ;  /* 0x00007800e3ec7810 */ /* 0x000fc40007ffe0ff */
[C---:B------:R-:W-:Y:S01]  /*23b0*/  IADD3 R235, R227.reuse, 0x8000, RZ ;  /* 0x00008000e3eb7810 */ /* 0x040fe20007ffe0ff */
[----:B------:R4:W-:Y:S01]  /*23c0*/  @P0 LDGSTS.E.BYPASS.LTC128B.128 [R251+0xc100], [R12.64], !P2 ;  /* 0x0c1000000cfb0fae */ /* 0x0009e2000d101d50 */
[C---:B------:R-:W-:Y:S02]  /*23d0*/  IADD3 R234, R227.reuse, 0x8800, RZ ;  /* 0x00008800e3ea7810 */ /* 0x040fe40007ffe0ff */
[C---:B------:R-:W-:Y:S02]  /*23e0*/  IADD3 R233, R227.reuse, 0x9000, RZ ;  /* 0x00009000e3e97810 */ /* 0x040fe40007ffe0ff */
[----:B------:R-:W-:Y:S01]  /*23f0*/  IADD3 R232, R227, 0x9800, RZ ;  /* 0x00009800e3e87810 */ /* 0x000fe20007ffe0ff */
[--C-:B-1----:R-:W-:Y:S01]  /*2400*/  @P0 IMAD.WIDE R6, R153, 0x2, R4.reuse ;  /* 0x0000000299060825 */ /* 0x102fe200078e0204 */
[C---:B------:R-:W-:Y:S02]  /*2410*/  IADD3 R231, R227.reuse, 0xa000, RZ ;  /* 0x0000a000e3e77810 */ /* 0x040fe40007ffe0ff */
[----:B------:R-:W-:Y:S01]  /*2420*/  IADD3 R230, R227, 0xa800, RZ ;  /* 0x0000a800e3e67810 */ /* 0x000fe20007ffe0ff */
[----:B--2---:R-:W-:Y:S01]  /*2430*/  @P0 IMAD.WIDE R10, R155, 0x2, R4 ;  /* 0x000000029b0a0825 */ /* 0x004fe200078e0204 */
[----:B------:R-:W-:-:S02]  /*2440*/  IADD3 R229, R227, 0xb000, RZ ;  /* 0x0000b000e3e57810 */ /* 0x000fc40007ffe0ff */
[----:B------:R-:W-:Y:S01]  /*2450*/  IADD3 R228, R227, 0xb800, RZ ;  /* 0x0000b800e3e47810 */ /* 0x000fe20007ffe0ff */
[----:B------:R-:W-:Y:S01]  /*2460*/  @P0 IMAD.WIDE R4, R151, 0x2, R4 ;  /* 0x0000000297040825 */ /* 0x000fe200078e0204 */
[----:B------:R1:W-:Y:S03]  /*2470*/  @P0 LDGSTS.E.BYPASS.LTC128B.128 [R251+0xf100], [R10.64], !P5 ;  /* 0x0f1000000afb0fae */ /* 0x0003e6000e901d50 */
[----:B---3--:R-:W-:Y:S01]  /*2480*/  IMAD.SHL.U32 R0, R18, 0x40, RZ ;  /* 0x0000004012007824 */ /* 0x008fe200078e00ff */
[----:B------:R2:W-:Y:S04]  /*2490*/  @P0 LDGSTS.E.BYPASS.LTC128B.128 [R251+0x12100], [R6.64], !P4 ;  /* 0x1210000006fb0fae */ /* 0x0005e8000e101d50 */
[----:B------:R3:W-:Y:S01]  /*24a0*/  @P0 LDGSTS.E.BYPASS.LTC128B.128 [R251+0x15100], [R4.64], !P6 ;  /* 0x1510000004fb0fae */ /* 0x0007e2000f101d50 */
[----:B------:R-:W-:Y:S01]  /*24b0*/  ISETP.GE.AND P0, PT, R24, 0x21, PT ;  /* 0x000000211800780c */ /* 0x000fe20003f06270 */
[----:B----4-:R-:W-:Y:S01]  /*24c0*/  IMAD.WIDE R12, R157, 0x2, RZ ;  /* 0x000000029d0c7825 */ /* 0x010fe200078e02ff */
[----:B------:R-:W-:-:S04]  /*24d0*/  LOP3.LUT R0, R0, 0x1c0, RZ, 0xc0, !PT ;  /* 0x000001c000007812 */ /* 0x000fc800078ec0ff */
[----:B------:R-:W-:-:S05]  /*24e0*/  IADD3 R38, P1, R15, R12, RZ ;  /* 0x0000000c0f267210 */ /* 0x000fca0007f3e0ff */
[----:B------:R-:W-:Y:S01]  /*24f0*/  IMAD.X R39, R32, 0x1, R13, P1 ;  /* 0x0000000120277824 */ /* 0x000fe200008e060d */
[----:B------:R-:W-:-:S05]  /*2500*/  IADD3 R36, P1, R12, R20, RZ ;  /* 0x000000140c247210 */ /* 0x000fca0007f3e0ff */
[----:B-----5:R-:W-:Y:S01]  /*2510*/  IMAD.X R37, R13, 0x1, R33, P1 ;  /* 0x000000010d257824 */ /* 0x020fe200008e0621 */
[----:B------:R-:W-:Y:S01]  /*2520*/  IADD3 R34, P1, R12, R21, RZ ;  /* 0x000000150c227210 */ /* 0x000fe20007f3e0ff */
[----:B-1----:R-:W-:Y:S01]  /*2530*/  @P0 IMAD.WIDE R10, R157, 0x2, R8 ;  /* 0x000000029d0a0825 */ /* 0x002fe200078e0208 */
[----:B--2---:R-:W-:Y:S01]  /*2540*/  LEA R6, R16, c[0x0][0x1c8], 0x1 ;  /* 0x0000720010067a11 */ /* 0x004fe200078e08ff */
[----:B------:R-:W-:Y:S02]  /*2550*/  SHFL.IDX PT, R7, R14, 0x2, 0x181f ;  /* 0x00581f000e077f89 */ /* 0x000fe400000e0000 */
[----:B------:R-:W-:Y:S02]  /*2560*/  IMAD.X R35, R13, 0x1, R25, P1 ;  /* 0x000000010d237824 */ /* 0x000fe400008e0619 */
[--C-:B---3--:R-:W-:Y:S01]  /*2570*/  @P0 IMAD.WIDE R4, R155, 0x2, R8.reuse ;  /* 0x000000029b040825 */ /* 0x108fe200078e0208 */
[----:B------:R1:W-:Y:S03]  /*2580*/  @P0 LDGSTS.E.BYPASS.LTC128B.128 [R251+0xd100], [R10.64], !P2 ;  /* 0x0d1000000afb0fae */ /* 0x0003e6000d101d50 */
[--C-:B------:R-:W-:Y:S01]  /*2590*/  @P0 IMAD.WIDE R12, R153, 0x2, R8.reuse ;  /* 0x00000002990c0825 */ /* 0x100fe200078e0208 */
[----:B------:R-:W1:Y:S03]  /*25a0*/  SHFL.IDX PT, R6, R6, 0x2, 0x181f ;  /* 0x00581f0006067f89 */ /* 0x000e6600000e0000 */
[----:B------:R-:W-:Y:S01]  /*25b0*/  @P0 IMAD.WIDE R8, R151, 0x2, R8 ;  /* 0x0000000297080825 */ /* 0x000fe200078e0208 */
[----:B------:R2:W-:Y:S04]  /*25c0*/  @P0 LDGSTS.E.BYPASS.LTC128B.128 [R251+0x10100], [R4.64], !P5 ;  /* 0x1010000004fb0fae */ /* 0x0005e8000e901d50 */
[----:B------:R3:W-:Y:S04]  /*25d0*/  @P0 LDGSTS.E.BYPASS.LTC128B.128 [R251+0x13100], [R12.64], !P4 ;  /* 0x131000000cfb0fae */ /* 0x0007e8000e101d50 */
[----:B------:R4:W-:Y:S01]  /*25e0*/  @P0 LDGSTS.E.BYPASS.LTC128B.128 [R251+0x16100], [R8.64], !P6 ;  /* 0x1610000008fb0fae */ /* 0x0009e2000f101d50 */
[----:B------:R-:W-:-:S13]  /*25f0*/  ISETP.GT.AND P0, PT, R24, 0x40, PT ;  /* 0x000000401800780c */ /* 0x000fda0003f04270 */
[----:B-1----:R-:W-:-:S05]  /*2600*/  @P0 IMAD.WIDE R10, R157, 0x2, R6 ;  /* 0x000000029d0a0825 */ /* 0x002fca00078e0206 */
[----:B------:R1:W-:Y:S01]  /*2610*/  @P0 LDGSTS.E.BYPASS.LTC128B.128 [R251+0xe100], [R10.64], !P2 ;  /* 0x0e1000000afb0fae */ /* 0x0003e2000d101d50 */
[----:B--2---:R-:W-:-:S05]  /*2620*/  IMAD.WIDE R4, R155, 0x2, RZ ;  /* 0x000000029b047825 */ /* 0x004fca00078e02ff */
[----:B------:R-:W-:Y:S01]  /*2630*/  IADD3 R30, P1, R15, R4, RZ ;  /* 0x000000040f1e7210 */ /* 0x000fe20007f3e0ff */
[----:B----4-:R-:W-:-:S04]  /*2640*/  IMAD.SHL.U32 R8, R17, 0x8, RZ ;  /* 0x0000000811087824 */ /* 0x010fc800078e00ff */
[----:B------:R-:W-:Y:S01]  /*2650*/  IMAD.X R31, R32, 0x1, R5, P1 ;  /* 0x00000001201f7824 */ /* 0x000fe200008e0605 */
[----:B------:R-:W-:Y:S02]  /*2660*/  IADD3 R28, P1, R4, R20, RZ ;  /* 0x00000014041c7210 */ /* 0x000fe40007f3e0ff */
[----:B---3--:R-:W-:Y:S01]  /*2670*/  LOP3.LUT R12, R0, 0x8, R8, 0xf8, !PT ;  /* 0x00000008000c7812 */ /* 0x008fe200078ef808 */
[----:B------:R-:W-:Y:S01]  /*2680*/  @P0 IMAD.WIDE R8, R155, 0x2, R6 ;  /* 0x000000029b080825 */ /* 0x000fe200078e0206 */
[----:B------:R-:W-:-:S03]  /*2690*/  SHF.R.U32.HI R0, RZ, 0x3, R0 ;  /* 0x00000003ff007819 */ /* 0x000fc60000011600 */
[----:B------:R-:W-:Y:S01]  /*26a0*/  IMAD.X R29, R5, 0x1, R33, P1 ;  /* 0x00000001051d7824 */ /* 0x000fe200008e0621 */
[----:B------:R2:W-:Y:S01]  /*26b0*/  @P0 LDGSTS.E.BYPASS.LTC128B.128 [R251+0x11100], [R8.64], !P5 ;  /* 0x1110000008fb0fae */ /* 0x0005e2000e901d50 */
[----:B------:R-:W-:Y:S02]  /*26c0*/  IADD3 R26, P1, R4, R21, RZ ;  /* 0x00000015041a7210 */ /* 0x000fe40007f3e0ff */
[----:B------:R-:W-:Y:S01]  /*26d0*/  LOP3.LUT R145, R12, R0, RZ, 0x3c, !PT ;  /* 0x000000000c917212 */ /* 0x000fe200078e3cff */
[----:B------:R-:W-:Y:S02]  /*26e0*/  IMAD.SHL.U32 R0, R19, 0x40, RZ ;  /* 0x0000004013007824 */ /* 0x000fe400078e00ff */
[----:B------:R-:W-:Y:S02]  /*26f0*/  IMAD.X R27, R5, 0x1, R25, P1 ;  /* 0x00000001051b7824 */ /* 0x000fe400008e0619 */
[----:B------:R-:W-:Y:S01]  /*2700*/  IMAD.WIDE R4, R153, 0x2, RZ ;  /* 0x0000000299047825 */ /* 0x000fe200078e02ff */
[----:B------:R-:W-:-:S04]  /*2710*/  LOP3.LUT R144, R0, 0xfffffe00, RZ, 0xc0, !PT ;  /* 0xfffffe0000907812 */ /* 0x000fc800078ec0ff */
[----:B------:R-:W-:Y:S01]  /*2720*/  IADD3 R16, P1, R4, R20, RZ ;  /* 0x0000001404107210 */ /* 0x000fe20007f3e0ff */
[----:B------:R-:W-:-:S04]  /*2730*/  IMAD R0, R146, 0x400, R144 ;  /* 0x0000040092007824 */ /* 0x000fc800078e0290 */
[----:B------:R-:W-:Y:S02]  /*2740*/  IMAD.X R17, R5, 0x1, R33, P1 ;  /* 0x0000000105117824 */ /* 0x000fe400008e0621 */
[----:B------:R-:W-:-:S04]  /*2750*/  IMAD.IADD R0, R145, 0x1, R0 ;  /* 0x0000000191007824 */ /* 0x000fc800078e0200 */
[----:B------:R-:W-:Y:S02]  /*2760*/  IMAD.SHL.U32 R223, R0, 0x2, RZ ;  /* 0x0000000200df7824 */ /* 0x000fe400078e00ff */
[----:B------:R-:W-:Y:S02]  /*2770*/  IMAD.MOV.U32 R0, RZ, RZ, 0x40 ;  /* 0x00000040ff007424 */ /* 0x000fe400078e00ff */
[----:B--2---:R-:W-:-:S04]  /*2780*/  @P0 IMAD.WIDE R8, R153, 0x2, R6 ;  /* 0x0000000299080825 */ /* 0x004fc800078e0206 */
[----:B------:R-:W-:Y:S01]  /*2790*/  @P0 IMAD.WIDE R6, R151, 0x2, R6 ;  /* 0x0000000297060825 */ /* 0x000fe200078e0206 */
[----:B------:R1:W-:Y:S03]  /*27a0*/  @P0 LDGSTS.E.BYPASS.LTC128B.128 [R251+0x14100], [R8.64], !P4 ;  /* 0x1410000008fb0fae */ /* 0x0003e6000e101d50 */
[--C-:B------:R-:W-:Y:S01]  /*27b0*/  IMAD R224, R3, 0x2, R223.reuse ;  /* 0x0000000203e07824 */ /* 0x100fe200078e02df */
[----:B------:R2:W-:Y:S01]  /*27c0*/  @P0 LDGSTS.E.BYPASS.LTC128B.128 [R251+0x17100], [R6.64], !P6 ;  /* 0x1710000006fb0fae */ /* 0x0005e2000f101d50 */
[----:B------:R-:W-:Y:S01]  /*27d0*/  IADD3 R18, P0, R15, R4, RZ ;  /* 0x000000040f127210 */ /* 0x000fe20007f1e0ff */
[C---:B------:R-:W-:Y:S02]  /*27e0*/  IMAD R226, R2.reuse, 0x2, R223 ;  /* 0x0000000202e27824 */ /* 0x040fe400078e02df */
[----:B------:R-:W0:Y:S01]  /*27f0*/  LDGDEPBAR ;  /* 0x00000000000079af */ /* 0x000e220000000000 */
[----:B------:R-:W-:-:S02]  /*2800*/  IMAD R225, R2, 0x2, R224 ;  /* 0x0000000202e17824 */ /* 0x000fc400078e02e0 */
[----:B------:R-:W-:Y:S01]  /*2810*/  IMAD.X R19, R32, 0x1, R5, P0 ;  /* 0x0000000120137824 */ /* 0x000fe200000e0605 */
[----:B------:R-:W-:-:S05]  /*2820*/  IADD3 R22, P0, R4, R21, RZ ;  /* 0x0000001504167210 */ /* 0x000fca0007f1e0ff */
[----:B------:R-:W-:Y:S02]  /*2830*/  IMAD.X R23, R5, 0x1, R25, P0 ;  /* 0x0000000105177824 */ /* 0x000fe400000e0619 */
[----:B--2---:R-:W-:Y:S01]  /*2840*/  IMAD.WIDE R6, R151, 0x2, RZ ;  /* 0x0000000297067825 */ /* 0x004fe200078e02ff */
        /* <DEDUP_REMOVED lines=8> */
[C---:B------:R-:W-:Y:S01]  /*28d0*/  IMAD.X R13, R7.reuse, 0x1, R33, P1 ;  /* 0x00000001070d7824 */ /* 0x040fe200008e0621 */
[----:B------:R-:W-:Y:S01]  /*28e0*/  ISETP.GE.AND P1, PT, R42, c[0x0][0x1d4], PT ;  /* 0x000075002a007a0c */ /* 0x000fe20003f26270 */
[----:B------:R-:W-:Y:S01]  /*28f0*/  IMAD.X R21, R7, 0x1, R25, P0 ;  /* 0x0000000107157824 */ /* 0x000fe200000e0619 */
[----:B------:R-:W-:-:S02]  /*2900*/  ISETP.LT.OR P0, PT, R24, 0x1, P3 ;  /* 0x000000011800780c */ /* 0x000fc40001f01670 */
[----:B------:R-:W-:Y:S01]  /*2910*/  ISETP.GE.AND P3, PT, R64, c[0x0][0x1d4], PT ;  /* 0x0000750040007a0c */ /* 0x000fe20003f66270 */
[----:B------:R-:W-:Y:S04]  /*2920*/  LDSM.16.M88.4 R4, [R223+0x18100] ;  /* 0x01810000df04783b */ /* 0x000fe80000000200 */
[----:B-1----:R-:W-:Y:S04]  /*2930*/  LDSM.16.M88.4 R8, [R224+0x18100] ;  /* 0x01810000e008783b */ /* 0x002fe80000000200 */
[----:B------:R-:W1:Y:S04]  /*2940*/  LDSM.16.M88.4 R44, [R216+0xc100] ;  /* 0x00c10000d82c783b */ /* 0x000e680000000200 */
[----:B------:R-:W-:Y:S04]  /*2950*/  LDSM.16.M88.4 R48, [R216+0xc900] ;  /* 0x00c90000d830783b */ /* 0x000fe80000000200 */
[----:B------:R-:W-:Y:S04]  /*2960*/  LDSM.16.M88.4 R56, [R216+0xd100] ;  /* 0x00d10000d838783b */ /* 0x000fe80000000200 */
[----:B------:R-:W-:Y:S04]  /*2970*/  LDSM.16.M88.4 R60, [R216+0xd900] ;  /* 0x00d90000d83c783b */ /* 0x000fe80000000200 */
[----:B------:R-:W-:Y:S04]  /*2980*/  LDSM.16.M88.4 R68, [R216+0xe100] ;  /* 0x00e10000d844783b */ /* 0x000fe80000000200 */
[----:B------:R-:W2:Y:S04]  /*2990*/  LDSM.16.M88.4 R80, [R216+0xe900] ;  /* 0x00e90000d850783b */ /* 0x000ea80000000200 */
[----:B------:R-:W3:Y:S04]  /*29a0*/  LDSM.16.M88.4 R76, [R227] ;  /* 0x00000000e34c783b */ /* 0x000ee80000000200 */
[----:B------:R-:W-:Y:S04]  /*29b0*/  LDSM.16.M88.4 R72, [R227+0x800] ;  /* 0x00080000e348783b */ /* 0x000fe80000000200 */
[----:B------:R-:W-:Y:S04]  /*29c0*/  LDSM.16.M88.4 R92, [R227+0x1000] ;  /* 0x00100000e35c783b */ /* 0x000fe80000000200 */
[----:B------:R-:W-:Y:S04]  /*29d0*/  LDSM.16.M88.4 R112, [R227+0x1800] ;  /* 0x00180000e370783b */ /* 0x000fe80000000200 */
[----:B------:R-:W4:Y:S01]  /*29e0*/  LDSM.16.M88.4 R116, [R227+0x2000] ;  /* 0x00200000e374783b */ /* 0x000f220000000200 */
[C---:B-1----:R-:W-:Y:S03]  /*29f0*/  HMMA.16816.F32.BF16 R52, R4.reuse, R44, RZ ;  /* 0x0000002c0434723c */ /* 0x042fe600000418ff */
[----:B------:R-:W1:Y:S04]  /*2a00*/  LDSM.16.M88.4 R120, [R227+0x2800] ;  /* 0x00280000e378783b */ /* 0x000e680000000200 */
[----:B------:R-:W-:Y:S01]  /*2a10*/  @!PT LDS RZ, [RZ] ;  /* 0x00000000fffff984 */ /* 0x000fe20000000800 */
[----:B------:R-:W-:Y:S01]  /*2a20*/  @!PT LDS RZ, [RZ] ;  /* 0x00000000fffff984 */ /* 0x000fe20000000800 */
[----:B------:R-:W-:Y:S01]  /*2a30*/  @!PT LDS RZ, [RZ] ;  /* 0x00000000fffff984 */ /* 0x000fe20000000800 */
[----:B------:R5:W-:Y:S01]  /*2a40*/  LDGSTS.E.BYPASS.LTC128B.128 [R251+0x100], [R38.64], !P0 ;  /* 0x0010000026fb7fae */ /* 0x000be2000c101d50 */
[C---:B------:R-:W-:Y:S01]  /*2a50*/  ISETP.LT.OR P0, PT, R24.reuse, 0x1, P1 ;  /* 0x000000011800780c */ /* 0x040fe20000f01670 */
[C---:B--2---:R-:W-:Y:S11]  /*2a60*/  HMMA.16816.F32.BF16 R108, R4.reuse, R80, RZ ;  /* 0x00000050046c723c */ /* 0x044ff600000418ff */
[----:B------:R-:W-:Y:S01]  /*2a70*/  @!UPT UIADD3 URZ, URZ, URZ, URZ ;  /* 0x0000003f3f3ff290 */ /* 0x000fe2000fffe03f */
[----:B------:R2:W-:Y:S01]  /*2a80*/  LDGSTS.E.BYPASS.LTC128B.128 [R251+0x3100], [R30.64], !P0 ;  /* 0x031000001efb7fae */ /* 0x0005e2000c101d50 */
[C---:B------:R-:W-:Y:S02]  /*2a90*/  ISETP.LT.OR P0, PT, R24.reuse, 0x1, P3 ;  /* 0x000000011800780c */ /* 0x040fe40001f01670 */
[----:B------:R-:W-:Y:S01]  /*2aa0*/  ISETP.GE.AND P3, PT, R41, c[0x0][0x1d4], PT ;  /* 0x0000750029007a0c */ /* 0x000fe20003f66270 */
[----:B------:R-:W-:Y:S10]  /*2ab0*/  HMMA.16816.F32.BF16 R104, R4, R82, RZ ;  /* 0x000000520468723c */ /* 0x000ff400000418ff */
[----:B------:R1:W-:Y:S01]  /*2ac0*/  LDGSTS.E.BYPASS.LTC128B.128 [R251+0x6100], [R18.64], !P0 ;  /* 0x0610000012fb7fae */ /* 0x0003e2000c101d50 */
[----:B------:R-:W-:Y:S01]  /*2ad0*/  ISETP.LT.OR P0, PT, R24, 0x1, P3 ;  /* 0x000000011800780c */ /* 0x000fe20001f01670 */
[----:B---3--:R-:W-:Y:S11]  /*2ae0*/  HMMA.16816.F32.BF16 R100, R8, R76, R52 ;  /* 0x0000004c0864723c */ /* 0x008ff60000041834 */
[----:B------:R-:W-:Y:S01]  /*2af0*/  @!UPT UIADD3 URZ, URZ, URZ, URZ ;  /* 0x0000003f3f3ff290 */ /* 0x000fe2000fffe03f */
[----:B------:R3:W-:Y:S01]  /*2b00*/  LDGSTS.E.BYPASS.LTC128B.128 [R251+0x9100], [R14.64], !P0 ;  /* 0x091000000efb7fae */ /* 0x0007e2000c101d50 */
[----:B------:R-:W-:-:S04]  /*2b10*/  ISETP.GE.AND P0, PT, R157, c[0x0][0x1d4], PT ;  /* 0x000075009d007a0c */ /* 0x000fc80003f06270 */
[C---:B------:R-:W-:Y:S11]  /*2b20*/  ISETP.LT.OR P0, PT, R24.reuse, 0x21, P0 ;  /* 0x000000211800780c */ /* 0x040ff60000701670 */
[----:B------:R-:W-:Y:S02]  /*2b30*/  @!UPT UIADD3 URZ, URZ, URZ, URZ ;  /* 0x0000003f3f3ff290 */ /* 0x000fe4000fffe03f */
[----:B------:R5:W-:Y:S01]  /*2b40*/  LDGSTS.E.BYPASS.LTC128B.128 [R251+0x1100], [R36.64], !P0 ;  /* 0x0110000024fb7fae */ /* 0x000be2000c101d50 */
[----:B------:R-:W-:Y:S11]  /*2b50*/  ISETP.LT.OR P0, PT, R24, 0x21, P1 ;  /* 0x000000211800780c */ /* 0x000ff60000f01670 */
[----:B------:R-:W-:Y:S02]  /*2b60*/  @!UPT UIADD3 URZ, URZ, URZ, URZ ;  /* 0x0000003f3f3ff290 */ /* 0x000fe4000fffe03f */
[----:B------:R2:W-:Y:S01]  /*2b70*/  LDGSTS.E.BYPASS.LTC128B.128 [R251+0x4100], [R28.64], !P0 ;  /* 0x041000001cfb7fae */ /* 0x0005e2000c101d50 */
[----:B------:R-:W-:-:S04]  /*2b80*/  ISETP.GE.AND P0, PT, R64, c[0x0][0x1d4], PT ;  /* 0x0000750040007a0c */ /* 0x000fc80003f06270 */
[C---:B------:R-:W-:Y:S01]  /*2b90*/  ISETP.LT.OR P0, PT, R24.reuse, 0x21, P0 ;  /* 0x000000211800780c */ /* 0x040fe20000701670 */
[C---:B-----5:R-:W-:Y:S11]  /*2ba0*/  HMMA.16816.F32.BF16 R36, R4.reuse, R68, RZ ;  /* 0x000000440424723c */ /* 0x060ff600000418ff */
[----:B------:R-:W-:Y:S01]  /*2bb0*/  @!UPT UIADD3 URZ, URZ, URZ, URZ ;  /* 0x0000003f3f3ff290 */ /* 0x000fe2000fffe03f */
[----:B------:R1:W-:Y:S01]  /*2bc0*/  LDGSTS.E.BYPASS.LTC128B.128 [R251+0x7100], [R16.64], !P0 ;  /* 0x0710000010fb7fae */ /* 0x0003e2000c101d50 */
[----:B------:R-:W-:Y:S01]  /*2bd0*/  ISETP.LT.OR P0, PT, R24, 0x21, P3 ;  /* 0x000000211800780c */ /* 0x000fe20001f01670 */
[----:B--2---:R-:W-:Y:S11]  /*2be0*/  HMMA.16816.F32.BF16 R28, R4, R48, RZ ;  /* 0x00000030041c723c */ /* 0x004ff600000418ff */
[----:B------:R-:W-:Y:S01]  /*2bf0*/  @!UPT UIADD3 URZ, URZ, URZ, URZ ;  /* 0x0000003f3f3ff290 */ /* 0x000fe2000fffe03f */
[----:B------:R3:W-:Y:S01]  /*2c00*/  LDGSTS.E.BYPASS.LTC128B.128 [R251+0xa100], [R12.64], !P0 ;  /* 0x0a1000000cfb7fae */ /* 0x0007e2000c101d50 */
[----:B------:R-:W-:-:S04]  /*2c10*/  ISETP.GE.AND P0, PT, R157, c[0x0][0x1d4], PT ;  /* 0x000075009d007a0c */ /* 0x000fc80003f06270 */
[C---:B------:R-:W-:Y:S01]  /*2c20*/  ISETP.LT.OR P0, PT, R24.reuse, 0x41, P0 ;  /* 0x000000411800780c */ /* 0x040fe20000701670 */
[----:B----4-:R-:W-:Y:S08]  /*2c30*/  HMMA.16816.F32.BF16 R36, R8, R116, R36 ;  /* 0x000000740824723c */ /* 0x010ff00000041824 */
[----:B-1----:R-:W-:Y:S04]  /*2c40*/  HMMA.16816.F32.BF16 R16, R4, R50, RZ ;  /* 0x000000320410723c */ /* 0x002fe800000418ff */
[----:B------:R1:W-:Y:S01]  /*2c50*/  LDGSTS.E.BYPASS.LTC128B.128 [R251+0x2100], [R34.64], !P0 ;  /* 0x0210000022fb7fae */ /* 0x0003e2000c101d50 */
[----:B------:R-:W-:-:S02]  /*2c60*/  ISETP.LT.OR P0, PT, R24, 0x41, P1 ;  /* 0x000000411800780c */ /* 0x000fc40000f01670 */
[----:B------:R-:W-:Y:S01]  /*2c70*/  ISETP.GE.AND P1, PT, R64, c[0x0][0x1d4], PT ;  /* 0x0000750040007a0c */ /* 0x000fe20003f26270 */
[----:B------:R-:W-:Y:S03]  /*2c80*/  HMMA.16816.F32.BF16 R48, R4, R58, RZ ;  /* 0x0000003a0430723c */ /* 0x000fe600000418ff */
[----:B------:R-:W-:-:S05]  /*2c90*/  ISETP.LT.OR P1, PT, R24, 0x41, P1 ;  /* 0x000000411800780c */ /* 0x000fca0000f21670 */
[----:B---3--:R-:W-:Y:S02]  /*2ca0*/  HMMA.16816.F32.BF16 R12, R4, R56, RZ ;  /* 0x00000038040c723c */ /* 0x008fe400000418ff */
[----:B------:R2:W-:Y:S01]  /*2cb0*/  LDGSTS.E.BYPASS.LTC128B.128 [R251+0x5100], [R26.64], !P0 ;  /* 0x051000001afb7fae */ /* 0x0005e2000c101d50 */
[----:B------:R-:W-:-:S04]  /*2cc0*/  LOP3.LUT P0, RZ, R40, 0x4, RZ, 0xc0, !PT ;  /* 0x0000000428ff7812 */ /* 0x000fc8000780c0ff */
[----:B------:R-:W-:Y:S01]  /*2cd0*/  SEL R0, R0, 0xffffffc0, !P0 ;  /* 0xffffffc000007807 */ /* 0x000fe20004000000 */
[C---:B------:R-:W-:Y:S01]  /*2ce0*/  HMMA.16816.F32.BF16 R40, R4.reuse, R62, RZ ;  /* 0x0000003e0428723c */ /* 0x040fe200000418ff */
[----:B------:R-:W-:Y:S01]  /*2cf0*/  ISETP.LT.OR P0, PT, R24, 0x41, P3 ;  /* 0x000000411800780c */ /* 0x000fe20001f01670 */
[----:B------:R3:W-:Y:S01]  /*2d00*/  LDGSTS.E.BYPASS.LTC128B.128 [R251+0x8100], [R22.64], !P1 ;  /* 0x0810000016fb7fae */ /* 0x0007e2000c901d50 */
[----:B------:R-:W-:Y:S01]  /*2d10*/  ISETP.GT.AND P3, PT, R159, 0x5f, PT ;  /* 0x0000005f9f00780c */ /* 0x000fe20003f64270 */
[----:B------:R-:W-:Y:S02]  /*2d20*/  IMAD.IADD R222, R216, 0x1, R0 ;  /* 0x00000001d8de7824 */ /* 0x000fe400078e0200 */
[----:B------:R-:W-:Y:S02]  /*2d30*/  IMAD.IADD R221, R0, 0x1, R227 ;  /* 0x0000000100dd7824 */ /* 0x000fe400078e02e3 */
[C---:B-1----:R-:W-:Y:S06]  /*2d40*/  HMMA.16816.F32.BF16 R32, R4.reuse, R46, RZ ;  /* 0x0000002e0420723c */ /* 0x042fec00000418ff */
[----:B------:R3:W-:Y:S01]  /*2d50*/  LDGSTS.E.BYPASS.LTC128B.128 [R251+0xb100], [R20.64], !P0 ;  /* 0x0b10000014fb7fae */ /* 0x0007e2000c101d50 */
[----:B------:R-:W-:Y:S01]  /*2d60*/  PLOP3.LUT P0, PT, PT, PT, UP0, 0x40, 0x0 ;  /* 0x000000000000781c */ /* 0x000fe20003f0e808 */
[C---:B------:R-:W-:Y:S02]  /*2d70*/  HMMA.16816.F32.BF16 R44, R4.reuse, R60, RZ ;  /* 0x0000003c042c723c */ /* 0x040fe400000418ff */
[----:B------:R-:W-:Y:S04]  /*2d80*/  LDSM.16.M88.4 R64, [R222+0xc100] ;  /* 0x00c10000de40783b */ /* 0x000fe80000000200 */
[----:B------:R-:W-:Y:S02]  /*2d90*/  LDSM.16.M88.4 R60, [R222+0xd100] ;  /* 0x00d10000de3c783b */ /* 0x000fe40000000200 */
[----:B------:R-:W-:Y:S02]  /*2da0*/  HMMA.16816.F32.BF16 R56, R4, R70, RZ ;  /* 0x000000460438723c */ /* 0x000fe400000418ff */
[----:B------:R-:W1:Y:S04]  /*2db0*/  LDSM.16.M88.4 R4, [R226+0x18100] ;  /* 0x01810000e204783b */ /* 0x000e680000000200 */
[----:B--2---:R-:W-:Y:S02]  /*2dc0*/  LDSM.16.M88.4 R24, [R222+0xe900] ;  /* 0x00e90000de18783b */ /* 0x004fe40000000200 */
[C---:B------:R-:W-:Y:S02]  /*2dd0*/  HMMA.16816.F32.BF16 R96, R8.reuse, R78, R32 ;  /* 0x0000004e0860723c */ /* 0x040fe40000041820 */
[----:B------:R-:W-:Y:S04]  /*2de0*/  LDSM.16.M88.4 R128, [R227+0xb800] ;  /* 0x00b80000e380783b */ /* 0x000fe80000000200 */
[----:B------:R-:W-:Y:S02]  /*2df0*/  LDSM.16.M88.4 R140, [R222+0x15100] ;  /* 0x01510000de8c783b */ /* 0x000fe40000000200 */
[C---:B------:R-:W-:Y:S02]  /*2e00*/  HMMA.16816.F32.BF16 R52, R8.reuse, R114, R40 ;  /* 0x000000720834723c */ /* 0x040fe40000041828 */
[----:B------:R-:W2:Y:S04]  /*2e10*/  LDSM.16.M88.4 R40, [R222+0xd900] ;  /* 0x00d90000de28783b */ /* 0x000ea80000000200 */
[----:B------:R-:W-:Y:S02]  /*2e20*/  LDSM.16.M88.4 R124, [R222+0x16900] ;  /* 0x01690000de7c783b */ /* 0x000fe40000000200 */
[C---:B------:R-:W-:Y:S02]  /*2e30*/  HMMA.16816.F32.BF16 R88, R8.reuse, R72, R28 ;  /* 0x000000480858723c */ /* 0x040fe4000004181c */
[----:B------:R-:W-:Y:S04]  /*2e40*/  LDSM.16.M88.4 R28, [R222+0xe100] ;  /* 0x00e10000de1c783b */ /* 0x000fe80000000200 */
[----:B------:R-:W-:Y:S02]  /*2e50*/  LDSM.16.M88.4 R132, [R222+0x17100] ;  /* 0x01710000de84783b */ /* 0x000fe40000000200 */
[C---:B------:R-:W-:Y:S02]  /*2e60*/  HMMA.16816.F32.BF16 R84, R8.reuse, R74, R16 ;  /* 0x0000004a0854723c */ /* 0x040fe40000041810 */
[----:B------:R-:W4:Y:S04]  /*2e70*/  LDSM.16.M88.4 R72, [R222+0xc900] ;  /* 0x00c90000de48783b */ /* 0x000f280000000200 */
[----:B------:R-:W-:Y:S02]  /*2e80*/  LDSM.16.M88.4 R16, [R225+0x18100] ;  /* 0x01810000e110783b */ /* 0x000fe40000000200 */
[C---:B------:R-:W-:Y:S02]  /*2e90*/  HMMA.16816.F32.BF16 R68, R8.reuse, R112, R44 ;  /* 0x000000700844723c */ /* 0x040fe4000004182c */
[----:B------:R-:W5:Y:S04]  /*2ea0*/  LDSM.16.M88.4 R112, [R221] ;  /* 0x00000000dd70783b */ /* 0x000f680000000200 */
[----:B------:R-:W-:Y:S02]  /*2eb0*/  LDSM.16.M88.4 R136, [R222+0x17900] ;  /* 0x01790000de88783b */ /* 0x000fe40000000200 */
[C---:B------:R-:W-:Y:S02]  /*2ec0*/  HMMA.16816.F32.BF16 R80, R8.reuse, R92, R12 ;  /* 0x0000005c0850723c */ /* 0x040fe4000004180c */
[----:B------:R-:W0:Y:S06]  /*2ed0*/  LDGDEPBAR ;  /* 0x00000000000079af */ /* 0x000e2c0000000000 */
[C---:B------:R-:W-:Y:S01]  /*2ee0*/  HMMA.16816.F32.BF16 R76, R8.reuse, R94, R48 ;  /* 0x0000005e084c723c */ /* 0x040fe20000041830 */
[----:B------:R-:W-:Y:S07]  /*2ef0*/  LDSM.16.M88.4 R92, [R221+0x1000] ;  /* 0x00100000dd5c783b */ /* 0x000fee0000000200 */
[C---:B---3--:R-:W-:Y:S01]  /*2f00*/  HMMA.16816.F32.BF16 R20, R8.reuse, R120, R108 ;  /* 0x000000780814723c */ /* 0x048fe2000004186c */
[----:B------:R-:W-:Y:S07]  /*2f10*/  LDSM.16.M88.4 R108, [R221+0x800] ;  /* 0x00080000dd6c783b */ /* 0x000fee0000000200 */
[C---:B------:R-:W-:Y:S08]  /*2f20*/  HMMA.16816.F32.BF16 R32, R8.reuse, R118, R56 ;  /* 0x000000760820723c */ /* 0x040ff00000041838 */
[----:B------:R-:W-:Y:S01]  /*2f30*/  HMMA.16816.F32.BF16 R12, R8, R122, R104 ;  /* 0x0000007a080c723c */ /* 0x000fe20000041868 */
[----:B------:R-:W-:Y:S07]  /*2f40*/  LDSM.16.M88.4 R104, [R227+0x3000] ;  /* 0x00300000e368783b */ /* 0x000fee0000000200 */
[C---:B-1----:R-:W-:Y:S01]  /*2f50*/  HMMA.16816.F32.BF16 R8, R4.reuse, R64, R100 ;  /* 0x000000400408723c */ /* 0x042fe20000041864 */
[----:B------:R-:W-:Y:S07]  /*2f60*/  LDSM.16.M88.4 R100, [R227+0x4000] ;  /* 0x00400000e364783b */ /* 0x000fee0000000200 */
[C---:B------:R-:W-:Y:S01]  /*2f70*/  HMMA.16816.F32.BF16 R44, R4.reuse, R66, R96 ;  /* 0x00000042042c723c */ /* 0x040fe20000041860 */
[----:B------:R-:W1:Y:S04]  /*2f80*/  LDSM.16.M88.4 R64, [R221+0x1800] ;  /* 0x00180000dd40783b */ /* 0x000e680000000200 */
[----:B------:R-:W3:Y:S03]  /*2f90*/  LDSM.16.M88.4 R96, [R221+0x2000] ;  /* 0x00200000dd60783b */ /* 0x000ee60000000200 */
[C---:B--2---:R-:W-:Y:S08]  /*2fa0*/  HMMA.16816.F32.BF16 R68, R4.reuse, R40, R68 ;  /* 0x000000280444723c */ /* 0x044ff00000041844 */
[C---:B----4-:R-:W-:Y:S08]  /*2fb0*/  HMMA.16816.F32.BF16 R48, R4.reuse, R72, R88 ;  /* 0x000000480430723c */ /* 0x050ff00000041858 */
[C---:B------:R-:W-:Y:S08]  /*2fc0*/  HMMA.16816.F32.BF16 R56, R4.reuse, R42, R52 ;  /* 0x0000002a0438723c */ /* 0x040ff00000041834 */
[C---:B------:R-:W-:Y:S08]  /*2fd0*/  HMMA.16816.F32.BF16 R80, R4.reuse, R60, R80 ;  /* 0x0000003c0450723c */ /* 0x040ff00000041850 */
[C---:B------:R-:W-:Y:S01]  /*2fe0*/  HMMA.16816.F32.BF16 R76, R4.reuse, R62, R76 ;  /* 0x0000003e044c723c */ /* 0x040fe2000004184c */
[----:B------:R-:W-:Y:S07]  /*2ff0*/  LDSM.16.M88.4 R60, [R216+0x10900] ;  /* 0x01090000d83c783b */ /* 0x000fee0000000200 */
[C---:B------:R-:W-:Y:S01]  /*3000*/  HMMA.16816.F32.BF16 R88, R4.reuse, R24, R20 ;  /* 0x000000180458723c */ /* 0x040fe20000041814 */
[----:B------:R-:W2:Y:S07]  /*3010*/  LDSM.16.M88.4 R20, [R221+0x2800] ;  /* 0x00280000dd14783b */ /* 0x000eae0000000200 */
[C---:B------:R-:W-:Y:S08]  /*3020*/  HMMA.16816.F32.BF16 R84, R4.reuse, R74, R84 ;  /* 0x0000004a0454723c */ /* 0x040ff00000041854 */
[C---:B------:R-:W-:Y:S08]  /*3030*/  HMMA.16816.F32.BF16 R52, R4.reuse, R28, R36 ;  /* 0x0000001c0434723c */ /* 0x040ff00000041824 */
[C---:B------:R-:W-:Y:S01]  /*3040*/  HMMA.16816.F32.BF16 R32, R4.reuse, R30, R32 ;  /* 0x0000001e0420723c */ /* 0x040fe20000041820 */
[----:B------:R-:W-:Y:S07]  /*3050*/  LDSM.16.M88.4 R28, [R216+0xf100] ;  /* 0x00f10000d81c783b */ /* 0x000fee0000000200 */
[----:B------:R-:W-:Y:S01]  /*3060*/  HMMA.16816.F32.BF16 R24, R4, R26, R12 ;  /* 0x0000001a0418723c */ /* 0x000fe2000004180c */
[----:B------:R-:W4:Y:S04]  /*3070*/  LDSM.16.M88.4 R4, [R223+0x1c100] ;  /* 0x01c10000df04783b */ /* 0x000f280000000200 */
[----:B------:R-:W-:Y:S03]  /*3080*/  LDSM.16.M88.4 R12, [R224+0x1c100] ;  /* 0x01c10000e00c783b */ /* 0x000fe60000000200 */
[C---:B-----5:R-:W-:Y:S01]  /*3090*/  HMMA.16816.F32.BF16 R36, R16.reuse, R114, R44 ;  /* 0x000000721024723c */ /* 0x060fe2000004182c */
[----:B------:R-:W5:Y:S07]  /*30a0*/  LDSM.16.M88.4 R44, [R216+0xf900] ;  /* 0x00f90000d82c783b */ /* 0x000f6e0000000200 */
[C---:B-1----:R-:W-:Y:S08]  /*30b0*/  HMMA.16816.F32.BF16 R72, R16.reuse, R64, R68 ;  /* 0x000000401048723c */ /* 0x042ff00000041844 */
[C---:B------:R-:W-:Y:S01]  /*30c0*/  HMMA.16816.F32.BF16 R68, R16.reuse, R66, R56 ;  /* 0x000000421044723c */ /* 0x040fe20000041838 */
[----:B------:R-:W1:Y:S04]  /*30d0*/  LDSM.16.M88.4 R56, [R216+0x11100] ;  /* 0x01110000d838783b */ /* 0x000e680000000200 */
[----:B------:R-:W1:Y:S03]  /*30e0*/  LDSM.16.M88.4 R64, [R216+0x10100] ;  /* 0x01010000d840783b */ /* 0x000e660000000200 */
[C---:B------:R-:W-:Y:S08]  /*30f0*/  HMMA.16816.F32.BF16 R80, R16.reuse, R92, R80 ;  /* 0x0000005c1050723c */ /* 0x040ff00000041850 */
[C---:B------:R-:W-:Y:S01]  /*3100*/  HMMA.16816.F32.BF16 R76, R16.reuse, R94, R76 ;  /* 0x0000005e104c723c */ /* 0x040fe2000004184c */
[----:B------:R-:W1:Y:S07]  /*3110*/  LDSM.16.M88.4 R92, [R216+0x11900] ;  /* 0x01190000d85c783b */ /* 0x000e6e0000000200 */
[C---:B------:R-:W-:Y:S08]  /*3120*/  HMMA.16816.F32.BF16 R8, R16.reuse, R112, R8 ;  /* 0x000000701008723c */ /* 0x040ff00000041808 */
[C---:B------:R-:W-:Y:S08]  /*3130*/  HMMA.16816.F32.BF16 R84, R16.reuse, R110, R84 ;  /* 0x0000006e1054723c */ /* 0x040ff00000041854 */
[C---:B------:R-:W-:Y:S01]  /*3140*/  HMMA.16816.F32.BF16 R40, R16.reuse, R108, R48 ;  /* 0x0000006c1028723c */ /* 0x040fe20000041830 */
[----:B------:R-:W-:Y:S07]  /*3150*/  LDSM.16.M88.4 R108, [R227+0x4800] ;  /* 0x00480000e36c783b */ /* 0x000fee0000000200 */
[C---:B---3--:R-:W-:Y:S08]  /*3160*/  HMMA.16816.F32.BF16 R52, R16.reuse, R96, R52 ;  /* 0x000000601034723c */ /* 0x048ff00000041834 */
[C---:B------:R-:W-:Y:S01]  /*3170*/  HMMA.16816.F32.BF16 R48, R16.reuse, R98, R32 ;  /* 0x000000621030723c */ /* 0x040fe20000041820 */
[----:B------:R-:W3:Y:S07]  /*3180*/  LDSM.16.M88.4 R96, [R227+0x3800] ;  /* 0x00380000e360783b */ /* 0x000eee0000000200 */
[C---:B--2---:R-:W-:Y:S08]  /*3190*/  HMMA.16816.F32.BF16 R88, R16.reuse, R20, R88 ;  /* 0x000000141058723c */ /* 0x044ff00000041858 */
[----:B------:R-:W-:Y:S08]  /*31a0*/  HMMA.16816.F32.BF16 R32, R16, R22, R24 ;  /* 0x000000161020723c */ /* 0x000ff00000041818 */
[C---:B----4-:R-:W-:Y:S01]  /*31b0*/  HMMA.16816.F32.BF16 R20, R4.reuse, R30, R36 ;  /* 0x0000001e0414723c */ /* 0x050fe20000041824 */
[----:B------:R-:W-:Y:S07]  /*31c0*/  LDSM.16.M88.4 R36, [R227+0x5800] ;  /* 0x00580000e324783b */ /* 0x000fee0000000200 */
[C---:B------:R-:W-:Y:S01]  /*31d0*/  HMMA.16816.F32.BF16 R24, R4.reuse, R28, R8 ;  /* 0x0000001c0418723c */ /* 0x040fe20000041808 */
[----:B------:R-:W-:Y:S07]  /*31e0*/  LDSM.16.M88.4 R28, [R222+0xf100] ;  /* 0x00f10000de1c783b */ /* 0x000fee0000000200 */
[C---:B-----5:R-:W-:Y:S08]  /*31f0*/  HMMA.16816.F32.BF16 R8, R4.reuse, R46, R84 ;  /* 0x0000002e0408723c */ /* 0x060ff00000041854 */
[C---:B------:R-:W-:Y:S08]  /*3200*/  HMMA.16816.F32.BF16 R72, R4.reuse, R60, R72 ;  /* 0x0000003c0448723c */ /* 0x040ff00000041848 */
[C---:B------:R-:W-:Y:S08]  /*3210*/  HMMA.16816.F32.BF16 R84, R4.reuse, R62, R68 ;  /* 0x0000003e0454723c */ /* 0x040ff00000041844 */
[C---:B------:R-:W-:Y:S01]  /*3220*/  HMMA.16816.F32.BF16 R16, R4.reuse, R44, R40 ;  /* 0x0000002c0410723c */ /* 0x040fe20000041828 */
[----:B------:R-:W2:Y:S07]  /*3230*/  LDSM.16.M88.4 R44, [R227+0x5000] ;  /* 0x00500000e32c783b */ /* 0x000eae0000000200 */
[C---:B-1----:R-:W-:Y:S08]  /*3240*/  HMMA.16816.F32.BF16 R68, R4.reuse, R56, R52 ;  /* 0x000000380444723c */ /* 0x042ff00000041834 */
[C---:B------:R-:W-:Y:S08]  /*3250*/  HMMA.16816.F32.BF16 R60, R4.reuse, R58, R48 ;  /* 0x0000003a043c723c */ /* 0x040ff00000041830 */
[C---:B------:R-:W-:Y:S08]  /*3260*/  HMMA.16816.F32.BF16 R80, R4.reuse, R64, R80 ;  /* 0x000000400450723c */ /* 0x040ff00000041850 */
[C---:B------:R-:W-:Y:S01]  /*3270*/  HMMA.16816.F32.BF16 R76, R4.reuse, R66, R76 ;  /* 0x00000042044c723c */ /* 0x040fe2000004184c */
[----:B------:R-:W-:Y:S07]  /*3280*/  LDSM.16.M88.4 R64, [R222+0x10100] ;  /* 0x01010000de40783b */ /* 0x000fee0000000200 */
[C---:B------:R-:W-:Y:S01]  /*3290*/  HMMA.16816.F32.BF16 R56, R4.reuse, R92, R88 ;  /* 0x0000005c0438723c */ /* 0x040fe20000041858 */
[----:B------:R-:W-:Y:S07]  /*32a0*/  LDSM.16.M88.4 R88, [R222+0x11100] ;  /* 0x01110000de58783b */ /* 0x000fee0000000200 */
[----:B------:R-:W-:Y:S01]  /*32b0*/  HMMA.16816.F32.BF16 R52, R4, R94, R32 ;  /* 0x0000005e0434723c */ /* 0x000fe20000041820 */
[----:B------:R-:W1:Y:S07]  /*32c0*/  LDSM.16.M88.4 R4, [R226+0x1c100] ;  /* 0x01c10000e204783b */ /* 0x000e6e0000000200 */
[C---:B------:R-:W-:Y:S08]  /*32d0*/  HMMA.16816.F32.BF16 R40, R12.reuse, R106, R20 ;  /* 0x0000006a0c28723c */ /* 0x040ff00000041814 */
[C---:B------:R-:W-:Y:S01]  /*32e0*/  HMMA.16816.F32.BF16 R48, R12.reuse, R104, R24 ;  /* 0x000000680c30723c */ /* 0x040fe20000041818 */
[----:B------:R-:W4:Y:S04]  /*32f0*/  LDSM.16.M88.4 R24, [R222+0xf900] ;  /* 0x00f90000de18783b */ /* 0x000f280000000200 */
[----:B------:R-:W-:Y:S03]  /*3300*/  LDSM.16.M88.4 R104, [R221+0x3800] ;  /* 0x00380000dd68783b */ /* 0x000fe60000000200 */
[C---:B------:R-:W-:Y:S08]  /*3310*/  HMMA.16816.F32.BF16 R76, R12.reuse, R102, R76 ;  /* 0x000000660c4c723c */ /* 0x040ff0000004184c */
[C---:B---3--:R-:W-:Y:S08]  /*3320*/  HMMA.16816.F32.BF16 R32, R12.reuse, R96, R16 ;  /* 0x000000600c20723c */ /* 0x048ff00000041810 */
[C---:B------:R-:W-:Y:S01]  /*3330*/  HMMA.16816.F32.BF16 R20, R12.reuse, R98, R8 ;  /* 0x000000620c14723c */ /* 0x040fe20000041808 */
[----:B------:R-:W-:Y:S04]  /*3340*/  LDSM.16.M88.4 R8, [R225+0x1c100] ;  /* 0x01c10000e108783b */ /* 0x000fe80000000200 */
[----:B------:R-:W-:Y:S03]  /*3350*/  LDSM.16.M88.4 R96, [R222+0x11900] ;  /* 0x01190000de60783b */ /* 0x000fe60000000200 */
[C---:B------:R-:W-:Y:S08]  /*3360*/  HMMA.16816.F32.BF16 R72, R12.reuse, R108, R72 ;  /* 0x0000006c0c48723c */ /* 0x040ff00000041848 */
[C---:B------:R-:W-:Y:S01]  /*3370*/  HMMA.16816.F32.BF16 R84, R12.reuse, R110, R84 ;  /* 0x0000006e0c54723c */ /* 0x040fe20000041854 */
[----:B------:R-:W3:Y:S07]  /*3380*/  LDSM.16.M88.4 R108, [R221+0x3000] ;  /* 0x00300000dd6c783b */ /* 0x000eee0000000200 */
[C---:B------:R-:W-:Y:S01]  /*3390*/  HMMA.16816.F32.BF16 R16, R12.reuse, R100, R80 ;  /* 0x000000640c10723c */ /* 0x040fe20000041850 */
[----:B------:R-:W5:Y:S07]  /*33a0*/  LDSM.16.M88.4 R80, [R222+0x10900] ;  /* 0x01090000de50783b */ /* 0x000f6e0000000200 */
[C---:B--2---:R-:W-:Y:S08]  /*33b0*/  HMMA.16816.F32.BF16 R68, R12.reuse, R44, R68 ;  /* 0x0000002c0c44723c */ /* 0x044ff00000041844 */
[C---:B------:R-:W-:Y:S08]  /*33c0*/  HMMA.16816.F32.BF16 R60, R12.reuse, R46, R60 ;  /* 0x0000002e0c3c723c */ /* 0x040ff0000004183c */
[C---:B------:R-:W-:Y:S08]  /*33d0*/  HMMA.16816.F32.BF16 R56, R12.reuse, R36, R56 ;  /* 0x000000240c38723c */ /* 0x040ff00000041838 */
[----:B------:R-:W-:Y:S08]  /*33e0*/  HMMA.16816.F32.BF16 R52, R12, R38, R52 ;  /* 0x000000260c34723c */ /* 0x000ff00000041834 */
[C---:B-1----:R-:W-:Y:S01]  /*33f0*/  HMMA.16816.F32.BF16 R12, R4.reuse, R30, R40 ;  /* 0x0000001e040c723c */ /* 0x042fe20000041828 */
[----:B------:R-:W1:Y:S07]  /*3400*/  LDSM.16.M88.4 R40, [R221+0x4000] ;  /* 0x00400000dd28783b */ /* 0x000e6e0000000200 */
[C---:B------:R-:W-:Y:S08]  /*3410*/  HMMA.16816.F32.BF16 R48, R4.reuse, R28, R48 ;  /* 0x0000001c0430723c */ /* 0x040ff00000041830 */
[C---:B------:R-:W-:Y:S08]  /*3420*/  HMMA.16816.F32.BF16 R28, R4.reuse, R66, R76 ;  /* 0x00000042041c723c */ /* 0x040ff0000004184c */
[C---:B----4-:R-:W-:Y:S08]  /*3430*/  HMMA.16816.F32.BF16 R44, R4.reuse, R24, R32 ;  /* 0x00000018042c723c */ /* 0x050ff00000041820 */
[C---:B------:R-:W-:Y:S08]  /*3440*/  HMMA.16816.F32.BF16 R36, R4.reuse, R26, R20 ;  /* 0x0000001a0424723c */ /* 0x040ff00000041814 */
[----:B------:R-:W-:Y:S01]  /*3450*/  HMMA.16816.F32.BF16 R32, R4, R64, R16 ;  /* 0x000000400420723c */ /* 0x000fe20000041810 */
[----:B------:R-:W2:Y:S07]  /*3460*/  LDSM.16.M88.4 R16, [R221+0x4800] ;  /* 0x00480000dd10783b */ /* 0x000eae0000000200 */
[----:B---3--:R-:W-:Y:S08]  /*3470*/  HMMA.16816.F32.BF16 R92, R8, R108, R48 ;  /* 0x0000006c085c723c */ /* 0x008ff00000041830 */
[C---:B-----5:R-:W-:Y:S01]  /*3480*/  HMMA.16816.F32.BF16 R24, R4.reuse, R80, R72 ;  /* 0x000000500418723c */ /* 0x060fe20000041848 */
[----:B------:R-:W-:Y:S07]  /*3490*/  LDSM.16.M88.4 R72, [R216+0x12100] ;  /* 0x01210000d848783b */ /* 0x000fee0000000200 */
[C---:B------:R-:W-:Y:S08]  /*34a0*/  HMMA.16816.F32.BF16 R20, R4.reuse, R82, R84 ;  /* 0x000000520414723c */ /* 0x040ff00000041854 */
[----:B------:R-:W-:Y:S01]  /*34b0*/  HMMA.16816.F32.BF16 R100, R4, R96, R56 ;  /* 0x000000600464723c */ /* 0x000fe20000041838 */
[----:B------:R-:W-:Y:S07]  /*34c0*/  LDSM.16.M88.4 R56, [R221+0x5800] ;  /* 0x00580000dd38783b */ /* 0x000fee0000000200 */
[----:B------:R-:W-:Y:S01]  /*34d0*/  HMMA.16816.F32.BF16 R108, R8, R110, R12 ;  /* 0x0000006e086c723c */ /* 0x000fe2000004180c */
[----:B------:R-:W3:Y:S07]  /*34e0*/  LDSM.16.M88.4 R12, [R221+0x5000] ;  /* 0x00500000dd0c783b */ /* 0x000eee0000000200 */
[C---:B------:R-:W-:Y:S08]  /*34f0*/  HMMA.16816.F32.BF16 R84, R4.reuse, R88, R68 ;  /* 0x000000580454723c */ /* 0x040ff00000041844 */
[C---:B------:R-:W-:Y:S08]  /*3500*/  HMMA.16816.F32.BF16 R80, R4.reuse, R90, R60 ;  /* 0x0000005a0450723c */ /* 0x040ff0000004183c */
[----:B------:R-:W-:Y:S01]  /*3510*/  HMMA.16816.F32.BF16 R96, R4, R98, R52 ;  /* 0x000000620460723c */ /* 0x000fe20000041834 */
[----:B------:R-:W4:Y:S04]  /*3520*/  LDSM.16.M88.4 R4, [R223+0x20100] ;  /* 0x02010000df04783b */ /* 0x000f280000000200 */
[----:B------:R-:W-:Y:S03]  /*3530*/  LDSM.16.M88.4 R52, [R216+0x13100] ;  /* 0x01310000d834783b */ /* 0x000fe60000000200 */
[C---:B-1----:R-:W-:Y:S01]  /*3540*/  HMMA.16816.F32.BF16 R68, R8.reuse, R42, R28 ;  /* 0x0000002a0844723c */ /* 0x042fe2000004181c */
[----:B------:R-:W1:Y:S07]  /*3550*/  LDSM.16.M88.4 R28, [R216+0x12900] ;  /* 0x01290000d81c783b */ /* 0x000e6e0000000200 */
[C---:B------:R-:W-:Y:S01]  /*3560*/  HMMA.16816.F32.BF16 R88, R8.reuse, R104, R44 ;  /* 0x000000680858723c */ /* 0x040fe2000004182c */
[----:B------:R-:W-:Y:S07]  /*3570*/  LDSM.16.M88.4 R44, [R216+0x14100] ;  /* 0x01410000d82c783b */ /* 0x000fee0000000200 */
[C---:B------:R-:W-:Y:S08]  /*3580*/  HMMA.16816.F32.BF16 R76, R8.reuse, R106, R36 ;  /* 0x0000006a084c723c */ /* 0x040ff00000041824 */
[C---:B--2---:R-:W-:Y:S01]  /*3590*/  HMMA.16816.F32.BF16 R60, R8.reuse, R16, R24 ;  /* 0x00000010083c723c */ /* 0x044fe20000041818 */
[----:B------:R-:W2:Y:S07]  /*35a0*/  LDSM.16.M88.4 R24, [R216+0x13900] ;  /* 0x01390000d818783b */ /* 0x000eae0000000200 */
[C---:B------:R-:W-:Y:S08]  /*35b0*/  HMMA.16816.F32.BF16 R64, R8.reuse, R40, R32 ;  /* 0x000000280840723c */ /* 0x040ff00000041820 */
[C---:B------:R-:W-:Y:S01]  /*35c0*/  HMMA.16816.F32.BF16 R40, R8.reuse, R18, R20 ;  /* 0x000000120828723c */ /* 0x040fe20000041814 */
[----:B------:R-:W5:Y:S07]  /*35d0*/  LDSM.16.M88.4 R20, [R216+0x14900] ;  /* 0x01490000d814783b */ /* 0x000f6e0000000200 */
[C---:B---3--:R-:W-:Y:S08]  /*35e0*/  HMMA.16816.F32.BF16 R48, R8.reuse, R12, R84 ;  /* 0x0000000c0830723c */ /* 0x048ff00000041854 */
[C---:B------:R-:W-:Y:S01]  /*35f0*/  HMMA.16816.F32.BF16 R36, R8.reuse, R14, R80 ;  /* 0x0000000e0824723c */ /* 0x040fe20000041850 */
[----:B------:R-:W-:Y:S04]  /*3600*/  LDSM.16.M88.4 R12, [R224+0x20100] ;  /* 0x02010000e00c783b */ /* 0x000fe80000000200 */
[----:B------:R-:W-:Y:S03]  /*3610*/  LDSM.16.M88.4 R80, [R227+0x8000] ;  /* 0x00800000e350783b */ /* 0x000fe60000000200 */
[C---:B------:R-:W-:Y:S08]  /*3620*/  HMMA.16816.F32.BF16 R32, R8.reuse, R56, R100 ;  /* 0x000000380820723c */ /* 0x040ff00000041864 */
[----:B------:R-:W-:Y:S08]  /*3630*/  HMMA.16816.F32.BF16 R16, R8, R58, R96 ;  /* 0x0000003a0810723c */ /* 0x000ff00000041860 */
[C---:B----4-:R-:W-:Y:S08]  /*3640*/  HMMA.16816.F32.BF16 R8, R4.reuse, R72, R92 ;  /* 0x000000480408723c */ /* 0x050ff0000004185c */
[C---:B-1----:R-:W-:Y:S08]  /*3650*/  HMMA.16816.F32.BF16 R100, R4.reuse, R28, R88 ;  /* 0x0000001c0464723c */ /* 0x042ff00000041858 */
[C---:B------:R-:W-:Y:S01]  /*3660*/  HMMA.16816.F32.BF16 R92, R4.reuse, R30, R76 ;  /* 0x0000001e045c723c */ /* 0x040fe2000004184c */
[----:B------:R-:W1:Y:S04]  /*3670*/  LDSM.16.M88.4 R28, [R227+0x6000] ;  /* 0x00600000e31c783b */ /* 0x000e680000000200 */
[----:B------:R-:W-:Y:S03]  /*3680*/  LDSM.16.M88.4 R76, [R227+0x7000] ;  /* 0x00700000e34c783b */ /* 0x000fe60000000200 */
[C---:B------:R-:W-:Y:S01]  /*3690*/  HMMA.16816.F32.BF16 R56, R4.reuse, R74, R108 ;  /* 0x0000004a0438723c */ /* 0x040fe2000004186c */
[----:B------:R-:W3:Y:S07]  /*36a0*/  LDSM.16.M88.4 R72, [R227+0x7800] ;  /* 0x00780000e348783b */ /* 0x000eee0000000200 */
[C---:B--2---:R-:W-:Y:S01]  /*36b0*/  HMMA.16816.F32.BF16 R108, R4.reuse, R24, R60 ;  /* 0x00000018046c723c */ /* 0x044fe2000004183c */
[----:B------:R-:W-:Y:S07]  /*36c0*/  LDSM.16.M88.4 R60, [R222+0x12100] ;  /* 0x01210000de3c783b */ /* 0x000fee0000000200 */
[C---:B------:R-:W-:Y:S01]  /*36d0*/  HMMA.16816.F32.BF16 R104, R4.reuse, R26, R40 ;  /* 0x0000001a0468723c */ /* 0x040fe20000041828 */
[----:B------:R-:W2:Y:S04]  /*36e0*/  LDSM.16.M88.4 R24, [R227+0x6800] ;  /* 0x00680000e318783b */ /* 0x000ea80000000200 */
        /* <DEDUP_REMOVED lines=8> */
[C---:B-----5:R-:W-:Y:S08]  /*3770*/  HMMA.16816.F32.BF16 R84, R4.reuse, R20, R32 ;  /* 0x000000140454723c */ /* 0x060ff00000041820 */
[----:B------:R-:W-:Y:S08]  /*3780*/  HMMA.16816.F32.BF16 R64, R4, R22, R16 ;  /* 0x000000160440723c */ /* 0x000ff00000041810 */
[C---:B-1----:R-:W-:Y:S01]  /*3790*/  HMMA.16816.F32.BF16 R4, R12.reuse, R28, R8 ;  /* 0x0000001c0c04723c */ /* 0x042fe20000041808 */
[----:B------:R-:W1:Y:S07]  /*37a0*/  LDSM.16.M88.4 R8, [R226+0x20100] ;  /* 0x02010000e208783b */ /* 0x000e6e0000000200 */
[C---:B------:R-:W-:Y:S08]  /*37b0*/  HMMA.16816.F32.BF16 R56, R12.reuse, R30, R56 ;  /* 0x0000001e0c38723c */ /* 0x040ff00000041838 */
[C---:B---3--:R-:W-:Y:S01]  /*37c0*/  HMMA.16816.F32.BF16 R20, R12.reuse, R74, R104 ;  /* 0x0000004a0c14723c */ /* 0x048fe20000041868 */
[----:B------:R-:W-:Y:S07]  /*37d0*/  LDSM.16.M88.4 R104, [R216+0x15900] ;  /* 0x01590000d868783b */ /* 0x000fee0000000200 */
[C---:B--2---:R-:W-:Y:S01]  /*37e0*/  HMMA.16816.F32.BF16 R52, R12.reuse, R24, R100 ;  /* 0x000000180c34723c */ /* 0x044fe20000041864 */
[----:B------:R-:W-:Y:S07]  /*37f0*/  LDSM.16.M88.4 R100, [R222+0x14900] ;  /* 0x01490000de64783b */ /* 0x000fee0000000200 */
[C---:B------:R-:W-:Y:S08]  /*3800*/  HMMA.16816.F32.BF16 R36, R12.reuse, R26, R92 ;  /* 0x0000001a0c24723c */ /* 0x040ff0000004185c */
[C---:B------:R-:W-:Y:S08]  /*3810*/  HMMA.16816.F32.BF16 R16, R12.reuse, R80, R96 ;  /* 0x000000500c10723c */ /* 0x040ff00000041860 */
[----:B------:R-:W-:Y:S08]  /*3820*/  HMMA.16816.F32.BF16 R88, R12, R82, R88 ;  /* 0x000000520c58723c */ /* 0x000ff00000041858 */
[C---:B-1----:R-:W-:Y:S01]  /*3830*/  HMMA.16816.F32.BF16 R80, R8.reuse, R60, R4 ;  /* 0x0000003c0850723c */ /* 0x042fe20000041804 */
[----:B------:R-:W-:Y:S07]  /*3840*/  LDSM.16.M88.4 R4, [R225+0x20100] ;  /* 0x02010000e104783b */ /* 0x000fee0000000200 */
[----:B------:R-:W-:Y:S08]  /*3850*/  HMMA.16816.F32.BF16 R56, R8, R62, R56 ;  /* 0x0000003e0838723c */ /* 0x000ff00000041838 */
[----:B------:R-:W-:Y:S01]  /*3860*/  HMMA.16816.F32.BF16 R32, R12, R76, R116 ;  /* 0x0000004c0c20723c */ /* 0x000fe20000041874 */
[----:B------:R-:W1:Y:S07]  /*3870*/  LDSM.16.M88.4 R116, [R222+0x14100] ;  /* 0x01410000de74783b */ /* 0x000e6e0000000200 */
[----:B------:R-:W-:Y:S01]  /*3880*/  HMMA.16816.F32.BF16 R60, R8, R42, R20 ;  /* 0x0000002a083c723c */ /* 0x000fe20000041814 */
[----:B------:R-:W2:Y:S07]  /*3890*/  LDSM.16.M88.4 R20, [R221+0x6800] ;  /* 0x00680000dd14783b */ /* 0x000eae0000000200 */
[C---:B------:R-:W-:Y:S01]  /*38a0*/  HMMA.16816.F32.BF16 R24, R12.reuse, R72, R108 ;  /* 0x000000480c18723c */ /* 0x040fe2000004186c */
[----:B------:R-:W-:Y:S07]  /*38b0*/  LDSM.16.M88.4 R108, [R216+0x15100] ;  /* 0x01510000d86c783b */ /* 0x000fee0000000200 */
[C---:B------:R-:W-:Y:S01]  /*38c0*/  HMMA.16816.F32.BF16 R28, R12.reuse, R78, R112 ;  /* 0x0000004e0c1c723c */ /* 0x040fe20000041870 */
[----:B------:R-:W-:Y:S07]  /*38d0*/  LDSM.16.M88.4 R112, [R216+0x16100] ;  /* 0x01610000d870783b */ /* 0x000fee0000000200 */
[----:B------:R-:W-:Y:S01]  /*38e0*/  HMMA.16816.F32.BF16 R96, R12, R68, R84 ;  /* 0x000000440c60723c */ /* 0x000fe20000041854 */
[----:B------:R-:W-:Y:S07]  /*38f0*/  LDSM.16.M88.4 R84, [R221+0x6000] ;  /* 0x00600000dd54783b */ /* 0x000fee0000000200 */
[----:B------:R-:W-:Y:S08]  /*3900*/  HMMA.16816.F32.BF16 R52, R8, R48, R52 ;  /* 0x000000300834723c */ /* 0x000ff00000041834 */
[----:B------:R-:W-:Y:S01]  /*3910*/  HMMA.16816.F32.BF16 R92, R12, R70, R64 ;  /* 0x000000460c5c723c */ /* 0x000fe20000041840 */
[----:B------:R-:W-:Y:S07]  /*3920*/  LDSM.16.M88.4 R12, [R223+0x24100] ;  /* 0x02410000df0c783b */ /* 0x000fee0000000200 */
[C---:B------:R-:W-:Y:S01]  /*3930*/  HMMA.16816.F32.BF16 R76, R8.reuse, R50, R36 ;  /* 0x00000032084c723c */ /* 0x040fe20000041824 */
[----:B------:R-:W3:Y:S04]  /*3940*/  LDSM.16.M88.4 R48, [R221+0x7000] ;  /* 0x00700000dd30783b */ /* 0x000ee80000000200 */
[----:B------:R-:W4:Y:S03]  /*3950*/  LDSM.16.M88.4 R36, [R221+0x8800] ;  /* 0x00880000dd24783b */ /* 0x000f260000000200 */
[C---:B------:R-:W-:Y:S08]  /*3960*/  HMMA.16816.F32.BF16 R72, R8.reuse, R44, R32 ;  /* 0x0000002c0848723c */ /* 0x040ff00000041820 */
[C---:B------:R-:W-:Y:S01]  /*3970*/  HMMA.16816.F32.BF16 R64, R8.reuse, R40, R24 ;  /* 0x000000280840723c */ /* 0x040fe20000041818 */
[----:B------:R-:W-:Y:S07]  /*3980*/  LDSM.16.M88.4 R40, [R221+0x8000] ;  /* 0x00800000dd28783b */ /* 0x000fee0000000200 */
[C---:B------:R-:W-:Y:S01]  /*3990*/  HMMA.16816.F32.BF16 R68, R8.reuse, R46, R28 ;  /* 0x0000002e0844723c */ /* 0x040fe2000004181c */
[----:B------:R-:W5:Y:S07]  /*39a0*/  LDSM.16.M88.4 R44, [R221+0x7800] ;  /* 0x00780000dd2c783b */ /* 0x000f6e0000000200 */
[C---:B-1----:R-:W-:Y:S08]  /*39b0*/  HMMA.16816.F32.BF16 R32, R8.reuse, R116, R16 ;  /* 0x000000740820723c */ /* 0x042ff00000041810 */
[----:B------:R-:W-:Y:S08]  /*39c0*/  HMMA.16816.F32.BF16 R24, R8, R100, R96 ;  /* 0x000000640818723c */ /* 0x000ff00000041860 */
[----:B--2---:R-:W-:Y:S08]  /*39d0*/  HMMA.16816.F32.BF16 R52, R4, R20, R52 ;  /* 0x000000140434723c */ /* 0x004ff00000041834 */
[----:B------:R-:W-:Y:S08]  /*39e0*/  HMMA.16816.F32.BF16 R16, R8, R102, R92 ;  /* 0x000000660810723c */ /* 0x000ff0000004185c */
[----:B------:R-:W-:Y:S08]  /*39f0*/  HMMA.16816.F32.BF16 R20, R4, R22, R76 ;  /* 0x000000160414723c */ /* 0x000ff0000004184c */
[----:B------:R-:W-:Y:S08]  /*3a00*/  HMMA.16816.F32.BF16 R28, R8, R118, R88 ;  /* 0x00000076081c723c */ /* 0x000ff00000041858 */
[C---:B---3--:R-:W-:Y:S08]  /*3a10*/  HMMA.16816.F32.BF16 R96, R4.reuse, R48, R72 ;  /* 0x000000300460723c */ /* 0x048ff00000041848 */
[C---:B------:R-:W-:Y:S08]  /*3a20*/  HMMA.16816.F32.BF16 R8, R4.reuse, R84, R80 ;  /* 0x000000540408723c */ /* 0x040ff00000041850 */
[C---:B------:R-:W-:Y:S08]  /*3a30*/  HMMA.16816.F32.BF16 R56, R4.reuse, R86, R56 ;  /* 0x000000560438723c */ /* 0x040ff00000041838 */
[C---:B------:R-:W-:Y:S08]  /*3a40*/  HMMA.16816.F32.BF16 R100, R4.reuse, R50, R68 ;  /* 0x000000320464723c */ /* 0x040ff00000041844 */
[----:B----4-:R-:W-:Y:S01]  /*3a50*/  HMMA.16816.F32.BF16 R92, R4, R36, R24 ;  /* 0x00000024045c723c */ /* 0x010fe20000041818 */
[----:B------:R-:W1:Y:S07]  /*3a60*/  LDSM.16.M88.4 R24, [R216+0x16900] ;  /* 0x01690000d818783b */ /* 0x000e6e0000000200 */
[----:B------:R-:W-:Y:S08]  /*3a70*/  HMMA.16816.F32.BF16 R72, R12, R104, R52 ;  /* 0x000000680c48723c */ /* 0x000ff00000041834 */
[----:B------:R-:W-:Y:S01]  /*3a80*/  HMMA.16816.F32.BF16 R84, R4, R38, R16 ;  /* 0x000000260454723c */ /* 0x000fe20000041810 */
[----:B------:R-:W2:Y:S04]  /*3a90*/  LDSM.16.M88.4 R16, [R216+0x17100] ;  /* 0x01710000d810783b */ /* 0x000ea80000000200 */
[----:B------:R-:W-:Y:S03]  /*3aa0*/  LDSM.16.M88.4 R36, [R227+0x9000] ;  /* 0x00900000e324783b */ /* 0x000fe60000000200 */
[----:B------:R-:W-:Y:S01]  /*3ab0*/  HMMA.16816.F32.BF16 R52, R12, R106, R20 ;  /* 0x0000006a0c34723c */ /* 0x000fe20000041814 */
[----:B------:R-:W3:Y:S07]  /*3ac0*/  LDSM.16.M88.4 R20, [R216+0x17900] ;  /* 0x01790000d814783b */ /* 0x000eee0000000200 */
[C---:B-----5:R-:W-:Y:S01]  /*3ad0*/  HMMA.16816.F32.BF16 R68, R4.reuse, R44, R64 ;  /* 0x0000002c0444723c */ /* 0x060fe20000041840 */
        /* <DEDUP_REMOVED lines=11> */
[----:B------:R-:W3:Y:S07]  /*3b90*/  LDSM.16.M88.4 R8, [R226+0x24100] ;  /* 0x02410000e208783b */ /* 0x000eee0000000200 */
[C---:B-1----:R-:W-:Y:S08]  /*3ba0*/  HMMA.16816.F32.BF16 R68, R12.reuse, R24, R68 ;  /* 0x000000180c44723c */ /* 0x042ff00000041844 */
[C---:B------:R-:W-:Y:S08]  /*3bb0*/  HMMA.16816.F32.BF16 R40, R12.reuse, R26, R88 ;  /* 0x0000001a0c28723c */ /* 0x040ff00000041858 */
[C---:B------:R-:W-:Y:S01]  /*3bc0*/  HMMA.16816.F32.BF16 R48, R12.reuse, R112, R96 ;  /* 0x000000700c30723c */ /* 0x040fe20000041860 */
[----:B------:R-:W-:Y:S07]  /*3bd0*/  LDSM.16.M88.4 R96, [R222+0x16100] ;  /* 0x01610000de60783b */ /* 0x000fee0000000200 */
[C---:B--2---:R-:W-:Y:S08]  /*3be0*/  HMMA.16816.F32.BF16 R32, R12.reuse, R16, R32 ;  /* 0x000000100c20723c */ /* 0x044ff00000041820 */
[C---:B------:R-:W-:Y:S08]  /*3bf0*/  HMMA.16816.F32.BF16 R28, R12.reuse, R18, R28 ;  /* 0x000000120c1c723c */ /* 0x040ff0000004181c */
[C---:B---3--:R-:W-:Y:S08]  /*3c00*/  HMMA.16816.F32.BF16 R24, R12.reuse, R20, R92 ;  /* 0x000000140c18723c */ /* 0x048ff0000004185c */
[----:B------:R-:W-:Y:S01]  /*3c10*/  HMMA.16816.F32.BF16 R12, R12, R22, R84 ;  /* 0x000000160c0c723c */ /* 0x000fe20000041854 */
[----:B------:R-:W1:Y:S07]  /*3c20*/  LDSM.16.M88.4 R20, [R222+0x15900] ;  /* 0x01590000de14783b */ /* 0x000e6e0000000200 */
[C---:B----4-:R-:W-:Y:S01]  /*3c30*/  HMMA.16816.F32.BF16 R16, R4.reuse, R36, R80 ;  /* 0x000000240410723c */ /* 0x050fe20000041850 */
[----:B------:R-:W-:Y:S07]  /*3c40*/  LDSM.16.M88.4 R80, [R221+0x9000] ;  /* 0x00900000dd50783b */ /* 0x000fee0000000200 */
[C---:B------:R-:W-:Y:S01]  /*3c50*/  HMMA.16816.F32.BF16 R120, R4.reuse, R64, R72 ;  /* 0x000000400478723c */ /* 0x040fe20000041848 */
[----:B------:R-:W-:Y:S07]  /*3c60*/  LDSM.16.M88.4 R72, [R221+0x9800] ;  /* 0x00980000dd48783b */ /* 0x000fee0000000200 */
[C---:B------:R-:W-:Y:S08]  /*3c70*/  HMMA.16816.F32.BF16 R116, R4.reuse, R38, R76 ;  /* 0x000000260474723c */ /* 0x040ff0000004184c */
[C---:B------:R-:W-:Y:S01]  /*3c80*/  HMMA.16816.F32.BF16 R112, R4.reuse, R66, R52 ;  /* 0x000000420470723c */ /* 0x040fe20000041834 */
[----:B------:R-:W-:Y:S07]  /*3c90*/  LDSM.16.M88.4 R64, [R221+0xa800] ;  /* 0x00a80000dd40783b */ /* 0x000fee0000000200 */
[C---:B-----5:R-:W-:Y:S01]  /*3ca0*/  HMMA.16816.F32.BF16 R104, R4.reuse, R100, R68 ;  /* 0x000000640468723c */ /* 0x060fe20000041844 */
[----:B------:R-:W-:Y:S07]  /*3cb0*/  LDSM.16.M88.4 R68, [R221+0xa000] ;  /* 0x00a00000dd44783b */ /* 0x000fee0000000200 */
[C---:B------:R-:W-:Y:S08]  /*3cc0*/  HMMA.16816.F32.BF16 R36, R4.reuse, R60, R48 ;  /* 0x0000003c0424723c */ /* 0x040ff00000041830 */
        /* <DEDUP_REMOVED lines=9> */
[----:B------:R-:W-:-:S06]  /*3d60*/  DEPBAR.LE SB0, 0x0 ;  /* 0x000080000000791a */ /* 0x000fcc0000000000 */
        /* <DEDUP_REMOVED lines=40> */
[----:B------:R-:W-:Y:S01]  /*3ff0*/  SEL R36, RZ, 0x10, P2 ;  /* 0x00000010ff247807 */ /* 0x000fe20001000000 */
[C---:B------:R-:W-:Y:S01]  /*4000*/  IMAD.SHL.U32 R16, R157.reuse, 0x2, RZ ;  /* 0x000000029d107824 */ /* 0x040fe200078e00ff */
[----:B------:R-:W-:Y:S01]  /*4010*/  SEL R35, RZ, 0x10, P5 ;  /* 0x00000010ff237807 */ /* 0x000fe20002800000 */
[----:B------:R-:W-:Y:S01]  /*4020*/  IMAD R9, R0, c[0x0][0x2b8], R4 ;  /* 0x0000ae0000097a24 */ /* 0x000fe200078e0204 */
[----:B------:R-:W-:Y:S01]  /*4030*/  SHF.L.U64.HI R14, R157, 0x1, R158 ;  /* 0x000000019d0e7819 */ /* 0x000fe2000001029e */
[----:B------:R-:W-:Y:S01]  /*4040*/  IMAD.SHL.U32 R12, R155, 0x2, RZ ;  /* 0x000000029b0c7824 */ /* 0x000fe200078e00ff */
[----:B------:R-:W-:Y:S01]  /*4050*/  SEL R34, RZ, 0x10, P4 ;  /* 0x00000010ff227807 */ /* 0x000fe20002000000 */
[----:B------:R-:W-:Y:S01]  /*4060*/  IMAD.WIDE.U32 R4, R9, c[0x0][0x1e0], RZ ;  /* 0x0000780009047a25 */ /* 0x000fe200078e00ff */
[----:B------:R-:W-:Y:S01]  /*4070*/  SHF.R.S32.HI R0, RZ, 0x1f, R9 ;  /* 0x0000001fff007819 */ /* 0x000fe20000011409 */
[----:B------:R1:W-:Y:S01]  /*4080*/  STL [R1+0x2c], R9 ;  /* 0x00002c0901007387 */ /* 0x0003e20000100800 */
[----:B------:R-:W-:Y:S01]  /*4090*/  SHF.L.U64.HI R13, R155, 0x1, R156 ;  /* 0x000000019b0d7819 */ /* 0x000fe2000001029c */
[C---:B------:R-:W-:Y:S01]  /*40a0*/  IMAD.SHL.U32 R10, R153.reuse, 0x2, RZ ;  /* 0x00000002990a7824 */ /* 0x040fe200078e00ff */
[----:B------:R-:W-:Y:S01]  /*40b0*/  SHF.L.U64.HI R11, R153, 0x1, R154 ;  /* 0x00000001990b7819 */ /* 0x000fe2000001029a */
[----:B------:R-:W-:Y:S01]  /*40c0*/  IMAD R0, R0, c[0x0][0x1e0], RZ ;  /* 0x0000780000007a24 */ /* 0x000fe200078e02ff */
[----:B------:R-:W-:-:S03]  /*40d0*/  SHF.L.U64.HI R15, R151, 0x1, R152 ;  /* 0x00000001970f7819 */ /* 0x000fc60000010298 */
[----:B------:R-:W-:-:S04]  /*40e0*/  IMAD R0, R9, c[0x0][0x1e4], R0 ;  /* 0x0000790009007a24 */ /* 0x000fc800078e0200 */
[----:B------:R-:W-:Y:S02]  /*40f0*/  IMAD.IADD R5, R5, 0x1, R0 ;  /* 0x0000000105057824 */ /* 0x000fe400078e0200 */
[----:B-1----:R-:W-:Y:S01]  /*4100*/  IMAD.SHL.U32 R9, R151, 0x2, RZ ;  /* 0x0000000297097824 */ /* 0x002fe200078e00ff */
[----:B--2---:R-:W-:Y:S01]  /*4110*/  SHF.R.S32.HI R0, RZ, 0x1f, R8 ;  /* 0x0000001fff007819 */ /* 0x004fe20000011408 */
[----:B------:R-:W-:Y:S01]  /*4120*/  IMAD.WIDE.U32 R4, R8, c[0x0][0x1f0], R4 ;  /* 0x00007c0008047a25 */ /* 0x000fe200078e0004 */
[----:B------:R1:W-:Y:S03]  /*4130*/  STL [R1+0x28], R8 ;  /* 0x0000280801007387 */ /* 0x0003e60000100800 */
[----:B------:R-:W-:-:S04]  /*4140*/  IMAD R0, R0, c[0x0][0x1f0], RZ ;  /* 0x00007c0000007a24 */ /* 0x000fc800078e02ff */
[----:B------:R-:W-:Y:S01]  /*4150*/  IMAD R6, R8, c[0x0][0x1f4], R0 ;  /* 0x00007d0008067a24 */ /* 0x000fe200078e0200 */
[----:B------:R-:W-:-:S04]  /*4160*/  IADD3 R0, P0, R4, UR22, RZ ;  /* 0x0000001604007c10 */ /* 0x000fc8000ff1e0ff */
[----:B------:R-:W-:Y:S02]  /*4170*/  IADD3.X R4, R5, UR19, R6, P0, !PT ;  /* 0x0000001305047c10 */ /* 0x000fe400087fe406 */
[----:B------:R-:W-:Y:S02]  /*4180*/  LEA R7, P0, R0, c[0x0][0x1c8], 0x1 ;  /* 0x0000720000077a11 */ /* 0x000fe400078008ff */
[----:B------:R-:W-:-:S04]  /*4190*/  IADD3 R5, -R36, 0x10, RZ ;  /* 0x0000001024057810 */ /* 0x000fc80007ffe1ff */
[----:B------:R-:W-:Y:S02]  /*41a0*/  LOP3.LUT R5, R5, 0xf, RZ, 0xc0, !PT ;  /* 0x0000000f05057812 */ /* 0x000fe400078ec0ff */
[----:B-1----:R-:W-:Y:S02]  /*41b0*/  LEA.HI.X R8, R0, c[0x0][0x1cc], R4, 0x1, P0 ;  /* 0x0000730000087a11 */ /* 0x002fe400000f0c04 */
[----:B------:R-:W1:Y:S04]  /*41c0*/  SHFL.IDX PT, R0, R7, 0x2, 0x181f ;  /* 0x00581f0007007f89 */ /* 0x000e6800000e0000 */
[----:B------:R-:W2:Y:S04]  /*41d0*/  SHFL.IDX PT, R4, R8, 0x2, 0x181f ;  /* 0x00581f0008047f89 */ /* 0x000ea800000e0000 */
[----:B------:R-:W-:Y:S01]  /*41e0*/  SHFL.IDX PT, R6, R8, RZ, 0x181f ;  /* 0x00181fff08067589 */ /* 0x000fe200000e0000 */
[----:B-1----:R-:W-:-:S02]  /*41f0*/  IADD3 R32, P1, P0, R5, R0, R16 ;  /* 0x0000000005207210 */ /* 0x002fc4000783e010 */
[----:B------:R-:W-:Y:S02]  /*4200*/  IADD3 R5, -R35, 0x10, RZ ;  /* 0x0000001023057810 */ /* 0x000fe40007ffe1ff */
[----:B--2---:R-:W-:Y:S02]  /*4210*/  IADD3.X R33, RZ, R4, R14, P1, P0 ;  /* 0x00000004ff217210 */ /* 0x004fe40000fe040e */
[----:B------:R-:W-:-:S04]  /*4220*/  LOP3.LUT R5, R5, 0xf, RZ, 0xc0, !PT ;  /* 0x0000000f05057812 */ /* 0x000fc800078ec0ff */
        /* <DEDUP_REMOVED lines=11> */
[----:B------:R-:W2:Y:S04]  /*42e0*/  SHFL.IDX PT, R0, R7, 0x1, 0x181f ;  /* 0x00381f0007007f89 */ /* 0x000ea800000e0000 */
[----:B------:R-:W3:Y:S01]  /*42f0*/  SHFL.IDX PT, R4, R8, 0x1, 0x181f ;  /* 0x00381f0008047f89 */ /* 0x000ee200000e0000 */
        /* <DEDUP_REMOVED lines=13> */
[----:B---3--:R-:W-:Y:S01]  /*43d0*/  IMAD.X R17, R4, 0x1, R14, P0 ;  /* 0x0000000104117824 */ /* 0x008fe200000e060e */
        /* <DEDUP_REMOVED lines=18> */
.L_x_1576:
[----:B------:R-:W-:Y:S01]  /*4500*/  LOP3.LUT R0, R147, 0xffffffe0, RZ, 0xc0, !PT ;  /* 0xffffffe093007812 */ /* 0x000fe200078ec0ff */
[----:B------:R-:W-:Y:S01]  /*4510*/  STL [R1+0x84], R223 ;  /* 0x000084df01007387 */ /* 0x000fe20000100800 */
[----:B------:R-:W-:Y:S02]  /*4520*/  LEA.HI R4, R148, R149, RZ, 0x2 ;  /* 0x0000009594047211 */ /* 0x000fe400078f10ff */
[----:B-1----:R-:W-:Y:S01]  /*4530*/  SHF.R.S32.HI R6, RZ, 0x1f, R146 ;  /* 0x0000001fff067819 */ /* 0x002fe20000011492 */
[C---:B------:R-:W-:Y:S01]  /*4540*/  IMAD.IADD R0, R149.reuse, 0x1, -R0 ;  /* 0x0000000195007824 */ /* 0x040fe200078e0a00 */
[----:B------:R-:W-:Y:S01]  /*4550*/  LOP3.LUT R4, R4, 0xfffffffc, RZ, 0xc0, !PT ;  /* 0xfffffffc04047812 */ /* 0x000fe200078ec0ff */
[----:B------:R-:W-:Y:S01]  /*4560*/  STL [R1+0x80], R222 ;  /* 0x000080de01007387 */ /* 0x000fe20000100800 */
[----:B------:R-:W-:Y:S02]  /*4570*/  LEA.HI R6, R6, R146, RZ, 0x3 ;  /* 0x0000009206067211 */ /* 0x000fe400078f18ff */
[----:B------:R-:W-:Y:S01]  /*4580*/  SHF.R.S32.HI R5, RZ, 0x1f, R0 ;  /* 0x0000001fff057819 */ /* 0x000fe20000011400 */
[----:B------:R-:W-:Y:S01]  /*4590*/  IMAD.IADD R4, R149, 0x1, -R4 ;  /* 0x0000000195047824 */ /* 0x000fe200078e0a04 */
[----:B------:R-:W-:Y:S01]  /*45a0*/  LOP3.LUT R6, R6, 0xffffff8, RZ, 0xc0, !PT ;  /* 0x0ffffff806067812 */ /* 0x000fe200078ec0ff */
[----:B------:R-:W-:Y:S01]  /*45b0*/  STL [R1+0x7c], R221 ;  /* 0x00007cdd01007387 */ /* 0x000fe20000100800 */
[----:B------:R-:W-:-:S02]  /*45c0*/  LEA.HI R5, R5, R0, RZ, 0x2 ;  /* 0x0000000005057211 */ /* 0x000fc400078f10ff */
[----:B------:R-:W-:Y:S01]  /*45d0*/  LEA.HI R7, R4, R4, RZ, 0x1 ;  /* 0x0000000404077211 */ /* 0x000fe200078f08ff */
[----:B------:R-:W-:Y:S01]  /*45e0*/  STL [R1+0x78], R216 ;  /* 0x000078d801007387 */ /* 0x000fe20000100800 */
[----:B------:R-:W-:Y:S02]  /*45f0*/  IADD3 R8, -R6, R146, RZ ;  /* 0x0000009206087210 */ /* 0x000fe40007ffe1ff */
[----:B------:R-:W-:Y:S02]  /*4600*/  LEA.HI.SX32 R6, R5, UR11, 0x1e ;  /* 0x0000000b05067c11 */ /* 0x000fe4000f8ff2ff */
[----:B------:R-:W-:Y:S01]  /*4610*/  PLOP3.LUT P0, PT, PT, PT, UP1, 0x80, 0x0 ;  /* 0x000000000000781c */ /* 0x000fe20003f0f018 */
[----:B------:R-:W-:Y:S01]  /*4620*/  @UP1 USHF.L.U32 UR10, UR10, 0x7, URZ ;  /* 0x000000070a0a1899 */ /* 0x000fe2000800063f */
[----:B------:R-:W-:Y:S01]  /*4630*/  LOP3.LUT R7, R7, 0x1ffffffe, RZ, 0xc0, !PT ;  /* 0x1ffffffe07077812 */ /* 0x000fe200078ec0ff */
[----:B------:R-:W-:Y:S01]  /*4640*/  IMAD R6, R8, 0x10, R6 ;  /* 0x0000001008067824 */ /* 0x000fe200078e0206 */
[----:B------:R-:W-:Y:S01]  /*4650*/  LOP3.LUT R5, R5, 0x7ffffffc, RZ, 0xc0, !PT ;  /* 0x7ffffffc05057812 */ /* 0x000fe200078ec0ff */
[----:B------:R-:W-:Y:S01]  /*4660*/  UIADD3 UR6, UR6, -0x2, URZ ;  /* 0xfffffffe06067890 */ /* 0x000fe2000fffe03f */
[----:B------:R-:W0:Y:S01]  /*4670*/  LDGDEPBAR ;  /* 0x00000000000079af */ /* 0x000e220000000000 */
[----:B------:R-:W-:-:S02]  /*4680*/  IMAD.IADD R4, R4, 0x1, -R7 ;  /* 0x0000000104047824 */ /* 0x000fc400078e0a07 */
[----:B------:R-:W-:Y:S01]  /*4690*/  IMAD.IADD R5, R0, 0x1, -R5 ;  /* 0x0000000100057824 */ /* 0x000fe200078e0a05 */
[----:B------:R-:W-:Y:S02]  /*46a0*/  MOV R0, UR4 ;  /* 0x0000000400007c02 */ /* 0x000fe40008000f00 */
[----:B------:R-:W-:Y:S01]  /*46b0*/  LEA R9, R4, R6, 0x3 ;  /* 0x0000000604097211 */ /* 0x000fe200078e18ff */
[----:B------:R-:W-:-:S04]  /*46c0*/  IMAD.SHL.U32 R8, R5, 0x2, RZ ;  /* 0x0000000205087824 */ /* 0x000fc800078e00ff */
[----:B------:R-:W-:Y:S01]  /*46d0*/  @P0 IMAD.HI.U32 R6, R9, c[0x0][0x2c8], RZ ;  /* 0x0000b20009060a27 */ /* 0x000fe200078e00ff */
[----:B------:R-:W-:Y:S01]  /*46e0*/  PLOP3.LUT P0, PT, PT, PT, UP1, 0x80, 0x0 ;  /* 0x000000000000781c */ /* 0x000fe20003f0f018 */
[----:B------:R-:W-:Y:S01]  /*46f0*/  STL [R1+0x58], R9 ;  /* 0x0000580901007387 */ /* 0x000fe20000100800 */
[----:B------:R-:W-:Y:S01]  /*4700*/  IADD3 R0, -R8, 0x1, R0 ;  /* 0x0000000108007810 */ /* 0x000fe20007ffe100 */
[----:B------:R-:W-:Y:S02]  /*4710*/  IMAD.MOV.U32 R4, RZ, RZ, R9 ;  /* 0x000000ffff047224 */ /* 0x000fe400078e0009 */
[----:B------:R-:W-:Y:S01]  /*4720*/  STL [R1+0x5c], R8 ;  /* 0x00005c0801007387 */ /* 0x000fe20000100800 */
[----:B------:R-:W-:-:S07]  /*4730*/  IADD3 R5, R0, -UR13, RZ ;  /* 0x8000000d00057c10 */ /* 0x000fce000fffe0ff */
[----:B------:R-:W-:Y:S02]  /*4740*/  @P0 SHF.R.U32.HI R4, RZ, c[0x0][0x2cc], R6 ;  /* 0x0000b300ff040a19 */ /* 0x000fe40000011606 */
[----:B------:R-:W-:Y:S01]  /*4750*/  IADD3 R6, -R8, UR4, RZ ;  /* 0x0000000408067c10 */ /* 0x000fe2000fffe1ff */
[----:B------:R-:W-:Y:S02]  /*4760*/  ULDC.64 UR4, c[0x0][0x2c8] ;  /* 0x0000b20000047ab9 */ /* 0x000fe40000000a00 */
[----:B------:R-:W1:Y:S04]  /*4770*/  SHFL.IDX PT, R7, R4, RZ, 0x1c1f ;  /* 0x001c1fff04077589 */ /* 0x000e6800000e0000 */
[----:B------:R-:W2:Y:S01]  /*4780*/  SHFL.IDX PT, R4, R4, 0x1, 0x1c1f ;  /* 0x003c1f0004047f89 */ /* 0x000ea200000e0000 */
[C---:B-1----:R-:W-:Y:S01]  /*4790*/  IMAD.IADD R0, R5.reuse, 0x1, R7 ;  /* 0x0000000105007824 */ /* 0x042fe200078e0207 */
[----:B--2---:R-:W-:-:S04]  /*47a0*/  IADD3 R5, R5, R4, RZ ;  /* 0x0000000405057210 */ /* 0x004fc80007ffe0ff */
[----:B------:R-:W-:-:S04]  /*47b0*/  IMNMX R0, R6, R0, PT ;  /* 0x0000000006007217 */ /* 0x000fc80003800200 */
[----:B------:R-:W-:-:S04]  /*47c0*/  ISETP.GT.AND P0, PT, R0, RZ, PT ;  /* 0x000000ff0000720c */ /* 0x000fc80003f04270 */
[----:B------:R-:W-:Y:S02]  /*47d0*/  FSEL R7, R84, -INF , P0 ;  /* 0xff80000054077808 */ /* 0x000fe40000000000 */
[----:B------:R-:W-:-:S04]  /*47e0*/  ISETP.GT.AND P0, PT, R0, 0x1, PT ;  /* 0x000000010000780c */ /* 0x000fc80003f04270 */
        /* <DEDUP_REMOVED lines=65> */
[----:B------:R-:W-:-:S02]  /*4c00*/  IMNMX R0, R6, R5, PT ;  /* 0x0000000506007217 */ /* 0x000fc40003800200 */
[----:B------:R-:W-:Y:S02]  /*4c10*/  FSEL R25, R57, -INF , P0 ;  /* 0xff80000039197808 */ /* 0x000fe40000000000 */
[----:B------:R-:W-:Y:S02]  /*4c20*/  ISETP.GT.AND P0, PT, R0, RZ, PT ;  /* 0x000000ff0000720c */ /* 0x000fe40003f04270 */
[----:B------:R-:W-:Y:S02]  /*4c30*/  FMNMX.FTZ R4, R103, R4, !PT ;  /* 0x0000000467047209 */ /* 0x000fe40007810000 */
[----:B------:R-:W-:Y:S02]  /*4c40*/  FSEL R15, R86, -INF , P0 ;  /* 0xff800000560f7808 */ /* 0x000fe40000000000 */
[----:B------:R-:W-:Y:S02]  /*4c50*/  ISETP.GT.AND P0, PT, R0, 0x1, PT ;  /* 0x000000010000780c */ /* 0x000fe40003f04270 */
[----:B------:R-:W-:-:S02]  /*4c60*/  FMNMX.FTZ R4, R25, R4, !PT ;  /* 0x0000000419047209 */ /* 0x000fc40007810000 */
[----:B------:R-:W-:Y:S02]  /*4c70*/  FSEL R17, R87, -INF , P0 ;  /* 0xff80000057117808 */ /* 0x000fe40000000000 */
[----:B------:R-:W-:Y:S01]  /*4c80*/  ISETP.GT.AND P0, PT, R0, 0x8, PT ;  /* 0x000000080000780c */ /* 0x000fe20003f04270 */
[----:B------:R-:W1:Y:S01]  /*4c90*/  SHFL.BFLY PT, R6, R4, 0x2, 0x1f ;  /* 0x0c401f0004067f89 */ /* 0x000e6200000e0000 */
        /* <DEDUP_REMOVED lines=60> */
[----:B-1----:R-:W-:Y:S02]  /*5060*/  FMNMX.FTZ R4, R6, R4, !PT ;  /* 0x0000000406047209 */ /* 0x002fe40007810000 */
[----:B------:R-:W-:Y:S02]  /*5070*/  FSEL R222, R58, -INF , P0 ;  /* 0xff8000003ade7808 */ /* 0x000fe40000000000 */
[----:B------:R-:W-:Y:S01]  /*5080*/  ISETP.GT.AND P0, PT, R0, 0x59, PT ;  /* 0x000000590000780c */ /* 0x000fe20003f04270 */
[----:B------:R-:W1:Y:S01]  /*5090*/  SHFL.BFLY PT, R173, R4, 0x1, 0x1f ;  /* 0x0c201f0004ad7f89 */ /* 0x000e6200000e0000 */
[----:B------:R-:W-:-:S02]  /*50a0*/  FMNMX.FTZ R172, R206, R172, !PT ;  /* 0x000000acceac7209 */ /* 0x000fc40007810000 */
[----:B------:R-:W-:Y:S02]  /*50b0*/  FSEL R212, R59, -INF , P0 ;  /* 0xff8000003bd47808 */ /* 0x000fe40000000000 */
        /* <DEDUP_REMOVED lines=9> */
[----:B------:R-:W1:Y:S02]  /*5150*/  SHFL.BFLY PT, R4, R172, 0x1, 0x1f ;  /* 0x0c201f00ac047f89 */ /* 0x000e6400000e0000 */
[----:B------:R2:W-:Y:S02]  /*5160*/  MUFU.EX2 R207, R0 ;  /* 0x0000000000cf7308 */ /* 0x0005e40000000800 */
[----:B--2---:R-:W-:-:S06]  /*5170*/  FFMA.FTZ R0, R8, c[0x0][0x2d0], -R13 ;  /* 0x0000b40008007a23 */ /* 0x004fcc000001080d */
[----:B------:R2:W3:Y:S01]  /*5180*/  MUFU.EX2 R210, R0 ;  /* 0x0000000000d27308 */ /* 0x0004e20000000800 */
[----:B-1----:R-:W-:Y:S01]  /*5190*/  FMNMX.FTZ R172, R4, R172, !PT ;  /* 0x000000ac04ac7209 */ /* 0x002fe20007810000 */
[----:B------:R-:W-:-:S03]  /*51a0*/  FFMA.FTZ R4, R16, c[0x0][0x2d0], -R13 ;  /* 0x0000b40010047a23 */ /* 0x000fc6000001080d */
[----:B------:R-:W-:-:S03]  /*51b0*/  FSETP.NEU.FTZ.AND P0, PT, R172, -INF , PT ;  /* 0xff800000ac00780b */ /* 0x000fc60003f1d000 */
[----:B------:R-:W-:Y:S01]  /*51c0*/  MUFU.EX2 R213, R4 ;  /* 0x0000000400d57308 */ /* 0x000fe20000000800 */
[----:B--2---:R-:W-:Y:S01]  /*51d0*/  FFMA.FTZ R0, R9, c[0x0][0x2d0], -R13 ;  /* 0x0000b40009007a23 */ /* 0x004fe2000001080d */
[----:B---3--:R-:W-:-:S06]  /*51e0*/  F2FP.BF16.PACK_AB R8, R210, R207 ;  /* 0x000000cfd208723e */ /* 0x008fcc00000010ff */
[----:B------:R1:W-:Y:S02]  /*51f0*/  MUFU.EX2 R107, R0 ;  /* 0x00000000006b7308 */ /* 0x0003e40000000800 */
[----:B-1----:R-:W-:-:S06]  /*5200*/  FFMA.FTZ R0, R10, c[0x0][0x2d0], -R13 ;  /* 0x0000b4000a007a23 */ /* 0x002fcc000001080d */
[----:B------:R1:W2:Y:S02]  /*5210*/  MUFU.EX2 R223, R0 ;  /* 0x0000000000df7308 */ /* 0x0002a40000000800 */
[----:B-1----:R-:W-:Y:S01]  /*5220*/  FFMA.FTZ R0, R11, c[0x0][0x2d0], -R13 ;  /* 0x0000b4000b007a23 */ /* 0x002fe2000001080d */
[----:B--2---:R-:W-:-:S05]  /*5230*/  F2FP.BF16.PACK_AB R10, R223, R107 ;  /* 0x0000006bdf0a723e */ /* 0x004fca00000010ff */
[----:B------:R1:W-:Y:S02]  /*5240*/  MUFU.EX2 R216, R0 ;  /* 0x0000000000d87308 */ /* 0x0003e40000000800 */
[----:B-1----:R-:W-:Y:S02]  /*5250*/  FFMA.FTZ R0, R12, c[0x0][0x2d0], -R13 ;  /* 0x0000b4000c007a23 */ /* 0x002fe4000001080d */
[----:B------:R-:W-:-:S04]  /*5260*/  FMUL.FTZ R12, R172, c[0x0][0x2d0] ;  /* 0x0000b400ac0c7a20 */ /* 0x000fc80000410000 */
[----:B------:R1:W-:Y:S01]  /*5270*/  MUFU.EX2 R211, R0 ;  /* 0x0000000000d37308 */ /* 0x0003e20000000800 */
[----:B------:R-:W-:Y:S01]  /*5280*/  FSEL R12, R12, RZ, P0 ;  /* 0x000000ff0c0c7208 */ /* 0x000fe20000000000 */
[----:B-1----:R-:W-:-:S06]  /*5290*/  FFMA.FTZ R0, R14, c[0x0][0x2d0], -R13 ;  /* 0x0000b4000e007a23 */ /* 0x002fcc000001080d */
[----:B------:R1:W-:Y:S02]  /*52a0*/  MUFU.EX2 R101, R0 ;  /* 0x0000000000657308 */ /* 0x0003e40000000800 */
[----:B-1----:R-:W-:-:S04]  /*52b0*/  IMAD.IADD R0, R144, 0x1, R145 ;  /* 0x0000000190007824 */ /* 0x002fc800078e0291 */
[----:B------:R-:W-:Y:S02]  /*52c0*/  IMAD.SHL.U32 R217, R0, 0x2, RZ ;  /* 0x0000000200d97824 */ /* 0x000fe400078e00ff */
[----:B------:R-:W-:Y:S02]  /*52d0*/  FFMA.FTZ R0, R15, c[0x0][0x2d0], -R12 ;  /* 0x0000b4000f007a23 */ /* 0x000fe4000001080c */
[C---:B------:R-:W-:Y:S01]  /*52e0*/  IMAD R220, R2.reuse, 0x2, R217 ;  /* 0x0000000202dc7824 */ /* 0x040fe200078e02d9 */
[----:B------:R-:W-:Y:S01]  /*52f0*/  LEA R218, R3, R217, 0x1 ;  /* 0x000000d903da7211 */ /* 0x000fe200078e08ff */
[----:B------:R1:W-:Y:S01]  /*5300*/  MUFU.EX2 R15, R0 ;  /* 0x00000000000f7308 */ /* 0x0003e20000000800 */
[----:B------:R-:W2:Y:S02]  /*5310*/  LDSM.16.MT88.4 R4, [R217+0x100] ;  /* 0x00010000d904783b */ /* 0x000ea40000004200 */
[----:B------:R-:W-:Y:S01]  /*5320*/  LEA R219, R2, R218, 0x1 ;  /* 0x000000da02db7211 */ /* 0x000fe200078e08ff */
[----:B------:R-:W-:Y:S01]  /*5330*/  IMAD.MOV.U32 R2, RZ, RZ, R88 ;  /* 0x000000ffff027224 */ /* 0x000fe200078e0058 */
[----:B------:R-:W-:Y:S04]  /*5340*/  LDSM.16.MT88.4 R44, [R217+0x900] ;  /* 0x00090000d92c783b */ /* 0x000fe80000004200 */
[----:B------:R-:W-:Y:S04]  /*5350*/  LDSM.16.MT88.4 R36, [R218+0x900] ;  /* 0x00090000da24783b */ /* 0x000fe80000004200 */
[----:B------:R-:W3:Y:S01]  /*5360*/  LDSM.16.MT88.4 R28, [R220+0x100] ;  /* 0x00010000dc1c783b */ /* 0x000ee20000004200 */
[----:B-1----:R-:W-:-:S03]  /*5370*/  FFMA.FTZ R0, R17, c[0x0][0x2d0], -R12 ;  /* 0x0000b40011007a23 */ /* 0x002fc6000001080c */
[----:B------:R-:W1:Y:S01]  /*5380*/  LDSM.16.MT88.4 R72, [R217+0x3100] ;  /* 0x00310000d948783b */ /* 0x000e620000004200 */
[----:B------:R4:W4:Y:S03]  /*5390*/  MUFU.EX2 R14, R0 ;  /* 0x00000000000e7308 */ /* 0x0009260000000800 */
[----:B------:R-:W-:Y:S04]  /*53a0*/  LDSM.16.MT88.4 R84, [R220+0x3100] ;  /* 0x00310000dc54783b */ /* 0x000fe80000004200 */
[----:B------:R-:W-:Y:S04]  /*53b0*/  LDSM.16.MT88.4 R80, [R218+0x3100] ;  /* 0x00310000da50783b */ /* 0x000fe80000004200 */
[----:B------:R-:W-:Y:S04]  /*53c0*/  LDSM.16.MT88.4 R64, [R219+0x900] ;  /* 0x00090000db40783b */ /* 0x000fe80000004200 */
[----:B------:R-:W-:Y:S01]  /*53d0*/  LDSM.16.MT88.4 R68, [R220+0x3900] ;  /* 0x00390000dc44783b */ /* 0x000fe20000004200 */
[----:B----4-:R-:W-:Y:S01]  /*53e0*/  FFMA.FTZ R0, R18, c[0x0][0x2d0], -R12 ;  /* 0x0000b40012007a23 */ /* 0x010fe2000001080c */
[----:B------:R-:W-:-:S02]  /*53f0*/  F2FP.BF16.PACK_AB R9, R14, R15 ;  /* 0x0000000f0e09723e */ /* 0x000fc400000010ff */
[----:B------:R-:W4:Y:S01]  /*5400*/  LDSM.16.MT88.4 R16, [R218+0x100] ;  /* 0x00010000da10783b */ /* 0x000f220000004200 */
[----:B------:R2:W-:Y:S03]  /*5410*/  MUFU.EX2 R3, R0 ;  /* 0x0000000000037308 */ /* 0x0005e60000000800 */
[----:B------:R-:W-:Y:S04]  /*5420*/  LDSM.16.MT88.4 R60, [R217+0x3900] ;  /* 0x00390000d93c783b */ /* 0x000fe80000004200 */
[----:B------:R-:W-:Y:S04]  /*5430*/  LDSM.16.MT88.4 R76, [R219+0x3100] ;  /* 0x00310000db4c783b */ /* 0x000fe80000004200 */
[----:B------:R-:W-:Y:S04]  /*5440*/  LDSM.16.MT88.4 R56, [R218+0x3900] ;  /* 0x00390000da38783b */ /* 0x000fe80000004200 */
[----:B------:R-:W-:Y:S01]  /*5450*/  LDSM.16.MT88.4 R88, [R220+0x900] ;  /* 0x00090000dc58783b */ /* 0x000fe20000004200 */
[----:B--2---:R-:W-:-:S03]  /*5460*/  FFMA.FTZ R0, R22, c[0x0][0x2d0], -R12 ;  /* 0x0000b40016007a23 */ /* 0x004fc6000001080c */
[----:B------:R-:W-:Y:S01]  /*5470*/  LDSM.16.MT88.4 R96, [R218+0x6100] ;  /* 0x00610000da60783b */ /* 0x000fe20000004200 */
[----:B------:R2:W1:Y:S03]  /*5480*/  MUFU.EX2 R100, R0 ;  /* 0x0000000000647308 */ /* 0x0004660000000800 */
[----:B------:R-:W-:Y:S01]  /*5490*/  LDSM.16.MT88.4 R92, [R219+0x3900] ;  /* 0x00390000db5c783b */ /* 0x000fe20000004200 */
[----:B--2---:R-:W-:Y:S01]  /*54a0*/  FFMA.FTZ R0, R21, c[0x0][0x2d0], -R12 ;  /* 0x0000b40015007a23 */ /* 0x004fe2000001080c */
[----:B-1----:R-:W-:-:S03]  /*54b0*/  F2FP.BF16.PACK_AB R11, R100, R3 ;  /* 0x00000003640b723e */ /* 0x002fc600000010ff */
[----:B------:R1:W-:Y:S04]  /*54c0*/  MUFU.EX2 R111, R0 ;  /* 0x00000000006f7308 */ /* 0x0003e80000000800 */
[C---:B------:R-:W-:Y:S07]  /*54d0*/  HMMA.16816.F32.BF16 R40, R8.reuse, R4, RZ ;  /* 0x000000040828723c */ /* 0x040fee00000418ff */
[----:B------:R-:W-:Y:S01]  /*54e0*/  F2FP.BF16.PACK_AB R4, R211, R216 ;  /* 0x000000d8d304723e */ /* 0x000fe200000010ff */
[----:B------:R-:W-:Y:S01]  /*54f0*/  HMMA.16816.F32.BF16 R32, R8, R6, RZ ;  /* 0x000000060820723c */ /* 0x000fe200000418ff */
[----:B-1----:R-:W-:-:S06]  /*5500*/  FFMA.FTZ R0, R20, c[0x0][0x2d0], -R12 ;  /* 0x0000b40014007a23 */ /* 0x002fcc000001080c */
[----:B------:R-:W-:Y:S01]  /*5510*/  F2FP.BF16.PACK_AB R6, R213, R101 ;  /* 0x00000065d506723e */ /* 0x000fe200000010ff */
[----:B------:R1:W2:Y:S01]  /*5520*/  MUFU.EX2 R105, R0 ;  /* 0x0000000000697308 */ /* 0x0002a20000000800 */
[C---:B---3--:R-:W-:Y:S08]  /*5530*/  HMMA.16816.F32.BF16 R52, R8.reuse, R28, RZ ;  /* 0x0000001c0834723c */ /* 0x048ff000000418ff */
[C---:B------:R-:W-:Y:S01]  /*5540*/  HMMA.16816.F32.BF16 R48, R8.reuse, R30, RZ ;  /* 0x0000001e0830723c */ /* 0x040fe200000418ff */
[--C-:B-1----:R-:W-:Y:S01]  /*5550*/  FFMA.FTZ R0, R23, c[0x0][0x2d0], -R12.reuse ;  /* 0x0000b40017007a23 */ /* 0x102fe2000001080c */
[----:B--2---:R-:W-:Y:S01]  /*5560*/  F2FP.BF16.PACK_AB R5, R105, R111 ;  /* 0x0000006f6905723e */ /* 0x004fe200000010ff */
[----:B------:R-:W1:Y:S05]  /*5570*/  LDSM.16.MT88.4 R20, [R219+0x100] ;  /* 0x00010000db14783b */ /* 0x000e6a0000004200 */
[----:B------:R-:W-:Y:S01]  /*5580*/  HMMA.16816.F32.BF16 R28, R8, R74, RZ ;  /* 0x0000004a081c723c */ /* 0x000fe200000418ff */
[----:B------:R2:W-:Y:S02]  /*5590*/  MUFU.EX2 R102, R0 ;  /* 0x0000000000667308 */ /* 0x0005e40000000800 */
[----:B--2---:R-:W-:-:S06]  /*55a0*/  FFMA.FTZ R0, R24, c[0x0][0x2d0], -R12 ;  /* 0x0000b40018007a23 */ /* 0x004fcc000001080c */
[----:B------:R2:W3:Y:S02]  /*55b0*/  MUFU.EX2 R110, R0 ;  /* 0x00000000006e7308 */ /* 0x0004e40000000800 */
[----:B--2---:R-:W-:Y:S01]  /*55c0*/  IMAD.MOV.U32 R0, RZ, RZ, R25 ;  /* 0x000000ffff007224 */ /* 0x004fe200078e0019 */
[----:B---3--:R-:W-:Y:S01]  /*55d0*/  F2FP.BF16.PACK_AB R7, R110, R102 ;  /* 0x000000666e07723e */ /* 0x008fe200000010ff */
[C---:B----4-:R-:W-:Y:S08]  /*55e0*/  HMMA.16816.F32.BF16 R24, R8.reuse, R16, RZ ;  /* 0x000000100818723c */ /* 0x050ff000000418ff */
[----:B------:R-:W-:Y:S08]  /*55f0*/  HMMA.16816.F32.BF16 R16, R8, R18, RZ ;  /* 0x000000120810723c */ /* 0x000ff000000418ff */
[----:B------:R-:W-:Y:S08]  /*5600*/  HMMA.16816.F32.BF16 R192, R4, R44, R40 ;  /* 0x0000002c04c0723c */ /* 0x000ff00000041828 */
[----:B-1----:R-:W-:Y:S08]  /*5610*/  HMMA.16816.F32.BF16 R40, R8, R20, RZ ;  /* 0x000000140828723c */ /* 0x002ff000000418ff */
[C---:B------:R-:W-:Y:S08]  /*5620*/  HMMA.16816.F32.BF16 R188, R4.reuse, R46, R32 ;  /* 0x0000002e04bc723c */ /* 0x040ff00000041820 */
[C---:B------:R-:W-:Y:S08]  /*5630*/  HMMA.16816.F32.BF16 R184, R4.reuse, R36, R24 ;  /* 0x0000002404b8723c */ /* 0x040ff00000041818 */
[----:B------:R-:W-:Y:S08]  /*5640*/  HMMA.16816.F32.BF16 R180, R4, R38, R16 ;  /* 0x0000002604b4723c */ /* 0x000ff00000041810 */
[C---:B------:R-:W-:Y:S08]  /*5650*/  HMMA.16816.F32.BF16 R36, R8.reuse, R22, RZ ;  /* 0x000000160824723c */ /* 0x040ff000000418ff */
[C---:B------:R-:W-:Y:S01]  /*5660*/  HMMA.16816.F32.BF16 R32, R8.reuse, R72, RZ ;  /* 0x000000480820723c */ /* 0x040fe200000418ff */
[----:B------:R-:W1:Y:S07]  /*5670*/  LDSM.16.MT88.4 R72, [R217+0x6100] ;  /* 0x00610000d948783b */ /* 0x000e6e0000004200 */
[C---:B------:R-:W-:Y:S08]  /*5680*/  HMMA.16816.F32.BF16 R44, R8.reuse, R86, RZ ;  /* 0x00000056082c723c */ /* 0x040ff000000418ff */
[C---:B------:R-:W-:Y:S08]  /*5690*/  HMMA.16816.F32.BF16 R20, R8.reuse, R82, RZ ;  /* 0x000000520814723c */ /* 0x040ff000000418ff */
[C---:B------:R-:W-:Y:S01]  /*56a0*/  HMMA.16816.F32.BF16 R16, R8.reuse, R84, RZ ;  /* 0x000000540810723c */ /* 0x040fe200000418ff */
[----:B------:R-:W-:Y:S07]  /*56b0*/  LDSM.16.MT88.4 R84, [R220+0x6900] ;  /* 0x00690000dc54783b */ /* 0x000fee0000004200 */
[----:B------:R-:W-:Y:S01]  /*56c0*/  HMMA.16816.F32.BF16 R24, R8, R80, RZ ;  /* 0x000000500818723c */ /* 0x000fe200000418ff */
[----:B------:R-:W-:Y:S07]  /*56d0*/  LDSM.16.MT88.4 R80, [R219+0x6900] ;  /* 0x00690000db50783b */ /* 0x000fee0000004200 */
[C---:B------:R-:W-:Y:S01]  /*56e0*/  HMMA.16816.F32.BF16 R128, R4.reuse, R64, R40 ;  /* 0x000000400480723c */ /* 0x040fe20000041828 */
[----:B------:R-:W2:Y:S07]  /*56f0*/  LDSM.16.MT88.4 R40, [R220+0x6100] ;  /* 0x00610000dc28783b */ /* 0x000eae0000004200 */
[C---:B------:R-:W-:Y:S01]  /*5700*/  HMMA.16816.F32.BF16 R176, R4.reuse, R66, R36 ;  /* 0x0000004204b0723c */ /* 0x040fe20000041824 */
[----:B------:R-:W3:Y:S07]  /*5710*/  LDSM.16.MT88.4 R36, [R217+0x6900] ;  /* 0x00690000d924783b */ /* 0x000eee0000004200 */
[C---:B------:R-:W-:Y:S01]  /*5720*/  HMMA.16816.F32.BF16 R196, R4.reuse, R70, R44 ;  /* 0x0000004604c4723c */ /* 0x040fe2000004182c */
[----:B------:R-:W4:Y:S07]  /*5730*/  LDSM.16.MT88.4 R44, [R219+0x6100] ;  /* 0x00610000db2c783b */ /* 0x000f2e0000004200 */
[----:B------:R-:W-:Y:S08]  /*5740*/  HMMA.16816.F32.BF16 R168, R4, R60, R32 ;  /* 0x0000003c04a8723c */ /* 0x000ff00000041820 */
[----:B------:R-:W-:Y:S08]  /*5750*/  HMMA.16816.F32.BF16 R32, R8, R76, RZ ;  /* 0x0000004c0820723c */ /* 0x000ff000000418ff */
[----:B------:R-:W-:Y:S08]  /*5760*/  HMMA.16816.F32.BF16 R164, R4, R62, R28 ;  /* 0x0000003e04a4723c */ /* 0x000ff0000004181c */
[----:B------:R-:W-:Y:S01]  /*5770*/  HMMA.16816.F32.BF16 R28, R8, R78, RZ ;  /* 0x0000004e081c723c */ /* 0x000fe200000418ff */
[----:B------:R-:W-:Y:S07]  /*5780*/  LDSM.16.MT88.4 R76, [R219+0x9100] ;  /* 0x00910000db4c783b */ /* 0x000fee0000004200 */
[C---:B------:R-:W-:Y:S08]  /*5790*/  HMMA.16816.F32.BF16 R144, R4.reuse, R58, R20 ;  /* 0x0000003a0490723c */ /* 0x040ff00000041814 */
[----:B------:R-:W-:Y:S01]  /*57a0*/  HMMA.16816.F32.BF16 R148, R4, R68, R16 ;  /* 0x000000440494723c */ /* 0x000fe20000041810 */
[----:B------:R-:W2:Y:S07]  /*57b0*/  LDSM.16.MT88.4 R68, [R218+0x6900] ;  /* 0x00690000da44783b */ /* 0x000eae0000004200 */
[----:B-1----:R-:W-:Y:S08]  /*57c0*/  HMMA.16816.F32.BF16 R20, R8, R74, RZ ;  /* 0x0000004a0814723c */ /* 0x002ff000000418ff */
[C---:B------:R-:W-:Y:S01]  /*57d0*/  HMMA.16816.F32.BF16 R132, R4.reuse, R90, R48 ;  /* 0x0000005a0484723c */ /* 0x040fe20000041830 */
[----:B------:R-:W1:Y:S07]  /*57e0*/  LDSM.16.MT88.4 R48, [R217+0x9100] ;  /* 0x00910000d930783b */ /* 0x000e6e0000004200 */
[----:B------:R-:W-:Y:S08]  /*57f0*/  HMMA.16816.F32.BF16 R140, R4, R56, R24 ;  /* 0x00000038048c723c */ /* 0x000ff00000041818 */
[C---:B------:R-:W-:Y:S01]  /*5800*/  HMMA.16816.F32.BF16 R24, R8.reuse, R72, RZ ;  /* 0x000000480818723c */ /* 0x040fe200000418ff */
[----:B------:R-:W1:Y:S07]  /*5810*/  LDSM.16.MT88.4 R72, [R220+0x9100] ;  /* 0x00910000dc48783b */ /* 0x000e6e0000004200 */
[----:B------:R-:W-:Y:S07]  /*5820*/  HMMA.16816.F32.BF16 R16, R8, R96, RZ ;  /* 0x000000600810723c */ /* 0x000fee00000418ff */
[----:B------:R-:W-:Y:S01]  /*5830*/  IMAD.MOV.U32 R97, RZ, RZ, R116 ;  /* 0x000000ffff617224 */ /* 0x000fe200078e0074 */
[----:B------:R-:W-:Y:S01]  /*5840*/  HMMA.16816.F32.BF16 R160, R4, R92, R32 ;  /* 0x0000005c04a0723c */ /* 0x000fe20000041820 */
[----:B------:R-:W-:-:S06]  /*5850*/  MOV R96, R111 ;  /* 0x0000006f00607202 */ /* 0x000fcc0000000f00 */
[----:B------:R-:W-:Y:S01]  /*5860*/  IMAD.MOV.U32 R93, RZ, RZ, R110 ;  /* 0x000000ffff5d7224 */ /* 0x000fe200078e006e */
[----:B--2---:R-:W-:Y:S01]  /*5870*/  HMMA.16816.F32.BF16 R32, R8, R40, RZ ;  /* 0x000000280820723c */ /* 0x004fe200000418ff */
[----:B------:R-:W-:-:S07]  /*5880*/  IMAD.MOV.U32 R92, RZ, RZ, R109 ;  /* 0x000000ffff5c7224 */ /* 0x000fce00078e006d */
[----:B------:R-:W-:Y:S07]  /*5890*/  HMMA.16816.F32.BF16 R156, R4, R94, R28 ;  /* 0x0000005e049c723c */ /* 0x000fee000004181c */
[----:B------:R-:W-:Y:S01]  /*58a0*/  MOV R95, R108 ;  /* 0x0000006c005f7202 */ /* 0x000fe20000000f00 */
[----:B------:R-:W-:Y:S08]  /*58b0*/  HMMA.16816.F32.BF16 R28, R8, R42, RZ ;  /* 0x0000002a081c723c */ /* 0x000ff000000418ff */
[C---:B---3--:R-:W-:Y:S08]  /*58c0*/  HMMA.16816.F32.BF16 R120, R4.reuse, R38, R20 ;  /* 0x000000260478723c */ /* 0x048ff00000041814 */
[----:B------:R-:W-:Y:S01]  /*58d0*/  HMMA.16816.F32.BF16 R136, R4, R88, R52 ;  /* 0x000000580488723c */ /* 0x000fe20000041834 */
[----:B------:R-:W2:Y:S04]  /*58e0*/  LDSM.16.MT88.4 R52, [R218+0x9100] ;  /* 0x00910000da34783b */ /* 0x000ea80000004200 */
[----:B------:R-:W3:Y:S03]  /*58f0*/  LDSM.16.MT88.4 R88, [R217+0x9900] ;  /* 0x00990000d958783b */ /* 0x000ee60000004200 */
[----:B----4-:R-:W-:Y:S08]  /*5900*/  HMMA.16816.F32.BF16 R20, R8, R46, RZ ;  /* 0x0000002e0814723c */ /* 0x010ff000000418ff */
[C---:B------:R-:W-:Y:S08]  /*5910*/  HMMA.16816.F32.BF16 R152, R4.reuse, R36, R24 ;  /* 0x000000240498723c */ /* 0x040ff00000041818 */
[----:B------:R-:W-:Y:S07]  /*5920*/  HMMA.16816.F32.BF16 R116, R4, R68, R16 ;  /* 0x000000440474723c */ /* 0x000fee0000041810 */
[----:B------:R-:W-:Y:S01]  /*5930*/  IMAD.MOV.U32 R68, RZ, RZ, R107 ;  /* 0x000000ffff447224 */ /* 0x000fe200078e006b */
[----:B------:R-:W-:Y:S01]  /*5940*/  HMMA.16816.F32.BF16 R24, R8, R44, RZ ;  /* 0x0000002c0818723c */ /* 0x000fe200000418ff */
[----:B------:R-:W-:-:S07]  /*5950*/  IMAD.MOV.U32 R69, RZ, RZ, R97 ;  /* 0x000000ffff457224 */ /* 0x000fce00078e0061 */
[C---:B-1----:R-:W-:Y:S08]  /*5960*/  HMMA.16816.F32.BF16 R16, R8.reuse, R48, RZ ;  /* 0x000000300810723c */ /* 0x042ff000000418ff */
[C---:B------:R-:W-:Y:S08]  /*5970*/  HMMA.16816.F32.BF16 R60, R8.reuse, R50, RZ ;  /* 0x00000032083c723c */ /* 0x040ff000000418ff */
[C---:B------:R-:W-:Y:S07]  /*5980*/  HMMA.16816.F32.BF16 R48, R8.reuse, R72, RZ ;  /* 0x000000480830723c */ /* 0x040fee00000418ff */
[----:B------:R-:W-:Y:S01]  /*5990*/  IMAD.MOV.U32 R72, RZ, RZ, R106 ;  /* 0x000000ffff487224 */ /* 0x000fe200078e006a */
[----:B------:R-:W-:Y:S01]  /*59a0*/  HMMA.16816.F32.BF16 R44, R8, R74, RZ ;  /* 0x0000004a082c723c */ /* 0x000fe200000418ff */
[----:B------:R-:W-:-:S06]  /*59b0*/  MOV R73, R105 ;  /* 0x0000006900497202 */ /* 0x000fcc0000000f00 */
[----:B------:R-:W-:Y:S01]  /*59c0*/  IMAD.MOV.U32 R74, RZ, RZ, R104 ;  /* 0x000000ffff4a7224 */ /* 0x000fe200078e0068 */
[----:B--2---:R-:W-:Y:S01]  /*59d0*/  HMMA.16816.F32.BF16 R56, R8, R52, RZ ;  /* 0x000000340838723c */ /* 0x004fe200000418ff */
[----:B------:R-:W-:-:S07]  /*59e0*/  IMAD.MOV.U32 R75, RZ, RZ, R103 ;  /* 0x000000ffff4b7224 */ /* 0x000fce00078e0067 */
[----:B------:R-:W-:Y:S07]  /*59f0*/  HMMA.16816.F32.BF16 R104, R4, R84, R32 ;  /* 0x000000540468723c */ /* 0x000fee0000041820 */
[----:B------:R-:W-:Y:S01]  /*5a00*/  MOV R34, R102 ;  /* 0x0000006600227202 */ /* 0x000fe20000000f00 */
[----:B------:R-:W-:Y:S01]  /*5a10*/  IMAD.MOV.U32 R33, RZ, RZ, R101 ;  /* 0x000000ffff217224 */ /* 0x000fe200078e0065 */
[----:B------:R-:W-:Y:S01]  /*5a20*/  HMMA.16816.F32.BF16 R52, R8, R54, RZ ;  /* 0x000000360834723c */ /* 0x000fe200000418ff */
[----:B------:R-:W-:-:S02]  /*5a30*/  IMAD.MOV.U32 R32, RZ, RZ, R100 ;  /* 0x000000ffff207224 */ /* 0x000fc400078e0064 */
[----:B------:R-:W-:-:S05]  /*5a40*/  IMAD.MOV.U32 R35, RZ, RZ, R69 ;  /* 0x000000ffff237224 */ /* 0x000fca00078e0045 */
[C---:B------:R-:W-:Y:S07]  /*5a50*/  HMMA.16816.F32.BF16 R100, R4.reuse, R86, R28 ;  /* 0x000000560464723c */ /* 0x040fee000004181c */
[----:B------:R-:W-:Y:S01]  /*5a60*/  MOV R31, R95 ;  /* 0x0000005f001f7202 */ /* 0x000fe20000000f00 */
[----:B------:R-:W-:Y:S01]  /*5a70*/  IMAD.MOV.U32 R30, RZ, RZ, R92 ;  /* 0x000000ffff1e7224 */ /* 0x000fe200078e005c */
[----:B---3--:R-:W-:Y:S01]  /*5a80*/  HMMA.16816.F32.BF16 R84, R4, R88, R16 ;  /* 0x000000580454723c */ /* 0x008fe20000041810 */
[----:B------:R-:W-:Y:S01]  /*5a90*/  IMAD.MOV.U32 R29, RZ, RZ, R93 ;  /* 0x000000ffff1d7224 */ /* 0x000fe200078e005d */
[----:B------:R-:W-:Y:S01]  /*5aa0*/  LDSM.16.MT88.4 R16, [R220+0x9900] ;  /* 0x00990000dc10783b */ /* 0x000fe20000004200 */
[----:B------:R-:W-:-:S05]  /*5ab0*/  MOV R28, R96 ;  /* 0x00000060001c7202 */ /* 0x000fca0000000f00 */
[----:B------:R-:W-:Y:S01]  /*5ac0*/  HMMA.16816.F32.BF16 R92, R4, R82, R20 ;  /* 0x00000052045c723c */ /* 0x000fe20000041814 */
[----:B------:R-:W1:Y:S07]  /*5ad0*/  LDSM.16.MT88.4 R20, [R218+0x9900] ;  /* 0x00990000da14783b */ /* 0x000e6e0000004200 */
[C---:B------:R-:W-:Y:S08]  /*5ae0*/  HMMA.16816.F32.BF16 R64, R8.reuse, R98, RZ ;  /* 0x000000620840723c */ /* 0x040ff000000418ff */
[C---:B------:R-:W-:Y:S08]  /*5af0*/  HMMA.16816.F32.BF16 R40, R8.reuse, R76, RZ ;  /* 0x0000004c0828723c */ /* 0x040ff000000418ff */
[----:B------:R-:W-:Y:S01]  /*5b00*/  HMMA.16816.F32.BF16 R36, R8, R78, RZ ;  /* 0x0000004e0824723c */ /* 0x000fe200000418ff */
[----:B------:R-:W2:Y:S07]  /*5b10*/  LDSM.16.MT88.4 R8, [R219+0x9900] ;  /* 0x00990000db08783b */ /* 0x000eae0000004200 */
[C---:B------:R-:W-:Y:S07]  /*5b20*/  HMMA.16816.F32.BF16 R88, R4.reuse, R90, R60 ;  /* 0x0000005a0458723c */ /* 0x040fee000004183c */
[----:B------:R-:W-:Y:S01]  /*5b30*/  IMAD.MOV.U32 R62, RZ, RZ, R0 ;  /* 0x000000ffff3e7224 */ /* 0x000fe200078e0000 */
[----:B------:R-:W-:Y:S01]  /*5b40*/  HMMA.16816.F32.BF16 R96, R4, R80, R24 ;  /* 0x000000500460723c */ /* 0x000fe20000041818 */
[----:B------:R-:W-:Y:S01]  /*5b50*/  FFMA.FTZ R0, R127, c[0x0][0x2d0], -R13 ;  /* 0x0000b4007f007a23 */ /* 0x000fe2000001080d */
[----:B------:R-:W-:Y:S01]  /*5b60*/  MOV R61, R222 ;  /* 0x000000de003d7202 */ /* 0x000fe20000000f00 */
[----:B------:R-:W-:Y:S01]  /*5b70*/  IMAD.MOV.U32 R63, RZ, RZ, R2 ;  /* 0x000000ffff3f7224 */ /* 0x000fe200078e0002 */
[----:B------:R-:W-:Y:S01]  /*5b80*/  LDSM.16.MT88.4 R24, [R219+0x1100] ;  /* 0x00110000db18783b */ /* 0x000fe20000004200 */
[----:B------:R-:W-:-:S02]  /*5b90*/  FFMA.FTZ R2, R113, c[0x0][0x2d0], -R12 ;  /* 0x0000b40071027a23 */ /* 0x000fc4000001080c */
[----:B------:R-:W-:Y:S01]  /*5ba0*/  IMAD.MOV.U32 R127, RZ, RZ, R30 ;  /* 0x000000ffff7f7224 */ /* 0x000fe200078e001e */
[----:B-1----:R-:W-:Y:S01]  /*5bb0*/  HMMA.16816.F32.BF16 R80, R4, R20, R56 ;  /* 0x000000140450723c */ /* 0x002fe20000041838 */
[----:B------:R1:W3:Y:S01]  /*5bc0*/  MUFU.EX2 R20, R0 ;  /* 0x0000000000147308 */ /* 0x0002e20000000800 */
[----:B------:R-:W-:-:S05]  /*5bd0*/  IMAD.MOV.U32 R30, RZ, RZ, R33 ;  /* 0x000000ffff1e7224 */ /* 0x000fca00078e0021 */
[----:B------:R-:W-:Y:S01]  /*5be0*/  IMAD.MOV.U32 R59, RZ, RZ, R74 ;  /* 0x000000ffff3b7224 */ /* 0x000fe200078e004a */
[C---:B------:R-:W-:Y:S01]  /*5bf0*/  HMMA.16816.F32.BF16 R76, R4.reuse, R22, R52 ;  /* 0x00000016044c723c */ /* 0x040fe20000041834 */
[----:B------:R-:W-:Y:S01]  /*5c00*/  MOV R58, R75 ;  /* 0x0000004b003a7202 */ /* 0x000fe20000000f00 */
[----:B------:R-:W-:Y:S02]  /*5c10*/  IMAD.MOV.U32 R57, RZ, RZ, R72 ;  /* 0x000000ffff397224 */ /* 0x000fe400078e0048 */
[----:B------:R-:W-:Y:S02]  /*5c20*/  IMAD.MOV.U32 R56, RZ, RZ, R73 ;  /* 0x000000ffff387224 */ /* 0x000fe400078e0049 */
[----:B------:R-:W-:Y:S01]  /*5c30*/  IMAD.MOV.U32 R113, RZ, RZ, R59 ;  /* 0x000000ffff717224 */ /* 0x000fe200078e003b */
[----:B------:R-:W-:Y:S01]  /*5c40*/  MOV R54, R68 ;  /* 0x0000004400367202 */ /* 0x000fe20000000f00 */
[----:B------:R-:W-:Y:S01]  /*5c50*/  HMMA.16816.F32.BF16 R108, R4, R70, R64 ;  /* 0x00000046046c723c */ /* 0x000fe20000041840 */
[----:B-1----:R-:W-:-:S02]  /*5c60*/  FFMA.FTZ R0, R126, c[0x0][0x2d0], -R13 ;  /* 0x0000b4007e007a23 */ /* 0x002fc4000001080d */
[----:B------:R3:W-:Y:S05]  /*5c70*/  MUFU.EX2 R126, R2 ;  /* 0x00000002007e7308 */ /* 0x0007ea0000000800 */
[C---:B------:R-:W-:Y:S03]  /*5c80*/  HMMA.16816.F32.BF16 R72, R4.reuse, R16, R48 ;  /* 0x000000100448723c */ /* 0x040fe60000041830 */
[----:B------:R1:W4:Y:S05]  /*5c90*/  MUFU.EX2 R55, R0 ;  /* 0x0000000000377308 */ /* 0x00032a0000000800 */
[----:B------:R-:W-:Y:S01]  /*5ca0*/  HMMA.16816.F32.BF16 R64, R4, R18, R44 ;  /* 0x000000120440723c */ /* 0x000fe2000004182c */
[----:B------:R-:W-:Y:S01]  /*5cb0*/  LDSM.16.MT88.4 R16, [R218+0x1100] ;  /* 0x00110000da10783b */ /* 0x000fe20000004200 */
[----:B---3--:R-:W-:-:S03]  /*5cc0*/  IMAD.MOV.U32 R2, RZ, RZ, R20 ;  /* 0x000000ffff027224 */ /* 0x008fc600078e0014 */
[----:B------:R-:W3:Y:S03]  /*5cd0*/  LDSM.16.MT88.4 R20, [R217+0x1100] ;  /* 0x00110000d914783b */ /* 0x000ee60000004200 */
[----:B--2---:R-:W-:Y:S01]  /*5ce0*/  HMMA.16816.F32.BF16 R48, R4, R8, R40 ;  /* 0x000000080430723c */ /* 0x004fe20000041828 */
[----:B-1----:R-:W-:-:S04]  /*5cf0*/  FFMA.FTZ R0, R125, c[0x0][0x2d0], -R13 ;  /* 0x0000b4007d007a23 */ /* 0x002fc8000001080d */
[----:B------:R1:W-:Y:S03]  /*5d00*/  MUFU.EX2 R125, R0 ;  /* 0x00000000007d7308 */ /* 0x0003e60000000800 */
[----:B------:R-:W-:Y:S01]  /*5d10*/  HMMA.16816.F32.BF16 R36, R4, R10, R36 ;  /* 0x0000000a0424723c */ /* 0x000fe20000041824 */
[----:B------:R-:W2:Y:S06]  /*5d20*/  LDSM.16.MT88.4 R8, [R220+0x1100] ;  /* 0x00110000dc08783b */ /* 0x000eac0000004200 */
[----:B----4-:R-:W-:Y:S01]  /*5d30*/  F2FP.BF16.PACK_AB R4, R55, R2 ;  /* 0x000000023704723e */ /* 0x010fe200000010ff */
[----:B-1----:R-:W-:-:S04]  /*5d40*/  FFMA.FTZ R0, R124, c[0x0][0x2d0], -R13 ;  /* 0x0000b4007c007a23 */ /* 0x002fc8000001080d */
[----:B------:R1:W4:Y:S02]  /*5d50*/  MUFU.EX2 R222, R0 ;  /* 0x0000000000de7308 */ /* 0x0003240000000800 */
[----:B-1----:R-:W-:Y:S01]  /*5d60*/  FFMA.FTZ R0, R115, c[0x0][0x2d0], -R12 ;  /* 0x0000b40073007a23 */ /* 0x002fe2000001080c */
[----:B----4-:R-:W-:Y:S02]  /*5d70*/  F2FP.BF16.PACK_AB R6, R222, R125 ;  /* 0x0000007dde06723e */ /* 0x010fe400000010ff */
[----:B------:R-:W-:-:S03]  /*5d80*/  MOV R115, R29 ;  /* 0x0000001d00737202 */ /* 0x000fc60000000f00 */
[----:B------:R1:W4:Y:S01]  /*5d90*/  MUFU.EX2 R52, R0 ;  /* 0x0000000000347308 */ /* 0x0003220000000800 */
[----:B------:R-:W-:Y:S01]  /*5da0*/  MOV R29, R32 ;  /* 0x00000020001d7202 */ /* 0x000fe20000000f00 */
[----:B-1----:R-:W-:Y:S02]  /*5db0*/  FFMA.FTZ R0, R114, c[0x0][0x2d0], -R12 ;  /* 0x0000b40072007a23 */ /* 0x002fe4000001080c */
[----:B------:R-:W-:-:S04]  /*5dc0*/  IMAD.MOV.U32 R114, RZ, RZ, R28 ;  /* 0x000000ffff727224 */ /* 0x000fc800078e001c */
[----:B------:R1:W-:Y:S01]  /*5dd0*/  MUFU.EX2 R124, R0 ;  /* 0x00000000007c7308 */ /* 0x0003e20000000800 */
[----:B------:R-:W-:Y:S02]  /*5de0*/  IMAD.MOV.U32 R28, RZ, RZ, R31 ;  /* 0x000000ffff1c7224 */ /* 0x000fe400078e001f */
[----:B------:R-:W-:Y:S02]  /*5df0*/  IMAD.MOV.U32 R31, RZ, RZ, R34 ;  /* 0x000000ffff1f7224 */ /* 0x000fe400078e0022 */
[----:B-1----:R-:W-:Y:S01]  /*5e00*/  FFMA.FTZ R0, R112, c[0x0][0x2d0], -R12 ;  /* 0x0000b40070007a23 */ /* 0x002fe2000001080c */
[----:B------:R-:W-:-:S03]  /*5e10*/  MOV R112, R58 ;  /* 0x0000003a00707202 */ /* 0x000fc60000000f00 */
[----:B------:R4:W1:Y:S02]  /*5e20*/  MUFU.EX2 R40, R0 ;  /* 0x0000000000287308 */ /* 0x0008640000000800 */
[----:B----4-:R-:W-:Y:S02]  /*5e30*/  MOV R0, R52 ;  /* 0x0000003400007202 */ /* 0x010fe40000000f00 */
[----:B-1----:R-:W-:Y:S02]  /*5e40*/  F2FP.BF16.PACK_AB R7, R40, R126 ;  /* 0x0000007e2807723e */ /* 0x002fe400000010ff */
[----:B------:R-:W-:-:S07]  /*5e50*/  F2FP.BF16.PACK_AB R5, R124, R0 ;  /* 0x000000007c05723e */ /* 0x000fce00000010ff */
[C---:B---3--:R-:W-:Y:S07]  /*5e60*/  HMMA.16816.F32.BF16 R68, R4.reuse, R20, R192 ;  /* 0x000000140444723c */ /* 0x048fee00000418c0 */
[----:B------:R-:W-:Y:S01]  /*5e70*/  IMAD.MOV.U32 R192, RZ, RZ, R61 ;  /* 0x000000ffffc07224 */ /* 0x000fe200078e003d */
[----:B------:R-:W-:Y:S01]  /*5e80*/  MOV R194, R40 ;  /* 0x0000002800c27202 */ /* 0x000fe20000000f00 */
[----:B------:R-:W-:Y:S01]  /*5e90*/  IMAD.MOV.U32 R193, RZ, RZ, R62 ;  /* 0x000000ffffc17224 */ /* 0x000fe200078e003e */
[----:B--2---:R-:W-:Y:S01]  /*5ea0*/  HMMA.16816.F32.BF16 R44, R4, R8, R136 ;  /* 0x00000008042c723c */ /* 0x004fe20000041888 */
[----:B------:R-:W-:-:S07]  /*5eb0*/  IMAD.MOV.U32 R195, RZ, RZ, R63 ;  /* 0x000000ffffc37224 */ /* 0x000fce00078e003f */
[C---:B------:R-:W-:Y:S01]  /*5ec0*/  HMMA.16816.F32.BF16 R60, R4.reuse, R22, R188 ;  /* 0x00000016043c723c */ /* 0x040fe200000418bc */
[----:B------:R-:W1:Y:S06]  /*5ed0*/  LDSM.16.MT88.4 R20, [R220+0x4100] ;  /* 0x00410000dc14783b */ /* 0x000e6c0000004200 */
[----:B------:R-:W-:Y:S01]  /*5ee0*/  IMAD.MOV.U32 R188, RZ, RZ, R54 ;  /* 0x000000ffffbc7224 */ /* 0x000fe200078e0036 */
[----:B------:R-:W-:Y:S01]  /*5ef0*/  MOV R191, R55 ;  /* 0x0000003700bf7202 */ /* 0x000fe20000000f00 */
[----:B------:R-:W-:Y:S01]  /*5f00*/  IMAD.MOV.U32 R189, RZ, RZ, R56 ;  /* 0x000000ffffbd7224 */ /* 0x000fe200078e0038 */
[----:B------:R-:W-:Y:S01]  /*5f10*/  HMMA.16816.F32.BF16 R52, R4, R18, R180 ;  /* 0x000000120434723c */ /* 0x000fe200000418b4 */
[----:B------:R-:W-:-:S07]  /*5f20*/  IMAD.MOV.U32 R190, RZ, RZ, R57 ;  /* 0x000000ffffbe7224 */ /* 0x000fce00078e0039 */
[C---:B------:R-:W-:Y:S01]  /*5f30*/  HMMA.16816.F32.BF16 R56, R4.reuse, R16, R184 ;  /* 0x000000100438723c */ /* 0x040fe200000418b8 */
[----:B------:R-:W2:Y:S06]  /*5f40*/  LDSM.16.MT88.4 R16, [R217+0x4100] ;  /* 0x00410000d910783b */ /* 0x000eac0000004200 */
[----:B------:R-:W-:Y:S01]  /*5f50*/  MOV R187, R35 ;  /* 0x0000002300bb7202 */ /* 0x000fe20000000f00 */
[C---:B------:R-:W-:Y:S01]  /*5f60*/  HMMA.16816.F32.BF16 R40, R4.reuse, R10, R132 ;  /* 0x0000000a0428723c */ /* 0x040fe20000041884 */
[----:B------:R-:W3:Y:S07]  /*5f70*/  LDSM.16.MT88.4 R8, [R218+0x4100] ;  /* 0x00410000da08783b */ /* 0x000eee0000004200 */
[C---:B------:R-:W-:Y:S08]  /*5f80*/  HMMA.16816.F32.BF16 R32, R4.reuse, R24, R128 ;  /* 0x000000180420723c */ /* 0x040ff00000041880 */
[C---:B-1----:R-:W-:Y:S07]  /*5f90*/  HMMA.16816.F32.BF16 R148, R4.reuse, R20, R148 ;  /* 0x000000140494723c */ /* 0x042fee0000041894 */
[----:B------:R-:W-:Y:S01]  /*5fa0*/  IMAD.MOV.U32 R20, RZ, RZ, R30 ;  /* 0x000000ffff147224 */ /* 0x000fe200078e001e */
[C---:B------:R-:W-:Y:S01]  /*5fb0*/  HMMA.16816.F32.BF16 R128, R4.reuse, R26, R176 ;  /* 0x0000001a0480723c */ /* 0x040fe200000418b0 */
[----:B------:R-:W-:Y:S01]  /*5fc0*/  MOV R21, R189 ;  /* 0x000000bd00157202 */ /* 0x000fe20000000f00 */
[----:B------:R-:W-:Y:S05]  /*5fd0*/  LDSM.16.MT88.4 R24, [R217+0xa100] ;  /* 0x00a10000d918783b */ /* 0x000fea0000004200 */
[----:B------:R-:W-:Y:S01]  /*5fe0*/  IMAD.MOV.U32 R179, RZ, RZ, R187 ;  /* 0x000000ffffb37224 */ /* 0x000fe200078e00bb */
[----:B------:R-:W-:Y:S01]  /*5ff0*/  HMMA.16816.F32.BF16 R196, R4, R22, R196 ;  /* 0x0000001604c4723c */ /* 0x000fe200000418c4 */
[----:B------:R-:W-:-:S06]  /*6000*/  IMAD.MOV.U32 R178, RZ, RZ, R188 ;  /* 0x000000ffffb27224 */ /* 0x000fcc00078e00bc */
[----:B------:R-:W-:Y:S01]  /*6010*/  IMAD.MOV.U32 R23, RZ, RZ, R191 ;  /* 0x000000ffff177224 */ /* 0x000fe200078e00bf */
[C---:B--2---:R-:W-:Y:S08]  /*6020*/  HMMA.16816.F32.BF16 R132, R4.reuse, R16, R168 ;  /* 0x000000100484723c */ /* 0x044ff000000418a8 */
[C---:B------:R-:W-:Y:S01]  /*6030*/  HMMA.16816.F32.BF16 R136, R4.reuse, R18, R164 ;  /* 0x000000120488723c */ /* 0x040fe200000418a4 */
[----:B------:R-:W1:Y:S06]  /*6040*/  LDSM.16.MT88.4 R16, [R219+0x4100] ;  /* 0x00410000db10783b */ /* 0x000e6c0000004200 */
[----:B------:R-:W-:Y:S01]  /*6050*/  IMAD.MOV.U32 R165, RZ, RZ, R127 ;  /* 0x000000ffffa57224 */ /* 0x000fe200078e007f */
[----:B------:R-:W-:Y:S01]  /*6060*/  MOV R166, R28 ;  /* 0x0000001c00a67202 */ /* 0x000fe20000000f00 */
[----:B------:R-:W-:Y:S01]  /*6070*/  IMAD.MOV.U32 R167, RZ, RZ, R29 ;  /* 0x000000ffffa77224 */ /* 0x000fe200078e001d */
[----:B------:R-:W-:Y:S01]  /*6080*/  MOV R127, R31 ;  /* 0x0000001f007f7202 */ /* 0x000fe20000000f00 */
[----:B------:R-:W-:Y:S01]  /*6090*/  IMAD.MOV.U32 R164, RZ, RZ, R190 ;  /* 0x000000ffffa47224 */ /* 0x000fe200078e00be */
[----:B------:R-:W2:Y:S01]  /*60a0*/  LDSM.16.MT88.4 R28, [R218+0x7100] ;  /* 0x00710000da1c783b */ /* 0x000ea20000004200 */
[C---:B---3--:R-:W-:Y:S08]  /*60b0*/  HMMA.16816.F32.BF16 R140, R4.reuse, R8, R140 ;  /* 0x00000008048c723c */ /* 0x048ff0000004188c */
[C---:B------:R-:W-:Y:S01]  /*60c0*/  HMMA.16816.F32.BF16 R144, R4.reuse, R10, R144 ;  /* 0x0000000a0490723c */ /* 0x040fe20000041890 */
[----:B------:R-:W3:Y:S07]  /*60d0*/  LDSM.16.MT88.4 R8, [R217+0x7100] ;  /* 0x00710000d908783b */ /* 0x000eee0000004200 */
[C---:B-1----:R-:W-:Y:S08]  /*60e0*/  HMMA.16816.F32.BF16 R188, R4.reuse, R16, R160 ;  /* 0x0000001004bc723c */ /* 0x042ff000000418a0 */
[C---:B------:R-:W-:Y:S01]  /*60f0*/  HMMA.16816.F32.BF16 R184, R4.reuse, R18, R156 ;  /* 0x0000001204b8723c */ /* 0x040fe2000004189c */
[----:B------:R-:W1:Y:S07]  /*6100*/  LDSM.16.MT88.4 R16, [R220+0x7100] ;  /* 0x00710000dc10783b */ /* 0x000e6e0000004200 */
[C---:B--2---:R-:W-:Y:S07]  /*6110*/  HMMA.16816.F32.BF16 R160, R4.reuse, R28, R116 ;  /* 0x0000001c04a0723c */ /* 0x044fee0000041874 */
[----:B------:R-:W-:Y:S01]  /*6120*/  IMAD.MOV.U32 R29, RZ, RZ, R192 ;  /* 0x000000ffff1d7224 */ /* 0x000fe200078e00c0 */
[----:B------:R-:W-:Y:S01]  /*6130*/  MOV R28, R193 ;  /* 0x000000c1001c7202 */ /* 0x000fe20000000f00 */
[----:B------:R-:W-:Y:S01]  /*6140*/  IMAD.MOV.U32 R119, RZ, RZ, R194 ;  /* 0x000000ffff777224 */ /* 0x000fe200078e00c2 */
[----:B---3--:R-:W-:Y:S01]  /*6150*/  HMMA.16816.F32.BF16 R168, R4, R10, R120 ;  /* 0x0000000a04a8723c */ /* 0x008fe20000041878 */
[----:B------:R-:W-:-:S07]  /*6160*/  IMAD.MOV.U32 R118, RZ, RZ, R195 ;  /* 0x000000ffff767224 */ /* 0x000fce00078e00c3 */
[C---:B------:R-:W-:Y:S07]  /*6170*/  HMMA.16816.F32.BF16 R192, R4.reuse, R30, R108 ;  /* 0x0000001e04c0723c */ /* 0x040fee000004186c */
[----:B------:R-:W-:Y:S01]  /*6180*/  MOV R110, R178 ;  /* 0x000000b2006e7202 */ /* 0x000fe20000000f00 */
[----:B------:R-:W-:Y:S01]  /*6190*/  IMAD.MOV.U32 R111, RZ, RZ, R179 ;  /* 0x000000ffff6f7224 */ /* 0x000fe200078e00b3 */
[----:B------:R-:W-:Y:S01]  /*61a0*/  HMMA.16816.F32.BF16 R120, R4, R24, R84 ;  /* 0x000000180478723c */ /* 0x000fe20000041854 */
[----:B------:R-:W-:-:S02]  /*61b0*/  IMAD.MOV.U32 R109, RZ, RZ, R210 ;  /* 0x000000ffff6d7224 */ /* 0x000fc400078e00d2 */
[----:B------:R-:W-:Y:S02]  /*61c0*/  IMAD.MOV.U32 R108, RZ, RZ, R207 ;  /* 0x000000ffff6c7224 */ /* 0x000fe400078e00cf */
[----:B------:R-:W-:Y:S02]  /*61d0*/  IMAD.MOV.U32 R31, RZ, RZ, R113 ;  /* 0x000000ffff1f7224 */ /* 0x000fe400078e0071 */
[----:B------:R-:W-:Y:S01]  /*61e0*/  IMAD.MOV.U32 R25, RZ, RZ, R20 ;  /* 0x000000ffff197224 */ /* 0x000fe200078e0014 */
[----:B-1----:R-:W-:Y:S01]  /*61f0*/  HMMA.16816.F32.BF16 R176, R4, R16, R104 ;  /* 0x0000001004b0723c */ /* 0x002fe20000041868 */
[----:B------:R-:W-:Y:S01]  /*6200*/  MOV R24, R21 ;  /* 0x0000001500187202 */ /* 0x000fe20000000f00 */
[----:B------:R-:W-:-:S05]  /*6210*/  IMAD.MOV.U32 R30, RZ, RZ, R114 ;  /* 0x000000ffff1e7224 */ /* 0x000fca00078e0072 */
[----:B------:R-:W-:Y:S01]  /*6220*/  IMAD.MOV.U32 R107, RZ, RZ, R164 ;  /* 0x000000ffff6b7224 */ /* 0x000fe200078e00a4 */
[----:B------:R-:W-:Y:S01]  /*6230*/  MOV R106, R165 ;  /* 0x000000a5006a7202 */ /* 0x000fe20000000f00 */
[----:B------:R-:W-:Y:S01]  /*6240*/  IMAD.MOV.U32 R105, RZ, RZ, R166 ;  /* 0x000000ffff697224 */ /* 0x000fe200078e00a6 */
[C---:B------:R-:W-:Y:S01]  /*6250*/  HMMA.16816.F32.BF16 R180, R4.reuse, R8, R152 ;  /* 0x0000000804b4723c */ /* 0x040fe20000041898 */
[----:B------:R-:W-:Y:S01]  /*6260*/  IMAD.MOV.U32 R104, RZ, RZ, R167 ;  /* 0x000000ffff687224 */ /* 0x000fe200078e00a7 */
[----:B------:R-:W1:Y:S06]  /*6270*/  LDSM.16.MT88.4 R8, [R219+0x7100] ;  /* 0x00710000db08783b */ /* 0x000e6c0000004200 */
[C---:B------:R-:W-:Y:S01]  /*6280*/  HMMA.16816.F32.BF16 R164, R4.reuse, R18, R100 ;  /* 0x0000001204a4723c */ /* 0x040fe20000041864 */
[----:B------:R-:W2:Y:S06]  /*6290*/  LDSM.16.MT88.4 R16, [R220+0xa100] ;  /* 0x00a10000dc10783b */ /* 0x000eac0000004200 */
[----:B------:R-:W-:Y:S01]  /*62a0*/  MOV R100, R23 ;  /* 0x0000001700647202 */ /* 0x000fe20000000f00 */
[----:B------:R-:W-:Y:S01]  /*62b0*/  HMMA.16816.F32.BF16 R152, R4, R26, R88 ;  /* 0x0000001a0498723c */ /* 0x000fe20000041858 */
[----:B------:R-:W3:Y:S01]  /*62c0*/  LDSM.16.MT88.4 R20, [R218+0xa100] ;  /* 0x00a10000da14783b */ /* 0x000ee20000004200 */
[----:B------:R-:W-:Y:S01]  /*62d0*/  IMAD.MOV.U32 R101, RZ, RZ, R111 ;  /* 0x000000ffff657224 */ /* 0x000fe200078e006f */
[----:B------:R-:W-:Y:S01]  /*62e0*/  MOV R102, R29 ;  /* 0x0000001d00667202 */ /* 0x000fe20000000f00 */
[----:B------:R-:W-:Y:S01]  /*62f0*/  IMAD.MOV.U32 R111, RZ, RZ, R212 ;  /* 0x000000ffff6f7224 */ /* 0x000fe200078e00d4 */
[----:B------:R-:W-:Y:S01]  /*6300*/  MOV R103, R206 ;  /* 0x000000ce00677202 */ /* 0x000fe20000000f00 */
[----:B------:R-:W-:-:S02]  /*6310*/  IMAD.MOV.U32 R29, RZ, RZ, R2 ;  /* 0x000000ffff1d7224 */ /* 0x000fc400078e0002 */
[----:B------:R-:W-:Y:S02]  /*6320*/  IMAD.MOV.U32 R27, RZ, RZ, R118 ;  /* 0x000000ffff1b7224 */ /* 0x000fe400078e0076 */
[----:B------:R-:W-:Y:S02]  /*6330*/  IMAD.MOV.U32 R26, RZ, RZ, R119 ;  /* 0x000000ffff1a7224 */ /* 0x000fe400078e0077 */
[----:B------:R-:W-:Y:S01]  /*6340*/  FFMA.FTZ R2, R175, c[0x0][0x2d0], -R12 ;  /* 0x0000b400af027a23 */ /* 0x000fe2000001080c */
[C---:B-1----:R-:W-:Y:S07]  /*6350*/  HMMA.16816.F32.BF16 R156, R4.reuse, R8, R96 ;  /* 0x00000008049c723c */ /* 0x042fee0000041860 */
[----:B------:R-:W-:Y:S01]  /*6360*/  IMAD.MOV.U32 R99, RZ, RZ, R124 ;  /* 0x000000ffff637224 */ /* 0x000fe200078e007c */
[----:B------:R-:W-:Y:S01]  /*6370*/  MOV R97, R126 ;  /* 0x0000007e00617202 */ /* 0x000fe20000000f00 */
[----:B------:R-:W-:Y:S01]  /*6380*/  IMAD.MOV.U32 R98, RZ, RZ, R125 ;  /* 0x000000ffff627224 */ /* 0x000fe200078e007d */
[----:B--2---:R-:W-:Y:S01]  /*6390*/  HMMA.16816.F32.BF16 R88, R4, R18, R64 ;  /* 0x000000120458723c */ /* 0x004fe20000041840 */
[----:B------:R-:W-:-:S06]  /*63a0*/  IMAD.MOV.U32 R96, RZ, RZ, R127 ;  /* 0x000000ffff607224 */ /* 0x000fcc00078e007f */
[----:B------:R-:W-:Y:S01]  /*63b0*/  IMAD.MOV.U32 R65, RZ, RZ, R99 ;  /* 0x000000ffff417224 */ /* 0x000fe200078e0063 */
[C---:B---3--:R-:W-:Y:S01]  /*63c0*/  HMMA.16816.F32.BF16 R116, R4.reuse, R20, R80 ;  /* 0x000000140474723c */ /* 0x048fe20000041850 */
        /* <DEDUP_REMOVED lines=8> */
[----:B------:R-:W-:Y:S01]  /*6450*/  FFMA.FTZ R0, R205, c[0x0][0x2d0], -R13 ;  /* 0x0000b400cd007a23 */ /* 0x000fe2000001080d */
[C---:B------:R-:W-:Y:S01]  /*6460*/  HMMA.16816.F32.BF16 R124, R4.reuse, R10, R92 ;  /* 0x0000000a047c723c */ /* 0x040fe2000004185c */
[----:B------:R-:W-:Y:S01]  /*6470*/  MOV R110, R211 ;  /* 0x000000d3006e7202 */ /* 0x000fe20000000f00 */
[----:B------:R-:W1:Y:S01]  /*6480*/  LDSM.16.MT88.4 R8, [R219+0xa100] ;  /* 0x00a10000db08783b */ /* 0x000e620000004200 */
[----:B------:R2:W-:Y:S01]  /*6490*/  MUFU.EX2 R212, R0 ;  /* 0x0000000000d47308 */ /* 0x0005e20000000800 */
[----:B------:R-:W-:Y:S01]  /*64a0*/  IMAD.MOV.U32 R81, RZ, RZ, R213 ;  /* 0x000000ffff517224 */ /* 0x000fe200078e00d5 */
[----:B------:R-:W-:Y:S01]  /*64b0*/  MOV R80, R115 ;  /* 0x0000007300507202 */ /* 0x000fe20000000f00 */
[----:B------:R-:W-:Y:S01]  /*64c0*/  IMAD.MOV.U32 R82, RZ, RZ, R28 ;  /* 0x000000ffff527224 */ /* 0x000fe200078e001c */
[----:B------:R-:W-:Y:S01]  /*64d0*/  MOV R28, R112 ;  /* 0x00000070001c7202 */ /* 0x000fe20000000f00 */
[C---:B------:R-:W-:Y:S01]  /*64e0*/  HMMA.16816.F32.BF16 R92, R4.reuse, R16, R72 ;  /* 0x00000010045c723c */ /* 0x040fe20000041848 */
[----:B------:R-:W3:Y:S01]  /*64f0*/  LDSM.16.MT88.4 R16, [R218+0x1900] ;  /* 0x00190000da10783b */ /* 0x000ee20000004200 */
[----:B------:R-:W-:Y:S01]  /*6500*/  IMAD.MOV.U32 R205, RZ, RZ, R80 ;  /* 0x000000ffffcd7224 */ /* 0x000fe200078e0050 */
[----:B------:R4:W-:Y:S04]  /*6510*/  MUFU.EX2 R208, R2 ;  /* 0x0000000200d07308 */ /* 0x0009e80000000800 */
[----:B------:R-:W-:Y:S01]  /*6520*/  IMAD.MOV.U32 R75, RZ, RZ, R82 ;  /* 0x000000ffff4b7224 */ /* 0x000fe200078e0052 */
[----:B------:R-:W-:Y:S01]  /*6530*/  HMMA.16816.F32.BF16 R112, R4, R22, R76 ;  /* 0x000000160470723c */ /* 0x000fe2000004184c */
[----:B--2---:R-:W-:Y:S01]  /*6540*/  FFMA.FTZ R0, R204, c[0x0][0x2d0], -R13 ;  /* 0x0000b400cc007a23 */ /* 0x004fe2000001080d */
[----:B------:R-:W-:-:S03]  /*6550*/  MOV R204, R81 ;  /* 0x0000005100cc7202 */ /* 0x000fc60000000f00 */
[----:B------:R2:W1:Y:S01]  /*6560*/  MUFU.EX2 R211, R0 ;  /* 0x0000000000d37308 */ /* 0x0004620000000800 */
[----:B----4-:R-:W-:Y:S01]  /*6570*/  MOV R2, R102 ;  /* 0x0000006600027202 */ /* 0x010fe20000000f00 */
[----:B--2---:R-:W-:Y:S01]  /*6580*/  FFMA.FTZ R0, R203, c[0x0][0x2d0], -R13 ;  /* 0x0000b400cb007a23 */ /* 0x004fe2000001080d */
[C---:B-1----:R-:W-:Y:S05]  /*6590*/  HMMA.16816.F32.BF16 R84, R4.reuse, R8, R48 ;  /* 0x000000080454723c */ /* 0x042fea0000041830 */
[----:B------:R1:W-:Y:S02]  /*65a0*/  MUFU.EX2 R210, R0 ;  /* 0x0000000000d27308 */ /* 0x0003e40000000800 */
[----:B------:R-:W-:Y:S01]  /*65b0*/  IMAD.MOV.U32 R48, RZ, RZ, R24 ;  /* 0x000000ffff307224 */ /* 0x000fe200078e0018 */
[----:B------:R-:W-:Y:S01]  /*65c0*/  HMMA.16816.F32.BF16 R76, R4, R10, R36 ;  /* 0x0000000a044c723c */ /* 0x000fe20000041824 */
[----:B------:R-:W-:Y:S01]  /*65d0*/  LDSM.16.MT88.4 R8, [R220+0x1900] ;  /* 0x00190000dc08783b */ /* 0x000fe20000004200 */
[----:B------:R-:W-:Y:S01]  /*65e0*/  MOV R49, R25 ;  /* 0x0000001900317202 */ /* 0x000fe20000000f00 */
[----:B------:R-:W-:-:S02]  /*65f0*/  IMAD.MOV.U32 R50, RZ, RZ, R96 ;  /* 0x000000ffff327224 */ /* 0x000fc400078e0060 */
[----:B------:R-:W-:Y:S02]  /*6600*/  IMAD.MOV.U32 R51, RZ, RZ, R97 ;  /* 0x000000ffff337224 */ /* 0x000fe400078e0061 */
[----:B------:R-:W-:Y:S01]  /*6610*/  F2FP.BF16.PACK_AB R4, R211, R212 ;  /* 0x000000d4d304723e */ /* 0x000fe200000010ff */
[----:B------:R-:W-:Y:S01]  /*6620*/  IMAD.MOV.U32 R37, RZ, RZ, R83 ;  /* 0x000000ffff257224 */ /* 0x000fe200078e0053 */
[----:B------:R-:W-:Y:S01]  /*6630*/  MOV R38, R26 ;  /* 0x0000001a00267202 */ /* 0x000fe20000000f00 */
[----:B-1----:R-:W-:Y:S02]  /*6640*/  FFMA.FTZ R0, R202, c[0x0][0x2d0], -R13 ;  /* 0x0000b400ca007a23 */ /* 0x002fe4000001080d */
[----:B------:R-:W-:Y:S02]  /*6650*/  IMAD.MOV.U32 R39, RZ, RZ, R27 ;  /* 0x000000ffff277224 */ /* 0x000fe400078e001b */
[----:B------:R1:W2:Y:S01]  /*6660*/  MUFU.EX2 R213, R0 ;  /* 0x0000000000d57308 */ /* 0x0002a20000000800 */
[----:B------:R-:W-:Y:S01]  /*6670*/  LDSM.16.MT88.4 R24, [R219+0x1900] ;  /* 0x00190000db18783b */ /* 0x000fe20000004200 */
[----:B------:R-:W-:-:S02]  /*6680*/  IMAD.MOV.U32 R36, RZ, RZ, R66 ;  /* 0x000000ffff247224 */ /* 0x000fc400078e0042 */
[----:B------:R-:W-:Y:S02]  /*6690*/  IMAD.MOV.U32 R96, RZ, RZ, R105 ;  /* 0x000000ffff607224 */ /* 0x000fe400078e0069 */
[----:B------:R-:W-:Y:S02]  /*66a0*/  IMAD.MOV.U32 R97, RZ, RZ, R106 ;  /* 0x000000ffff617224 */ /* 0x000fe400078e006a */
[----:B------:R-:W-:Y:S01]  /*66b0*/  IMAD.MOV.U32 R175, RZ, RZ, R38 ;  /* 0x000000ffffaf7224 */ /* 0x000fe200078e0026 */
[----:B------:R-:W-:Y:S01]  /*66c0*/  MOV R38, R96 ;  /* 0x0000006000267202 */ /* 0x000fe20000000f00 */
[----:B-1----:R-:W-:Y:S01]  /*66d0*/  FFMA.FTZ R0, R201, c[0x0][0x2d0], -R12 ;  /* 0x0000b400c9007a23 */ /* 0x002fe2000001080c */
[----:B--2---:R-:W-:-:S03]  /*66e0*/  F2FP.BF16.PACK_AB R6, R213, R210 ;  /* 0x000000d2d506723e */ /* 0x004fc600000010ff */
[----:B------:R1:W-:Y:S02]  /*66f0*/  MUFU.EX2 R207, R0 ;  /* 0x0000000000cf7308 */ /* 0x0003e40000000800 */
[----:B-1----:R-:W-:-:S06]  /*6700*/  FFMA.FTZ R0, R200, c[0x0][0x2d0], -R12 ;  /* 0x0000b400c8007a23 */ /* 0x002fcc000001080c */
[----:B------:R1:W2:Y:S02]  /*6710*/  MUFU.EX2 R206, R0 ;  /* 0x0000000000ce7308 */ /* 0x0002a40000000800 */
[----:B-1----:R-:W-:Y:S01]  /*6720*/  FFMA.FTZ R0, R174, c[0x0][0x2d0], -R12 ;  /* 0x0000b400ae007a23 */ /* 0x002fe2000001080c */
[----:B--2---:R-:W-:Y:S01]  /*6730*/  F2FP.BF16.PACK_AB R5, R206, R207 ;  /* 0x000000cfce05723e */ /* 0x004fe200000010ff */
[----:B------:R-:W-:-:S04]  /*6740*/  IMAD.MOV.U32 R174, RZ, RZ, R21 ;  /* 0x000000ffffae7224 */ /* 0x000fc800078e0015 */
[----:B------:R-:W1:Y:S01]  /*6750*/  MUFU.EX2 R209, R0 ;  /* 0x0000000000d17308 */ /* 0x000e620000000800 */
[----:B------:R-:W2:Y:S01]  /*6760*/  LDSM.16.MT88.4 R20, [R217+0x1900] ;  /* 0x00190000d914783b */ /* 0x000ea20000004200 */
[----:B-1----:R-:W-:Y:S02]  /*6770*/  F2FP.BF16.PACK_AB R7, R209, R208 ;  /* 0x000000d0d107723e */ /* 0x002fe400000010ff */
[----:B------:R-:W-:Y:S01]  /*6780*/  MOV R0, R39 ;  /* 0x0000002700007202 */ /* 0x000fe20000000f00 */
[----:B------:R-:W-:-:S04]  /*6790*/  IMAD.MOV.U32 R39, RZ, RZ, R98 ;  /* 0x000000ffff277224 */ /* 0x000fc800078e0062 */
[----:B---3--:R-:W-:Y:S01]  /*67a0*/  HMMA.16816.F32.BF16 R80, R4, R16, R56 ;  /* 0x000000100450723c */ /* 0x008fe20000041838 */
[----:B------:R-:W-:-:S06]  /*67b0*/  FFMA.FTZ R0, R0, c[0x0][0x2d0], -R13 ;  /* 0x0000b40000007a23 */ /* 0x000fcc000001080d */
[----:B------:R-:W-:Y:S01]  /*67c0*/  MOV R56, R75 ;  /* 0x0000004b00387202 */ /* 0x000fe20000000f00 */
[----:B------:R-:W-:Y:S01]  /*67d0*/  IMAD.MOV.U32 R58, RZ, RZ, R64 ;  /* 0x000000ffff3a7224 */ /* 0x000fe200078e0040 */
[C---:B------:R-:W-:Y:S01]  /*67e0*/  HMMA.16816.F32.BF16 R72, R4.reuse, R18, R52 ;  /* 0x000000120448723c */ /* 0x040fe20000041834 */
[----:B------:R-:W1:Y:S01]  /*67f0*/  LDSM.16.MT88.4 R16, [R217+0x4900] ;  /* 0x00490000d910783b */ /* 0x000e620000004200 */
[----:B------:R-:W-:Y:S01]  /*6800*/  MOV R59, R65 ;  /* 0x00000041003b7202 */ /* 0x000fe20000000f00 */
[----:B------:R-:W-:Y:S02]  /*6810*/  IMAD.MOV.U32 R57, RZ, RZ, R51 ;  /* 0x000000ffff397224 */ /* 0x000fe400078e0033 */
[----:B------:R-:W-:Y:S02]  /*6820*/  IMAD.MOV.U32 R51, RZ, RZ, R97 ;  /* 0x000000ffff337224 */ /* 0x000fe400078e0061 */
[----:B------:R-:W-:Y:S01]  /*6830*/  IMAD.MOV.U32 R55, RZ, RZ, R37 ;  /* 0x000000ffff377224 */ /* 0x000fe200078e0025 */
[----:B------:R-:W-:Y:S01]  /*6840*/  MOV R54, R50 ;  /* 0x0000003200367202 */ /* 0x000fe20000000f00 */
[----:B--2---:R-:W-:Y:S01]  /*6850*/  HMMA.16816.F32.BF16 R200, R4, R20, R68 ;  /* 0x0000001404c8723c */ /* 0x004fe20000041844 */
[----:B------:R-:W-:-:S02]  /*6860*/  IMAD.MOV.U32 R37, RZ, RZ, R67 ;  /* 0x000000ffff257224 */ /* 0x000fc400078e0043 */
[----:B------:R-:W-:Y:S01]  /*6870*/  IMAD.MOV.U32 R52, RZ, RZ, R48 ;  /* 0x000000ffff347224 */ /* 0x000fe200078e0030 */
[----:B------:R-:W-:Y:S01]  /*6880*/  MOV R48, R99 ;  /* 0x0000006300307202 */ /* 0x000fe20000000f00 */
[----:B------:R-:W-:Y:S02]  /*6890*/  IMAD.MOV.U32 R53, RZ, RZ, R49 ;  /* 0x000000ffff357224 */ /* 0x000fe400078e0031 */
[----:B------:R-:W-:Y:S01]  /*68a0*/  IMAD.MOV.U32 R49, RZ, RZ, R100 ;  /* 0x000000ffff317224 */ /* 0x000fe200078e0064 */
[----:B------:R-:W-:Y:S01]  /*68b0*/  HMMA.16816.F32.BF16 R68, R4, R8, R44 ;  /* 0x000000080444723c */ /* 0x000fe2000004182c */
[----:B------:R-:W-:-:S07]  /*68c0*/  IMAD.MOV.U32 R50, RZ, RZ, R101 ;  /* 0x000000ffff327224 */ /* 0x000fce00078e0065 */
[C---:B------:R-:W-:Y:S01]  /*68d0*/  HMMA.16816.F32.BF16 R64, R4.reuse, R10, R40 ;  /* 0x0000000a0440723c */ /* 0x040fe20000041828 */
[----:B------:R-:W2:Y:S06]  /*68e0*/  LDSM.16.MT88.4 R8, [R218+0x4900] ;  /* 0x00490000da08783b */ /* 0x000eac0000004200 */
[----:B------:R-:W-:Y:S01]  /*68f0*/  IMAD.MOV.U32 R41, RZ, RZ, R108 ;  /* 0x000000ffff297224 */ /* 0x000fe200078e006c */
[----:B------:R-:W-:Y:S01]  /*6900*/  HMMA.16816.F32.BF16 R104, R4, R22, R60 ;  /* 0x000000160468723c */ /* 0x000fe2000004183c */
[----:B------:R-:W-:Y:S01]  /*6910*/  MOV R42, R109 ;  /* 0x0000006d002a7202 */ /* 0x000fe20000000f00 */
[----:B------:R-:W-:Y:S01]  /*6920*/  IMAD.MOV.U32 R43, RZ, RZ, R110 ;  /* 0x000000ffff2b7224 */ /* 0x000fe200078e006e */
[----:B------:R-:W3:Y:S01]  /*6930*/  LDSM.16.MT88.4 R20, [R220+0x4900] ;  /* 0x00490000dc14783b */ /* 0x000ee20000004200 */
[----:B------:R-:W-:-:S04]  /*6940*/  IMAD.MOV.U32 R40, RZ, RZ, R103 ;  /* 0x000000ffff287224 */ /* 0x000fc800078e0067 */
[C---:B------:R-:W-:Y:S07]  /*6950*/  HMMA.16816.F32.BF16 R44, R4.reuse, R24, R32 ;  /* 0x00000018042c723c */ /* 0x040fee0000041820 */
[----:B------:R-:W-:Y:S01]  /*6960*/  IMAD.MOV.U32 R35, RZ, RZ, R111 ;  /* 0x000000ffff237224 */ /* 0x000fe200078e006f */
[----:B-1----:R-:W-:Y:S01]  /*6970*/  HMMA.16816.F32.BF16 R96, R4, R18, R136 ;  /* 0x000000120460723c */ /* 0x002fe20000041888 */
[----:B------:R-:W-:Y:S01]  /*6980*/  IMAD.MOV.U32 R24, RZ, RZ, R54 ;  /* 0x000000ffff187224 */ /* 0x000fe200078e0036 */
[----:B------:R-:W-:Y:S01]  /*6990*/  MOV R32, R56 ;  /* 0x0000003800207202 */ /* 0x000fe20000000f00 */
[----:B------:R-:W-:-:S02]  /*69a0*/  IMAD.MOV.U32 R25, RZ, RZ, R55 ;  /* 0x000000ffff197224 */ /* 0x000fc400078e0037 */
[----:B------:R-:W-:Y:S02]  /*69b0*/  IMAD.MOV.U32 R33, RZ, RZ, R204 ;  /* 0x000000ffff217224 */ /* 0x000fe400078e00cc */
[----:B------:R-:W-:Y:S01]  /*69c0*/  IMAD.MOV.U32 R34, RZ, RZ, R205 ;  /* 0x000000ffff227224 */ /* 0x000fe200078e00cd */
[C---:B------:R-:W-:Y:S01]  /*69d0*/  HMMA.16816.F32.BF16 R108, R4.reuse, R16, R132 ;  /* 0x00000010046c723c */ /* 0x040fe20000041884 */
[----:B------:R-:W1:Y:S01]  /*69e0*/  LDSM.16.MT88.4 R16, [R219+0x4900] ;  /* 0x00490000db10783b */ /* 0x000e620000004200 */
[----:B------:R-:W-:Y:S01]  /*69f0*/  MOV R205, R30 ;  /* 0x0000001e00cd7202 */ /* 0x000fe20000000f00 */
[----:B------:R-:W-:Y:S02]  /*6a00*/  IMAD.MOV.U32 R204, RZ, RZ, R31 ;  /* 0x000000ffffcc7224 */ /* 0x000fe400078e001f */
[----:B------:R-:W-:Y:S02]  /*6a10*/  IMAD.MOV.U32 R56, RZ, RZ, R28 ;  /* 0x000000ffff387224 */ /* 0x000fe400078e001c */
[----:B------:R-:W-:Y:S01]  /*6a20*/  IMAD.MOV.U32 R135, RZ, RZ, R43 ;  /* 0x000000ffff877224 */ /* 0x000fe200078e002b */
[C---:B------:R-:W-:Y:S07]  /*6a30*/  HMMA.16816.F32.BF16 R100, R4.reuse, R26, R128 ;  /* 0x0000001a0464723c */ /* 0x040fee0000041880 */
[----:B------:R-:W-:Y:S01]  /*6a40*/  IMAD.MOV.U32 R26, RZ, RZ, R52 ;  /* 0x000000ffff1a7224 */ /* 0x000fe200078e0034 */
[----:B------:R-:W-:Y:S01]  /*6a50*/  MOV R27, R53 ;  /* 0x00000035001b7202 */ /* 0x000fe20000000f00 */
[C---:B--2---:R-:W-:Y:S07]  /*6a60*/  HMMA.16816.F32.BF16 R60, R4.reuse, R8, R140 ;  /* 0x00000008043c723c */ /* 0x044fee000004188c */
[----:B------:R-:W-:Y:S01]  /*6a70*/  MOV R143, R35 ;  /* 0x00000023008f7202 */ /* 0x000fe20000000f00 */
[----:B------:R-:W-:Y:S01]  /*6a80*/  HMMA.16816.F32.BF16 R52, R4, R10, R144 ;  /* 0x0000000a0434723c */ /* 0x000fe20000041890 */
[----:B------:R-:W2:Y:S01]  /*6a90*/  LDSM.16.MT88.4 R8, [R217+0x7900] ;  /* 0x00790000d908783b */ /* 0x000ea20000004200 */
[----:B------:R-:W-:Y:S01]  /*6aa0*/  MOV R35, R29 ;  /* 0x0000001d00237202 */ /* 0x000fe20000000f00 */
[----:B------:R-:W-:Y:S01]  /*6ab0*/  IMAD.MOV.U32 R142, RZ, RZ, R40 ;  /* 0x000000ffff8e7224 */ /* 0x000fe200078e0028 */
[----:B------:R-:W-:Y:S01]  /*6ac0*/  MOV R140, R42 ;  /* 0x0000002a008c7202 */ /* 0x000fe20000000f00 */
[----:B------:R-:W4:Y:S01]  /*6ad0*/  LDSM.16.MT88.4 R28, [R218+0x7900] ;  /* 0x00790000da1c783b */ /* 0x000f220000004200 */
[----:B------:R-:W-:-:S02]  /*6ae0*/  IMAD.MOV.U32 R141, RZ, RZ, R41 ;  /* 0x000000ffff8d7224 */ /* 0x000fc400078e0029 */
[C---:B---3--:R-:W-:Y:S07]  /*6af0*/  HMMA.16816.F32.BF16 R128, R4.reuse, R22, R196 ;  /* 0x000000160480723c */ /* 0x048fee00000418c4 */
[----:B------:R-:W-:Y:S01]  /*6b00*/  IMAD.MOV.U32 R199, RZ, RZ, R135 ;  /* 0x000000ffffc77224 */ /* 0x000fe200078e0087 */
[----:B-1----:R-:W-:Y:S01]  /*6b10*/  HMMA.16816.F32.BF16 R136, R4, R18, R184 ;  /* 0x000000120488723c */ /* 0x002fe200000418b8 */
[----:B------:R-:W-:Y:S01]  /*6b20*/  IMAD.MOV.U32 R198, RZ, RZ, R26 ;  /* 0x000000ffffc67224 */ /* 0x000fe200078e001a */
[----:B------:R-:W-:Y:S01]  /*6b30*/  MOV R197, R27 ;  /* 0x0000001b00c57202 */ /* 0x000fe20000000f00 */
[----:B------:R-:W-:-:S04]  /*6b40*/  IMAD.MOV.U32 R196, RZ, RZ, R24 ;  /* 0x000000ffffc47224 */ /* 0x000fc800078e0018 */
[----:B------:R-:W-:Y:S01]  /*6b50*/  IMAD.MOV.U32 R187, RZ, RZ, R25 ;  /* 0x000000ffffbb7224 */ /* 0x000fe200078e0019 */
[C---:B------:R-:W-:Y:S01]  /*6b60*/  HMMA.16816.F32.BF16 R132, R4.reuse, R16, R188 ;  /* 0x000000100484723c */ /* 0x040fe200000418bc */
[----:B------:R-:W1:Y:S01]  /*6b70*/  LDSM.16.MT88.4 R16, [R220+0x7900] ;  /* 0x00790000dc10783b */ /* 0x000e620000004200 */
[----:B------:R-:W-:Y:S01]  /*6b80*/  MOV R186, R32 ;  /* 0x0000002000ba7202 */ /* 0x000fe20000000f00 */
[----:B------:R-:W-:Y:S02]  /*6b90*/  IMAD.MOV.U32 R184, RZ, RZ, R34 ;  /* 0x000000ffffb87224 */ /* 0x000fe400078e0022 */
[----:B------:R-:W3:Y:S01]  /*6ba0*/  LDSM.16.MT88.4 R24, [R217+0xa900] ;  /* 0x00a90000d918783b */ /* 0x000ee20000004200 */
[----:B------:R-:W-:Y:S02]  /*6bb0*/  IMAD.MOV.U32 R185, RZ, RZ, R33 ;  /* 0x000000ffffb97224 */ /* 0x000fe400078e0021 */
[C---:B------:R-:W-:Y:S01]  /*6bc0*/  HMMA.16816.F32.BF16 R40, R4.reuse, R20, R148 ;  /* 0x000000140428723c */ /* 0x040fe20000041894 */
[----:B------:R-:W-:Y:S07]  /*6bd0*/  LDSM.16.MT88.4 R20, [R218+0xa900] ;  /* 0x00a90000da14783b */ /* 0x000fee0000004200 */
[C---:B--2---:R-:W-:Y:S08]  /*6be0*/  HMMA.16816.F32.BF16 R144, R4.reuse, R8, R180 ;  /* 0x000000080490723c */ /* 0x044ff000000418b4 */
[C---:B------:R-:W-:Y:S01]  /*6bf0*/  HMMA.16816.F32.BF16 R148, R4.reuse, R10, R168 ;  /* 0x0000000a0494723c */ /* 0x040fe200000418a8 */
[----:B------:R-:W2:Y:S07]  /*6c00*/  LDSM.16.MT88.4 R8, [R219+0x7900] ;  /* 0x00790000db08783b */ /* 0x000eae0000004200 */
[C---:B----4-:R-:W-:Y:S07]  /*6c10*/  HMMA.16816.F32.BF16 R180, R4.reuse, R30, R192 ;  /* 0x0000001e04b4723c */ /* 0x050fee00000418c0 */
[----:B------:R-:W-:Y:S01]  /*6c20*/  IMAD.MOV.U32 R30, RZ, RZ, R57 ;  /* 0x000000ffff1e7224 */ /* 0x000fe200078e0039 */
[----:B-1----:R-:W-:Y:S01]  /*6c30*/  HMMA.16816.F32.BF16 R168, R4, R16, R176 ;  /* 0x0000001004a8723c */ /* 0x002fe200000418b0 */
[----:B------:R-:W-:Y:S01]  /*6c40*/  IMAD.MOV.U32 R192, RZ, RZ, R59 ;  /* 0x000000ffffc07224 */ /* 0x000fe200078e003b */
[----:B------:R-:W-:Y:S01]  /*6c50*/  MOV R194, R37 ;  /* 0x0000002500c27202 */ /* 0x000fe20000000f00 */
[----:B------:R-:W-:Y:S01]  /*6c60*/  IMAD.MOV.U32 R193, RZ, RZ, R36 ;  /* 0x000000ffffc17224 */ /* 0x000fe200078e0024 */
[----:B------:R-:W-:Y:S01]  /*6c70*/  MOV R31, R58 ;  /* 0x0000003a001f7202 */ /* 0x000fe20000000f00 */
[----:B------:R-:W-:-:S02]  /*6c80*/  IMAD.MOV.U32 R195, RZ, RZ, R38 ;  /* 0x000000ffffc37224 */ /* 0x000fc400078e0026 */
[----:B------:R-:W-:Y:S01]  /*6c90*/  IMAD.MOV.U32 R176, RZ, RZ, R39 ;  /* 0x000000ffffb07224 */ /* 0x000fe200078e0027 */
[----:B------:R-:W-:Y:S01]  /*6ca0*/  HMMA.16816.F32.BF16 R160, R4, R28, R160 ;  /* 0x0000001c04a0723c */ /* 0x000fe200000418a0 */
[----:B------:R-:W-:Y:S01]  /*6cb0*/  IMAD.MOV.U32 R178, RZ, RZ, R49 ;  /* 0x000000ffffb27224 */ /* 0x000fe200078e0031 */
[----:B------:R-:W-:Y:S01]  /*6cc0*/  MOV R177, R48 ;  /* 0x0000003000b17202 */ /* 0x000fe20000000f00 */
[----:B------:R-:W-:-:S04]  /*6cd0*/  IMAD.MOV.U32 R179, RZ, RZ, R50 ;  /* 0x000000ffffb37224 */ /* 0x000fc800078e0032 */
[----:B------:R-:W-:Y:S01]  /*6ce0*/  IMAD.MOV.U32 R28, RZ, RZ, R56 ;  /* 0x000000ffff1c7224 */ /* 0x000fe200078e0038 */
[C---:B------:R-:W-:Y:S01]  /*6cf0*/  HMMA.16816.F32.BF16 R188, R4.reuse, R18, R164 ;  /* 0x0000001204bc723c */ /* 0x040fe200000418a4 */
[----:B------:R-:W-:Y:S01]  /*6d00*/  MOV R29, R35 ;  /* 0x00000023001d7202 */ /* 0x000fe20000000f00 */
[----:B------:R-:W1:Y:S05]  /*6d10*/  LDSM.16.MT88.4 R16, [R220+0xa900] ;  /* 0x00a90000dc10783b */ /* 0x000e6a0000004200 */
[----:B------:R-:W-:Y:S01]  /*6d20*/  IMAD.MOV.U32 R166, RZ, RZ, R176 ;  /* 0x000000ffffa67224 */ /* 0x000fe200078e00b0 */
[----:B------:R-:W-:Y:S01]  /*6d30*/  MOV R167, R51 ;  /* 0x0000003300a77202 */ /* 0x000fe20000000f00 */
[----:B------:R-:W-:Y:S01]  /*6d40*/  IMAD.MOV.U32 R176, RZ, RZ, R178 ;  /* 0x000000ffffb07224 */ /* 0x000fe200078e00b2 */
[----:B------:R-:W-:Y:S01]  /*6d50*/  MOV R178, R30 ;  /* 0x0000001e00b27202 */ /* 0x000fe20000000f00 */
[----:B------:R-:W-:Y:S01]  /*6d60*/  IMAD.MOV.U32 R30, RZ, RZ, R192 ;  /* 0x000000ffff1e7224 */ /* 0x000fe200078e00c0 */
[----:B---3--:R-:W-:Y:S01]  /*6d70*/  HMMA.16816.F32.BF16 R120, R4, R24, R120 ;  /* 0x000000180478723c */ /* 0x008fe20000041878 */
[----:B------:R-:W-:Y:S01]  /*6d80*/  IMAD.MOV.U32 R192, RZ, RZ, R194 ;  /* 0x000000ffffc07224 */ /* 0x000fe200078e00c2 */
[----:B------:R-:W-:Y:S01]  /*6d90*/  MOV R194, R28 ;  /* 0x0000001c00c27202 */ /* 0x000fe20000000f00 */
[----:B------:R-:W-:-:S02]  /*6da0*/  IMAD.MOV.U32 R28, RZ, RZ, R184 ;  /* 0x000000ffff1c7224 */ /* 0x000fc400078e00b8 */
[----:B------:R-:W-:Y:S01]  /*6db0*/  IMAD.MOV.U32 R184, RZ, RZ, R186 ;  /* 0x000000ffffb87224 */ /* 0x000fe200078e00ba */
[----:B------:R-:W-:Y:S01]  /*6dc0*/  MOV R186, R196 ;  /* 0x000000c400ba7202 */ /* 0x000fe20000000f00 */
[----:B------:R-:W-:Y:S01]  /*6dd0*/  IMAD.MOV.U32 R165, RZ, RZ, R167 ;  /* 0x000000ffffa57224 */ /* 0x000fe200078e00a7 */
[----:B------:R-:W-:Y:S01]  /*6de0*/  MOV R167, R177 ;  /* 0x000000b100a77202 */ /* 0x000fe20000000f00 */
[----:B------:R-:W-:Y:S01]  /*6df0*/  IMAD.MOV.U32 R196, RZ, RZ, R198 ;  /* 0x000000ffffc47224 */ /* 0x000fe200078e00c6 */
[C---:B--2---:R-:W-:Y:S01]  /*6e00*/  HMMA.16816.F32.BF16 R156, R4.reuse, R8, R156 ;  /* 0x00000008049c723c */ /* 0x044fe2000004189c */
[----:B------:R-:W-:Y:S01]  /*6e10*/  IMAD.MOV.U32 R198, RZ, RZ, R140 ;  /* 0x000000ffffc67224 */ /* 0x000fe200078e008c */
[----:B------:R-:W-:Y:S01]  /*6e20*/  MOV R140, R142 ;  /* 0x0000008e008c7202 */ /* 0x000fe20000000f00 */
[----:B------:R-:W-:Y:S02]  /*6e30*/  IMAD.MOV.U32 R177, RZ, RZ, R179 ;  /* 0x000000ffffb17224 */ /* 0x000fe400078e00b3 */
[----:B------:R-:W-:Y:S01]  /*6e40*/  IMAD.MOV.U32 R179, RZ, RZ, R31 ;  /* 0x000000ffffb37224 */ /* 0x000fe200078e001f */
[----:B------:R-:W-:Y:S01]  /*6e50*/  MOV R31, R193 ;  /* 0x000000c1001f7202 */ /* 0x000fe20000000f00 */
[----:B------:R-:W-:Y:S01]  /*6e60*/  IMAD.MOV.U32 R142, RZ, RZ, R174 ;  /* 0x000000ffff8e7224 */ /* 0x000fe200078e00ae */
[C---:B------:R-:W-:Y:S01]  /*6e70*/  HMMA.16816.F32.BF16 R124, R4.reuse, R10, R124 ;  /* 0x0000000a047c723c */ /* 0x040fe2000004187c */
[----:B------:R2:W-:Y:S01]  /*6e80*/  MUFU.EX2 R174, R0 ;  /* 0x0000000000ae7308 */ /* 0x0005e20000000800 */
[----:B------:R-:W-:Y:S01]  /*6e90*/  IMAD.MOV.U32 R193, RZ, RZ, R195 ;  /* 0x000000ffffc17224 */ /* 0x000fe200078e00c3 */
[----:B------:R-:W3:Y:S01]  /*6ea0*/  LDSM.16.MT88.4 R8, [R219+0xa900] ;  /* 0x00a90000db08783b */ /* 0x000ee20000004200 */
[----:B------:R-:W-:Y:S01]  /*6eb0*/  IMAD.MOV.U32 R195, RZ, RZ, R29 ;  /* 0x000000ffffc37224 */ /* 0x000fe200078e001d */
[----:B------:R-:W-:Y:S01]  /*6ec0*/  MOV R29, R185 ;  /* 0x000000b9001d7202 */ /* 0x000fe20000000f00 */
[----:B------:R-:W-:Y:S01]  /*6ed0*/  IMAD.MOV.U32 R164, RZ, RZ, R166 ;  /* 0x000000ffffa47224 */ /* 0x000fe200078e00a6 */
[----:B------:R-:W-:Y:S01]  /*6ee0*/  MOV R166, R176 ;  /* 0x000000b000a67202 */ /* 0x000fe20000000f00 */
[----:B------:R-:W-:Y:S01]  /*6ef0*/  IMAD.MOV.U32 R185, RZ, RZ, R187 ;  /* 0x000000ffffb97224 */ /* 0x000fe200078e00bb */
[----:B------:R-:W-:Y:S01]  /*6f00*/  HMMA.16816.F32.BF16 R116, R4, R20, R116 ;  /* 0x000000140474723c */ /* 0x000fe20000041874 */
[----:B------:R-:W-:-:S02]  /*6f10*/  IMAD.MOV.U32 R176, RZ, RZ, R178 ;  /* 0x000000ffffb07224 */ /* 0x000fc400078e00b2 */
[----:B------:R-:W-:Y:S01]  /*6f20*/  IMAD.MOV.U32 R187, RZ, RZ, R197 ;  /* 0x000000ffffbb7224 */ /* 0x000fe200078e00c5 */
[----:B------:R-:W-:Y:S01]  /*6f30*/  MOV R197, R199 ;  /* 0x000000c700c57202 */ /* 0x000fe20000000f00 */
[----:B--2---:R-:W-:-:S03]  /*6f40*/  FFMA.FTZ R0, R165, c[0x0][0x2d0], -R13 ;  /* 0x0000b400a5007a23 */ /* 0x004fc6000001080d */
[C---:B-1----:R-:W-:Y:S01]  /*6f50*/  HMMA.16816.F32.BF16 R56, R4.reuse, R16, R92 ;  /* 0x000000100438723c */ /* 0x042fe2000004185c */
[----:B------:R-:W-:Y:S02]  /*6f60*/  IMAD.MOV.U32 R165, RZ, RZ, R167 ;  /* 0x000000ffffa57224 */ /* 0x000fe400078e00a7 */
[----:B------:R-:W-:Y:S01]  /*6f70*/  IMAD.MOV.U32 R167, RZ, RZ, R177 ;  /* 0x000000ffffa77224 */ /* 0x000fe200078e00b1 */
[----:B------:R-:W-:Y:S01]  /*6f80*/  MOV R177, R179 ;  /* 0x000000b300b17202 */ /* 0x000fe20000000f00 */
[----:B------:R-:W-:Y:S02]  /*6f90*/  IMAD.MOV.U32 R179, RZ, RZ, R31 ;  /* 0x000000ffffb37224 */ /* 0x000fe400078e001f */
[----:B------:R-:W-:Y:S01]  /*6fa0*/  IMAD.MOV.U32 R31, RZ, RZ, R193 ;  /* 0x000000ffff1f7224 */ /* 0x000fe200078e00c1 */
[----:B------:R-:W-:Y:S01]  /*6fb0*/  MOV R193, R195 ;  /* 0x000000c300c17202 */ /* 0x000fe20000000f00 */
[----:B------:R-:W-:Y:S01]  /*6fc0*/  IMAD.MOV.U32 R195, RZ, RZ, R29 ;  /* 0x000000ffffc37224 */ /* 0x000fe200078e001d */
[----:B------:R-:W-:Y:S01]  /*6fd0*/  MOV R29, R184 ;  /* 0x000000b8001d7202 */ /* 0x000fe20000000f00 */
[----:B------:R-:W-:Y:S01]  /*6fe0*/  IMAD.MOV.U32 R178, RZ, RZ, R30 ;  /* 0x000000ffffb27224 */ /* 0x000fe200078e001e */
[----:B------:R-:W-:Y:S01]  /*6ff0*/  MOV R30, R192 ;  /* 0x000000c0001e7202 */ /* 0x000fe20000000f00 */
[----:B------:R-:W-:Y:S01]  /*7000*/  IMAD.MOV.U32 R184, RZ, RZ, R186 ;  /* 0x000000ffffb87224 */ /* 0x000fe200078e00ba */
[C---:B------:R-:W-:Y:S01]  /*7010*/  HMMA.16816.F32.BF16 R48, R4.reuse, R18, R88 ;  /* 0x000000120430723c */ /* 0x040fe20000041858 */
[----:B------:R-:W-:Y:S01]  /*7020*/  IMAD.MOV.U32 R192, RZ, RZ, R194 ;  /* 0x000000ffffc07224 */ /* 0x000fe200078e00c2 */
[----:B------:R-:W1:Y:S01]  /*7030*/  LDSM.16.MT88.4 R16, [R218+0x2100] ;  /* 0x00210000da10783b */ /* 0x000e620000004200 */
[----:B------:R-:W-:Y:S01]  /*7040*/  IMAD.MOV.U32 R186, RZ, RZ, R196 ;  /* 0x000000ffffba7224 */ /* 0x000fe200078e00c4 */
[----:B------:R-:W-:Y:S01]  /*7050*/  MOV R196, R198 ;  /* 0x000000c600c47202 */ /* 0x000fe20000000f00 */
[----:B------:R-:W-:Y:S01]  /*7060*/  IMAD.MOV.U32 R199, RZ, RZ, R141 ;  /* 0x000000ffffc77224 */ /* 0x000fe200078e008d */
[----:B------:R2:W4:Y:S01]  /*7070*/  MUFU.EX2 R198, R0 ;  /* 0x0000000000c67308 */ /* 0x0005220000000800 */
[----:B------:R-:W-:Y:S01]  /*7080*/  IMAD.MOV.U32 R194, RZ, RZ, R28 ;  /* 0x000000ffffc27224 */ /* 0x000fe200078e001c */
[----:B------:R-:W-:Y:S01]  /*7090*/  HMMA.16816.F32.BF16 R112, R4, R22, R112 ;  /* 0x000000160470723c */ /* 0x000fe20000041870 */
[----:B------:R-:W-:Y:S01]  /*70a0*/  IMAD.MOV.U32 R28, RZ, RZ, R185 ;  /* 0x000000ffff1c7224 */ /* 0x000fe200078e00b9 */
[----:B------:R-:W-:Y:S01]  /*70b0*/  MOV R185, R187 ;  /* 0x000000bb00b97202 */ /* 0x000fe20000000f00 */
[----:B------:R-:W-:Y:S01]  /*70c0*/  IMAD.MOV.U32 R25, RZ, RZ, R165 ;  /* 0x000000ffff197224 */ /* 0x000fe200078e00a5 */
[----:B------:R-:W-:Y:S01]  /*70d0*/  LDSM.16.MT88.4 R20, [R217+0x2100] ;  /* 0x00210000d914783b */ /* 0x000fe20000004200 */
[----:B------:R-:W-:-:S02]  /*70e0*/  IMAD.MOV.U32 R187, RZ, RZ, R197 ;  /* 0x000000ffffbb7224 */ /* 0x000fc400078e00c5 */
[----:B------:R-:W-:Y:S01]  /*70f0*/  IMAD.MOV.U32 R165, RZ, RZ, R167 ;  /* 0x000000ffffa57224 */ /* 0x000fe200078e00a7 */
[----:B------:R-:W-:Y:S01]  /*7100*/  MOV R167, R177 ;  /* 0x000000b100a77202 */ /* 0x000fe20000000f00 */
[----:B------:R-:W-:Y:S01]  /*7110*/  IMAD.MOV.U32 R141, RZ, RZ, R143 ;  /* 0x000000ffff8d7224 */ /* 0x000fe200078e008f */
[----:B------:R-:W-:Y:S01]  /*7120*/  MOV R143, R223 ;  /* 0x000000df008f7202 */ /* 0x000fe20000000f00 */
[----:B------:R-:W-:Y:S01]  /*7130*/  IMAD.MOV.U32 R197, RZ, RZ, R199 ;  /* 0x000000ffffc57224 */ /* 0x000fe200078e00c7 */
[C---:B---3--:R-:W-:Y:S01]  /*7140*/  HMMA.16816.F32.BF16 R36, R4.reuse, R8, R84 ;  /* 0x000000080424723c */ /* 0x048fe20000041854 */
[----:B--2---:R-:W-:Y:S01]  /*7150*/  FFMA.FTZ R0, R164, c[0x0][0x2d0], -R13 ;  /* 0x0000b400a4007a23 */ /* 0x004fe2000001080d */
[----:B------:R-:W-:Y:S01]  /*7160*/  MOV R164, R166 ;  /* 0x000000a600a47202 */ /* 0x000fe20000000f00 */
[----:B------:R-:W-:Y:S01]  /*7170*/  IMAD.MOV.U32 R166, RZ, RZ, R176 ;  /* 0x000000ffffa67224 */ /* 0x000fe200078e00b0 */
[----:B------:R-:W-:Y:S01]  /*7180*/  UIMAD.WIDE.U32 UR26, UR10, UR4, URZ ;  /* 0x000000040a1a72a5 */ /* 0x000fe2000f8e003f */
[----:B------:R-:W-:Y:S01]  /*7190*/  IMAD.MOV.U32 R199, RZ, RZ, R140 ;  /* 0x000000ffffc77224 */ /* 0x000fe200078e008c */
[----:B------:R2:W5:Y:S01]  /*71a0*/  LDL.LU R223, [R1+0x84] ;  /* 0x0000840001df7983 */ /* 0x0005620000300800 */
[----:B------:R-:W-:Y:S01]  /*71b0*/  IMAD.MOV.U32 R176, RZ, RZ, R178 ;  /* 0x000000ffffb07224 */ /* 0x000fe200078e00b2 */
[----:B------:R-:W-:Y:S01]  /*71c0*/  MOV R178, R30 ;  /* 0x0000001e00b27202 */ /* 0x000fe20000000f00 */
[----:B------:R-:W-:Y:S01]  /*71d0*/  IMAD.MOV.U32 R177, RZ, RZ, R179 ;  /* 0x000000ffffb17224 */ /* 0x000fe200078e00b3 */
[C---:B------:R-:W-:Y:S01]  /*71e0*/  HMMA.16816.F32.BF16 R32, R4.reuse, R10, R76 ;  /* 0x0000000a0420723c */ /* 0x040fe2000004184c */
[----:B------:R-:W-:Y:S01]  /*71f0*/  IMAD.MOV.U32 R179, RZ, RZ, R31 ;  /* 0x000000ffffb37224 */ /* 0x000fe200078e001f */
[----:B------:R-:W-:Y:S01]  /*7200*/  MOV R31, R193 ;  /* 0x000000c1001f7202 */ /* 0x000fe20000000f00 */
[----:B------:R-:W-:Y:S01]  /*7210*/  IMAD.MOV.U32 R30, RZ, RZ, R192 ;  /* 0x000000ffff1e7224 */ /* 0x000fe200078e00c0 */
[----:B------:R-:W-:Y:S01]  /*7220*/  MOV R140, R141 ;  /* 0x0000008d008c7202 */ /* 0x000fe20000000f00 */
[----:B------:R-:W-:Y:S01]  /*7230*/  IMAD.MOV.U32 R192, RZ, RZ, R194 ;  /* 0x000000ffffc07224 */ /* 0x000fe200078e00c2 */
[----:B------:R-:W-:Y:S01]  /*7240*/  MOV R194, R184 ;  /* 0x000000b800c27202 */ /* 0x000fe20000000f00 */
[----:B------:R-:W-:Y:S01]  /*7250*/  IMAD.MOV.U32 R193, RZ, RZ, R195 ;  /* 0x000000ffffc17224 */ /* 0x000fe200078e00c3 */
[----:B------:R-:W3:Y:S01]  /*7260*/  LDSM.16.MT88.4 R8, [R220+0x2100] ;  /* 0x00210000dc08783b */ /* 0x000ee20000004200 */
[----:B------:R-:W-:Y:S01]  /*7270*/  IMAD.MOV.U32 R195, RZ, RZ, R196 ;  /* 0x000000ffffc37224 */ /* 0x000fe200078e00c4 */
[----:B------:R-:W-:Y:S01]  /*7280*/  MOV R196, R199 ;  /* 0x000000c700c47202 */ /* 0x000fe20000000f00 */
[----:B------:R-:W-:Y:S01]  /*7290*/  IMAD.MOV.U32 R141, RZ, RZ, R142 ;  /* 0x000000ffff8d7224 */ /* 0x000fe200078e008e */
[----:B------:R1:W-:Y:S01]  /*72a0*/  MUFU.EX2 R199, R0 ;  /* 0x0000000000c77308 */ /* 0x0003e20000000800 */
[----:B------:R-:W-:Y:S01]  /*72b0*/  IMAD.MOV.U32 R184, RZ, RZ, R185 ;  /* 0x000000ffffb87224 */ /* 0x000fe200078e00b9 */
[----:B------:R-:W-:Y:S01]  /*72c0*/  HMMA.16816.F32.BF16 R152, R4, R26, R152 ;  /* 0x0000001a0498723c */ /* 0x000fe20000041898 */
[----:B------:R-:W-:Y:S01]  /*72d0*/  IMAD.MOV.U32 R142, RZ, RZ, R143 ;  /* 0x000000ffff8e7224 */ /* 0x000fe200078e008f */
[----:B------:R-:W-:Y:S01]  /*72e0*/  MOV R143, R2 ;  /* 0x00000002008f7202 */ /* 0x000fe20000000f00 */
[----:B------:R-:W-:Y:S01]  /*72f0*/  IMAD.MOV.U32 R185, RZ, RZ, R186 ;  /* 0x000000ffffb97224 */ /* 0x000fe200078e00ba */
[----:B------:R-:W-:Y:S01]  /*7300*/  MOV R186, R187 ;  /* 0x000000bb00ba7202 */ /* 0x000fe20000000f00 */
[----:B------:R-:W-:-:S02]  /*7310*/  IMAD.MOV.U32 R187, RZ, RZ, R197 ;  /* 0x000000ffffbb7224 */ /* 0x000fc400078e00c5 */
[----:B------:R-:W-:Y:S02]  /*7320*/  IMAD.MOV.U32 R2, RZ, RZ, R222 ;  /* 0x000000ffff027224 */ /* 0x000fe400078e00de */
[----:B------:R-:W-:Y:S02]  /*7330*/  IMAD.MOV.U32 R197, RZ, RZ, R140 ;  /* 0x000000ffffc57224 */ /* 0x000fe400078e008c */
[----:B-1----:R-:W-:Y:S01]  /*7340*/  FFMA.FTZ R0, R25, c[0x0][0x2d0], -R13 ;  /* 0x0000b40019007a23 */ /* 0x002fe2000001080d */
[----:B------:R-:W-:Y:S01]  /*7350*/  MOV R25, R165 ;  /* 0x000000a500197202 */ /* 0x000fe20000000f00 */
[----:B------:R-:W-:Y:S02]  /*7360*/  IMAD.MOV.U32 R165, RZ, RZ, R167 ;  /* 0x000000ffffa57224 */ /* 0x000fe400078e00a7 */
[----:B------:R-:W-:Y:S01]  /*7370*/  IMAD.MOV.U32 R24, RZ, RZ, R164 ;  /* 0x000000ffff187224 */ /* 0x000fe200078e00a4 */
[----:B----4-:R-:W-:Y:S01]  /*7380*/  F2FP.BF16.PACK_AB R4, R198, R174 ;  /* 0x000000aec604723e */ /* 0x010fe200000010ff */
[----:B------:R-:W-:Y:S01]  /*7390*/  IMAD.MOV.U32 R140, RZ, RZ, R141 ;  /* 0x000000ffff8c7224 */ /* 0x000fe200078e008d */
[----:B------:R-:W-:Y:S01]  /*73a0*/  MOV R141, R142 ;  /* 0x0000008e008d7202 */ /* 0x000fe20000000f00 */
[----:B------:R-:W-:Y:S01]  /*73b0*/  IMAD.MOV.U32 R167, RZ, RZ, R177 ;  /* 0x000000ffffa77224 */ /* 0x000fe200078e00b1 */
[----:B------:R-:W-:Y:S01]  /*73c0*/  MOV R177, R179 ;  /* 0x000000b300b17202 */ /* 0x000fe20000000f00 */
[----:B------:R-:W-:Y:S01]  /*73d0*/  IMAD.MOV.U32 R142, RZ, RZ, R143 ;  /* 0x000000ffff8e7224 */ /* 0x000fe200078e008f */
[----:B------:R-:W-:Y:S01]  /*73e0*/  @UP1 UMOV UR15, UR27 ;  /* 0x0000001b000f1c82 */ /* 0x000fe20008000000 */
[----:B------:R-:W-:Y:S01]  /*73f0*/  IMAD.MOV.U32 R179, RZ, RZ, R31 ;  /* 0x000000ffffb37224 */ /* 0x000fe200078e001f */
[----:B------:R2:W5:Y:S01]  /*7400*/  LDL.LU R222, [R1+0x80] ;  /* 0x0000800001de7983 */ /* 0x0005620000300800 */
[----:B------:R-:W-:Y:S01]  /*7410*/  IMAD.MOV.U32 R143, RZ, RZ, R2 ;  /* 0x000000ffff8f7224 */ /* 0x000fe200078e0002 */
[----:B------:R-:W-:Y:S01]  /*7420*/  MOV R2, R175 ;  /* 0x000000af00027202 */ /* 0x000fe20000000f00 */
[----:B------:R-:W-:Y:S01]  /*7430*/  IMAD.MOV.U32 R31, RZ, RZ, R193 ;  /* 0x000000ffff1f7224 */ /* 0x000fe200078e00c1 */
[----:B------:R-:W-:-:S02]  /*7440*/  MOV R193, R195 ;  /* 0x000000c300c17202 */ /* 0x000fc40000000f00 */
[----:B------:R-:W-:Y:S02]  /*7450*/  MOV R195, R196 ;  /* 0x000000c400c37202 */ /* 0x000fe40000000f00 */
[----:B------:R-:W-:Y:S02]  /*7460*/  MOV R196, R140 ;  /* 0x0000008c00c47202 */ /* 0x000fe40000000f00 */
[----:B------:R-:W-:Y:S01]  /*7470*/  MOV R140, R142 ;  /* 0x0000008e008c7202 */ /* 0x000fe20000000f00 */
[----:B------:R-:W-:Y:S01]  /*7480*/  IMAD.MOV.U32 R164, RZ, RZ, R166 ;  /* 0x000000ffffa47224 */ /* 0x000fe200078e00a6 */
[----:B------:R-:W-:Y:S02]  /*7490*/  MOV R142, R2 ;  /* 0x00000002008e7202 */ /* 0x000fe40000000f00 */
[----:B------:R-:W-:Y:S02]  /*74a0*/  MOV R2, R205 ;  /* 0x000000cd00027202 */ /* 0x000fe40000000f00 */
[----:B------:R-:W-:Y:S01]  /*74b0*/  MOV R166, R176 ;  /* 0x000000b000a67202 */ /* 0x000fe20000000f00 */
[----:B------:R1:W4:Y:S01]  /*74c0*/  MUFU.EX2 R205, R0 ;  /* 0x0000000000cd7308 */ /* 0x0003220000000800 */
[----:B------:R-:W-:-:S02]  /*74d0*/  IMAD.MOV.U32 R176, RZ, RZ, R178 ;  /* 0x000000ffffb07224 */ /* 0x000fc400078e00b2 */
[----:B------:R-:W-:Y:S01]  /*74e0*/  IMAD.MOV.U32 R178, RZ, RZ, R30 ;  /* 0x000000ffffb27224 */ /* 0x000fe200078e001e */
[----:B------:R-:W-:Y:S01]  /*74f0*/  MOV R30, R192 ;  /* 0x000000c0001e7202 */ /* 0x000fe20000000f00 */
[----:B------:R-:W-:Y:S02]  /*7500*/  IMAD.MOV.U32 R192, RZ, RZ, R194 ;  /* 0x000000ffffc07224 */ /* 0x000fe400078e00c2 */
[----:B-1----:R-:W-:Y:S01]  /*7510*/  FFMA.FTZ R0, R24, c[0x0][0x2d0], -R12 ;  /* 0x0000b40018007a23 */ /* 0x002fe2000001080c */
        /* <DEDUP_REMOVED lines=9> */
[----:B------:R-:W-:-:S02]  /*75b0*/  IMAD.MOV.U32 R194, RZ, RZ, R187 ;  /* 0x000000ffffc27224 */ /* 0x000fc400078e00bb */
[----:B------:R-:W-:Y:S01]  /*75c0*/  IMAD.MOV.U32 R179, RZ, RZ, R30 ;  /* 0x000000ffffb37224 */ /* 0x000fe200078e001e */
[----:B------:R-:W-:Y:S01]  /*75d0*/  MOV R30, R31 ;  /* 0x0000001f001e7202 */ /* 0x000fe20000000f00 */
        /* <DEDUP_REMOVED lines=18> */
[----:B----4-:R-:W-:Y:S01]  /*7700*/  F2FP.BF16.PACK_AB R6, R205, R199 ;  /* 0x000000c7cd06723e */ /* 0x010fe200000010ff */
[----:B------:R-:W-:Y:S01]  /*7710*/  IMAD.MOV.U32 R140, RZ, RZ, R141 ;  /* 0x000000ffff8c7224 */ /* 0x000fe200078e008d */
[----:B------:R-:W-:Y:S01]  /*7720*/  MOV R141, R142 ;  /* 0x0000008e008d7202 */ /* 0x000fe20000000f00 */
[----:B------:R-:W-:Y:S01]  /*7730*/  IMAD.MOV.U32 R142, RZ, RZ, R143 ;  /* 0x000000ffff8e7224 */ /* 0x000fe200078e008f */
[----:B------:R-:W-:Y:S01]  /*7740*/  MOV R143, R2 ;  /* 0x00000002008f7202 */ /* 0x000fe20000000f00 */
[----:B------:R-:W-:-:S02]  /*7750*/  IMAD.MOV.U32 R2, RZ, RZ, R175 ;  /* 0x000000ffff027224 */ /* 0x000fc400078e00af */
[----:B------:R-:W-:Y:S01]  /*7760*/  IMAD.MOV.U32 R93, RZ, RZ, R164 ;  /* 0x000000ffff5d7224 */ /* 0x000fe200078e00a4 */
[----:B------:R1:W-:Y:S01]  /*7770*/  MUFU.EX2 R175, R0 ;  /* 0x0000000000af7308 */ /* 0x0003e20000000800 */
[----:B------:R-:W-:Y:S01]  /*7780*/  MOV R165, R196 ;  /* 0x000000c400a57202 */ /* 0x000fe20000000f00 */
[----:B------:R-:W-:Y:S01]  /*7790*/  IMAD.MOV.U32 R86, RZ, RZ, R30 ;  /* 0x000000ffff567224 */ /* 0x000fe200078e001e */
[----:B------:R-:W-:Y:S01]  /*77a0*/  MOV R166, R2 ;  /* 0x0000000200a67202 */ /* 0x000fe20000000f00 */
[----:B------:R-:W-:Y:S01]  /*77b0*/  FFMA.FTZ R2, R215, c[0x0][0x2d0], -R12 ;  /* 0x0000b400d7027a23 */ /* 0x000fe2000001080c */
[----:B------:R-:W-:Y:S01]  /*77c0*/  MOV R94, R25 ;  /* 0x00000019005e7202 */ /* 0x000fe20000000f00 */
[----:B------:R-:W-:Y:S01]  /*77d0*/  IMAD.MOV.U32 R31, RZ, RZ, R192 ;  /* 0x000000ffff1f7224 */ /* 0x000fe200078e00c0 */
[----:B------:R-:W-:Y:S01]  /*77e0*/  MOV R95, R177 ;  /* 0x000000b1005f7202 */ /* 0x000fe20000000f00 */
[----:B------:R-:W-:Y:S01]  /*77f0*/  IMAD.MOV.U32 R192, RZ, RZ, R197 ;  /* 0x000000ffffc07224 */ /* 0x000fe200078e00c5 */
[----:B------:R-:W-:Y:S01]  /*7800*/  MOV R87, R179 ;  /* 0x000000b300577202 */ /* 0x000fe20000000f00 */
[----:B------:R-:W-:Y:S01]  /*7810*/  IMAD.MOV.U32 R89, RZ, RZ, R176 ;  /* 0x000000ffff597224 */ /* 0x000fe200078e00b0 */
[----:B------:R-:W-:Y:S01]  /*7820*/  @UP1 USHF.R.U32.HI UR11, URZ, UR5, UR15 ;  /* 0x000000053f0b1299 */ /* 0x000fe2000801160f */
[----:B------:R-:W-:Y:S01]  /*7830*/  IMAD.MOV.U32 R88, RZ, RZ, R178 ;  /* 0x000000ffff587224 */ /* 0x000fe200078e00b2 */
[----:B------:R2:W5:Y:S01]  /*7840*/  LDL.LU R221, [R1+0x7c] ;  /* 0x00007c0001dd7983 */ /* 0x0005620000300800 */
[----:B-1----:R-:W-:Y:S01]  /*7850*/  FFMA.FTZ R0, R24, c[0x0][0x2d0], -R12 ;  /* 0x0000b40018007a23 */ /* 0x002fe2000001080c */
[----:B------:R-:W-:Y:S01]  /*7860*/  MUFU.EX2 R197, R2 ;  /* 0x0000000200c57308 */ /* 0x000fe20000000800 */
[----:B------:R-:W-:Y:S01]  /*7870*/  IMAD.MOV.U32 R167, RZ, RZ, R204 ;  /* 0x000000ffffa77224 */ /* 0x000fe200078e00cc */
[----:B------:R-:W-:Y:S01]  /*7880*/  MOV R30, R193 ;  /* 0x000000c1001e7202 */ /* 0x000fe20000000f00 */
[----:B------:R-:W-:Y:S01]  /*7890*/  IMAD.MOV.U32 R79, RZ, RZ, R194 ;  /* 0x000000ffff4f7224 */ /* 0x000fe200078e00c2 */
[----:B------:R-:W-:Y:S01]  /*78a0*/  MOV R84, R195 ;  /* 0x000000c300547202 */ /* 0x000fe20000000f00 */
[----:B------:R-:W-:Y:S01]  /*78b0*/  IMAD.MOV.U32 R164, RZ, RZ, R187 ;  /* 0x000000ffffa47224 */ /* 0x000fe200078e00bb */
[----:B------:R-:W1:Y:S02]  /*78c0*/  LDSM.16.MT88.4 R24, [R219+0x2100] ;  /* 0x00210000db18783b */ /* 0x000e640000004200 */
[----:B------:R4:W2:Y:S01]  /*78d0*/  MUFU.EX2 R196, R0 ;  /* 0x0000000000c47308 */ /* 0x0008a20000000800 */
[----:B------:R-:W-:Y:S01]  /*78e0*/  UIADD3 UR11, UR11, UR7, -UR13 ;  /* 0x000000070b0b7290 */ /* 0x000fe2000fffe80d */
[----:B------:R1:W5:Y:S01]  /*78f0*/  LDL.LU R216, [R1+0x78] ;  /* 0x0000780001d87983 */ /* 0x0003620000300800 */
[----:B----4-:R-:W-:-:S05]  /*7900*/  FFMA.FTZ R0, R214, c[0x0][0x2d0], -R12 ;  /* 0x0000b400d6007a23 */ /* 0x010fca000001080c */
[----:B------:R-:W4:Y:S01]  /*7910*/  MUFU.EX2 R204, R0 ;  /* 0x0000000000cc7308 */ /* 0x000f220000000800 */
[----:B--2---:R-:W-:Y:S01]  /*7920*/  F2FP.BF16.PACK_AB R5, R196, R175 ;  /* 0x000000afc405723e */ /* 0x004fe200000010ff */
[----:B------:R-:W-:Y:S01]  /*7930*/  IMAD.MOV.U32 R194, RZ, RZ, R141 ;  /* 0x000000ffffc27224 */ /* 0x000fe200078e008d */
[----:B------:R-:W-:Y:S01]  /*7940*/  MOV R193, R140 ;  /* 0x0000008c00c17202 */ /* 0x000fe20000000f00 */
[----:B------:R-:W-:Y:S01]  /*7950*/  IMAD.MOV.U32 R187, RZ, RZ, R143 ;  /* 0x000000ffffbb7224 */ /* 0x000fe200078e008f */
[----:B------:R-:W-:Y:S02]  /*7960*/  MOV R195, R142 ;  /* 0x0000008e00c37202 */ /* 0x000fe40000000f00 */
[----:B----4-:R-:W-:-:S07]  /*7970*/  F2FP.BF16.PACK_AB R7, R204, R197 ;  /* 0x000000c5cc07723e */ /* 0x010fce00000010ff */
[C---:B------:R-:W-:Y:S08]  /*7980*/  HMMA.16816.F32.BF16 R80, R4.reuse, R16, R80 ;  /* 0x000000100450723c */ /* 0x040ff00000041850 */
[C---:B------:R-:W-:Y:S01]  /*7990*/  HMMA.16816.F32.BF16 R72, R4.reuse, R18, R72 ;  /* 0x000000120448723c */ /* 0x040fe20000041848 */
[----:B------:R-:W2:Y:S07]  /*79a0*/  LDSM.16.MT88.4 R16, [R217+0x5100] ;  /* 0x00510000d910783b */ /* 0x000eae0000004200 */
[C---:B---3--:R-:W-:Y:S08]  /*79b0*/  HMMA.16816.F32.BF16 R140, R4.reuse, R8, R68 ;  /* 0x00000008048c723c */ /* 0x048ff00000041844 */
[C---:B------:R-:W-:Y:S01]  /*79c0*/  HMMA.16816.F32.BF16 R68, R4.reuse, R10, R64 ;  /* 0x0000000a0444723c */ /* 0x040fe20000041840 */
[----:B------:R-:W3:Y:S07]  /*79d0*/  LDSM.16.MT88.4 R8, [R218+0x5100] ;  /* 0x00510000da08783b */ /* 0x000eee0000004200 */
[C---:B------:R-:W-:Y:S08]  /*79e0*/  HMMA.16816.F32.BF16 R176, R4.reuse, R20, R200 ;  /* 0x0000001404b0723c */ /* 0x040ff000000418c8 */
[----:B------:R-:W-:Y:S01]  /*79f0*/  HMMA.16816.F32.BF16 R104, R4, R22, R104 ;  /* 0x000000160468723c */ /* 0x000fe20000041868 */
[----:B------:R-:W4:Y:S01]  /*7a00*/  LDSM.16.MT88.4 R20, [R220+0x5100] ;  /* 0x00510000dc14783b */ /* 0x000f220000004200 */
[----:B------:R-:W-:Y:S01]  /*7a10*/  MOV R2, R192 ;  /* 0x000000c000027202 */ /* 0x000fe20000000f00 */
[----:B------:R-:W-:Y:S01]  /*7a20*/  IMAD.MOV.U32 R214, RZ, RZ, R193 ;  /* 0x000000ffffd67224 */ /* 0x000fe200078e00c1 */
[----:B------:R-:W-:Y:S01]  /*7a30*/  MOV R215, R194 ;  /* 0x000000c200d77202 */ /* 0x000fe20000000f00 */
[----:B------:R-:W-:-:S03]  /*7a40*/  IMAD.MOV.U32 R0, RZ, RZ, R195 ;  /* 0x000000ffff007224 */ /* 0x000fc600078e00c3 */
[C---:B-1----:R-:W-:Y:S07]  /*7a50*/  HMMA.16816.F32.BF16 R64, R4.reuse, R26, R100 ;  /* 0x0000001a0440723c */ /* 0x042fee0000041864 */
[----:B------:R-:W-:Y:S01]  /*7a60*/  MOV R27, R164 ;  /* 0x000000a4001b7202 */ /* 0x000fe20000000f00 */
[----:B--2---:R-:W-:Y:S01]  /*7a70*/  HMMA.16816.F32.BF16 R192, R4, R16, R108 ;  /* 0x0000001004c0723c */ /* 0x004fe2000004186c */
[----:B------:R-:W-:-:S06]  /*7a80*/  IMAD.MOV.U32 R26, RZ, RZ, R165 ;  /* 0x000000ffff1a7224 */ /* 0x000fcc00078e00a5 */
[----:B------:R-:W-:Y:S01]  /*7a90*/  MOV R108, R166 ;  /* 0x000000a6006c7202 */ /* 0x000fe20000000f00 */
[C---:B------:R-:W-:Y:S01]  /*7aa0*/  HMMA.16816.F32.BF16 R96, R4.reuse, R18, R96 ;  /* 0x000000120460723c */ /* 0x040fe20000041860 */
[----:B------:R-:W-:Y:S01]  /*7ab0*/  IMAD.MOV.U32 R109, RZ, RZ, R167 ;  /* 0x000000ffff6d7224 */ /* 0x000fe200078e00a7 */
[----:B------:R-:W1:Y:S06]  /*7ac0*/  LDSM.16.MT88.4 R16, [R219+0x5100] ;  /* 0x00510000db10783b */ /* 0x000e6c0000004200 */
[C---:B---3--:R-:W-:Y:S08]  /*7ad0*/  HMMA.16816.F32.BF16 R164, R4.reuse, R8, R60 ;  /* 0x0000000804a4723c */ /* 0x048ff0000004183c */
[----:B------:R-:W-:Y:S01]  /*7ae0*/  HMMA.16816.F32.BF16 R52, R4, R10, R52 ;  /* 0x0000000a0434723c */ /* 0x000fe20000041834 */
[----:B------:R-:W2:Y:S01]  /*7af0*/  LDSM.16.MT88.4 R8, [R217+0x8100] ;  /* 0x00810000d908783b */ /* 0x000ea20000004200 */
[----:B------:R-:W-:Y:S01]  /*7b00*/  MOV R110, R30 ;  /* 0x0000001e006e7202 */ /* 0x000fe20000000f00 */
[----:B------:R-:W-:-:S05]  /*7b10*/  IMAD.MOV.U32 R111, RZ, RZ, R31 ;  /* 0x000000ffff6f7224 */ /* 0x000fca00078e001f */
[C---:B----4-:R-:W-:Y:S07]  /*7b20*/  HMMA.16816.F32.BF16 R40, R4.reuse, R20, R40 ;  /* 0x000000140428723c */ /* 0x050fee0000041828 */
[----:B------:R-:W-:Y:S01]  /*7b30*/  MOV R20, R28 ;  /* 0x0000001c00147202 */ /* 0x000fe20000000f00 */
[----:B------:R-:W-:Y:S02]  /*7b40*/  IMAD.MOV.U32 R21, RZ, RZ, R29 ;  /* 0x000000ffff157224 */ /* 0x000fe400078e001d */
[----:B------:R-:W3:Y:S01]  /*7b50*/  LDSM.16.MT88.4 R28, [R218+0x8100] ;  /* 0x00810000da1c783b */ /* 0x000ee20000004200 */
[----:B------:R-:W-:Y:S01]  /*7b60*/  HMMA.16816.F32.BF16 R44, R4, R24, R44 ;  /* 0x00000018042c723c */ /* 0x000fe2000004182c */
[----:B------:R-:W-:-:S06]  /*7b70*/  IMAD.MOV.U32 R200, RZ, RZ, R88 ;  /* 0x000000ffffc87224 */ /* 0x000fcc00078e0058 */
[----:B------:R-:W-:Y:S01]  /*7b80*/  MOV R25, R79 ;  /* 0x0000004f00197202 */ /* 0x000fe20000000f00 */
[C---:B------:R-:W-:Y:S07]  /*7b90*/  HMMA.16816.F32.BF16 R60, R4.reuse, R22, R128 ;  /* 0x00000016043c723c */ /* 0x040fee0000041880 */
[----:B------:R-:W-:Y:S01]  /*7ba0*/  MOV R22, R89 ;  /* 0x0000005900167202 */ /* 0x000fe20000000f00 */
[----:B-1----:R-:W-:Y:S01]  /*7bb0*/  HMMA.16816.F32.BF16 R76, R4, R16, R132 ;  /* 0x00000010044c723c */ /* 0x002fe20000041884 */
[----:B------:R-:W-:Y:S01]  /*7bc0*/  IMAD.MOV.U32 R129, RZ, RZ, R90 ;  /* 0x000000ffff817224 */ /* 0x000fe200078e005a */
[----:B------:R-:W-:Y:S01]  /*7bd0*/  MOV R128, R91 ;  /* 0x0000005b00807202 */ /* 0x000fe20000000f00 */
[----:B------:R-:W-:Y:S01]  /*7be0*/  IMAD.MOV.U32 R23, RZ, RZ, R92 ;  /* 0x000000ffff177224 */ /* 0x000fe200078e005c */
[----:B------:R-:W-:Y:S01]  /*7bf0*/  MOV R130, R93 ;  /* 0x0000005d00827202 */ /* 0x000fe20000000f00 */
[----:B------:R-:W-:-:S02]  /*7c00*/  IMAD.MOV.U32 R131, RZ, RZ, R94 ;  /* 0x000000ffff837224 */ /* 0x000fc400078e005e */
[----:B------:R-:W-:Y:S01]  /*7c10*/  MOV R135, R95 ;  /* 0x0000005f00877202 */ /* 0x000fe20000000f00 */
[C---:B--2---:R-:W-:Y:S08]  /*7c20*/  HMMA.16816.F32.BF16 R88, R4.reuse, R8, R144 ;  /* 0x000000080458723c */ /* 0x044ff00000041890 */
[----:B------:R-:W-:Y:S01]  /*7c30*/  HMMA.16816.F32.BF16 R92, R4, R10, R148 ;  /* 0x0000000a045c723c */ /* 0x000fe20000041894 */
[----:B------:R-:W1:Y:S01]  /*7c40*/  LDSM.16.MT88.4 R8, [R219+0x8100] ;  /* 0x00810000db08783b */ /* 0x000e620000004200 */
[----:B------:R-:W-:Y:S01]  /*7c50*/  IMAD.MOV.U32 R24, RZ, RZ, R84 ;  /* 0x000000ffff187224 */ /* 0x000fe200078e0054 */
[----:B------:R-:W-:Y:S01]  /*7c60*/  MOV R203, R85 ;  /* 0x0000005500cb7202 */ /* 0x000fe20000000f00 */
[----:B------:R-:W-:Y:S01]  /*7c70*/  IMAD.MOV.U32 R202, RZ, RZ, R86 ;  /* 0x000000ffffca7224 */ /* 0x000fe200078e0056 */
[----:B------:R-:W-:-:S03]  /*7c80*/  MOV R201, R87 ;  /* 0x0000005700c97202 */ /* 0x000fc60000000f00 */
[C---:B------:R-:W-:Y:S01]  /*7c90*/  HMMA.16816.F32.BF16 R84, R4.reuse, R18, R136 ;  /* 0x000000120454723c */ /* 0x040fe20000041888 */
[----:B------:R-:W2:Y:S07]  /*7ca0*/  LDSM.16.MT88.4 R16, [R220+0x8100] ;  /* 0x00810000dc10783b */ /* 0x000eae0000004200 */
[----:B---3--:R-:W-:Y:S07]  /*7cb0*/  HMMA.16816.F32.BF16 R100, R4, R28, R160 ;  /* 0x0000001c0464723c */ /* 0x008fee00000418a0 */
[----:B------:R-:W-:-:S02]  /*7cc0*/  IMAD.MOV.U32 R160, RZ, RZ, R135 ;  /* 0x000000ffffa07224 */ /* 0x000fc400078e0087 */
[----:B------:R-:W-:Y:S02]  /*7cd0*/  IMAD.MOV.U32 R135, RZ, RZ, R23 ;  /* 0x000000ffff877224 */ /* 0x000fe400078e0017 */
[----:B------:R-:W-:Y:S02]  /*7ce0*/  IMAD.MOV.U32 R23, RZ, RZ, R131 ;  /* 0x000000ffff177224 */ /* 0x000fe400078e0083 */
[----:B------:R-:W-:Y:S01]  /*7cf0*/  IMAD.MOV.U32 R131, RZ, RZ, R21 ;  /* 0x000000ffff837224 */ /* 0x000fe200078e0015 */
[----:B------:R-:W-:Y:S01]  /*7d00*/  MOV R136, R185 ;  /* 0x000000b900887202 */ /* 0x000fe20000000f00 */
[----:B------:R-:W-:Y:S02]  /*7d10*/  IMAD.MOV.U32 R147, RZ, RZ, R184 ;  /* 0x000000ffff937224 */ /* 0x000fe400078e00b8 */
[----:B------:R-:W-:Y:S01]  /*7d20*/  IMAD.MOV.U32 R137, RZ, RZ, R186 ;  /* 0x000000ffff897224 */ /* 0x000fe200078e00ba */
[----:B------:R-:W-:Y:S02]  /*7d30*/  MOV R161, R131 ;  /* 0x0000008300a17202 */ /* 0x000fe40000000f00 */
[----:B------:R-:W-:-:S02]  /*7d40*/  MOV R131, R187 ;  /* 0x000000bb00837202 */ /* 0x000fc40000000f00 */
[C---:B-1----:R-:W-:Y:S08]  /*7d50*/  HMMA.16816.F32.BF16 R184, R4.reuse, R8, R156 ;  /* 0x0000000804b8723c */ /* 0x042ff0000004189c */
[----:B------:R-:W-:Y:S01]  /*7d60*/  HMMA.16816.F32.BF16 R124, R4, R10, R124 ;  /* 0x0000000a047c723c */ /* 0x000fe2000004187c */
[----:B------:R-:W1:Y:S01]  /*7d70*/  LDSM.16.MT88.4 R8, [R219+0xb100] ;  /* 0x00b10000db08783b */ /* 0x000e620000004200 */
[----:B------:R-:W-:-:S02]  /*7d80*/  MOV R134, R22 ;  /* 0x0000001600867202 */ /* 0x000fc40000000f00 */
[----:B------:R-:W-:Y:S01]  /*7d90*/  MOV R22, R130 ;  /* 0x0000008200167202 */ /* 0x000fe20000000f00 */
[----:B------:R-:W-:Y:S01]  /*7da0*/  IMAD.MOV.U32 R21, RZ, RZ, R109 ;  /* 0x000000ffff157224 */ /* 0x000fe200078e006d */
[----:B------:R-:W-:Y:S01]  /*7db0*/  MOV R130, R20 ;  /* 0x0000001400827202 */ /* 0x000fe20000000f00 */
[----:B------:R-:W-:Y:S01]  /*7dc0*/  IMAD.MOV.U32 R109, RZ, RZ, R111 ;  /* 0x000000ffff6d7224 */ /* 0x000fe200078e006f */
[----:B------:R-:W-:Y:S01]  /*7dd0*/  MOV R20, R108 ;  /* 0x0000006c00147202 */ /* 0x000fe20000000f00 */
[----:B------:R-:W-:Y:S01]  /*7de0*/  IMAD.MOV.U32 R111, RZ, RZ, R27 ;  /* 0x000000ffff6f7224 */ /* 0x000fe200078e001b */
[----:B------:R-:W-:Y:S02]  /*7df0*/  MOV R108, R110 ;  /* 0x0000006e006c7202 */ /* 0x000fe40000000f00 */
[----:B------:R-:W-:Y:S01]  /*7e00*/  MOV R110, R26 ;  /* 0x0000001a006e7202 */ /* 0x000fe20000000f00 */
        /* <DEDUP_REMOVED lines=13> */
[----:B------:R-:W3:Y:S01]  /*7ee0*/  LDSM.16.MT88.4 R24, [R217+0xb100] ;  /* 0x00b10000d918783b */ /* 0x000ee20000004200 */
[C---:B--2---:R-:W-:Y:S03]  /*7ef0*/  HMMA.16816.F32.BF16 R108, R4.reuse, R16, R168 ;  /* 0x00000010046c723c */ /* 0x044fe600000418a8 */
[----:B------:R-:W2:Y:S05]  /*7f00*/  LDSM.16.MT88.4 R20, [R218+0xb100] ;  /* 0x00b10000da14783b */ /* 0x000eaa0000004200 */
[----:B------:R-:W-:Y:S01]  /*7f10*/  HMMA.16816.F32.BF16 R188, R4, R18, R188 ;  /* 0x0000001204bc723c */ /* 0x000fe200000418bc */
[----:B------:R-:W4:Y:S01]  /*7f20*/  LDSM.16.MT88.4 R16, [R220+0xb100] ;  /* 0x00b10000dc10783b */ /* 0x000f220000004200 */
[----:B------:R-:W-:-:S06]  /*7f30*/  FFMA.FTZ R0, R0, c[0x0][0x2d0], -R13 ;  /* 0x0000b40000007a23 */ /* 0x000fcc000001080d */
[C---:B-1----:R-:W-:Y:S01]  /*7f40*/  HMMA.16816.F32.BF16 R36, R4.reuse, R8, R36 ;  /* 0x000000080424723c */ /* 0x042fe20000041824 */
[----:B------:R1:W-:Y:S07]  /*7f50*/  MUFU.EX2 R8, R0 ;  /* 0x0000000000087308 */ /* 0x0003ee0000000800 */
[----:B------:R-:W-:Y:S01]  /*7f60*/  HMMA.16816.F32.BF16 R32, R4, R10, R32 ;  /* 0x0000000a0420723c */ /* 0x000fe20000041820 */
[----:B-1----:R-:W-:Y:S01]  /*7f70*/  FFMA.FTZ R0, R183, c[0x0][0x2d0], -R13 ;  /* 0x0000b400b7007a23 */ /* 0x002fe2000001080d */
[----:B------:R-:W-:Y:S01]  /*7f80*/  MOV R144, R201 ;  /* 0x000000c900907202 */ /* 0x000fe20000000f00 */
[----:B------:R-:W-:Y:S01]  /*7f90*/  IMAD.MOV.U32 R151, RZ, RZ, R200 ;  /* 0x000000ffff977224 */ /* 0x000fe200078e00c8 */
[----:B------:R-:W-:Y:S01]  /*7fa0*/  MOV R146, R203 ;  /* 0x000000cb00927202 */ /* 0x000fe20000000f00 */
[----:B------:R1:W-:Y:S01]  /*7fb0*/  MUFU.EX2 R9, R0 ;  /* 0x0000000000097308 */ /* 0x0003e20000000800 */
[----:B------:R-:W-:-:S02]  /*7fc0*/  IMAD.MOV.U32 R145, RZ, RZ, R202 ;  /* 0x000000ffff917224 */ /* 0x000fc400078e00ca */
[----:B---3--:R-:W-:Y:S01]  /*7fd0*/  HMMA.16816.F32.BF16 R120, R4, R24, R120 ;  /* 0x000000180478723c */ /* 0x008fe20000041878 */
[----:B------:R-:W-:Y:S01]  /*7fe0*/  MOV R169, R148 ;  /* 0x0000009400a97202 */ /* 0x000fe20000000f00 */
[----:B------:R-:W-:Y:S01]  /*7ff0*/  FFMA.FTZ R2, R2, c[0x0][0x2d0], -R12 ;  /* 0x0000b40002027a23 */ /* 0x000fe2000001080c */
[----:B------:R-:W-:Y:S01]  /*8000*/  MOV R171, R150 ;  /* 0x0000009600ab7202 */ /* 0x000fe20000000f00 */
[----:B------:R-:W-:Y:S01]  /*8010*/  IMAD.MOV.U32 R170, RZ, RZ, R163 ;  /* 0x000000ffffaa7224 */ /* 0x000fe200078e00a3 */
[----:B------:R-:W-:Y:S01]  /*8020*/  LDSM.16.MT88.4 R180, [R217+0x2900] ;  /* 0x00290000d9b4783b */ /* 0x000fe20000004200 */
[----:B-1----:R-:W-:-:S04]  /*8030*/  FFMA.FTZ R0, R160, c[0x0][0x2d0], -R13 ;  /* 0x0000b400a0007a23 */ /* 0x002fc8000001080d */
[----:B------:R1:W-:Y:S01]  /*8040*/  MUFU.EX2 R11, R0 ;  /* 0x00000000000b7308 */ /* 0x0003e20000000800 */
[----:B--2---:R-:W-:Y:S01]  /*8050*/  HMMA.16816.F32.BF16 R116, R4, R20, R116 ;  /* 0x000000140474723c */ /* 0x004fe20000041874 */
[----:B-1----:R-:W-:-:S06]  /*8060*/  FFMA.FTZ R0, R161, c[0x0][0x2d0], -R13 ;  /* 0x0000b400a1007a23 */ /* 0x002fcc000001080d */
[----:B------:R1:W2:Y:S01]  /*8070*/  MUFU.EX2 R10, R0 ;  /* 0x00000000000a7308 */ /* 0x0002a20000000800 */
[----:B------:R-:W-:Y:S01]  /*8080*/  HMMA.16816.F32.BF16 R24, R4, R26, R152 ;  /* 0x0000001a0418723c */ /* 0x000fe20000041898 */
[----:B------:R-:W-:-:S07]  /*8090*/  IMAD.MOV.U32 R163, RZ, RZ, R149 ;  /* 0x000000ffffa37224 */ /* 0x000fce00078e0095 */
[----:B------:R-:W-:Y:S01]  /*80a0*/  HMMA.16816.F32.BF16 R20, R4, R22, R112 ;  /* 0x000000160414723c */ /* 0x000fe20000041870 */
[----:B-1----:R-:W-:-:S07]  /*80b0*/  FFMA.FTZ R0, R162, c[0x0][0x2d0], -R12 ;  /* 0x0000b400a2007a23 */ /* 0x002fce000001080c */
[----:B----4-:R-:W-:Y:S01]  /*80c0*/  HMMA.16816.F32.BF16 R200, R4, R16, R56 ;  /* 0x0000001004c8723c */ /* 0x010fe20000041838 */
[----:B------:R-:W-:-:S07]  /*80d0*/  IMAD.MOV.U32 R160, RZ, RZ, R151 ;  /* 0x000000ffffa07224 */ /* 0x000fce00078e0097 */
[----:B------:R-:W-:Y:S01]  /*80e0*/  HMMA.16816.F32.BF16 R48, R4, R18, R48 ;  /* 0x000000120430723c */ /* 0x000fe20000041830 */
[----:B------:R1:W-:Y:S01]  /*80f0*/  MUFU.EX2 R4, R0 ;  /* 0x0000000000047308 */ /* 0x0003e20000000800 */
[----:B------:R-:W-:Y:S01]  /*8100*/  MOV R161, R144 ;  /* 0x0000009000a17202 */ /* 0x000fe20000000f00 */
[----:B------:R-:W-:Y:S01]  /*8110*/  IMAD.MOV.U32 R162, RZ, RZ, R145 ;  /* 0x000000ffffa27224 */ /* 0x000fe200078e0091 */
[----:B------:R-:W-:Y:S01]  /*8120*/  MOV R150, R136 ;  /* 0x0000008800967202 */ /* 0x000fe20000000f00 */
[----:B------:R-:W-:Y:S01]  /*8130*/  IMAD.MOV.U32 R149, RZ, RZ, R147 ;  /* 0x000000ffff957224 */ /* 0x000fe200078e0093 */
[----:B------:R-:W3:Y:S01]  /*8140*/  LDSM.16.MT88.4 R152, [R219+0x2900] ;  /* 0x00290000db98783b */ /* 0x000ee20000004200 */
[----:B------:R-:W-:Y:S02]  /*8150*/  IMAD.MOV.U32 R151, RZ, RZ, R137 ;  /* 0x000000ffff977224 */ /* 0x000fe400078e0089 */
[----:B------:R4:W-:Y:S01]  /*8160*/  MUFU.EX2 R5, R2 ;  /* 0x0000000200057308 */ /* 0x0009e20000000800 */
[----:B------:R-:W-:Y:S01]  /*8170*/  MOV R113, R129 ;  /* 0x0000008100717202 */ /* 0x000fe20000000f00 */
[----:B------:R-:W-:Y:S01]  /*8180*/  IMAD.MOV.U32 R114, RZ, RZ, R130 ;  /* 0x000000ffff727224 */ /* 0x000fe200078e0082 */
[----:B------:R-:W-:-:S02]  /*8190*/  MOV R115, R131 ;  /* 0x0000008300737202 */ /* 0x000fc40000000f00 */
[----:B------:R-:W-:Y:S02]  /*81a0*/  MOV R148, R146 ;  /* 0x0000009200947202 */ /* 0x000fe40000000f00 */
[----:B------:R-:W-:Y:S01]  /*81b0*/  MOV R159, R171 ;  /* 0x000000ab009f7202 */ /* 0x000fe20000000f00 */
[----:B-1----:R-:W-:Y:S01]  /*81c0*/  FFMA.FTZ R0, R138, c[0x0][0x2d0], -R12 ;  /* 0x0000b4008a007a23 */ /* 0x002fe2000001080c */
[----:B------:R-:W-:Y:S01]  /*81d0*/  MOV R17, R133 ;  /* 0x0000008500117202 */ /* 0x000fe20000000f00 */
[----:B------:R-:W-:Y:S01]  /*81e0*/  IMAD.MOV.U32 R168, RZ, RZ, R160 ;  /* 0x000000ffffa87224 */ /* 0x000fe200078e00a0 */
[----:B------:R-:W-:Y:S01]  /*81f0*/  LDSM.16.MT88.4 R56, [R220+0x5900] ;  /* 0x00590000dc38783b */ /* 0x000fe20000004200 */
[----:B------:R1:W1:Y:S01]  /*8200*/  MUFU.EX2 R6, R0 ;  /* 0x0000000000067308 */ /* 0x0002620000000800 */
[----:B------:R-:W-:Y:S02]  /*8210*/  IMAD.MOV.U32 R160, RZ, RZ, R149 ;  /* 0x000000ffffa07224 */ /* 0x000fe400078e0095 */
[----:B----4-:R-:W-:Y:S01]  /*8220*/  FADD.FTZ R2, R170, R169 ;  /* 0x000000a9aa027221 */ /* 0x010fe20000010000 */
[----:B------:R-:W-:Y:S01]  /*8230*/  MOV R169, R161 ;  /* 0x000000a100a97202 */ /* 0x000fe20000000f00 */
[----:B------:R-:W-:Y:S01]  /*8240*/  IMAD.MOV.U32 R170, RZ, RZ, R162 ;  /* 0x000000ffffaa7224 */ /* 0x000fe200078e00a2 */
[----:B------:R-:W-:Y:S01]  /*8250*/  MOV R161, R150 ;  /* 0x0000009600a17202 */ /* 0x000fe20000000f00 */
[----:B------:R-:W-:Y:S01]  /*8260*/  IMAD.MOV.U32 R162, RZ, RZ, R151 ;  /* 0x000000ffffa27224 */ /* 0x000fe200078e0097 */
[----:B--2---:R-:W-:Y:S01]  /*8270*/  F2FP.BF16.PACK_AB R130, R10, R11 ;  /* 0x0000000b0a82723e */ /* 0x004fe200000010ff */
[----:B------:R-:W-:Y:S01]  /*8280*/  IMAD.MOV.U32 R18, RZ, RZ, R128 ;  /* 0x000000ffff127224 */ /* 0x000fe200078e0080 */
[----:B------:R-:W-:Y:S01]  /*8290*/  MOV R19, R135 ;  /* 0x0000008700137202 */ /* 0x000fe20000000f00 */
[----:B------:R-:W-:Y:S01]  /*82a0*/  IMAD.MOV.U32 R16, RZ, RZ, R134 ;  /* 0x000000ffff107224 */ /* 0x000fe200078e0086 */
[----:B------:R-:W-:Y:S01]  /*82b0*/  LDSM.16.MT88.4 R144, [R220+0x2900] ;  /* 0x00290000dc90783b */ /* 0x000fe20000004200 */
[----:B-1----:R-:W-:-:S03]  /*82c0*/  FFMA.FTZ R0, R139, c[0x0][0x2d0], -R12 ;  /* 0x0000b4008b007a23 */ /* 0x002fc6000001080c */
[----:B------:R-:W-:Y:S01]  /*82d0*/  LDSM.16.MT88.4 R136, [R218+0x2900] ;  /* 0x00290000da88783b */ /* 0x000fe20000004200 */
[----:B------:R1:W2:Y:S01]  /*82e0*/  MUFU.EX2 R7, R0 ;  /* 0x0000000000077308 */ /* 0x0002a20000000800 */
[----:B------:R-:W-:Y:S01]  /*82f0*/  MOV R12, R160 ;  /* 0x000000a0000c7202 */ /* 0x000fe20000000f00 */
[----:B-1----:R-:W-:Y:S01]  /*8300*/  FADD.FTZ R0, R15, R14 ;  /* 0x0000000e0f007221 */ /* 0x002fe20000010000 */
[----:B------:R-:W-:Y:S01]  /*8310*/  MOV R15, R162 ;  /* 0x000000a2000f7202 */ /* 0x000fe20000000f00 */
[----:B------:R-:W-:Y:S02]  /*8320*/  IMAD.MOV.U32 R14, RZ, RZ, R161 ;  /* 0x000000ffff0e7224 */ /* 0x000fe400078e00a1 */
[----:B------:R-:W-:Y:S02]  /*8330*/  FADD.FTZ R3, R3, R0 ;  /* 0x0000000003037221 */ /* 0x000fe40000010000 */
[----:B------:R-:W-:Y:S02]  /*8340*/  IMAD.MOV.U32 R0, RZ, RZ, R163 ;  /* 0x000000ffff007224 */ /* 0x000fe400078e00a3 */
[----:B------:R-:W1:Y:S01]  /*8350*/  LDSM.16.MT88.4 R160, [R217+0x5900] ;  /* 0x00590000d9a0783b */ /* 0x000e620000004200 */
[----:B------:R-:W-:-:S02]  /*8360*/  F2FP.BF16.PACK_AB R128, R9, R8 ;  /* 0x000000080980723e */ /* 0x000fc400000010ff */
[----:B------:R-:W-:Y:S02]  /*8370*/  F2FP.BF16.PACK_AB R129, R6, R4 ;  /* 0x000000040681723e */ /* 0x000fe400000010ff */
[----:B--2---:R-:W-:Y:S02]  /*8380*/  F2FP.BF16.PACK_AB R131, R7, R5 ;  /* 0x000000050783723e */ /* 0x004fe400000010ff */
[----:B------:R-:W-:Y:S01]  /*8390*/  MOV R171, R148 ;  /* 0x0000009400ab7202 */ /* 0x000fe20000000f00 */
[----:B------:R-:W-:-:S04]  /*83a0*/  FADD.FTZ R2, R132, R2 ;  /* 0x0000000284027221 */ /* 0x000fc80000010000 */
[----:B---3--:R-:W-:Y:S01]  /*83b0*/  HMMA.16816.F32.BF16 R148, R128, R152, R44 ;  /* 0x000000988094723c */ /* 0x008fe2000004182c */
[----:B------:R-:W-:-:S06]  /*83c0*/  FADD.FTZ R0, R0, R2 ;  /* 0x0000000200007221 */ /* 0x000fcc0000010000 */
[----:B------:R-:W-:Y:S02]  /*83d0*/  IMAD.MOV.U32 R47, RZ, RZ, R159 ;  /* 0x000000ffff2f7224 */ /* 0x000fe400078e009f */
[----:B------:R-:W-:Y:S01]  /*83e0*/  IMAD.MOV.U32 R13, RZ, RZ, R171 ;  /* 0x000000ffff0d7224 */ /* 0x000fe200078e00ab */
[----:B------:R-:W-:Y:S01]  /*83f0*/  MOV R44, R170 ;  /* 0x000000aa002c7202 */ /* 0x000fe20000000f00 */
[----:B-1----:R-:W-:Y:S07]  /*8400*/  HMMA.16816.F32.BF16 R156, R128, R160, R192 ;  /* 0x000000a0809c723c */ /* 0x002fee00000418c0 */
[----:B------:R-:W-:Y:S01]  /*8410*/  MOV R193, R113 ;  /* 0x0000007100c17202 */ /* 0x000fe20000000f00 */
[----:B------:R-:W-:Y:S01]  /*8420*/  IMAD.MOV.U32 R194, RZ, RZ, R114 ;  /* 0x000000ffffc27224 */ /* 0x000fe200078e0072 */
[----:B------:R-:W-:Y:S01]  /*8430*/  MOV R195, R115 ;  /* 0x0000007300c37202 */ /* 0x000fe20000000f00 */
[----:B------:R-:W-:Y:S01]  /*8440*/  IMAD.MOV.U32 R45, RZ, RZ, R169 ;  /* 0x000000ffff2d7224 */ /* 0x000fe200078e00a9 */
[----:B------:R-:W-:Y:S01]  /*8450*/  MOV R46, R168 ;  /* 0x000000a8002e7202 */ /* 0x000fe20000000f00 */
[----:B------:R-:W-:Y:S01]  /*8460*/  FADD.FTZ R3, R193, R3 ;  /* 0x00000003c1037221 */ /* 0x000fe20000010000 */
[----:B------:R-:W1:Y:S01]  /*8470*/  LDSM.16.MT88.4 R168, [R218+0x5900] ;  /* 0x00590000daa8783b */ /* 0x000e620000004200 */
[----:B------:R-:W-:-:S02]  /*8480*/  FADD.FTZ R0, R194, R0 ;  /* 0x00000000c2007221 */ /* 0x000fc40000010000 */
[----:B------:R-:W-:Y:S01]  /*8490*/  FADD.FTZ R3, R195, R3 ;  /* 0x00000003c3037221 */ /* 0x000fe20000010000 */
[C---:B------:R-:W-:Y:S01]  /*84a0*/  HMMA.16816.F32.BF16 R132, R128.reuse, R136, R80 ;  /* 0x000000888084723c */ /* 0x040fe20000041850 */
[----:B------:R-:W-:Y:S01]  /*84b0*/  FADD.FTZ R2, R15, R0 ;  /* 0x000000000f027221 */ /* 0x000fe20000010000 */
[----:B------:R-:W-:Y:S01]  /*84c0*/  LDSM.16.MT88.4 R80, [R218+0x8900] ;  /* 0x00890000da50783b */ /* 0x000fe20000004200 */
[----:B------:R-:W-:Y:S02]  /*84d0*/  FADD.FTZ R0, R14, R3 ;  /* 0x000000030e007221 */ /* 0x000fe40000010000 */
[----:B------:R-:W-:Y:S01]  /*84e0*/  FADD.FTZ R2, R12, R2 ;  /* 0x000000020c027221 */ /* 0x000fe20000010000 */
[----:B------:R-:W-:Y:S01]  /*84f0*/  LDSM.16.MT88.4 R112, [R218+0xb900] ;  /* 0x00b90000da70783b */ /* 0x000fe20000004200 */
[----:B------:R-:W-:Y:S02]  /*8500*/  FADD.FTZ R0, R13, R0 ;  /* 0x000000000d007221 */ /* 0x000fe40000010000 */
[----:B------:R-:W-:Y:S01]  /*8510*/  FADD.FTZ R2, R44, R2 ;  /* 0x000000022c027221 */ /* 0x000fe20000010000 */
[----:B------:R-:W-:Y:S01]  /*8520*/  HMMA.16816.F32.BF16 R136, R128, R138, R72 ;  /* 0x0000008a8088723c */ /* 0x000fe20000041848 */
[----:B------:R-:W-:Y:S01]  /*8530*/  FADD.FTZ R0, R45, R0 ;  /* 0x000000002d007221 */ /* 0x000fe20000010000 */
[----:B------:R-:W-:Y:S01]  /*8540*/  LDSM.16.MT88.4 R72, [R217+0x8900] ;  /* 0x00890000d948783b */ /* 0x000fe20000004200 */
[----:B------:R-:W-:-:S02]  /*8550*/  FADD.FTZ R2, R46, R2 ;  /* 0x000000022e027221 */ /* 0x000fc40000010000 */
[----:B------:R-:W-:Y:S01]  /*8560*/  FADD.FTZ R0, R47, R0 ;  /* 0x000000002f007221 */ /* 0x000fe20000010000 */
[----:B------:R-:W-:Y:S02]  /*8570*/  LDSM.16.MT88.4 R12, [R219+0xb900] ;  /* 0x00b90000db0c783b */ /* 0x000fe40000004200 */
[----:B------:R-:W-:Y:S02]  /*8580*/  HMMA.16816.F32.BF16 R152, R128, R154, R64 ;  /* 0x0000009a8098723c */ /* 0x000fe40000041840 */
[----:B------:R-:W2:Y:S01]  /*8590*/  LDSM.16.MT88.4 R64, [R219+0x5900] ;  /* 0x00590000db40783b */ /* 0x000ea20000004200 */
[----:B------:R-:W-:-:S05]  /*85a0*/  FADD.FTZ R2, R18, R2 ;  /* 0x0000000212027221 */ /* 0x000fca0000010000 */
[----:B------:R-:W-:Y:S01]  /*85b0*/  HMMA.16816.F32.BF16 R176, R128, R180, R176 ;  /* 0x000000b480b0723c */ /* 0x000fe200000418b0 */
[----:B------:R-:W-:-:S07]  /*85c0*/  FADD.FTZ R0, R19, R0 ;  /* 0x0000000013007221 */ /* 0x000fce0000010000 */
[----:B------:R-:W-:Y:S01]  /*85d0*/  HMMA.16816.F32.BF16 R180, R128, R182, R104 ;  /* 0x000000b680b4723c */ /* 0x000fe20000041868 */
[----:B------:R-:W3:Y:S01]  /*85e0*/  LDSM.16.MT88.4 R104, [R217+0xb900] ;  /* 0x00b90000d968783b */ /* 0x000ee20000004200 */
[----:B------:R-:W-:Y:S02]  /*85f0*/  FADD.FTZ R2, R16, R2 ;  /* 0x0000000210027221 */ /* 0x000fe40000010000 */
[----:B------:R-:W-:Y:S02]  /*8600*/  FADD.FTZ R0, R17, R0 ;  /* 0x0000000011007221 */ /* 0x000fe40000010000 */
[----:B------:R-:W-:Y:S02]  /*8610*/  FADD.FTZ R3, R214, R2 ;  /* 0x00000002d6037221 */ /* 0x000fe40000010000 */
        /* <DEDUP_REMOVED lines=8> */
[----:B------:R-:W-:Y:S02]  /*86a0*/  FADD.FTZ R2, R209, R2 ;  /* 0x00000002d1027221 */ /* 0x000fe40000010000 */
[----:B------:R-:W-:Y:S02]  /*86b0*/  FADD.FTZ R0, R174, R0 ;  /* 0x00000000ae007221 */ /* 0x000fe40000010000 */
[----:B------:R-:W-:Y:S01]  /*86c0*/  FADD.FTZ R3, R175, R2 ;  /* 0x00000002af037221 */ /* 0x000fe20000010000 */
[----:B-1----:R-:W-:Y:S01]  /*86d0*/  HMMA.16816.F32.BF16 R164, R128, R168, R164 ;  /* 0x000000a880a4723c */ /* 0x002fe200000418a4 */
[----:B------:R-:W-:Y:S02]  /*86e0*/  FADD.FTZ R2, R198, R0 ;  /* 0x00000000c6027221 */ /* 0x000fe40000010000 */
[----:B------:R-:W-:-:S05]  /*86f0*/  FADD.FTZ R0, R196, R3 ;  /* 0x00000003c4007221 */ /* 0x000fca0000010000 */
[----:B------:R-:W-:Y:S01]  /*8700*/  HMMA.16816.F32.BF16 R168, R128, R170, R52 ;  /* 0x000000aa80a8723c */ /* 0x000fe20000041834 */
[----:B------:R-:W-:Y:S02]  /*8710*/  FADD.FTZ R3, R199, R2 ;  /* 0x00000002c7037221 */ /* 0x000fe40000010000 */
[----:B------:R-:W-:-:S05]  /*8720*/  FADD.FTZ R2, R197, R0 ;  /* 0x00000000c5027221 */ /* 0x000fca0000010000 */
[----:B------:R-:W-:Y:S01]  /*8730*/  HMMA.16816.F32.BF16 R140, R128, R144, R140 ;  /* 0x00000090808c723c */ /* 0x000fe2000004188c */
[----:B------:R-:W-:-:S07]  /*8740*/  FADD.FTZ R0, R205, R3 ;  /* 0x00000003cd007221 */ /* 0x000fce0000010000 */
[----:B------:R-:W-:Y:S01]  /*8750*/  HMMA.16816.F32.BF16 R52, R128, R56, R40 ;  /* 0x000000388034723c */ /* 0x000fe20000041828 */
[----:B------:R-:W-:-:S07]  /*8760*/  FADD.FTZ R2, R204, R2 ;  /* 0x00000002cc027221 */ /* 0x000fce0000010000 */
[C---:B------:R-:W-:Y:S08]  /*8770*/  HMMA.16816.F32.BF16 R144, R128.reuse, R146, R68 ;  /* 0x000000928090723c */ /* 0x040ff00000041844 */
[----:B------:R-:W-:Y:S01]  /*8780*/  HMMA.16816.F32.BF16 R56, R128, R58, R60 ;  /* 0x0000003a8038723c */ /* 0x000fe2000004183c */
[----:B------:R-:W-:-:S07]  /*8790*/  UIMAD.WIDE UR4, UR11, 0x2aaaaaab, URZ ;  /* 0x2aaaaaab0b0478a5 */ /* 0x000fce000f8e023f */
[C---:B--2---:R-:W-:Y:S08]  /*87a0*/  HMMA.16816.F32.BF16 R60, R128.reuse, R64, R76 ;  /* 0x00000040803c723c */ /* 0x044ff0000004184c */
[C---:B------:R-:W-:Y:S01]  /*87b0*/  HMMA.16816.F32.BF16 R68, R128.reuse, R72, R88 ;  /* 0x000000488044723c */ /* 0x040fe20000041858 */
[----:B------:R-:W1:Y:S07]  /*87c0*/  LDSM.16.MT88.4 R88, [R220+0x8900] ;  /* 0x00890000dc58783b */ /* 0x000e6e0000004200 */
[C---:B------:R-:W-:Y:S01]  /*87d0*/  HMMA.16816.F32.BF16 R160, R128.reuse, R162, R96 ;  /* 0x000000a280a0723c */ /* 0x040fe20000041860 */
[----:B------:R-:W2:Y:S07]  /*87e0*/  LDSM.16.MT88.4 R96, [R219+0x8900] ;  /* 0x00890000db60783b */ /* 0x000eae0000004200 */
[----:B------:R-:W-:Y:S01]  /*87f0*/  HMMA.16816.F32.BF16 R76, R128, R80, R100 ;  /* 0x00000050804c723c */ /* 0x000fe20000041864 */
[----:B------:R-:W-:-:S07]  /*8800*/  FADD.FTZ R0, R8, R0 ;  /* 0x0000000008007221 */ /* 0x000fce0000010000 */
[----:B---3--:R-:W-:Y:S01]  /*8810*/  HMMA.16816.F32.BF16 R100, R128, R104, R120 ;  /* 0x000000688064723c */ /* 0x008fe20000041878 */
[----:B------:R-:W3:Y:S01]  /*8820*/  LDSM.16.MT88.4 R120, [R220+0xb900] ;  /* 0x00b90000dc78783b */ /* 0x000ee20000004200 */
[----:B------:R-:W-:Y:S01]  /*8830*/  FADD.FTZ R2, R4, R2 ;  /* 0x0000000204027221 */ /* 0x000fe20000010000 */
[----:B------:R-:W-:Y:S01]  /*8840*/  USHF.R.U32.HI UR4, URZ, 0x1f, UR5 ;  /* 0x0000001f3f047899 */ /* 0x000fe20008011605 */
[----:B------:R-:W-:Y:S02]  /*8850*/  FADD.FTZ R0, R9, R0 ;  /* 0x0000000009007221 */ /* 0x000fe40000010000 */
[----:B------:R-:W-:Y:S01]  /*8860*/  FADD.FTZ R2, R6, R2 ;  /* 0x0000000206027221 */ /* 0x000fe20000010000 */
[----:B------:R-:W-:Y:S01]  /*8870*/  ULEA.HI.SX32 UR4, UR5, UR4, 0x1c ;  /* 0x0000000405047291 */ /* 0x000fe2000f8fe23f */
[----:B------:R-:W-:Y:S02]  /*8880*/  FADD.FTZ R0, R11, R0 ;  /* 0x000000000b007221 */ /* 0x000fe40000010000 */
[----:B------:R-:W-:Y:S01]  /*8890*/  FADD.FTZ R2, R5, R2 ;  /* 0x0000000205027221 */ /* 0x000fe20000010000 */
[----:B------:R-:W-:Y:S01]  /*88a0*/  UISETP.LT.AND UP0, UPT, URZ, UR4, UPT ;  /* 0x000000043f00728c */ /* 0x000fe2000bf01270 */
[----:B------:R-:W-:-:S02]  /*88b0*/  FADD.FTZ R3, R10, R0 ;  /* 0x000000000a037221 */ /* 0x000fc40000010000 */
[----:B------:R-:W-:Y:S01]  /*88c0*/  FADD.FTZ R0, R7, R2 ;  /* 0x0000000207007221 */ /* 0x000fe20000010000 */
[----:B------:R-:W-:-:S04]  /*88d0*/  USEL UR4, URZ, UR4, !UP0 ;  /* 0x000000043f047287 */ /* 0x000fc8000c000000 */
[----:B------:R-:W-:Y:S01]  /*88e0*/  UISETP.GE.AND UP0, UPT, UR6, UR4, UPT ;  /* 0x000000040600728c */ /* 0x000fe2000bf06270 */
[----:B------:R4:W-:Y:S04]  /*88f0*/  STL [R1+0x24], R0 ;  /* 0x0000240001007387 */ /* 0x0009e80000100800 */
[----:B------:R4:W-:Y:S01]  /*8900*/  STL [R1+0x20], R3 ;  /* 0x0000200301007387 */ /* 0x0009e20000100800 */
[----:B------:R-:W-:Y:S01]  /*8910*/  PLOP3.LUT P0, PT, PT, PT, UP0, 0x40, 0x0 ;  /* 0x000000000000781c */ /* 0x000fe20003f0e808 */
[C---:B------:R-:W-:Y:S08]  /*8920*/  HMMA.16816.F32.BF16 R64, R128.reuse, R66, R84 ;  /* 0x000000428040723c */ /* 0x040ff00000041854 */
[C---:B------:R-:W-:Y:S08]  /*8930*/  HMMA.16816.F32.BF16 R72, R128.reuse, R74, R92 ;  /* 0x0000004a8048723c */ /* 0x040ff0000004185c */
[C---:B-1----:R-:W-:Y:S08]  /*8940*/  HMMA.16816.F32.BF16 R84, R128.reuse, R88, R108 ;  /* 0x000000588054723c */ /* 0x042ff0000004186c */
[C---:B--2---:R-:W-:Y:S08]  /*8950*/  HMMA.16816.F32.BF16 R92, R128.reuse, R96, R184 ;  /* 0x00000060805c723c */ /* 0x044ff000000418b8 */
        /* <DEDUP_REMOVED lines=11> */
[----:B----4-:R-:W2:Y:S04]  /*8a10*/  LDL R47, [R1+0x58] ;  /* 0x00005800012f7983 */ /* 0x010ea80000100800 */
[----:B------:R-:W3:Y:S04]  /*8a20*/  LDL.LU R18, [R1+0x74] ;  /* 0x0000740001127983 */ /* 0x000ee80000300800 */
[----:B------:R-:W3:Y:S04]  /*8a30*/  LDL R19, [R1+0x44] ;  /* 0x0000440001137983 */ /* 0x000ee80000100800 */
[----:B------:R-:W4:Y:S04]  /*8a40*/  LDL R16, [R1+0x6c] ;  /* 0x00006c0001107983 */ /* 0x000f280000100800 */
[----:B------:R-:W4:Y:S04]  /*8a50*/  LDL R17, [R1+0x64] ;  /* 0x0000640001117983 */ /* 0x000f280000100800 */
[----:B------:R-:W4:Y:S04]  /*8a60*/  LDL R214, [R1+0x70] ;  /* 0x0000700001d67983 */ /* 0x000f280000100800 */
[----:B------:R-:W4:Y:S01]  /*8a70*/  LDL R215, [R1+0x60] ;  /* 0x0000600001d77983 */ /* 0x000f220000100800 */
[----:B------:R-:W-:Y:S01]  /*8a80*/  PLOP3.LUT P0, PT, PT, PT, UP1, 0x80, 0x0 ;  /* 0x000000000000781c */ /* 0x000fe20003f0f018 */
[----:B------:R-:W-:-:S02]  /*8a90*/  IMAD.MOV.U32 R175, RZ, RZ, R172 ;  /* 0x000000ffffaf7224 */ /* 0x000fc400078e00ac */
[----:B------:R-:W-:-:S10]  /*8aa0*/  IMAD.MOV.U32 R3, RZ, RZ, R173 ;  /* 0x000000ffff037224 */ /* 0x000fd400078e00ad */
[----:B--2---:R-:W-:Y:S01]  /*8ab0*/  @P0 IMAD.HI.U32 R0, R47, c[0x0][0x2c8], RZ ;  /* 0x0000b2002f000a27 */ /* 0x004fe200078e00ff */
[----:B------:R-:W-:Y:S02]  /*8ac0*/  PLOP3.LUT P0, PT, PT, PT, UP1, 0x80, 0x0 ;  /* 0x000000000000781c */ /* 0x000fe40003f0f018 */
[----:B---3--:R-:W-:-:S05]  /*8ad0*/  SHF.L.U64.HI R2, R19, 0x1, R18 ;  /* 0x0000000113027819 */ /* 0x008fca0000010212 */
[----:B------:R1:W-:Y:S06]  /*8ae0*/  STL [R1+0x40], R2 ;  /* 0x0000400201007387 */ /* 0x0003ec0000100800 */
[----:B------:R-:W-:Y:S02]  /*8af0*/  @P0 SHF.R.U32.HI R0, RZ, c[0x0][0x2cc], R0 ;  /* 0x0000b300ff000a19 */ /* 0x000fe40000011600 */
[C---:B----4-:R-:W-:Y:S01]  /*8b00*/  SHF.L.U64.HI R5, R17.reuse, 0x1, R16 ;  /* 0x0000000111057819 */ /* 0x050fe20000010210 */
[----:B------:R-:W-:Y:S02]  /*8b10*/  IMAD.SHL.U32 R4, R17, 0x2, RZ ;  /* 0x0000000211047824 */ /* 0x000fe400078e00ff */
[----:B-1----:R-:W-:-:S05]  /*8b20*/  IMAD.SHL.U32 R2, R19, 0x2, RZ ;  /* 0x0000000213027824 */ /* 0x002fca00078e00ff */
[----:B------:R1:W-:Y:S04]  /*8b30*/  STL [R1+0x68], R2 ;  /* 0x0000680201007387 */ /* 0x0003e80000100800 */
[----:B------:R2:W-:Y:S04]  /*8b40*/  STL [R1+0x3c], R5 ;  /* 0x00003c0501007387 */ /* 0x0005e80000100800 */
[----:B------:R3:W-:Y:S01]  /*8b50*/  STL [R1+0x38], R4 ;  /* 0x0000380401007387 */ /* 0x0007e20000100800 */
[----:B-1----:R-:W-:Y:S02]  /*8b60*/  SEL R2, RZ, 0x10, P5 ;  /* 0x00000010ff027807 */ /* 0x002fe40002800000 */
[----:B------:R-:W-:-:S02]  /*8b70*/  SEL R2, RZ, 0x10, P4 ;  /* 0x00000010ff027807 */ /* 0x000fc40002000000 */
[C---:B--2---:R-:W-:Y:S01]  /*8b80*/  SHF.L.U64.HI R5, R215.reuse, 0x1, R214 ;  /* 0x00000001d7057819 */ /* 0x044fe200000102d6 */
[----:B---3--:R-:W-:-:S04]  /*8b90*/  IMAD.SHL.U32 R4, R215, 0x2, RZ ;  /* 0x00000002d7047824 */ /* 0x008fc800078e00ff */
[----:B------:R1:W-:Y:S04]  /*8ba0*/  STL [R1+0x34], R5 ;  /* 0x0000340501007387 */ /* 0x0003e80000100800 */
[----:B------:R1:W-:Y:S04]  /*8bb0*/  STL [R1+0x30], R4 ;  /* 0x0000300401007387 */ /* 0x0003e80000100800 */
[----:B------:R1:W-:Y:S02]  /*8bc0*/  @P0 STL [R1+0x54], R0 ;  /* 0x0000540001000387 */ /* 0x0003e40000100800 */
.L_x_1580:
[----:B------:R-:W-:Y:S04]  /*8bd0*/  DEPBAR.LE SB0, 0x0 ;  /* 0x000080000000791a */ /* 0x000fe80000000000 */
[----:B------:R-:W-:Y:S01]  /*8be0*/  BAR.SYNC.DEFER_BLOCKING 0x0 ;  /* 0x0000000000007b1d */ /* 0x000fe20000010000 */
[----:B------:R-:W-:Y:S05]  /*8bf0*/  ISETP.LE.AND P0, PT, RZ, UR6, PT ;  /* 0x00000006ff007c0c */ /* 0x000fea000bf03270 */
[----:B-----5:R2:W3:Y:S04]  /*8c00*/  LDSM.16.M88.4 R48, [R223+0x18100] ;  /* 0x01810000df30783b */ /* 0x0204e80000000200 */
[----:B------:R2:W4:Y:S04]  /*8c10*/  LDSM.16.M88.4 R8, [R216+0xc100] ;  /* 0x00c10000d808783b */ /* 0x0005280000000200 */
[----:B------:R2:W1:Y:S04]  /*8c20*/  LDSM.16.M88.4 R16, [R216+0xc900] ;  /* 0x00c90000d810783b */ /* 0x0004680000000200 */
[----:B------:R2:W1:Y:S04]  /*8c30*/  LDSM.16.M88.4 R24, [R216+0xd100] ;  /* 0x00d10000d818783b */ /* 0x0004680000000200 */
[----:B------:R2:W1:Y:S04]  /*8c40*/  LDSM.16.M88.4 R32, [R216+0xd900] ;  /* 0x00d90000d820783b */ /* 0x0004680000000200 */
[----:B------:R2:W1:Y:S04]  /*8c50*/  LDSM.16.M88.4 R40, [R216+0xe100] ;  /* 0x00e10000d828783b */ /* 0x0004680000000200 */
[----:B------:R2:W1:Y:S04]  /*8c60*/  LDSM.16.M88.4 R184, [R216+0xe900] ;  /* 0x00e90000d8b8783b */ /* 0x0004680000000200 */
[----:B------:R2:W1:Y:S04]  /*8c70*/  LDSM.16.M88.4 R188, [R224+0x18100] ;  /* 0x01810000e0bc783b */ /* 0x0004680000000200 */
[----:B------:R2:W1:Y:S04]  /*8c80*/  LDSM.16.M88.4 R192, [R227] ;  /* 0x00000000e3c0783b */ /* 0x0004680000000200 */
[----:B------:R2:W1:Y:S04]  /*8c90*/  LDSM.16.M88.4 R196, [R250] ;  /* 0x00000000fac4783b */ /* 0x0004680000000200 */
[----:B------:R2:W1:Y:S04]  /*8ca0*/  LDSM.16.M88.4 R200, [R249] ;  /* 0x00000000f9c8783b */ /* 0x0004680000000200 */
[----:B------:R2:W1:Y:S04]  /*8cb0*/  LDSM.16.M88.4 R204, [R248] ;  /* 0x00000000f8cc783b */ /* 0x0004680000000200 */
[----:B------:R2:W1:Y:S04]  /*8cc0*/  LDSM.16.M88.4 R208, [R247] ;  /* 0x00000000f7d0783b */ /* 0x0004680000000200 */
[----:B------:R2:W1:Y:S01]  /*8cd0*/  LDSM.16.M88.4 R212, [R246] ;  /* 0x00000000f6d4783b */ /* 0x0004620000000200 */
[----:B------:R-:W-:-:S05]  /*8ce0*/  @!P0 BRA `(.L_x_1578) ;  /* 0x0000052000008947 */ /* 0x000fca0003800000 */
[----:B---34-:R-:W3:Y:S01]  /*8cf0*/  LDL R2, [R1+0x2c] ;  /* 0x00002c0001027983 */ /* 0x018ee20000100800 */
[----:B------:R-:W-:Y:S03]  /*8d00*/  SEL R23, RZ, 0x10, P5 ;  /* 0x00000010ff177807 */ /* 0x000fe60002800000 */
[----:B------:R-:W4:Y:S04]  /*8d10*/  LDL R6, [R1+0x28] ;  /* 0x0000280001067983 */ /* 0x000f280000100800 */
[----:B------:R-:W5:Y:S04]  /*8d20*/  LDL R36, [R1+0x68] ;  /* 0x0000680001247983 */ /* 0x000f680000100800 */
[----:B--2---:R-:W2:Y:S04]  /*8d30*/  LDL R31, [R1+0x40] ;  /* 0x00004000011f7983 */ /* 0x004ea80000100800 */
[----:B------:R-:W2:Y:S04]  /*8d40*/  LDL R22, [R1+0x38] ;  /* 0x0000380001167983 */ /* 0x000ea80000100800 */
[----:B------:R-:W2:Y:S04]  /*8d50*/  LDL R30, [R1+0x3c] ;  /* 0x00003c00011e7983 */ /* 0x000ea80000100800 */
[----:B------:R-:W2:Y:S04]  /*8d60*/  LDL R29, [R1+0x30] ;  /* 0x00003000011d7983 */ /* 0x000ea80000100800 */
[----:B------:R-:W2:Y:S04]  /*8d70*/  LDL R28, [R1+0x34] ;  /* 0x00003400011c7983 */ /* 0x000ea80000100800 */
[----:B------:R-:W2:Y:S04]  /*8d80*/  LDL R13, [R1+0x48] ;  /* 0x00004800010d7983 */ /* 0x000ea80000100800 */
[----:B------:R-:W5:Y:S01]  /*8d90*/  LDL R20, [R1+0x50] ;  /* 0x0000500001147983 */ /* 0x000f620000100800 */
[----:B-1-3--:R-:W-:Y:S01]  /*8da0*/  SHF.R.S32.HI R0, RZ, 0x1f, R2 ;  /* 0x0000001fff007819 */ /* 0x00afe20000011402 */
        /* <DEDUP_REMOVED lines=11> */
[----:B------:R-:W-:Y:S01]  /*8e60*/  LEA.HI.X R7, R7, c[0x0][0x1fc], R4, 0x1, P0 ;  /* 0x00007f0007077a11 */ /* 0x000fe200000f0c04 */
[----:B------:R-:W1:Y:S01]  /*8e70*/  SHFL.IDX PT, R0, R6, RZ, 0x181f ;  /* 0x00181fff06007589 */ /* 0x000e6200000e0000 */
[C---:B--2---:R-:W-:Y:S01]  /*8e80*/  IMAD.SHL.U32 R12, R13.reuse, 0x2, RZ ;  /* 0x000000020d0c7824 */ /* 0x044fe200078e00ff */
[----:B-----5:R-:W-:Y:S02]  /*8e90*/  SHF.L.U64.HI R13, R13, 0x1, R20 ;  /* 0x000000010d0d7819 */ /* 0x020fe40000010214 */
[----:B------:R-:W2:Y:S01]  /*8ea0*/  SHFL.IDX PT, R2, R7, RZ, 0x181f ;  /* 0x00181fff07027589 */ /* 0x000ea200000e0000 */
[----:B-1----:R-:W-:Y:S05]  /*8eb0*/  IADD3 R14, P0, R0, R36, RZ ;  /* 0x00000024000e7210 */ /* 0x002fea0007f1e0ff */
[----:B--2---:R-:W-:Y:S01]  /*8ec0*/  IMAD.X R15, R2, 0x1, R31, P0 ;  /* 0x00000001020f7824 */ /* 0x004fe200000e061f */
[----:B------:R-:W-:Y:S04]  /*8ed0*/  IADD3 R4, P0, R0, R22, RZ ;  /* 0x0000001600047210 */ /* 0x000fe80007f1e0ff */
[----:B------:R-:W-:Y:S01]  /*8ee0*/  @!PT LDS RZ, [RZ] ;  /* 0x00000000fffff984 */ /* 0x000fe20000000800 */
[----:B------:R1:W-:Y:S01]  /*8ef0*/  LDGSTS.E.BYPASS.LTC128B.128 [R252], [R14.64], !P2 ;  /* 0x000000000efc7fae */ /* 0x0003e2000d101d50 */
[----:B------:R-:W-:Y:S05]  /*8f00*/  IMAD.X R5, R2, 0x1, R30, P0 ;  /* 0x0000000102057824 */ /* 0x000fea00000e061e */
[----:B------:R2:W-:Y:S02]  /*8f10*/  LDGSTS.E.BYPASS.LTC128B.128 [R252+0x3000], [R4.64], !P5 ;  /* 0x0300000004fc7fae */ /* 0x0005e4000e901d50 */
[-C--:B--2---:R-:W-:Y:S05]  /*8f20*/  IADD3 R4, P0, R0, R29.reuse, RZ ;  /* 0x0000001d00047210 */ /* 0x084fea0007f1e0ff */
[----:B------:R-:W-:Y:S01]  /*8f30*/  IMAD.X R5, R2, 0x1, R28, P0 ;  /* 0x0000000102057824 */ /* 0x000fe200000e061c */
[----:B------:R-:W-:Y:S02]  /*8f40*/  IADD3 R20, P0, R0, R12, RZ ;  /* 0x0000000c00147210 */ /* 0x000fe40007f1e0ff */
[----:B------:R-:W-:Y:S03]  /*8f50*/  SHFL.IDX PT, R0, R6, 0x2, 0x181f ;  /* 0x00581f0006007f89 */ /* 0x000fe600000e0000 */
[----:B------:R-:W-:Y:S01]  /*8f60*/  IMAD.X R21, R2, 0x1, R13, P0 ;  /* 0x0000000102157824 */ /* 0x000fe200000e060d */
[----:B------:R2:W-:Y:S04]  /*8f70*/  LDGSTS.E.BYPASS.LTC128B.128 [R252+0x6000], [R4.64], !P4 ;  /* 0x0600000004fc7fae */ /* 0x0005e8000e101d50 */
[----:B------:R3:W-:Y:S04]  /*8f80*/  LDGSTS.E.BYPASS.LTC128B.128 [R252+0x9000], [R20.64], !P6 ;  /* 0x0900000014fc7fae */ /* 0x0007e8000f101d50 */
[----:B------:R-:W-:Y:S04]  /*8f90*/  SHFL.IDX PT, R2, R7, 0x2, 0x181f ;  /* 0x00581f0007027f89 */ /* 0x000fe800000e0000 */
[----:B--2---:R-:W1:Y:S04]  /*8fa0*/  SHFL.IDX PT, R4, R6, 0x1, 0x181f ;  /* 0x00381f0006047f89 */ /* 0x004e6800000e0000 */
[----:B------:R-:W2:Y:S01]  /*8fb0*/  SHFL.IDX PT, R5, R7, 0x1, 0x181f ;  /* 0x00381f0007057f89 */ /* 0x000ea200000e0000 */
[C---:B-1----:R-:W-:Y:S05]  /*8fc0*/  IADD3 R14, P0, R4.reuse, R36, RZ ;  /* 0x00000024040e7210 */ /* 0x042fea0007f1e0ff */
[C---:B--2---:R-:W-:Y:S05]  /*8fd0*/  IMAD.X R15, R5.reuse, 0x1, R31, P0 ;  /* 0x00000001050f7824 */ /* 0x044fea00000e061f */
[----:B------:R1:W-:Y:S02]  /*8fe0*/  LDGSTS.E.BYPASS.LTC128B.128 [R252+0x1000], [R14.64], !P2 ;  /* 0x010000000efc7fae */ /* 0x0003e4000d101d50 */
[C---:B-1----:R-:W-:Y:S05]  /*8ff0*/  IADD3 R14, P0, R4.reuse, R22, RZ ;  /* 0x00000016040e7210 */ /* 0x042fea0007f1e0ff */
[C---:B------:R-:W-:Y:S01]  /*9000*/  IMAD.X R15, R5.reuse, 0x1, R30, P0 ;  /* 0x00000001050f7824 */ /* 0x040fe200000e061e */
[C---:B------:R-:W-:Y:S04]  /*9010*/  IADD3 R6, P0, R4.reuse, R29, RZ ;  /* 0x0000001d04067210 */ /* 0x040fe80007f1e0ff */
[----:B------:R3:W-:Y:S01]  /*9020*/  LDGSTS.E.BYPASS.LTC128B.128 [R252+0x4000], [R14.64], !P5 ;  /* 0x040000000efc7fae */ /* 0x0007e2000e901d50 */
[C---:B------:R-:W-:Y:S01]  /*9030*/  IMAD.X R7, R5.reuse, 0x1, R28, P0 ;  /* 0x0000000105077824 */ /* 0x040fe200000e061c */
[----:B------:R-:W-:Y:S04]  /*9040*/  IADD3 R4, P0, R4, R12, RZ ;  /* 0x0000000c04047210 */ /* 0x000fe80007f1e0ff */
[----:B------:R3:W-:Y:S01]  /*9050*/  LDGSTS.E.BYPASS.LTC128B.128 [R252+0x7000], [R6.64], !P4 ;  /* 0x0700000006fc7fae */ /* 0x0007e2000e101d50 */
[----:B------:R-:W-:Y:S05]  /*9060*/  IMAD.X R5, R5, 0x1, R13, P0 ;  /* 0x0000000105057824 */ /* 0x000fea00000e060d */
[----:B------:R1:W-:Y:S02]  /*9070*/  LDGSTS.E.BYPASS.LTC128B.128 [R252+0xa000], [R4.64], !P6 ;  /* 0x0a00000004fc7fae */ /* 0x0003e4000f101d50 */
[----:B-1----:R-:W-:Y:S05]  /*9080*/  IADD3 R4, P0, R0, R36, RZ ;  /* 0x0000002400047210 */ /* 0x002fea0007f1e0ff */
[----:B------:R-:W-:Y:S05]  /*9090*/  IMAD.X R5, R2, 0x1, R31, P0 ;  /* 0x0000000102057824 */ /* 0x000fea00000e061f */
[----:B------:R1:W-:Y:S02]  /*90a0*/  LDGSTS.E.BYPASS.LTC128B.128 [R252+0x2000], [R4.64], !P2 ;  /* 0x0200000004fc7fae */ /* 0x0003e4000d101d50 */
[C---:B-1----:R-:W-:Y:S04]  /*90b0*/  IADD3 R4, -R23.reuse, 0x10, RZ ;  /* 0x0000001017047810 */ /* 0x042fe80007ffe1ff */
[----:B------:R-:W-:Y:S04]  /*90c0*/  LOP3.LUT R4, R4, 0xf, RZ, 0xc0, !PT ;  /* 0x0000000f04047812 */ /* 0x000fe800078ec0ff */
[----:B------:R-:W-:Y:S02]  /*90d0*/  IADD3 R4, P1, P0, R4, R0, R22 ;  /* 0x0000000004047210 */ /* 0x000fe4000783e016 */
[----:B------:R-:W-:Y:S02]  /*90e0*/  SEL R22, RZ, 0x10, P6 ;  /* 0x00000010ff167807 */ /* 0x000fe40003000000 */
[----:B------:R-:W-:Y:S02]  /*90f0*/  IADD3.X R5, RZ, R2, R30, P1, P0 ;  /* 0x00000002ff057210 */ /* 0x000fe40000fe041e */
[----:B------:R-:W-:Y:S02]  /*9100*/  ISETP.NE.U32.AND P0, PT, R23, RZ, PT ;  /* 0x000000ff1700720c */ /* 0x000fe40003f05070 */
[----:B------:R-:W-:Y:S11]  /*9110*/  SEL R23, RZ, 0x10, P4 ;  /* 0x00000010ff177807 */ /* 0x000ff60002000000 */
[----:B------:R1:W-:Y:S02]  /*9120*/  LDGSTS.E.BYPASS.LTC128B.128.ZFILL [R252+0x5000], [R4.64], P0 ;  /* 0x0500000004fc7fae */ /* 0x0003e40008141d50 */
[----:B-1----:R-:W-:Y:S04]  /*9130*/  IADD3 R4, -R22, 0x10, RZ ;  /* 0x0000001016047810 */ /* 0x002fe80007ffe1ff */
[----:B------:R-:W-:Y:S04]  /*9140*/  LOP3.LUT R4, R4, 0xf, RZ, 0xc0, !PT ;  /* 0x0000000f04047812 */ /* 0x000fe800078ec0ff */
[----:B------:R-:W-:Y:S02]  /*9150*/  IADD3 R12, P1, P0, R4, R0, R12 ;  /* 0x00000000040c7210 */ /* 0x000fe4000783e00c */
[C---:B------:R-:W-:Y:S02]  /*9160*/  IADD3 R4, -R23.reuse, 0x10, RZ ;  /* 0x0000001017047810 */ /* 0x040fe40007ffe1ff */
[----:B------:R-:W-:Y:S02]  /*9170*/  IADD3.X R13, RZ, R2, R13, P1, P0 ;  /* 0x00000002ff0d7210 */ /* 0x000fe40000fe040d */
[----:B------:R-:W-:Y:S04]  /*9180*/  LOP3.LUT R4, R4, 0xf, RZ, 0xc0, !PT ;  /* 0x0000000f04047812 */ /* 0x000fe800078ec0ff */
[----:B------:R-:W-:Y:S04]  /*9190*/  IADD3 R4, P1, P0, R4, R0, R29 ;  /* 0x0000000004047210 */ /* 0x000fe8000783e01d */
[----:B------:R-:W-:Y:S02]  /*91a0*/  IADD3.X R5, RZ, R2, R28, P1, P0 ;  /* 0x00000002ff057210 */ /* 0x000fe40000fe041c */
[----:B------:R-:W-:Y:S11]  /*91b0*/  ISETP.NE.U32.AND P0, PT, R23, RZ, PT ;  /* 0x000000ff1700720c */ /* 0x000ff60003f05070 */
[----:B------:R-:W-:Y:S02]  /*91c0*/  @!UPT UIADD3 URZ, URZ, URZ, URZ ;  /* 0x0000003f3f3ff290 */ /* 0x000fe4000fffe03f */
[----:B------:R3:W-:Y:S01]  /*91d0*/  LDGSTS.E.BYPASS.LTC128B.128.ZFILL [R252+0x8000], [R4.64], P0 ;  /* 0x0800000004fc7fae */ /* 0x0007e20008141d50 */
[----:B------:R-:W-:Y:S11]  /*91e0*/  ISETP.NE.U32.AND P0, PT, R22, RZ, PT ;  /* 0x000000ff1600720c */ /* 0x000ff60003f05070 */
[----:B------:R-:W-:Y:S02]  /*91f0*/  @!UPT UIADD3 URZ, URZ, URZ, URZ ;  /* 0x0000003f3f3ff290 */ /* 0x000fe4000fffe03f */
[----:B------:R3:W-:Y:S02]  /*9200*/  LDGSTS.E.BYPASS.LTC128B.128.ZFILL [R252+0xb000], [R12.64], P0 ;  /* 0x0b0000000cfc7fae */ /* 0x0007e40008141d50 */
.L_x_1578:
[C---:B-1-34-:R-:W-:Y:S01]  /*9210*/  HMMA.16816.F32.BF16 R4, R48.reuse, R8, RZ ;  /* 0x000000083004723c */ /* 0x05afe200000418ff */
[----:B------:R-:W0:Y:S01]  /*9220*/  LDGDEPBAR ;  /* 0x00000000000079af */ /* 0x000e220000000000 */
[----:B------:R-:W-:Y:S06]  /*9230*/  UISETP.GE.AND UP0, UPT, UR6, 0x1, UPT ;  /* 0x000000010600788c */ /* 0x000fec000bf06270 */
[C---:B------:R-:W-:Y:S01]  /*9240*/  HMMA.16816.F32.BF16 R8, R48.reuse, R10, RZ ;  /* 0x0000000a3008723c */ /* 0x040fe200000418ff */
[----:B------:R-:W-:Y:S07]  /*9250*/  PLOP3.LUT P0, PT, PT, PT, UP0, 0x40, 0x0 ;  /* 0x000000000000781c */ /* 0x000fee0003f0e808 */
        /* <DEDUP_REMOVED lines=22> */
[----:B------:R-:W5:Y:S07]  /*93c0*/  LDSM.16.M88.4 R204, [R222+0xd900] ;  /* 0x00d90000decc783b */ /* 0x000f6e0000000200 */
        /* <DEDUP_REMOVED lines=61> */
[----:B------:R-:W2:Y:S06]  /*97a0*/  LDSM.16.M88.4 R184, [R241] ;  /* 0x00000000f1b8783b */ /* 0x000eac0000000200 */
[----:B------:R-:W3:Y:S01]  /*97b0*/  LDSM.16.M88.4 R208, [R240] ;  /* 0x00000000f0d0783b */ /* 0x000ee20000000200 */
        /* <DEDUP_REMOVED lines=205> */
[----:B------:R-:W2:Y:S01]  /*a490*/  LDL R0, [R1+0x4c] ;  /* 0x00004c0001007983 */ /* 0x000ea20000100800 */
[----:B------:R-:W-:Y:S01]  /*a4a0*/  IMAD.MOV.U32 R2, RZ, RZ, c[0x0][0x2b8] ;  /* 0x0000ae00ff027624 */ /* 0x000fe200078e00ff */
[----:B------:R-:W-:Y:S01]  /*a4b0*/  UIMAD UR5, UR6, 0x60, UR12 ;  /* 0x00000060060578a4 */ /* 0x000fe2000f8e020c */
[----:B------:R-:W-:Y:S01]  /*a4c0*/  IMAD.MOV.U32 R184, RZ, RZ, RZ ;  /* 0x000000ffffb87224 */ /* 0x000fe200078e00ff */
[----:B------:R-:W3:Y:S01]  /*a4d0*/  LDL R201, [R1+0x38] ;  /* 0x0000380001c97983 */ /* 0x000ee20000100800 */
[----:B------:R-:W-:Y:S02]  /*a4e0*/  SEL R215, RZ, 0x10, P5 ;  /* 0x00000010ffd77807 */ /* 0x000fe40002800000 */
[----:B------:R-:W-:Y:S01]  /*a4f0*/  ISETP.NE.AND P1, PT, R2, 0x1, PT ;  /* 0x000000010200780c */ /* 0x000fe20003f25270 */
[----:B------:R-:W4:Y:S01]  /*a500*/  LDL R198, [R1+0x3c] ;  /* 0x00003c0001c67983 */ /* 0x000f220000100800 */
[----:B------:R-:W-:Y:S01]  /*a510*/  IMAD.U32 R2, RZ, RZ, UR5 ;  /* 0x00000005ff027e24 */ /* 0x000fe2000f8e00ff */
[----:B------:R-:W-:Y:S02]  /*a520*/  SEL R212, RZ, 0x10, P4 ;  /* 0x00000010ffd47807 */ /* 0x000fe40002000000 */
[----:B------:R-:W5:Y:S01]  /*a530*/  LDL R199, [R1+0x30] ;  /* 0x0000300001c77983 */ /* 0x000f620000100800 */
[----:B------:R-:W-:Y:S02]  /*a540*/  IADD3 R194, -R215, 0x10, RZ ;  /* 0x00000010d7c27810 */ /* 0x000fe40007ffe1ff */
[----:B------:R-:W-:Y:S01]  /*a550*/  IADD3 R192, -R212, 0x10, RZ ;  /* 0x00000010d4c07810 */ /* 0x000fe20007ffe1ff */
[----:B------:R-:W3:Y:S01]  /*a560*/  LDL R196, [R1+0x34] ;  /* 0x0000340001c47983 */ /* 0x000ee20000100800 */
[----:B------:R-:W-:Y:S02]  /*a570*/  LOP3.LUT R194, R194, 0xf, RZ, 0xc0, !PT ;  /* 0x0000000fc2c27812 */ /* 0x000fe400078ec0ff */
[----:B------:R-:W-:Y:S01]  /*a580*/  LOP3.LUT R192, R192, 0xf, RZ, 0xc0, !PT ;  /* 0x0000000fc0c07812 */ /* 0x000fe200078ec0ff */
        /* <DEDUP_REMOVED lines=15> */
[----:B------:R-:W-:Y:S02]  /*a680*/  IMAD R0, R0, c[0x0][0x1e0], RZ ;  /* 0x0000780000007a24 */ /* 0x000fe400078e02ff */
[----:B------:R-:W1:Y:S02]  /*a690*/  LDL R213, [R1+0x48] ;  /* 0x0000480001d57983 */ /* 0x000e640000100800 */
[C---:B------:R-:W-:Y:S02]  /*a6a0*/  IMAD R0, R185.reuse, c[0x0][0x1e4], R0 ;  /* 0x00007900b9007a24 */ /* 0x040fe400078e0200 */
[----:B------:R-:W4:Y:S01]  /*a6b0*/  LDL R200, [R1+0x50] ;  /* 0x0000500001c87983 */ /* 0x000f220000100800 */
[----:B--2---:R-:W-:Y:S04]  /*a6c0*/  IMAD.WIDE.U32 R172, R185, c[0x0][0x1e0], RZ ;  /* 0x00007800b9ac7a25 */ /* 0x004fe800078e00ff */
[----:B------:R-:W-:Y:S01]  /*a6d0*/  IMAD.IADD R173, R173, 0x1, R0 ;  /* 0x00000001adad7824 */ /* 0x000fe200078e0200 */
[----:B---3--:R2:W-:Y:S01]  /*a6e0*/  STL [R1+0x28], R184 ;  /* 0x000028b801007387 */ /* 0x0085e20000100800 */
[----:B------:R-:W-:Y:S02]  /*a6f0*/  SHF.R.S32.HI R0, RZ, 0x1f, R184 ;  /* 0x0000001fff007819 */ /* 0x000fe400000114b8 */
[----:B------:R-:W-:Y:S04]  /*a700*/  IMAD.WIDE.U32 R172, R184, c[0x0][0x1f0], R172 ;  /* 0x00007c00b8ac7a25 */ /* 0x000fe800078e00ac */
[----:B------:R-:W-:Y:S02]  /*a710*/  IMAD R0, R0, c[0x0][0x1f0], RZ ;  /* 0x00007c0000007a24 */ /* 0x000fe400078e02ff */
[----:B-1----:R-:W-:Y:S02]  /*a720*/  IMAD.SHL.U32 R185, R213, 0x2, RZ ;  /* 0x00000002d5b97824 */ /* 0x002fe400078e00ff */
[----:B------:R-:W-:Y:S01]  /*a730*/  IMAD R0, R184, c[0x0][0x1f4], R0 ;  /* 0x00007d00b8007a24 */ /* 0x000fe200078e0200 */
[----:B--2---:R-:W-:Y:S04]  /*a740*/  IADD3 R184, P0, R172, UR22, RZ ;  /* 0x00000016acb87c10 */ /* 0x004fe8000ff1e0ff */
[----:B------:R-:W-:Y:S02]  /*a750*/  IADD3.X R172, R173, UR19, R0, P0, !PT ;  /* 0x00000013adac7c10 */ /* 0x000fe400087fe400 */
[C---:B------:R-:W-:Y:S04]  /*a760*/  LEA R174, P0, R184.reuse, c[0x0][0x1c8], 0x1 ;  /* 0x00007200b8ae7a11 */ /* 0x040fe800078008ff */
[----:B------:R-:W-:Y:S01]  /*a770*/  LEA.HI.X R184, R184, c[0x0][0x1cc], R172, 0x1, P0 ;  /* 0x00007300b8b87a11 */ /* 0x000fe200000f0cac */
[----:B------:R-:W-:Y:S04]  /*a780*/  SHFL.IDX PT, R0, R174, RZ, 0x181f ;  /* 0x00181fffae007589 */ /* 0x000fe800000e0000 */
[----:B------:R-:W1:Y:S04]  /*a790*/  SHFL.IDX PT, R172, R174, 0x2, 0x181f ;  /* 0x00581f00aeac7f89 */ /* 0x000e6800000e0000 */
[----:B------:R-:W4:Y:S04]  /*a7a0*/  SHFL.IDX PT, R173, R184, 0x2, 0x181f ;  /* 0x00581f00b8ad7f89 */ /* 0x000f2800000e0000 */
[----:B------:R-:W2:Y:S01]  /*a7b0*/  SHFL.IDX PT, R2, R184, RZ, 0x181f ;  /* 0x00181fffb8027589 */ /* 0x000ea200000e0000 */
[-C--:B-1----:R-:W-:Y:S04]  /*a7c0*/  IADD3 R194, P1, P0, R194, R172.reuse, R201 ;  /* 0x000000acc2c27210 */ /* 0x082fe8000783e0c9 */
[-C--:B----4-:R-:W-:Y:S02]  /*a7d0*/  IADD3.X R195, RZ, R173.reuse, R198, P1, P0 ;  /* 0x000000adffc37210 */ /* 0x090fe40000fe04c6 */
[-C--:B-----5:R-:W-:Y:S04]  /*a7e0*/  IADD3 R192, P1, P0, R192, R172.reuse, R199 ;  /* 0x000000acc0c07210 */ /* 0x0a0fe8000783e0c7 */
[----:B------:R-:W-:Y:S02]  /*a7f0*/  IADD3.X R193, RZ, R173, R196, P1, P0 ;  /* 0x000000adffc17210 */ /* 0x000fe40000fe04c4 */
[----:B------:R-:W-:Y:S05]  /*a800*/  IADD3 R188, P0, R0, R197, RZ ;  /* 0x000000c500bc7210 */ /* 0x000fea0007f1e0ff */
[----:B--2---:R-:W-:Y:S01]  /*a810*/  IMAD.X R189, R2, 0x1, R214, P0 ;  /* 0x0000000102bd7824 */ /* 0x004fe200000e06d6 */
[----:B------:R-:W-:Y:S04]  /*a820*/  IADD3 R186, P0, R0, R201, RZ ;  /* 0x000000c900ba7210 */ /* 0x000fe80007f1e0ff */
[----:B------:R1:W-:Y:S01]  /*a830*/  LDGSTS.E.BYPASS.LTC128B.128 [R251+0xc100], [R188.64], !P2 ;  /* 0x0c100000bcfb7fae */ /* 0x0003e2000d101d50 */
[----:B------:R-:W-:Y:S05]  /*a840*/  IMAD.X R187, R2, 0x1, R198, P0 ;  /* 0x0000000102bb7824 */ /* 0x000fea00000e06c6 */
[----:B------:R2:W-:Y:S02]  /*a850*/  LDGSTS.E.BYPASS.LTC128B.128 [R251+0xf100], [R186.64], !P5 ;  /* 0x0f100000bafb7fae */ /* 0x0005e4000e901d50 */
[----:B--2---:R-:W-:Y:S05]  /*a860*/  IADD3 R186, P0, R0, R199, RZ ;  /* 0x000000c700ba7210 */ /* 0x004fea0007f1e0ff */
[----:B------:R-:W-:Y:S01]  /*a870*/  IMAD.X R187, R2, 0x1, R196, P0 ;  /* 0x0000000102bb7824 */ /* 0x000fe200000e06c4 */
[----:B------:R-:W-:Y:S02]  /*a880*/  IADD3 R190, P0, R0, R185, RZ ;  /* 0x000000b900be7210 */ /* 0x000fe40007f1e0ff */
[----:B------:R-:W1:Y:S04]  /*a890*/  SHFL.IDX PT, R0, R174, 0x1, 0x181f ;  /* 0x00381f00ae007f89 */ /* 0x000e6800000e0000 */
[----:B------:R2:W-:Y:S02]  /*a8a0*/  LDGSTS.E.BYPASS.LTC128B.128 [R251+0x12100], [R186.64], !P4 ;  /* 0x12100000bafb7fae */ /* 0x0005e4000e101d50 */
[----:B--2---:R-:W-:Y:S02]  /*a8b0*/  SHF.L.U64.HI R186, R213, 0x1, R200 ;  /* 0x00000001d5ba7819 */ /* 0x004fe400000102c8 */
[----:B------:R-:W-:Y:S03]  /*a8c0*/  SEL R213, RZ, 0x10, P6 ;  /* 0x00000010ffd57807 */ /* 0x000fe60003000000 */
[----:B------:R-:W-:Y:S01]  /*a8d0*/  IMAD.X R191, R2, 0x1, R186, P0 ;  /* 0x0000000102bf7824 */ /* 0x000fe200000e06ba */
[----:B-1----:R-:W-:Y:S01]  /*a8e0*/  IADD3 R188, P0, R0, R197, RZ ;  /* 0x000000c500bc7210 */ /* 0x002fe20007f1e0ff */
[----:B------:R-:W1:Y:S04]  /*a8f0*/  SHFL.IDX PT, R2, R184, 0x1, 0x181f ;  /* 0x00381f00b8027f89 */ /* 0x000e6800000e0000 */
[----:B------:R2:W-:Y:S01]  /*a900*/  LDGSTS.E.BYPASS.LTC128B.128 [R251+0x15100], [R190.64], !P6 ;  /* 0x15100000befb7fae */ /* 0x0005e2000f101d50 */
[----:B-1----:R-:W-:Y:S05]  /*a910*/  IMAD.X R189, R2, 0x1, R214, P0 ;  /* 0x0000000102bd7824 */ /* 0x002fea00000e06d6 */
[----:B------:R1:W-:Y:S01]  /*a920*/  LDGSTS.E.BYPASS.LTC128B.128 [R251+0xd100], [R188.64], !P2 ;  /* 0x0d100000bcfb7fae */ /* 0x0003e2000d101d50 */
[----:B--2---:R-:W-:Y:S04]  /*a930*/  IADD3 R190, -R213, 0x10, RZ ;  /* 0x00000010d5be7810 */ /* 0x004fe80007ffe1ff */
[----:B------:R-:W-:Y:S02]  /*a940*/  LOP3.LUT R190, R190, 0xf, RZ, 0xc0, !PT ;  /* 0x0000000fbebe7812 */ /* 0x000fe400078ec0ff */
[----:B-1----:R-:W-:Y:S05]  /*a950*/  IADD3 R188, P0, R0, R201, RZ ;  /* 0x000000c900bc7210 */ /* 0x002fea0007f1e0ff */
[----:B------:R-:W-:Y:S01]  /*a960*/  IMAD.X R189, R2, 0x1, R198, P0 ;  /* 0x0000000102bd7824 */ /* 0x000fe200000e06c6 */
[----:B------:R-:W-:Y:S04]  /*a970*/  IADD3 R190, P1, P0, R190, R172, R185 ;  /* 0x000000acbebe7210 */ /* 0x000fe8000783e0b9 */
[----:B------:R1:W-:Y:S01]  /*a980*/  LDGSTS.E.BYPASS.LTC128B.128 [R251+0x10100], [R188.64], !P5 ;  /* 0x10100000bcfb7fae */ /* 0x0003e2000e901d50 */
[----:B------:R-:W-:Y:S02]  /*a990*/  IADD3.X R191, RZ, R173, R186, P1, P0 ;  /* 0x000000adffbf7210 */ /* 0x000fe40000fe04ba */
[C---:B------:R-:W-:Y:S02]  /*a9a0*/  IADD3 R184, P1, R0.reuse, R199, RZ ;  /* 0x000000c700b87210 */ /* 0x040fe40007f3e0ff */
[----:B-1----:R-:W-:Y:S03]  /*a9b0*/  IADD3 R188, P0, R0, R185, RZ ;  /* 0x000000b900bc7210 */ /* 0x002fe60007f1e0ff */
[C---:B------:R-:W-:Y:S02]  /*a9c0*/  IMAD.X R185, R2.reuse, 0x1, R196, P1 ;  /* 0x0000000102b97824 */ /* 0x040fe400008e06c4 */
[----:B------:R-:W-:Y:S03]  /*a9d0*/  IMAD.X R189, R2, 0x1, R186, P0 ;  /* 0x0000000102bd7824 */ /* 0x000fe600000e06ba */
[----:B------:R1:W-:Y:S01]  /*a9e0*/  LDGSTS.E.BYPASS.LTC128B.128 [R251+0x13100], [R184.64], !P4 ;  /* 0x13100000b8fb7fae */ /* 0x0003e2000e101d50 */
[----:B------:R-:W-:Y:S03]  /*a9f0*/  IADD3 R172, P0, R172, R197, RZ ;  /* 0x000000c5acac7210 */ /* 0x000fe60007f1e0ff */
[----:B------:R1:W-:Y:S02]  /*aa00*/  LDGSTS.E.BYPASS.LTC128B.128 [R251+0x16100], [R188.64], !P6 ;  /* 0x16100000bcfb7fae */ /* 0x0003e4000f101d50 */
[----:B------:R-:W-:Y:S01]  /*aa10*/  IMAD.X R173, R173, 0x1, R214, P0 ;  /* 0x00000001adad7824 */ /* 0x000fe200000e06d6 */
[----:B------:R-:W-:Y:S04]  /*aa20*/  ISETP.NE.U32.AND P0, PT, R215, RZ, PT ;  /* 0x000000ffd700720c */ /* 0x000fe80003f05070 */
[----:B------:R1:W-:Y:S09]  /*aa30*/  LDGSTS.E.BYPASS.LTC128B.128 [R251+0xe100], [R172.64], !P2 ;  /* 0x0e100000acfb7fae */ /* 0x0003f2000d101d50 */
[----:B------:R1:W-:Y:S01]  /*aa40*/  LDGSTS.E.BYPASS.LTC128B.128.ZFILL [R251+0x11100], [R194.64], P0 ;  /* 0x11100000c2fb7fae */ /* 0x0003e20008141d50 */
[----:B------:R-:W-:Y:S11]  /*aa50*/  ISETP.NE.U32.AND P0, PT, R212, RZ, PT ;  /* 0x000000ffd400720c */ /* 0x000ff60003f05070 */
[----:B------:R-:W-:Y:S02]  /*aa60*/  @!UPT UIADD3 URZ, URZ, URZ, URZ ;  /* 0x0000003f3f3ff290 */ /* 0x000fe4000fffe03f */
[----:B------:R1:W-:Y:S01]  /*aa70*/  LDGSTS.E.BYPASS.LTC128B.128.ZFILL [R251+0x14100], [R192.64], P0 ;  /* 0x14100000c0fb7fae */ /* 0x0003e20008141d50 */
[----:B------:R-:W-:Y:S11]  /*aa80*/  ISETP.NE.U32.AND P0, PT, R213, RZ, PT ;  /* 0x000000ffd500720c */ /* 0x000ff60003f05070 */
[----:B------:R-:W-:Y:S02]  /*aa90*/  @!UPT UIADD3 URZ, URZ, URZ, URZ ;  /* 0x0000003f3f3ff290 */ /* 0x000fe4000fffe03f */
[----:B------:R1:W-:Y:S02]  /*aaa0*/  LDGSTS.E.BYPASS.LTC128B.128.ZFILL [R251+0x17100], [R190.64], P0 ;  /* 0x17100000befb7fae */ /* 0x0003e40008141d50 */
.L_x_1579:
[----:B------:R-:W2:Y:S01]  /*aab0*/  LDL R2, [R1+0x54] ;  /* 0x0000540001027983 */ /* 0x000ea20000100800 */
[----:B------:R-:W-:Y:S01]  /*aac0*/  PLOP3.LUT P0, PT, PT, PT, UP1, 0x80, 0x0 ;  /* 0x000000000000781c */ /* 0x000fe20003f0f018 */
[----:B------:R-:W-:Y:S02]  /*aad0*/  UIMAD UR5, UR6, -0x60, URZ ;  /* 0xffffffa0060578a4 */ /* 0x000fe4000f8e023f */
[----:B------:R3:W2:Y:S01]  /*aae0*/  LDL R0, [R1+0x58] ;  /* 0x0000580001007983 */ /* 0x0006a20000100800 */
[----:B------:R-:W-:Y:S02]  /*aaf0*/  UISETP.GT.AND UP0, UPT, UR6, UR4, UPT ;  /* 0x000000040600728c */ /* 0x000fe4000bf04270 */
[----:B------:R-:W-:Y:S01]  /*ab00*/  UIADD3 UR6, UR6, -0x1, URZ ;  /* 0xffffffff06067890 */ /* 0x000fe2000fffe03f */
[----:B------:R-:W4:Y:S04]  /*ab10*/  LDL R174, [R1+0x5c] ;  /* 0x00005c0001ae7983 */ /* 0x000f280000100800 */
[----:B------:R-:W0:Y:S02]  /*ab20*/  LDGDEPBAR ;  /* 0x00000000000079af */ /* 0x000e240000000000 */
[----:B--2---:R-:W-:Y:S02]  /*ab30*/  @P0 MOV R0, R2 ;  /* 0x0000000200000202 */ /* 0x004fe40000000f00 */
[----:B------:R-:W-:Y:S04]  /*ab40*/  MOV R2, UR13 ;  /* 0x0000000d00027c02 */ /* 0x000fe80008000f00 */
[----:B-1----:R-:W-:Y:S08]  /*ab50*/  SHFL.IDX PT, R173, R0, 0x1, 0x1c1f ;  /* 0x003c1f0000ad7f89 */ /* 0x002ff000000e0000 */
[----:B------:R1:W2:Y:S02]  /*ab60*/  SHFL.IDX PT, R172, R0, RZ, 0x1c1f ;  /* 0x001c1fff00ac7589 */ /* 0x0002a400000e0000 */
[----:B-1----:R-:W-:Y:S04]  /*ab70*/  MOV R0, UR5 ;  /* 0x0000000500007c02 */ /* 0x002fe80008000f00 */
[----:B----4-:R-:W-:Y:S04]  /*ab80*/  IADD3 R0, -R174, 0x1, R0 ;  /* 0x00000001ae007810 */ /* 0x010fe80007ffe100 */
[----:B------:R-:W-:Y:S04]  /*ab90*/  IADD3 R0, -R2, UR7, R0 ;  /* 0x0000000702007c10 */ /* 0x000fe8000fffe100 */
[C---:B--2---:R-:W-:Y:S02]  /*aba0*/  IADD3 R2, R0.reuse, R172, RZ ;  /* 0x000000ac00027210 */ /* 0x044fe40007ffe0ff */
[----:B------:R-:W-:Y:S02]  /*abb0*/  IADD3 R0, R0, R173, RZ ;  /* 0x000000ad00007210 */ /* 0x000fe40007ffe0ff */
[----:B------:R-:W-:Y:S04]  /*abc0*/  ISETP.GT.AND P0, PT, R2, RZ, PT ;  /* 0x000000ff0200720c */ /* 0x000fe80003f04270 */
[----:B------:R-:W-:Y:S02]  /*abd0*/  FSEL R4, R4, -INF , P0 ;  /* 0xff80000004047808 */ /* 0x000fe40000000000 */
[----:B------:R-:W-:Y:S02]  /*abe0*/  ISETP.GT.AND P0, PT, R2, 0x1, PT ;  /* 0x000000010200780c */ /* 0x000fe40003f04270 */
[----:B------:R-:W-:Y:S02]  /*abf0*/  FMNMX.FTZ R173, R4, R3, !PT ;  /* 0x0000000304ad7209 */ /* 0x000fe40007810000 */
[----:B------:R-:W-:Y:S02]  /*ac00*/  FSEL R5, R5, -INF , P0 ;  /* 0xff80000005057808 */ /* 0x000fe40000000000 */
[----:B------:R-:W-:Y:S02]  /*ac10*/  ISETP.GT.AND P0, PT, R0, RZ, PT ;  /* 0x000000ff0000720c */ /* 0x000fe40003f04270 */
[----:B------:R-:W-:Y:S02]  /*ac20*/  FMNMX.FTZ R173, R5, R173, !PT ;  /* 0x000000ad05ad7209 */ /* 0x000fe40007810000 */
[----:B------:R-:W-:Y:S02]  /*ac30*/  FSEL R6, R6, -INF , P0 ;  /* 0xff80000006067808 */ /* 0x000fe40000000000 */
[----:B------:R-:W-:Y:S04]  /*ac40*/  ISETP.GT.AND P0, PT, R0, 0x1, PT ;  /* 0x000000010000780c */ /* 0x000fe80003f04270 */
        /* <DEDUP_REMOVED lines=46> */
[----:B------:R-:W-:Y:S01]  /*af30*/  ISETP.GT.AND P0, PT, R2, 0x28, PT ;  /* 0x000000280200780c */ /* 0x000fe20003f04270 */
[----:B------:R-:W-:Y:S01]  /*af40*/  LDSM.16.MT88.4 R20, [R218+0x100] ;  /* 0x00010000da14783b */ /* 0x000fe20000004200 */
        /* <DEDUP_REMOVED lines=48> */
[C---:B------:R-:W-:Y:S02]  /*b250*/  ISETP.GT.AND P0, PT, R2.reuse, 0x49, PT ;  /* 0x000000490200780c */ /* 0x040fe40003f04270 */
[----:B------:R-:W-:Y:S02]  /*b260*/  MOV R40, R30 ;  /* 0x0000001e00287202 */ /* 0x000fe40000000f00 */
[----:B------:R-:W-:Y:S02]  /*b270*/  FSEL R207, R41, -INF , P0 ;  /* 0xff80000029cf7808 */ /* 0x000fe40000000000 */
[----:B------:R-:W-:Y:S02]  /*b280*/  ISETP.GT.AND P0, PT, R2, 0x50, PT ;  /* 0x000000500200780c */ /* 0x000fe40003f04270 */
[----:B------:R-:W-:Y:S02]  /*b290*/  MOV R41, R31 ;  /* 0x0000001f00297202 */ /* 0x000fe40000000f00 */
        /* <DEDUP_REMOVED lines=10> */
[----:B------:R-:W-:Y:S02]  /*b340*/  MOV R49, R34 ;  /* 0x0000002200317202 */ /* 0x000fe40000000f00 */
[----:B------:R-:W-:Y:S02]  /*b350*/  ISETP.GT.AND P0, PT, R0, 0x48, PT ;  /* 0x000000480000780c */ /* 0x000fe40003f04270 */
[----:B------:R-:W-:Y:S02]  /*b360*/  FMNMX.FTZ R2, R49, R2, !PT ;  /* 0x0000000231027209 */ /* 0x000fe40007810000 */
[----:B------:R-:W-:Y:S02]  /*b370*/  FSEL R16, R42, -INF , P0 ;  /* 0xff8000002a107808 */ /* 0x000fe40000000000 */
[----:B------:R-:W-:Y:S02]  /*b380*/  FMNMX.FTZ R2, R35, R2, !PT ;  /* 0x0000000223027209 */ /* 0x000fe40007810000 */
[----:B------:R-:W-:Y:S02]  /*b390*/  ISETP.GT.AND P0, PT, R0, 0x49, PT ;  /* 0x000000490000780c */ /* 0x000fe40003f04270 */
[----:B------:R-:W-:Y:S02]  /*b3a0*/  FMNMX.FTZ R2, R38, R2, !PT ;  /* 0x0000000226027209 */ /* 0x000fe40007810000 */
[----:B------:R-:W-:Y:S02]  /*b3b0*/  FMNMX.FTZ R173, R207, R173, !PT ;  /* 0x000000adcfad7209 */ /* 0x000fe40007810000 */
[----:B------:R-:W-:Y:S02]  /*b3c0*/  FMNMX.FTZ R2, R39, R2, !PT ;  /* 0x0000000227027209 */ /* 0x000fe40007810000 */
[----:B------:R-:W-:Y:S02]  /*b3d0*/  FMNMX.FTZ R173, R206, R173, !PT ;  /* 0x000000adcead7209 */ /* 0x000fe40007810000 */
[----:B------:R-:W-:Y:S02]  /*b3e0*/  FSEL R17, R43, -INF , P0 ;  /* 0xff8000002b117808 */ /* 0x000fe40000000000 */
[----:B------:R-:W-:Y:S02]  /*b3f0*/  ISETP.GT.AND P0, PT, R0, 0x50, PT ;  /* 0x000000500000780c */ /* 0x000fe40003f04270 */
[----:B------:R-:W-:Y:S02]  /*b400*/  FMNMX.FTZ R2, R16, R2, !PT ;  /* 0x0000000210027209 */ /* 0x000fe40007810000 */
[----:B------:R-:W-:Y:S02]  /*b410*/  FSEL R18, R46, -INF , P0 ;  /* 0xff8000002e127808 */ /* 0x000fe40000000000 */
[C---:B------:R-:W-:Y:S02]  /*b420*/  ISETP.GT.AND P0, PT, R0.reuse, 0x51, PT ;  /* 0x000000510000780c */ /* 0x040fe40003f04270 */
[----:B------:R-:W-:Y:S02]  /*b430*/  FMNMX.FTZ R2, R17, R2, !PT ;  /* 0x0000000211027209 */ /* 0x000fe40007810000 */
[----:B------:R-:W-:Y:S02]  /*b440*/  FMNMX.FTZ R173, R205, R173, !PT ;  /* 0x000000adcdad7209 */ /* 0x000fe40007810000 */
[----:B------:R-:W-:Y:S02]  /*b450*/  FSEL R13, R47, -INF , P0 ;  /* 0xff8000002f0d7808 */ /* 0x000fe40000000000 */
[----:B------:R-:W-:Y:S01]  /*b460*/  ISETP.GT.AND P0, PT, R0, 0x58, PT ;  /* 0x000000580000780c */ /* 0x000fe20003f04270 */
[----:B------:R-:W-:Y:S01]  /*b470*/  LDSM.16.MT88.4 R44, [R217+0x3100] ;  /* 0x00310000d92c783b */ /* 0x000fe20000004200 */
[----:B------:R-:W-:Y:S02]  /*b480*/  FMNMX.FTZ R2, R18, R2, !PT ;  /* 0x0000000212027209 */ /* 0x000fe40007810000 */
[----:B------:R-:W-:Y:S02]  /*b490*/  FMNMX.FTZ R173, R204, R173, !PT ;  /* 0x000000adccad7209 */ /* 0x000fe40007810000 */
[----:B------:R-:W-:Y:S02]  /*b4a0*/  FSEL R14, R50, -INF , P0 ;  /* 0xff800000320e7808 */ /* 0x000fe40000000000 */
[----:B------:R-:W-:Y:S02]  /*b4b0*/  ISETP.GT.AND P0, PT, R0, 0x59, PT ;  /* 0x000000590000780c */ /* 0x000fe40003f04270 */
[----:B------:R-:W-:Y:S02]  /*b4c0*/  FMNMX.FTZ R0, R13, R2, !PT ;  /* 0x000000020d007209 */ /* 0x000fe40007810000 */
[----:B------:R-:W-:Y:S02]  /*b4d0*/  FMNMX.FTZ R173, R203, R173, !PT ;  /* 0x000000adcbad7209 */ /* 0x000fe40007810000 */
[----:B------:R-:W-:Y:S02]  /*b4e0*/  FMNMX.FTZ R0, R14, R0, !PT ;  /* 0x000000000e007209 */ /* 0x000fe40007810000 */
[----:B------:R-:W-:Y:S01]  /*b4f0*/  FSEL R174, R51, -INF , P0 ;  /* 0xff80000033ae7808 */ /* 0x000fe20000000000 */
[----:B------:R-:W1:Y:S01]  /*b500*/  SHFL.BFLY PT, R12, R173, 0x2, 0x1f ;  /* 0x0c401f00ad0c7f89 */ /* 0x000e6200000e0000 */
[----:B------:R-:W-:Y:S02]  /*b510*/  MOV R48, R27 ;  /* 0x0000001b00307202 */ /* 0x000fe40000000f00 */
[----:B------:R-:W-:Y:S02]  /*b520*/  FMNMX.FTZ R0, R174, R0, !PT ;  /* 0x00000000ae007209 */ /* 0x000fe40007810000 */
[----:B------:R-:W-:Y:S03]  /*b530*/  MOV R50, R35 ;  /* 0x0000002300327202 */ /* 0x000fe60000000f00 */
[----:B------:R-:W2:Y:S01]  /*b540*/  SHFL.BFLY PT, R2, R0, 0x2, 0x1f ;  /* 0x0c401f0000027f89 */ /* 0x000ea200000e0000 */
[----:B-1----:R-:W-:Y:S07]  /*b550*/  FMNMX.FTZ R173, R12, R173, !PT ;  /* 0x000000ad0cad7209 */ /* 0x002fee0007810000 */
[----:B------:R-:W1:Y:S01]  /*b560*/  SHFL.BFLY PT, R12, R173, 0x1, 0x1f ;  /* 0x0c201f00ad0c7f89 */ /* 0x000e6200000e0000 */
[----:B--2---:R-:W-:Y:S07]  /*b570*/  FMNMX.FTZ R0, R0, R2, !PT ;  /* 0x0000000200007209 */ /* 0x004fee0007810000 */
[----:B------:R-:W2:Y:S01]  /*b580*/  SHFL.BFLY PT, R2, R0, 0x1, 0x1f ;  /* 0x0c201f0000027f89 */ /* 0x000ea200000e0000 */
[----:B-1----:R-:W-:Y:S04]  /*b590*/  FMNMX.FTZ R173, R173, R12, !PT ;  /* 0x0000000cadad7209 */ /* 0x002fe80007810000 */
[C---:B------:R-:W-:Y:S01]  /*b5a0*/  FSETP.NEU.FTZ.AND P0, PT, R173.reuse, -INF , PT ;  /* 0xff800000ad00780b */ /* 0x040fe20003f1d000 */
[C---:B------:R-:W-:Y:S01]  /*b5b0*/  FMUL.FTZ R188, R173.reuse, c[0x0][0x2d0] ;  /* 0x0000b400adbc7a20 */ /* 0x040fe20000410000 */
[----:B--2---:R-:W-:Y:S02]  /*b5c0*/  FMNMX.FTZ R172, R2, R0, !PT ;  /* 0x0000000002ac7209 */ /* 0x004fe40007810000 */
[----:B------:R-:W-:Y:S02]  /*b5d0*/  FSEL R0, R173, RZ, P0 ;  /* 0x000000ffad007208 */ /* 0x000fe40000000000 */
        /* <DEDUP_REMOVED lines=11> */
[----:B------:R-:W-:Y:S01]  /*b690*/  PLOP3.LUT P0, PT, PT, PT, UP0, 0x80, 0x0 ;  /* 0x000000000000781c */ /* 0x000fe20003f0f008 */
[--C-:B------:R-:W-:Y:S02]  /*b6a0*/  FFMA.FTZ R7, R7, c[0x0][0x2d0], -R189.reuse ;  /* 0x0000b40007077a23 */ /* 0x100fe400000108bd */
[--C-:B------:R-:W-:Y:S02]  /*b6b0*/  FFMA.FTZ R10, R10, c[0x0][0x2d0], -R189.reuse ;  /* 0x0000b4000a0a7a23 */ /* 0x100fe400000108bd */
[--C-:B------:R-:W-:Y:S02]  /*b6c0*/  FFMA.FTZ R11, R11, c[0x0][0x2d0], -R189.reuse ;  /* 0x0000b4000b0b7a23 */ /* 0x100fe400000108bd */
[--C-:B------:R-:W-:Y:S01]  /*b6d0*/  FFMA.FTZ R5, R5, c[0x0][0x2d0], -R188.reuse ;  /* 0x0000b40005057a23 */ /* 0x100fe200000108bc */
[----:B------:R1:W2:Y:S01]  /*b6e0*/  MUFU.EX2 R3, R0 ;  /* 0x0000000000037308 */ /* 0x0002a20000000800 */
[----:B------:R-:W-:Y:S09]  /*b6f0*/  FFMA.FTZ R6, R6, c[0x0][0x2d0], -R189 ;  /* 0x0000b40006067a23 */ /* 0x000ff200000108bd */
[----:B------:R4:W-:Y:S10]  /*b700*/  MUFU.EX2 R202, R8 ;  /* 0x0000000800ca7308 */ /* 0x0009f40000000800 */
[----:B------:R-:W5:Y:S01]  /*b710*/  MUFU.EX2 R43, R9 ;  /* 0x00000009002b7308 */ /* 0x000f620000000800 */
[----:B-1----:R-:W-:Y:S01]  /*b720*/  FADD.FTZ R0, -R2, R175 ;  /* 0x000000af02007221 */ /* 0x002fe20000010100 */
[----:B------:R-:W-:Y:S01]  /*b730*/  MOV R175, R14 ;  /* 0x0000000e00af7202 */ /* 0x000fe20000000f00 */
[C---:B--2---:R-:W-:Y:S01]  /*b740*/  FMUL.FTZ R4, R3.reuse, R176 ;  /* 0x000000b003047220 */ /* 0x044fe20000410000 */
[----:B------:R-:W-:Y:S01]  /*b750*/  MOV R2, R13 ;  /* 0x0000000d00027202 */ /* 0x000fe20000000f00 */
[----:B------:R-:W-:Y:S01]  /*b760*/  FMUL.FTZ R0, R0, c[0x0][0x2d0] ;  /* 0x0000b40000007a20 */ /* 0x000fe20000410000 */
[----:B------:R-:W1:Y:S04]  /*b770*/  LDSM.16.MT88.4 R12, [R217+0x100] ;  /* 0x00010000d90c783b */ /* 0x000e680000004200 */
[----:B------:R-:W-:Y:S01]  /*b780*/  MUFU.EX2 R200, R7 ;  /* 0x0000000700c87308 */ /* 0x000fe20000000800 */
[----:B------:R-:W-:Y:S01]  /*b790*/  MOV R176, R18 ;  /* 0x0000001200b07202 */ /* 0x000fe20000000f00 */
[C---:B------:R-:W-:Y:S01]  /*b7a0*/  FMUL.FTZ R24, R3.reuse, R144 ;  /* 0x0000009003187220 */ /* 0x040fe20000410000 */
[----:B------:R-:W-:Y:S01]  /*b7b0*/  MOV R144, R41 ;  /* 0x0000002900907202 */ /* 0x000fe20000000f00 */
[C---:B----4-:R-:W-:Y:S01]  /*b7c0*/  FMUL.FTZ R8, R3.reuse, R180 ;  /* 0x000000b403087220 */ /* 0x050fe20000410000 */
[----:B------:R-:W-:Y:S01]  /*b7d0*/  MOV R180, R38 ;  /* 0x0000002600b47202 */ /* 0x000fe20000000f00 */
[C---:B------:R-:W-:Y:S01]  /*b7e0*/  FMUL.FTZ R25, R3.reuse, R145 ;  /* 0x0000009103197220 */ /* 0x040fe20000410000 */
[----:B------:R-:W-:Y:S01]  /*b7f0*/  MOV R145, R49 ;  /* 0x0000003100917202 */ /* 0x000fe20000000f00 */
[C---:B------:R-:W-:Y:S02]  /*b800*/  FMUL.FTZ R41, R3.reuse, R161 ;  /* 0x000000a103297220 */ /* 0x040fe40000410000 */
[----:B------:R-:W-:Y:S01]  /*b810*/  MUFU.EX2 R42, R10 ;  /* 0x0000000a002a7308 */ /* 0x000fe20000000800 */
[C---:B------:R-:W-:Y:S02]  /*b820*/  FMUL.FTZ R49, R3.reuse, R169 ;  /* 0x000000a903317220 */ /* 0x040fe40000410000 */
[----:B------:R-:W-:Y:S01]  /*b830*/  FMUL.FTZ R52, R3, R52 ;  /* 0x0000003403347220 */ /* 0x000fe20000410000 */
[----:B-----5:R-:W-:Y:S01]  /*b840*/  F2FP.BF16.PACK_AB R186, R43, R202 ;  /* 0x000000ca2bba723e */ /* 0x020fe200000010ff */
[C---:B------:R-:W-:Y:S01]  /*b850*/  FMUL.FTZ R9, R3.reuse, R181 ;  /* 0x000000b503097220 */ /* 0x040fe20000410000 */
[----:B------:R-:W-:Y:S01]  /*b860*/  MOV R181, R37 ;  /* 0x0000002500b57202 */ /* 0x000fe20000000f00 */
        /* <DEDUP_REMOVED lines=14> */
[----:B------:R-:W5:Y:S01]  /*b950*/  MUFU.EX2 R201, R5 ;  /* 0x0000000500c97308 */ /* 0x000f620000000800 */
[C---:B------:R-:W-:Y:S02]  /*b960*/  FMUL.FTZ R77, R3.reuse, R77 ;  /* 0x0000004d034d7220 */ /* 0x040fe40000410000 */
[----:B------:R-:W-:Y:S01]  /*b970*/  FMUL.FTZ R80, R3, R80 ;  /* 0x0000005003507220 */ /* 0x000fe20000410000 */
[----:B--2---:R-:W-:Y:S01]  /*b980*/  F2FP.BF16.PACK_AB R187, R51, R42 ;  /* 0x0000002a33bb723e */ /* 0x004fe200000010ff */
[C---:B------:R-:W-:Y:S02]  /*b990*/  FMUL.FTZ R81, R3.reuse, R81 ;  /* 0x0000005103517220 */ /* 0x040fe40000410000 */
[C---:B------:R-:W-:Y:S02]  /*b9a0*/  FMUL.FTZ R84, R3.reuse, R84 ;  /* 0x0000005403547220 */ /* 0x040fe40000410000 */
[C---:B------:R-:W-:Y:S01]  /*b9b0*/  FMUL.FTZ R85, R3.reuse, R85 ;  /* 0x0000005503557220 */ /* 0x040fe20000410000 */
[----:B------:R-:W2:Y:S01]  /*b9c0*/  MUFU.EX2 R190, R6 ;  /* 0x0000000600be7308 */ /* 0x000ea20000000800 */
[C---:B------:R-:W-:Y:S02]  /*b9d0*/  FMUL.FTZ R88, R3.reuse, R88 ;  /* 0x0000005803587220 */ /* 0x040fe40000410000 */
[----:B------:R-:W-:Y:S02]  /*b9e0*/  FMUL.FTZ R89, R3, R89 ;  /* 0x0000005903597220 */ /* 0x000fe40000410000 */
[C---:B----4-:R-:W-:Y:S01]  /*b9f0*/  FMUL.FTZ R7, R0.reuse, R179 ;  /* 0x000000b300077220 */ /* 0x050fe20000410000 */
[----:B------:R-:W-:Y:S01]  /*ba00*/  MOV R179, R39 ;  /* 0x0000002700b37202 */ /* 0x000fe20000000f00 */
[C---:B------:R-:W-:Y:S01]  /*ba10*/  FMUL.FTZ R10, R0.reuse, R182 ;  /* 0x000000b6000a7220 */ /* 0x040fe20000410000 */
[----:B------:R-:W-:Y:S01]  /*ba20*/  MOV R182, R36 ;  /* 0x0000002400b67202 */ /* 0x000fe20000000f00 */
[C---:B------:R-:W-:Y:S01]  /*ba30*/  FMUL.FTZ R11, R0.reuse, R183 ;  /* 0x000000b7000b7220 */ /* 0x040fe20000410000 */
[----:B------:R-:W-:Y:S01]  /*ba40*/  LDSM.16.MT88.4 R36, [R219+0x100] ;  /* 0x00010000db24783b */ /* 0x000fe20000004200 */
[C---:B------:R-:W-:Y:S01]  /*ba50*/  FMUL.FTZ R18, R0.reuse, R138 ;  /* 0x0000008a00127220 */ /* 0x040fe20000410000 */
[----:B------:R-:W-:Y:S01]  /*ba60*/  MOV R183, R33 ;  /* 0x0000002100b77202 */ /* 0x000fe20000000f00 */
[C---:B------:R-:W-:Y:S01]  /*ba70*/  FMUL.FTZ R19, R0.reuse, R139 ;  /* 0x0000008b00137220 */ /* 0x040fe20000410000 */
[----:B-----5:R-:W-:Y:S01]  /*ba80*/  F2FP.BF16.PACK_AB R184, R201, R191 ;  /* 0x000000bfc9b8723e */ /* 0x020fe200000010ff */
[C---:B------:R-:W-:Y:S02]  /*ba90*/  FMUL.FTZ R5, R3.reuse, R177 ;  /* 0x000000b103057220 */ /* 0x040fe40000410000 */
[----:B------:R-:W-:Y:S02]  /*baa0*/  IMAD.MOV.U32 R177, RZ, RZ, R17 ;  /* 0x000000ffffb17224 */ /* 0x000fe400078e0011 */
[C---:B------:R-:W-:Y:S02]  /*bab0*/  FMUL.FTZ R17, R3.reuse, R137 ;  /* 0x0000008903117220 */ /* 0x040fe40000410000 */
[C---:B------:R-:W-:Y:S01]  /*bac0*/  FMUL.FTZ R26, R0.reuse, R146 ;  /* 0x00000092001a7220 */ /* 0x040fe20000410000 */
[----:B------:R-:W-:Y:S01]  /*bad0*/  MOV R146, R42 ;  /* 0x0000002a00927202 */ /* 0x000fe20000000f00 */
[----:B------:R-:W-:Y:S01]  /*bae0*/  FMUL.FTZ R27, R0, R147 ;  /* 0x00000093001b7220 */ /* 0x000fe20000410000 */
[----:B--2---:R-:W-:Y:S01]  /*baf0*/  F2FP.BF16.PACK_AB R185, R200, R190 ;  /* 0x000000bec8b9723e */ /* 0x004fe200000010ff */
[C---:B------:R-:W-:Y:S01]  /*bb00*/  FMUL.FTZ R6, R0.reuse, R178 ;  /* 0x000000b200067220 */ /* 0x040fe20000410000 */
[----:B------:R-:W-:Y:S01]  /*bb10*/  MOV R147, R43 ;  /* 0x0000002b00937202 */ /* 0x000fe20000000f00 */
[C---:B------:R-:W-:Y:S01]  /*bb20*/  FMUL.FTZ R34, R0.reuse, R154 ;  /* 0x0000009a00227220 */ /* 0x040fe20000410000 */
[----:B------:R-:W-:Y:S01]  /*bb30*/  MOV R178, R16 ;  /* 0x0000001000b27202 */ /* 0x000fe20000000f00 */
[C---:B------:R-:W-:Y:S02]  /*bb40*/  FMUL.FTZ R16, R3.reuse, R136 ;  /* 0x0000008803107220 */ /* 0x040fe40000410000 */
[----:B------:R-:W-:Y:S01]  /*bb50*/  LDSM.16.MT88.4 R136, [R217+0x900] ;  /* 0x00090000d988783b */ /* 0x000fe20000004200 */
[C---:B-1----:R-:W-:Y:S05]  /*bb60*/  HMMA.16816.F32.BF16 R4, R184.reuse, R12, R4 ;  /* 0x0000000cb804723c */ /* 0x042fea0000041804 */
[C---:B------:R-:W-:Y:S02]  /*bb70*/  FMUL.FTZ R35, R0.reuse, R155 ;  /* 0x0000009b00237220 */ /* 0x040fe40000410000 */
[C---:B------:R-:W-:Y:S01]  /*bb80*/  FMUL.FTZ R13, R3.reuse, R133 ;  /* 0x00000085030d7220 */ /* 0x040fe20000410000 */
[C---:B------:R-:W-:Y:S04]  /*bb90*/  HMMA.16816.F32.BF16 R8, R184.reuse, R14, R8 ;  /* 0x0000000eb808723c */ /* 0x040fe80000041808 */
[----:B------:R-:W-:Y:S01]  /*bba0*/  MOV R133, R29 ;  /* 0x0000001d00857202 */ /* 0x000fe20000000f00 */
[C---:B------:R-:W-:Y:S01]  /*bbb0*/  FMUL.FTZ R12, R3.reuse, R132 ;  /* 0x00000084030c7220 */ /* 0x040fe20000410000 */
[----:B------:R-:W-:Y:S01]  /*bbc0*/  MOV R132, R32 ;  /* 0x0000002000847202 */ /* 0x000fe20000000f00 */
[C---:B------:R-:W-:Y:S01]  /*bbd0*/  FMUL.FTZ R14, R0.reuse, R134 ;  /* 0x00000086000e7220 */ /* 0x040fe20000410000 */
[----:B------:R-:W-:Y:S01]  /*bbe0*/  MOV R134, R28 ;  /* 0x0000001c00867202 */ /* 0x000fe20000000f00 */
[C---:B------:R-:W-:Y:S01]  /*bbf0*/  FMUL.FTZ R15, R0.reuse, R135 ;  /* 0x00000087000f7220 */ /* 0x040fe20000410000 */
[----:B------:R-:W1:Y:S02]  /*bc00*/  LDSM.16.MT88.4 R28, [R220+0x100] ;  /* 0x00010000dc1c783b */ /* 0x000e640000004200 */
[C---:B------:R-:W-:Y:S02]  /*bc10*/  FMUL.FTZ R42, R0.reuse, R162 ;  /* 0x000000a2002a7220 */ /* 0x040fe40000410000 */
[C---:B------:R-:W-:Y:S02]  /*bc20*/  FMUL.FTZ R54, R0.reuse, R54 ;  /* 0x0000003600367220 */ /* 0x040fe40000410000 */
[C---:B------:R-:W-:Y:S03]  /*bc30*/  HMMA.16816.F32.BF16 R12, R184.reuse, R20, R12 ;  /* 0x00000014b80c723c */ /* 0x040fe6000004180c */
[C---:B------:R-:W-:Y:S02]  /*bc40*/  FMUL.FTZ R55, R0.reuse, R55 ;  /* 0x0000003700377220 */ /* 0x040fe40000410000 */
[C---:B------:R-:W-:Y:S02]  /*bc50*/  FMUL.FTZ R58, R0.reuse, R58 ;  /* 0x0000003a003a7220 */ /* 0x040fe40000410000 */
[C---:B------:R-:W-:Y:S01]  /*bc60*/  FMUL.FTZ R20, R3.reuse, R140 ;  /* 0x0000008c03147220 */ /* 0x040fe20000410000 */
[C---:B------:R-:W-:Y:S01]  /*bc70*/  HMMA.16816.F32.BF16 R16, R184.reuse, R22, R16 ;  /* 0x00000016b810723c */ /* 0x040fe20000041810 */
[----:B------:R-:W2:Y:S03]  /*bc80*/  LDL.LU R140, [R1+0x20] ;  /* 0x00002000018c7983 */ /* 0x000ea60000300800 */
        /* <DEDUP_REMOVED lines=14> */
[C---:B------:R-:W-:Y:S04]  /*bd70*/  HMMA.16816.F32.BF16 R24, R184.reuse, R30, R24 ;  /* 0x0000001eb818723c */ /* 0x040fe80000041818 */
[C---:B------:R-:W-:Y:S01]  /*bd80*/  FMUL.FTZ R29, R3.reuse, R149 ;  /* 0x00000095031d7220 */ /* 0x040fe20000410000 */
[----:B------:R-:W-:Y:S01]  /*bd90*/  MOV R148, R132 ;  /* 0x0000008400947202 */ /* 0x000fe20000000f00 */
[C---:B------:R-:W-:Y:S01]  /*bda0*/  FMUL.FTZ R33, R3.reuse, R153 ;  /* 0x0000009903217220 */ /* 0x040fe20000410000 */
[----:B------:R-:W-:Y:S01]  /*bdb0*/  MOV R153, R182 ;  /* 0x000000b600997202 */ /* 0x000fe20000000f00 */
[C---:B------:R-:W-:Y:S01]  /*bdc0*/  FMUL.FTZ R30, R0.reuse, R150 ;  /* 0x00000096001e7220 */ /* 0x040fe20000410000 */
[----:B------:R-:W-:Y:S03]  /*bdd0*/  MOV R182, R180 ;  /* 0x000000b400b67202 */ /* 0x000fe60000000f00 */
[----:B------:R-:W-:Y:S01]  /*bde0*/  FMUL.FTZ R31, R0, R151 ;  /* 0x00000097001f7220 */ /* 0x000fe20000410000 */
[----:B------:R-:W-:Y:S01]  /*bdf0*/  MOV R180, R178 ;  /* 0x000000b200b47202 */ /* 0x000fe20000000f00 */
[--C-:B------:R-:W-:Y:S01]  /*be00*/  FFMA.FTZ R148, R148, c[0x0][0x2d0], -R188.reuse ;  /* 0x0000b40094947a23 */ /* 0x100fe200000108bc */
[----:B------:R-:W-:Y:S01]  /*be10*/  MOV R178, R176 ;  /* 0x000000b000b27202 */ /* 0x000fe20000000f00 */
[----:B------:R-:W-:Y:S01]  /*be20*/  IMAD.MOV.U32 R176, RZ, RZ, R175 ;  /* 0x000000ffffb07224 */ /* 0x000fe200078e00af */
[----:B------:R-:W-:Y:S01]  /*be30*/  MOV R175, R40 ;  /* 0x0000002800af7202 */ /* 0x000fe20000000f00 */
[C---:B------:R-:W-:Y:S01]  /*be40*/  FMUL.FTZ R40, R3.reuse, R160 ;  /* 0x000000a003287220 */ /* 0x040fe20000410000 */
[C---:B------:R-:W-:Y:S03]  /*be50*/  HMMA.16816.F32.BF16 R28, R184.reuse, R36, R28 ;  /* 0x00000024b81c723c */ /* 0x040fe6000004181c */
[----:B------:R-:W-:Y:S01]  /*be60*/  MOV R149, R183 ;  /* 0x000000b700957202 */ /* 0x000fe20000000f00 */
[C---:B------:R-:W-:Y:S01]  /*be70*/  FMUL.FTZ R75, R0.reuse, R75 ;  /* 0x0000004b004b7220 */ /* 0x040fe20000410000 */
[----:B------:R-:W-:Y:S01]  /*be80*/  MOV R183, R51 ;  /* 0x0000003300b77202 */ /* 0x000fe20000000f00 */
[C---:B------:R-:W-:Y:S01]  /*be90*/  FMUL.FTZ R51, R0.reuse, R171 ;  /* 0x000000ab00337220 */ /* 0x040fe20000410000 */
[----:B------:R-:W-:Y:S01]  /*bea0*/  MOV R150, R50 ;  /* 0x0000003200967202 */ /* 0x000fe20000000f00 */
[C---:B------:R-:W-:Y:S04]  /*beb0*/  HMMA.16816.F32.BF16 R32, R184.reuse, R38, R32 ;  /* 0x00000026b820723c */ /* 0x040fe80000041820 */
[C---:B------:R-:W-:Y:S01]  /*bec0*/  FMUL.FTZ R36, R3.reuse, R156 ;  /* 0x0000009c03247220 */ /* 0x040fe20000410000 */
[----:B------:R-:W-:Y:S01]  /*bed0*/  MOV R156, R134 ;  /* 0x00000086009c7202 */ /* 0x000fe20000000f00 */
[----:B------:R-:W-:Y:S01]  /*bee0*/  FMUL.FTZ R37, R3, R157 ;  /* 0x0000009d03257220 */ /* 0x000fe20000410000 */
[----:B------:R-:W-:Y:S01]  /*bef0*/  MOV R151, R181 ;  /* 0x000000b500977202 */ /* 0x000fe20000000f00 */
[----:B------:R-:W-:Y:S01]  /*bf00*/  IMAD.MOV.U32 R157, RZ, RZ, R133 ;  /* 0x000000ffff9d7224 */ /* 0x000fe200078e0085 */
[----:B------:R-:W-:Y:S01]  /*bf10*/  MOV R181, R179 ;  /* 0x000000b300b57202 */ /* 0x000fe20000000f00 */
[----:B------:R-:W1:Y:S02]  /*bf20*/  LDSM.16.MT88.4 R132, [R218+0x3100] ;  /* 0x00310000da84783b */ /* 0x000e640000004200 */
[C---:B------:R-:W-:Y:S01]  /*bf30*/  FMUL.FTZ R38, R0.reuse, R158 ;  /* 0x0000009e00267220 */ /* 0x040fe20000410000 */
[----:B------:R-:W-:Y:S01]  /*bf40*/  MOV R179, R177 ;  /* 0x000000b100b37202 */ /* 0x000fe20000000f00 */
[C---:B------:R-:W-:Y:S01]  /*bf50*/  FMUL.FTZ R39, R0.reuse, R159 ;  /* 0x0000009f00277220 */ /* 0x040fe20000410000 */
[----:B------:R-:W-:Y:S01]  /*bf60*/  MOV R177, R2 ;  /* 0x0000000200b17202 */ /* 0x000fe20000000f00 */
[C---:B------:R-:W-:Y:S02]  /*bf70*/  FMUL.FTZ R50, R0.reuse, R170 ;  /* 0x000000aa00327220 */ /* 0x040fe40000410000 */
[--C-:B------:R-:W-:Y:S02]  /*bf80*/  FFMA.FTZ R149, R149, c[0x0][0x2d0], -R188.reuse ;  /* 0x0000b40095957a23 */ /* 0x100fe400000108bc */
[C---:B------:R-:W-:Y:S01]  /*bf90*/  FMUL.FTZ R78, R0.reuse, R78 ;  /* 0x0000004e004e7220 */ /* 0x040fe20000410000 */
[C---:B------:R-:W-:Y:S03]  /*bfa0*/  HMMA.16816.F32.BF16 R36, R184.reuse, R44, R36 ;  /* 0x0000002cb824723c */ /* 0x040fe60000041824 */
[C---:B------:R-:W-:Y:S01]  /*bfb0*/  FMUL.FTZ R43, R0.reuse, R163 ;  /* 0x000000a3002b7220 */ /* 0x040fe20000410000 */
[----:B------:R-:W-:Y:S01]  /*bfc0*/  MOV R163, R48 ;  /* 0x0000003000a37202 */ /* 0x000fe20000000f00 */
[C---:B------:R-:W-:Y:S01]  /*bfd0*/  FMUL.FTZ R48, R3.reuse, R168 ;  /* 0x000000a803307220 */ /* 0x040fe20000410000 */
[----:B------:R-:W-:Y:S01]  /*bfe0*/  MOV R168, R175 ;  /* 0x000000af00a87202 */ /* 0x000fe20000000f00 */
[C---:B------:R-:W-:Y:S02]  /*bff0*/  FMUL.FTZ R44, R3.reuse, R164 ;  /* 0x000000a4032c7220 */ /* 0x040fe40000410000 */
[----:B------:R-:W4:Y:S01]  /*c000*/  LDL.LU R164, [R1+0x24] ;  /* 0x0000240001a47983 */ /* 0x000f220000300800 */
[C---:B------:R-:W-:Y:S03]  /*c010*/  HMMA.16816.F32.BF16 R40, R184.reuse, R46, R40 ;  /* 0x0000002eb828723c */ /* 0x040fe60000041828 */
[C---:B------:R-:W-:Y:S01]  /*c020*/  FMUL.FTZ R45, R3.reuse, R165 ;  /* 0x000000a5032d7220 */ /* 0x040fe20000410000 */
[----:B------:R-:W-:Y:S01]  /*c030*/  MOV R165, R163 ;  /* 0x000000a300a57202 */ /* 0x000fe20000000f00 */
[C---:B------:R-:W-:Y:S01]  /*c040*/  FMUL.FTZ R79, R0.reuse, R79 ;  /* 0x0000004f004f7220 */ /* 0x040fe20000410000 */
[----:B------:R-:W-:Y:S01]  /*c050*/  MOV R163, R157 ;  /* 0x0000009d00a37202 */ /* 0x000fe20000000f00 */
[C---:B------:R-:W-:Y:S01]  /*c060*/  FMUL.FTZ R46, R0.reuse, R166 ;  /* 0x000000a6002e7220 */ /* 0x040fe20000410000 */
[----:B------:R-:W-:Y:S01]  /*c070*/  MOV R166, R145 ;  /* 0x0000009100a67202 */ /* 0x000fe20000000f00 */
[C---:B------:R-:W-:Y:S03]  /*c080*/  FMUL.FTZ R47, R0.reuse, R167 ;  /* 0x000000a7002f7220 */ /* 0x040fe60000410000 */
[----:B------:R-:W-:Y:S01]  /*c090*/  MOV R167, R144 ;  /* 0x0000009000a77202 */ /* 0x000fe20000000f00 */
        /* <DEDUP_REMOVED lines=45> */
[----:B------:R-:W-:Y:S01]  /*c370*/  MUFU.EX2 R206, R149 ;  /* 0x0000009500ce7308 */ /* 0x000fe20000000800 */
[--C-:B------:R-:W-:Y:S02]  /*c380*/  FFMA.FTZ R2, R194, c[0x0][0x2d0], -R188.reuse ;  /* 0x0000b400c2027a23 */ /* 0x100fe400000108bc */
[C---:B------:R-:W-:Y:S02]  /*c390*/  FMUL.FTZ R124, R3.reuse, R124 ;  /* 0x0000007c037c7220 */ /* 0x040fe40000410000 */
[C---:B------:R-:W-:Y:S02]  /*c3a0*/  FMUL.FTZ R125, R3.reuse, R125 ;  /* 0x0000007d037d7220 */ /* 0x040fe40000410000 */
[C---:B------:R-:W-:Y:S02]  /*c3b0*/  FMUL.FTZ R126, R0.reuse, R126 ;  /* 0x0000007e007e7220 */ /* 0x040fe40000410000 */
[C---:B------:R-:W-:Y:S01]  /*c3c0*/  FMUL.FTZ R127, R0.reuse, R127 ;  /* 0x0000007f007f7220 */ /* 0x040fe20000410000 */
[----:B------:R5:W-:Y:S01]  /*c3d0*/  MUFU.EX2 R152, R2 ;  /* 0x0000000200987308 */ /* 0x000be20000000800 */
[C---:B-1----:R-:W-:Y:S03]  /*c3e0*/  HMMA.16816.F32.BF16 R60, R184.reuse, R132, R60 ;  /* 0x00000084b83c723c */ /* 0x042fe6000004183c */
[C---:B------:R-:W-:Y:S02]  /*c3f0*/  FMUL.FTZ R128, R3.reuse, R128 ;  /* 0x0000008003807220 */ /* 0x040fe40000410000 */
[----:B------:R-:W-:Y:S02]  /*c400*/  FMUL.FTZ R129, R3, R129 ;  /* 0x0000008103817220 */ /* 0x000fe40000410000 */
[C---:B------:R-:W-:Y:S01]  /*c410*/  FMUL.FTZ R130, R0.reuse, R130 ;  /* 0x0000008200827220 */ /* 0x040fe20000410000 */
[C---:B------:R-:W-:Y:S01]  /*c420*/  HMMA.16816.F32.BF16 R64, R184.reuse, R134, R64 ;  /* 0x00000086b840723c */ /* 0x040fe20000041840 */
[----:B------:R-:W1:Y:S01]  /*c430*/  LDSM.16.MT88.4 R132, [R217+0x6100] ;  /* 0x00610000d984783b */ /* 0x000e620000004200 */
[----:B------:R-:W-:Y:S02]  /*c440*/  MUFU.EX2 R175, R175 ;  /* 0x000000af00af7308 */ /* 0x000fe40000000800 */
[----:B------:R-:W-:Y:S02]  /*c450*/  FMUL.FTZ R131, R0, R131 ;  /* 0x0000008300837220 */ /* 0x000fe40000410000 */
[--C-:B-----5:R-:W-:Y:S02]  /*c460*/  FFMA.FTZ R2, R193, c[0x0][0x2d0], -R188.reuse ;  /* 0x0000b400c1027a23 */ /* 0x120fe400000108bc */
[--C-:B------:R-:W-:Y:S04]  /*c470*/  FFMA.FTZ R193, R177, c[0x0][0x2d0], -R189.reuse ;  /* 0x0000b400b1c17a23 */ /* 0x100fe800000108bd */
[----:B------:R5:W-:Y:S10]  /*c480*/  MUFU.EX2 R158, R2 ;  /* 0x00000002009e7308 */ /* 0x000bf40000000800 */
[----:B------:R-:W-:Y:S01]  /*c490*/  MUFU.EX2 R193, R193 ;  /* 0x000000c100c17308 */ /* 0x000fe20000000800 */
[C---:B-1----:R-:W-:Y:S03]  /*c4a0*/  HMMA.16816.F32.BF16 R68, R184.reuse, R132, R68 ;  /* 0x00000084b844723c */ /* 0x042fe60000041844 */
[--C-:B-----5:R-:W-:Y:S02]  /*c4b0*/  FFMA.FTZ R2, R196, c[0x0][0x2d0], -R189.reuse ;  /* 0x0000b400c4027a23 */ /* 0x120fe400000108bd */
[--C-:B------:R-:W-:Y:S04]  /*c4c0*/  FFMA.FTZ R196, R207, c[0x0][0x2d0], -R188.reuse ;  /* 0x0000b400cfc47a23 */ /* 0x100fe800000108bc */
[----:B------:R1:W-:Y:S01]  /*c4d0*/  MUFU.EX2 R154, R2 ;  /* 0x00000002009a7308 */ /* 0x0003e20000000800 */
[C---:B------:R-:W-:Y:S01]  /*c4e0*/  HMMA.16816.F32.BF16 R72, R184.reuse, R134, R72 ;  /* 0x00000086b848723c */ /* 0x040fe20000041848 */
[----:B------:R-:W5:Y:S08]  /*c4f0*/  LDSM.16.MT88.4 R132, [R218+0x6100] ;  /* 0x00610000da84783b */ /* 0x000f700000004200 */
[----:B------:R-:W-:Y:S03]  /*c500*/  MUFU.EX2 R196, R196 ;  /* 0x000000c400c47308 */ /* 0x000fe60000000800 */
[----:B-1----:R-:W-:Y:S07]  /*c510*/  FFMA.FTZ R2, R195, c[0x0][0x2d0], -R189 ;  /* 0x0000b400c3027a23 */ /* 0x002fee00000108bd */
[----:B------:R1:W-:Y:S01]  /*c520*/  MUFU.EX2 R155, R2 ;  /* 0x00000002009b7308 */ /* 0x0003e20000000800 */
[----:B--2---:R-:W-:Y:S02]  /*c530*/  FFMA.FTZ R191, R3, R140, R191 ;  /* 0x0000008c03bf7223 */ /* 0x004fe400000100bf */
[----:B------:R-:W-:Y:S01]  /*c540*/  LDSM.16.MT88.4 R140, [R218+0x900] ;  /* 0x00090000da8c783b */ /* 0x000fe20000004200 */
[C---:B-----5:R-:W-:Y:S08]  /*c550*/  HMMA.16816.F32.BF16 R76, R184.reuse, R132, R76 ;  /* 0x00000084b84c723c */ /* 0x060ff0000004184c */
[C---:B------:R-:W-:Y:S01]  /*c560*/  HMMA.16816.F32.BF16 R80, R184.reuse, R134, R80 ;  /* 0x00000086b850723c */ /* 0x040fe20000041850 */
[----:B------:R-:W2:Y:S03]  /*c570*/  LDSM.16.MT88.4 R132, [R220+0x6100] ;  /* 0x00610000dc84783b */ /* 0x000ea60000004200 */
[--C-:B-1----:R-:W-:Y:S02]  /*c580*/  FFMA.FTZ R2, R192, c[0x0][0x2d0], -R188.reuse ;  /* 0x0000b400c0027a23 */ /* 0x102fe400000108bc */
[--C-:B------:R-:W-:Y:S02]  /*c590*/  FFMA.FTZ R192, R205, c[0x0][0x2d0], -R188.reuse ;  /* 0x0000b400cdc07a23 */ /* 0x100fe400000108bc */
[----:B------:R1:W-:Y:S10]  /*c5a0*/  MUFU.EX2 R162, R2 ;  /* 0x0000000200a27308 */ /* 0x0003f40000000800 */
[----:B------:R-:W-:Y:S01]  /*c5b0*/  MUFU.EX2 R192, R192 ;  /* 0x000000c000c07308 */ /* 0x000fe20000000800 */
[----:B-1----:R-:W-:Y:S09]  /*c5c0*/  FFMA.FTZ R2, R197, c[0x0][0x2d0], -R188 ;  /* 0x0000b400c5027a23 */ /* 0x002ff200000108bc */
[----:B------:R1:W-:Y:S01]  /*c5d0*/  MUFU.EX2 R161, R2 ;  /* 0x0000000200a17308 */ /* 0x0003e20000000800 */
[C---:B--2---:R-:W-:Y:S08]  /*c5e0*/  HMMA.16816.F32.BF16 R84, R184.reuse, R132, R84 ;  /* 0x00000084b854723c */ /* 0x044ff00000041854 */
[C---:B------:R-:W-:Y:S01]  /*c5f0*/  HMMA.16816.F32.BF16 R88, R184.reuse, R134, R88 ;  /* 0x00000086b858723c */ /* 0x040fe20000041858 */
[----:B------:R-:W2:Y:S03]  /*c600*/  LDSM.16.MT88.4 R132, [R219+0x6100] ;  /* 0x00610000db84783b */ /* 0x000ea60000004200 */
[--C-:B-1----:R-:W-:Y:S04]  /*c610*/  FFMA.FTZ R2, R198, c[0x0][0x2d0], -R189.reuse ;  /* 0x0000b400c6027a23 */ /* 0x102fe800000108bd */
[----:B------:R1:W-:Y:S01]  /*c620*/  MUFU.EX2 R159, R2 ;  /* 0x00000002009f7308 */ /* 0x0003e20000000800 */
[----:B----4-:R-:W-:Y:S03]  /*c630*/  FFMA.FTZ R190, R0, R164, R190 ;  /* 0x000000a400be7223 */ /* 0x010fe600000100be */
[----:B------:R-:W-:Y:S02]  /*c640*/  IMAD.MOV.U32 R164, RZ, RZ, R156 ;  /* 0x000000ffffa47224 */ /* 0x000fe400078e009c */
[----:B------:R-:W-:Y:S02]  /*c650*/  FADD.FTZ R190, R200, R190 ;  /* 0x000000bec8be7221 */ /* 0x000fe40000010000 */
[--C-:B------:R-:W-:Y:S04]  /*c660*/  FFMA.FTZ R0, R211, c[0x0][0x2d0], -R188.reuse ;  /* 0x0000b400d3007a23 */ /* 0x100fe800000108bc */
[----:B------:R4:W-:Y:S01]  /*c670*/  MUFU.EX2 R157, R0 ;  /* 0x00000000009d7308 */ /* 0x0009e20000000800 */
[--C-:B-1----:R-:W-:Y:S01]  /*c680*/  FFMA.FTZ R2, R199, c[0x0][0x2d0], -R189.reuse ;  /* 0x0000b400c7027a23 */ /* 0x102fe200000108bd */
[C---:B--2---:R-:W-:Y:S03]  /*c690*/  HMMA.16816.F32.BF16 R92, R184.reuse, R132, R92 ;  /* 0x00000084b85c723c */ /* 0x044fe6000004185c */
[--C-:B------:R-:W-:Y:S05]  /*c6a0*/  FFMA.FTZ R199, R208, c[0x0][0x2d0], -R188.reuse ;  /* 0x0000b400d0c77a23 */ /* 0x100fea00000108bc */
[----:B------:R-:W-:Y:S01]  /*c6b0*/  MUFU.EX2 R160, R2 ;  /* 0x0000000200a07308 */ /* 0x000fe20000000800 */
[C---:B------:R-:W-:Y:S01]  /*c6c0*/  HMMA.16816.F32.BF16 R96, R184.reuse, R134, R96 ;  /* 0x00000086b860723c */ /* 0x040fe20000041860 */
[----:B------:R-:W1:Y:S08]  /*c6d0*/  LDSM.16.MT88.4 R132, [R217+0x9100] ;  /* 0x00910000d984783b */ /* 0x000e700000004200 */
[----:B------:R-:W-:Y:S03]  /*c6e0*/  MUFU.EX2 R208, R148 ;  /* 0x0000009400d07308 */ /* 0x000fe60000000800 */
[--C-:B----4-:R-:W-:Y:S07]  /*c6f0*/  FFMA.FTZ R0, R210, c[0x0][0x2d0], -R188.reuse ;  /* 0x0000b400d2007a23 */ /* 0x110fee00000108bc */
[----:B------:R2:W-:Y:S10]  /*c700*/  MUFU.EX2 R2, R0 ;  /* 0x0000000000027308 */ /* 0x0005f40000000800 */
[----:B------:R-:W-:Y:S01]  /*c710*/  MUFU.EX2 R199, R199 ;  /* 0x000000c700c77308 */ /* 0x000fe20000000800 */
[C---:B-1----:R-:W-:Y:S03]  /*c720*/  HMMA.16816.F32.BF16 R100, R184.reuse, R132, R100 ;  /* 0x00000084b864723c */ /* 0x042fe60000041864 */
[--C-:B--2---:R-:W-:Y:S06]  /*c730*/  FFMA.FTZ R0, R213, c[0x0][0x2d0], -R189.reuse ;  /* 0x0000b400d5007a23 */ /* 0x104fec00000108bd */
[----:B------:R1:W-:Y:S01]  /*c740*/  MUFU.EX2 R156, R0 ;  /* 0x00000000009c7308 */ /* 0x0003e20000000800 */
[C---:B------:R-:W-:Y:S01]  /*c750*/  HMMA.16816.F32.BF16 R104, R184.reuse, R134, R104 ;  /* 0x00000086b868723c */ /* 0x040fe20000041868 */
[----:B------:R-:W2:Y:S02]  /*c760*/  LDSM.16.MT88.4 R132, [R218+0x9100] ;  /* 0x00910000da84783b */ /* 0x000ea40000004200 */
[--C-:B-1----:R-:W-:Y:S06]  /*c770*/  FFMA.FTZ R0, R212, c[0x0][0x2d0], -R189.reuse ;  /* 0x0000b400d4007a23 */ /* 0x102fec00000108bd */
[----:B------:R1:W4:Y:S01]  /*c780*/  MUFU.EX2 R3, R0 ;  /* 0x0000000000037308 */ /* 0x0003220000000800 */
[C---:B--2---:R-:W-:Y:S08]  /*c790*/  HMMA.16816.F32.BF16 R108, R184.reuse, R132, R108 ;  /* 0x00000084b86c723c */ /* 0x044ff0000004186c */
[C---:B------:R-:W-:Y:S01]  /*c7a0*/  HMMA.16816.F32.BF16 R112, R184.reuse, R134, R112 ;  /* 0x00000086b870723c */ /* 0x040fe20000041870 */
[----:B------:R-:W2:Y:S03]  /*c7b0*/  LDSM.16.MT88.4 R132, [R220+0x9100] ;  /* 0x00910000dc84783b */ /* 0x000ea60000004200 */
[--C-:B-1----:R-:W-:Y:S04]  /*c7c0*/  FFMA.FTZ R0, R209, c[0x0][0x2d0], -R188.reuse ;  /* 0x0000b400d1007a23 */ /* 0x102fe800000108bc */
[----:B------:R1:W-:Y:S04]  /*c7d0*/  MUFU.EX2 R213, R0 ;  /* 0x0000000000d57308 */ /* 0x0003e80000000800 */
[--C-:B-1----:R-:W-:Y:S01]  /*c7e0*/  FFMA.FTZ R0, R214, c[0x0][0x2d0], -R188.reuse ;  /* 0x0000b400d6007a23 */ /* 0x102fe200000108bc */
[----:B----4-:R-:W-:Y:S01]  /*c7f0*/  MOV R214, R3 ;  /* 0x0000000300d67202 */ /* 0x010fe20000000f00 */
[--C-:B------:R-:W-:Y:S02]  /*c800*/  FFMA.FTZ R3, R163, c[0x0][0x2d0], -R188.reuse ;  /* 0x0000b400a3037a23 */ /* 0x100fe400000108bc */
[--C-:B------:R-:W-:Y:S02]  /*c810*/  FFMA.FTZ R163, R204, c[0x0][0x2d0], -R188.reuse ;  /* 0x0000b400cca37a23 */ /* 0x100fe400000108bc */
[----:B------:R1:W-:Y:S01]  /*c820*/  MUFU.EX2 R212, R0 ;  /* 0x0000000000d47308 */ /* 0x0003e20000000800 */
[C---:B--2---:R-:W-:Y:S09]  /*c830*/  HMMA.16816.F32.BF16 R116, R184.reuse, R132, R116 ;  /* 0x00000084b874723c */ /* 0x044ff20000041874 */
[----:B------:R-:W-:Y:S01]  /*c840*/  MUFU.EX2 R209, R3 ;  /* 0x0000000300d17308 */ /* 0x000fe20000000800 */
[C---:B------:R-:W-:Y:S01]  /*c850*/  HMMA.16816.F32.BF16 R120, R184.reuse, R134, R120 ;  /* 0x00000086b878723c */ /* 0x040fe20000041878 */
[----:B------:R-:W2:Y:S02]  /*c860*/  LDSM.16.MT88.4 R132, [R219+0x9100] ;  /* 0x00910000db84783b */ /* 0x000ea40000004200 */
[--C-:B-1----:R-:W-:Y:S01]  /*c870*/  FFMA.FTZ R0, R215, c[0x0][0x2d0], -R189.reuse ;  /* 0x0000b400d7007a23 */ /* 0x102fe200000108bd */
[----:B------:R-:W-:Y:S01]  /*c880*/  MOV R215, R2 ;  /* 0x0000000200d77202 */ /* 0x000fe20000000f00 */
[----:B------:R-:W-:Y:S01]  /*c890*/  FFMA.FTZ R2, R164, c[0x0][0x2d0], -R188 ;  /* 0x0000b400a4027a23 */ /* 0x000fe200000108bc */
[----:B------:R-:W-:Y:S03]  /*c8a0*/  MOV R164, R147 ;  /* 0x0000009300a47202 */ /* 0x000fe60000000f00 */
[----:B------:R1:W-:Y:S10]  /*c8b0*/  MUFU.EX2 R211, R0 ;  /* 0x0000000000d37308 */ /* 0x0003f40000000800 */
[----:B------:R-:W-:Y:S01]  /*c8c0*/  MUFU.EX2 R204, R2 ;  /* 0x0000000200cc7308 */ /* 0x000fe20000000800 */
[----:B-1----:R-:W-:Y:S01]  /*c8d0*/  FFMA.FTZ R0, R165, c[0x0][0x2d0], -R189 ;  /* 0x0000b400a5007a23 */ /* 0x002fe200000108bd */
[C---:B--2---:R-:W-:Y:S03]  /*c8e0*/  HMMA.16816.F32.BF16 R124, R184.reuse, R132, R124 ;  /* 0x00000084b87c723c */ /* 0x044fe6000004187c */
[----:B------:R-:W-:Y:S05]  /*c8f0*/  MOV R165, R146 ;  /* 0x0000009200a57202 */ /* 0x000fea0000000f00 */
[----:B------:R1:W-:Y:S01]  /*c900*/  MUFU.EX2 R210, R0 ;  /* 0x0000000000d27308 */ /* 0x0003e20000000800 */
[----:B------:R-:W-:Y:S03]  /*c910*/  LDSM.16.MT88.4 R144, [R220+0x1100] ;  /* 0x00110000dc90783b */ /* 0x000fe60000004200 */
[----:B------:R-:W-:Y:S01]  /*c920*/  F2FP.BF16.PACK_AB R133, R155, R154 ;  /* 0x0000009a9b85723e */ /* 0x000fe200000010ff */
[----:B------:R-:W-:Y:S03]  /*c930*/  HMMA.16816.F32.BF16 R128, R184, R134, R128 ;  /* 0x00000086b880723c */ /* 0x000fe60000041880 */
[----:B------:R-:W-:Y:S01]  /*c940*/  F2FP.BF16.PACK_AB R132, R158, R152 ;  /* 0x000000989e84723e */ /* 0x000fe200000010ff */
[----:B------:R-:W-:Y:S03]  /*c950*/  FADD.FTZ R3, R165, R190 ;  /* 0x000000bea5037221 */ /* 0x000fe60000010000 */
[----:B------:R-:W-:Y:S01]  /*c960*/  F2FP.BF16.PACK_AB R134, R161, R162 ;  /* 0x000000a2a186723e */ /* 0x000fe200000010ff */
[----:B------:R-:W-:Y:S01]  /*c970*/  MUFU.EX2 R190, R163 ;  /* 0x000000a300be7308 */ /* 0x000fe20000000800 */
[----:B------:R-:W-:Y:S03]  /*c980*/  F2FP.BF16.PACK_AB R135, R160, R159 ;  /* 0x0000009fa087723e */ /* 0x000fe600000010ff */
[----:B------:R-:W-:Y:S01]  /*c990*/  FADD.FTZ R3, R183, R3 ;  /* 0x00000003b7037221 */ /* 0x000fe20000010000 */
[----:B------:R-:W-:Y:S03]  /*c9a0*/  F2FP.BF16.PACK_AB R184, R192, R175 ;  /* 0x000000afc0b8723e */ /* 0x000fe600000010ff */
[C---:B------:R-:W-:Y:S05]  /*c9b0*/  HMMA.16816.F32.BF16 R4, R132.reuse, R136, R4 ;  /* 0x000000888404723c */ /* 0x040fea0000041804 */
[----:B-1----:R-:W-:Y:S02]  /*c9c0*/  FADD.FTZ R0, R201, R191 ;  /* 0x000000bfc9007221 */ /* 0x002fe40000010000 */
[--C-:B------:R-:W-:Y:S01]  /*c9d0*/  FFMA.FTZ R201, R153, c[0x0][0x2d0], -R188.reuse ;  /* 0x0000b40099c97a23 */ /* 0x100fe200000108bc */
[C---:B------:R-:W-:Y:S01]  /*c9e0*/  HMMA.16816.F32.BF16 R8, R132.reuse, R138, R8 ;  /* 0x0000008a8408723c */ /* 0x040fe20000041808 */
[----:B------:R-:W1:Y:S03]  /*c9f0*/  LDSM.16.MT88.4 R136, [R220+0x900] ;  /* 0x00090000dc88783b */ /* 0x000e660000004200 */
[----:B------:R-:W-:Y:S01]  /*ca00*/  FFMA.FTZ R153, R151, c[0x0][0x2d0], -R188 ;  /* 0x0000b40097997a23 */ /* 0x000fe200000108bc */
[----:B------:R-:W-:Y:S01]  /*ca10*/  MOV R151, R150 ;  /* 0x0000009600977202 */ /* 0x000fe20000000f00 */
[----:B------:R-:W-:Y:S01]  /*ca20*/  FADD.FTZ R150, R202, R0 ;  /* 0x00000000ca967221 */ /* 0x000fe20000010000 */
[----:B------:R-:W-:Y:S01]  /*ca30*/  MUFU.EX2 R201, R201 ;  /* 0x000000c900c97308 */ /* 0x000fe20000000800 */
[C---:B------:R-:W-:Y:S04]  /*ca40*/  HMMA.16816.F32.BF16 R12, R132.reuse, R140, R12 ;  /* 0x0000008c840c723c */ /* 0x040fe8000004180c */
[--C-:B------:R-:W-:Y:S02]  /*ca50*/  FFMA.FTZ R0, R168, c[0x0][0x2d0], -R189.reuse ;  /* 0x0000b400a8007a23 */ /* 0x100fe400000108bd */
[----:B------:R-:W-:Y:S01]  /*ca60*/  LDSM.16.MT88.4 R168, [R218+0x5900] ;  /* 0x00590000daa8783b */ /* 0x000fe20000004200 */
[----:B------:R-:W-:Y:S01]  /*ca70*/  FADD.FTZ R2, R164, R150 ;  /* 0x00000096a4027221 */ /* 0x000fe20000010000 */
[C---:B------:R-:W-:Y:S01]  /*ca80*/  HMMA.16816.F32.BF16 R16, R132.reuse, R142, R16 ;  /* 0x0000008e8410723c */ /* 0x040fe20000041810 */
[----:B------:R-:W-:Y:S03]  /*ca90*/  MUFU.EX2 R200, R153 ;  /* 0x0000009900c87308 */ /* 0x000fe60000000800 */
[----:B------:R-:W-:Y:S02]  /*caa0*/  FADD.FTZ R152, R152, R2 ;  /* 0x0000000298987221 */ /* 0x000fe40000010000 */
[----:B------:R-:W2:Y:S01]  /*cab0*/  LDSM.16.MT88.4 R140, [R219+0x900] ;  /* 0x00090000db8c783b */ /* 0x000ea20000004200 */
[--C-:B------:R-:W-:Y:S02]  /*cac0*/  FFMA.FTZ R191, R178, c[0x0][0x2d0], -R189.reuse ;  /* 0x0000b400b2bf7a23 */ /* 0x100fe400000108bd */
[--C-:B------:R-:W-:Y:S02]  /*cad0*/  FFMA.FTZ R2, R176, c[0x0][0x2d0], -R189.reuse ;  /* 0x0000b400b0027a23 */ /* 0x100fe400000108bd */
[----:B------:R4:W-:Y:S01]  /*cae0*/  MUFU.EX2 R205, R0 ;  /* 0x0000000000cd7308 */ /* 0x0009e20000000800 */
[----:B------:R-:W-:Y:S09]  /*caf0*/  FFMA.FTZ R188, R203, c[0x0][0x2d0], -R188 ;  /* 0x0000b400cbbc7a23 */ /* 0x000ff200000108bc */
[----:B------:R-:W5:Y:S01]  /*cb00*/  MUFU.EX2 R188, R188 ;  /* 0x000000bc00bc7308 */ /* 0x000f620000000800 */
[C---:B-1----:R-:W-:Y:S09]  /*cb10*/  HMMA.16816.F32.BF16 R20, R132.reuse, R136, R20 ;  /* 0x000000888414723c */ /* 0x042ff20000041814 */
[----:B------:R-:W1:Y:S01]  /*cb20*/  MUFU.EX2 R191, R191 ;  /* 0x000000bf00bf7308 */ /* 0x000e620000000800 */
[C---:B------:R-:W-:Y:S01]  /*cb30*/  HMMA.16816.F32.BF16 R24, R132.reuse, R138, R24 ;  /* 0x0000008a8418723c */ /* 0x040fe20000041818 */
[----:B------:R-:W3:Y:S02]  /*cb40*/  LDSM.16.MT88.4 R136, [R217+0x3900] ;  /* 0x00390000d988783b */ /* 0x000ee40000004200 */
[--C-:B----4-:R-:W-:Y:S06]  /*cb50*/  FFMA.FTZ R0, R167, c[0x0][0x2d0], -R189.reuse ;  /* 0x0000b400a7007a23 */ /* 0x110fec00000108bd */
[----:B------:R4:W-:Y:S03]  /*cb60*/  MUFU.EX2 R207, R0 ;  /* 0x0000000000cf7308 */ /* 0x0009e60000000800 */
[----:B-----5:R-:W-:Y:S01]  /*cb70*/  F2FP.BF16.PACK_AB R186, R188, R190 ;  /* 0x000000bebcba723e */ /* 0x020fe200000010ff */
[C---:B--2---:R-:W-:Y:S08]  /*cb80*/  HMMA.16816.F32.BF16 R28, R132.reuse, R140, R28 ;  /* 0x0000008c841c723c */ /* 0x044ff0000004181c */
[C---:B------:R-:W-:Y:S01]  /*cb90*/  HMMA.16816.F32.BF16 R32, R132.reuse, R142, R32 ;  /* 0x0000008e8420723c */ /* 0x040fe20000041820 */
[----:B------:R-:W2:Y:S03]  /*cba0*/  LDSM.16.MT88.4 R140, [R218+0x3900] ;  /* 0x00390000da8c783b */ /* 0x000ea60000004200 */
[----:B-1----:R-:W-:Y:S01]  /*cbb0*/  F2FP.BF16.PACK_AB R185, R193, R191 ;  /* 0x000000bfc1b9723e */ /* 0x002fe200000010ff */
[--C-:B----4-:R-:W-:Y:S04]  /*cbc0*/  FFMA.FTZ R0, R166, c[0x0][0x2d0], -R189.reuse ;  /* 0x0000b400a6007a23 */ /* 0x110fe800000108bd */
[----:B------:R1:W-:Y:S01]  /*cbd0*/  MUFU.EX2 R203, R0 ;  /* 0x0000000000cb7308 */ /* 0x0003e20000000800 */
[C---:B---3--:R-:W-:Y:S08]  /*cbe0*/  HMMA.16816.F32.BF16 R36, R132.reuse, R136, R36 ;  /* 0x000000888424723c */ /* 0x048ff00000041824 */
[C---:B------:R-:W-:Y:S01]  /*cbf0*/  HMMA.16816.F32.BF16 R40, R132.reuse, R138, R40 ;  /* 0x0000008a8428723c */ /* 0x040fe20000041828 */
[----:B------:R-:W3:Y:S03]  /*cc00*/  LDSM.16.MT88.4 R136, [R220+0x3900] ;  /* 0x00390000dc88783b */ /* 0x000ee60000004200 */
[--C-:B-1----:R-:W-:Y:S04]  /*cc10*/  FFMA.FTZ R0, R151, c[0x0][0x2d0], -R189.reuse ;  /* 0x0000b40097007a23 */ /* 0x102fe800000108bd */
[C---:B--2---:R-:W-:Y:S01]  /*cc20*/  HMMA.16816.F32.BF16 R44, R132.reuse, R140, R44 ;  /* 0x0000008c842c723c */ /* 0x044fe2000004182c */
[----:B------:R-:W-:Y:S01]  /*cc30*/  LDSM.16.MT88.4 R148, [R220+0x1900] ;  /* 0x00190000dc94783b */ /* 0x000fe20000004200 */
[----:B------:R1:W-:Y:S06]  /*cc40*/  MUFU.EX2 R202, R0 ;  /* 0x0000000000ca7308 */ /* 0x0003ec0000000800 */
[C---:B------:R-:W-:Y:S01]  /*cc50*/  HMMA.16816.F32.BF16 R48, R132.reuse, R142, R48 ;  /* 0x0000008e8430723c */ /* 0x040fe20000041830 */
[----:B------:R-:W2:Y:S03]  /*cc60*/  LDSM.16.MT88.4 R140, [R219+0x3900] ;  /* 0x00390000db8c783b */ /* 0x000ea60000004200 */
[--C-:B-1----:R-:W-:Y:S04]  /*cc70*/  FFMA.FTZ R0, R182, c[0x0][0x2d0], -R189.reuse ;  /* 0x0000b400b6007a23 */ /* 0x102fe800000108bd */
[C---:B---3--:R-:W-:Y:S01]  /*cc80*/  HMMA.16816.F32.BF16 R52, R132.reuse, R136, R52 ;  /* 0x000000888434723c */ /* 0x048fe20000041834 */
[----:B------:R1:W-:Y:S07]  /*cc90*/  MUFU.EX2 R197, R0 ;  /* 0x0000000000c57308 */ /* 0x0003ee0000000800 */
[C---:B------:R-:W-:Y:S01]  /*cca0*/  HMMA.16816.F32.BF16 R56, R132.reuse, R138, R56 ;  /* 0x0000008a8438723c */ /* 0x040fe20000041838 */
[----:B------:R-:W3:Y:S07]  /*ccb0*/  LDSM.16.MT88.4 R136, [R217+0x6900] ;  /* 0x00690000d988783b */ /* 0x000eee0000004200 */
[C---:B--2---:R-:W-:Y:S04]  /*ccc0*/  HMMA.16816.F32.BF16 R60, R132.reuse, R140, R60 ;  /* 0x0000008c843c723c */ /* 0x044fe8000004183c */
[--C-:B-1----:R-:W-:Y:S04]  /*ccd0*/  FFMA.FTZ R0, R181, c[0x0][0x2d0], -R189.reuse ;  /* 0x0000b400b5007a23 */ /* 0x102fe800000108bd */
[C---:B------:R-:W-:Y:S01]  /*cce0*/  HMMA.16816.F32.BF16 R64, R132.reuse, R142, R64 ;  /* 0x0000008e8440723c */ /* 0x040fe20000041840 */
[----:B------:R-:W1:Y:S01]  /*ccf0*/  LDSM.16.MT88.4 R140, [R218+0x6900] ;  /* 0x00690000da8c783b */ /* 0x000e620000004200 */
[----:B------:R2:W-:Y:S06]  /*cd00*/  MUFU.EX2 R198, R0 ;  /* 0x0000000000c67308 */ /* 0x0005ec0000000800 */
[C---:B---3--:R-:W-:Y:S04]  /*cd10*/  HMMA.16816.F32.BF16 R68, R132.reuse, R136, R68 ;  /* 0x000000888444723c */ /* 0x048fe80000041844 */
[--C-:B--2---:R-:W-:Y:S04]  /*cd20*/  FFMA.FTZ R0, R180, c[0x0][0x2d0], -R189.reuse ;  /* 0x0000b400b4007a23 */ /* 0x104fe800000108bd */
[C---:B------:R-:W-:Y:S01]  /*cd30*/  HMMA.16816.F32.BF16 R72, R132.reuse, R138, R72 ;  /* 0x0000008a8448723c */ /* 0x040fe20000041848 */
[----:B------:R-:W2:Y:S01]  /*cd40*/  LDSM.16.MT88.4 R136, [R220+0x6900] ;  /* 0x00690000dc88783b */ /* 0x000ea20000004200 */
[----:B------:R3:W-:Y:S07]  /*cd50*/  MUFU.EX2 R195, R0 ;  /* 0x0000000000c37308 */ /* 0x0007ee0000000800 */
[----:B------:R-:W-:Y:S01]  /*cd60*/  LDSM.16.MT88.4 R180, [R217+0x2900] ;  /* 0x00290000d9b4783b */ /* 0x000fe20000004200 */
[C---:B-1----:R-:W-:Y:S08]  /*cd70*/  HMMA.16816.F32.BF16 R76, R132.reuse, R140, R76 ;  /* 0x0000008c844c723c */ /* 0x042ff0000004184c */
[C---:B------:R-:W-:Y:S01]  /*cd80*/  HMMA.16816.F32.BF16 R80, R132.reuse, R142, R80 ;  /* 0x0000008e8450723c */ /* 0x040fe20000041850 */
[----:B------:R-:W1:Y:S03]  /*cd90*/  LDSM.16.MT88.4 R140, [R219+0x6900] ;  /* 0x00690000db8c783b */ /* 0x000e660000004200 */
[--C-:B---3--:R-:W-:Y:S02]  /*cda0*/  FFMA.FTZ R0, R179, c[0x0][0x2d0], -R189.reuse ;  /* 0x0000b400b3007a23 */ /* 0x108fe400000108bd */
[----:B------:R-:W-:Y:S02]  /*cdb0*/  FFMA.FTZ R189, R174, c[0x0][0x2d0], -R189 ;  /* 0x0000b400aebd7a23 */ /* 0x000fe400000108bd */
[----:B------:R3:W-:Y:S10]  /*cdc0*/  MUFU.EX2 R194, R0 ;  /* 0x0000000000c27308 */ /* 0x0007f40000000800 */
[----:B------:R4:W-:Y:S01]  /*cdd0*/  MUFU.EX2 R174, R2 ;  /* 0x0000000200ae7308 */ /* 0x0009e20000000800 */
[C---:B--2---:R-:W-:Y:S08]  /*cde0*/  HMMA.16816.F32.BF16 R84, R132.reuse, R136, R84 ;  /* 0x000000888454723c */ /* 0x044ff00000041854 */
[C---:B------:R-:W-:Y:S01]  /*cdf0*/  HMMA.16816.F32.BF16 R88, R132.reuse, R138, R88 ;  /* 0x0000008a8458723c */ /* 0x040fe20000041858 */
[----:B------:R-:W2:Y:S01]  /*ce00*/  LDSM.16.MT88.4 R136, [R217+0x9900] ;  /* 0x00990000d988783b */ /* 0x000ea20000004200 */
[----:B------:R-:W5:Y:S02]  /*ce10*/  MUFU.EX2 R189, R189 ;  /* 0x000000bd00bd7308 */ /* 0x000f640000000800 */
[----:B---3--:R-:W-:Y:S02]  /*ce20*/  FADD.FTZ R0, R154, R3 ;  /* 0x000000039a007221 */ /* 0x008fe40000010000 */
[----:B------:R-:W-:Y:S02]  /*ce30*/  FADD.FTZ R3, R158, R152 ;  /* 0x000000989e037221 */ /* 0x000fe40000010000 */
[----:B------:R-:W-:Y:S02]  /*ce40*/  FADD.FTZ R0, R155, R0 ;  /* 0x000000009b007221 */ /* 0x000fe40000010000 */
[----:B------:R-:W-:Y:S01]  /*ce50*/  LDSM.16.MT88.4 R152, [R219+0x2100] ;  /* 0x00210000db98783b */ /* 0x000fe20000004200 */
[C---:B-1----:R-:W-:Y:S03]  /*ce60*/  HMMA.16816.F32.BF16 R92, R132.reuse, R140, R92 ;  /* 0x0000008c845c723c */ /* 0x042fe6000004185c */
[----:B----4-:R-:W-:Y:S02]  /*ce70*/  FADD.FTZ R2, R162, R3 ;  /* 0x00000003a2027221 */ /* 0x010fe40000010000 */
[----:B------:R-:W-:Y:S02]  /*ce80*/  FADD.FTZ R0, R159, R0 ;  /* 0x000000009f007221 */ /* 0x000fe40000010000 */
[----:B------:R-:W-:Y:S01]  /*ce90*/  FADD.FTZ R2, R161, R2 ;  /* 0x00000002a1027221 */ /* 0x000fe20000010000 */
[C---:B------:R-:W-:Y:S01]  /*cea0*/  HMMA.16816.F32.BF16 R96, R132.reuse, R142, R96 ;  /* 0x0000008e8460723c */ /* 0x040fe20000041860 */
[----:B------:R-:W1:Y:S03]  /*ceb0*/  LDSM.16.MT88.4 R140, [R218+0x9900] ;  /* 0x00990000da8c783b */ /* 0x000e660000004200 */
[----:B------:R-:W-:Y:S01]  /*cec0*/  FADD.FTZ R0, R160, R0 ;  /* 0x00000000a0007221 */ /* 0x000fe20000010000 */
[----:B-----5:R-:W-:Y:S01]  /*ced0*/  F2FP.BF16.PACK_AB R187, R189, R174 ;  /* 0x000000aebdbb723e */ /* 0x020fe200000010ff */
[----:B------:R-:W-:Y:S02]  /*cee0*/  FADD.FTZ R3, R157, R2 ;  /* 0x000000029d037221 */ /* 0x000fe40000010000 */
[----:B------:R-:W-:Y:S01]  /*cef0*/  FADD.FTZ R2, R156, R0 ;  /* 0x000000009c027221 */ /* 0x000fe20000010000 */
[----:B------:R-:W-:Y:S03]  /*cf00*/  LDSM.16.MT88.4 R160, [R217+0x5900] ;  /* 0x00590000d9a0783b */ /* 0x000fe60000004200 */
[----:B------:R-:W-:Y:S02]  /*cf10*/  FADD.FTZ R0, R215, R3 ;  /* 0x00000003d7007221 */ /* 0x000fe40000010000 */
[----:B------:R-:W-:Y:S02]  /*cf20*/  FADD.FTZ R2, R214, R2 ;  /* 0x00000002d6027221 */ /* 0x000fe40000010000 */
[----:B------:R-:W-:Y:S02]  /*cf30*/  FADD.FTZ R0, R213, R0 ;  /* 0x00000000d5007221 */ /* 0x000fe40000010000 */
        /* <DEDUP_REMOVED lines=10> */
[----:B------:R-:W-:Y:S01]  /*cfe0*/  FADD.FTZ R2, R202, R2 ;  /* 0x00000002ca027221 */ /* 0x000fe20000010000 */
[C---:B-1----:R-:W-:Y:S03]  /*cff0*/  HMMA.16816.F32.BF16 R108, R132.reuse, R140, R108 ;  /* 0x0000008c846c723c */ /* 0x042fe6000004186c */
[----:B------:R-:W-:Y:S02]  /*d000*/  FADD.FTZ R2, R197, R2 ;  /* 0x00000002c5027221 */ /* 0x000fe40000010000 */
[----:B------:R-:W-:Y:S02]  /*d010*/  FADD.FTZ R0, R209, R0 ;  /* 0x00000000d1007221 */ /* 0x000fe40000010000 */
[----:B------:R-:W-:Y:S01]  /*d020*/  FADD.FTZ R2, R198, R2 ;  /* 0x00000002c6027221 */ /* 0x000fe20000010000 */
[C---:B------:R-:W-:Y:S01]  /*d030*/  HMMA.16816.F32.BF16 R112, R132.reuse, R142, R112 ;  /* 0x0000008e8470723c */ /* 0x040fe20000041870 */
[----:B------:R-:W1:Y:S03]  /*d040*/  LDSM.16.MT88.4 R140, [R219+0x9900] ;  /* 0x00990000db8c783b */ /* 0x000e660000004200 */
[----:B------:R-:W-:Y:S02]  /*d050*/  FADD.FTZ R2, R195, R2 ;  /* 0x00000002c3027221 */ /* 0x000fe40000010000 */
[----:B------:R-:W-:Y:S02]  /*d060*/  FADD.FTZ R0, R208, R0 ;  /* 0x00000000d0007221 */ /* 0x000fe40000010000 */
[----:B------:R-:W-:Y:S04]  /*d070*/  FADD.FTZ R3, R194, R2 ;  /* 0x00000002c2037221 */ /* 0x000fe80000010000 */
        /* <DEDUP_REMOVED lines=8> */
[----:B------:R-:W-:Y:S01]  /*d100*/  FADD.FTZ R2, R175, R0 ;  /* 0x00000000af027221 */ /* 0x000fe20000010000 */
[----:B------:R-:W-:Y:S03]  /*d110*/  MOV R175, R172 ;  /* 0x000000ac00af7202 */ /* 0x000fe60000000f00 */
[----:B------:R-:W-:Y:S01]  /*d120*/  FADD.FTZ R2, R192, R2 ;  /* 0x00000002c0027221 */ /* 0x000fe20000010000 */
[C---:B-1----:R-:W-:Y:S03]  /*d130*/  HMMA.16816.F32.BF16 R124, R132.reuse, R140, R124 ;  /* 0x0000008c847c723c */ /* 0x042fe6000004187c */
[----:B------:R-:W-:Y:S02]  /*d140*/  FADD.FTZ R2, R190, R2 ;  /* 0x00000002be027221 */ /* 0x000fe40000010000 */
[----:B------:R-:W-:Y:S01]  /*d150*/  FADD.FTZ R0, R191, R3 ;  /* 0x00000003bf007221 */ /* 0x000fe20000010000 */
[----:B------:R-:W-:Y:S01]  /*d160*/  MOV R3, R173 ;  /* 0x000000ad00037202 */ /* 0x000fe20000000f00 */
[----:B------:R-:W-:Y:S01]  /*d170*/  FADD.FTZ R2, R188, R2 ;  /* 0x00000002bc027221 */ /* 0x000fe20000010000 */
[----:B------:R-:W-:Y:S01]  /*d180*/  HMMA.16816.F32.BF16 R128, R132, R142, R128 ;  /* 0x0000008e8480723c */ /* 0x000fe20000041880 */
[----:B------:R-:W1:Y:S03]  /*d190*/  LDSM.16.MT88.4 R140, [R218+0x1100] ;  /* 0x00110000da8c783b */ /* 0x000e660000004200 */
[----:B------:R-:W-:Y:S03]  /*d1a0*/  FADD.FTZ R0, R193, R0 ;  /* 0x00000000c1007221 */ /* 0x000fe60000010000 */
[----:B------:R-:W-:Y:S01]  /*d1b0*/  F2FP.BF16.PACK_AB R132, R215, R157 ;  /* 0x0000009dd784723e */ /* 0x000fe200000010ff */
[----:B------:R-:W-:Y:S01]  /*d1c0*/  FADD.FTZ R0, R174, R0 ;  /* 0x00000000ae007221 */ /* 0x000fe20000010000 */
[----:B------:R-:W-:Y:S01]  /*d1d0*/  F2FP.BF16.PACK_AB R133, R214, R156 ;  /* 0x0000009cd685723e */ /* 0x000fe200000010ff */
[----:B------:R-:W-:Y:S02]  /*d1e0*/  STL [R1+0x20], R2 ;  /* 0x0000200201007387 */ /* 0x000fe40000100800 */
[----:B------:R-:W-:Y:S01]  /*d1f0*/  F2FP.BF16.PACK_AB R134, R212, R213 ;  /* 0x000000d5d486723e */ /* 0x000fe200000010ff */
[----:B------:R-:W-:Y:S01]  /*d200*/  FADD.FTZ R0, R189, R0 ;  /* 0x00000000bd007221 */ /* 0x000fe20000010000 */
[----:B------:R-:W-:Y:S04]  /*d210*/  F2FP.BF16.PACK_AB R135, R210, R211 ;  /* 0x000000d3d287723e */ /* 0x000fe800000010ff */
[----:B------:R-:W-:Y:S03]  /*d220*/  STL [R1+0x24], R0 ;  /* 0x0000240001007387 */ /* 0x000fe60000100800 */
        /* <DEDUP_REMOVED lines=46> */
[----:B------:R-:W-:Y:S01]  /*d510*/  HMMA.16816.F32.BF16 R128, R132, R138, R128 ;  /* 0x0000008a8480723c */ /* 0x000fe20000041880 */
[----:B------:R-:W2:Y:S06]  /*d520*/  LDSM.16.MT88.4 R136, [R219+0x1900] ;  /* 0x00190000db88783b */ /* 0x000eac0000004200 */
[----:B------:R-:W-:Y:S02]  /*d530*/  F2FP.BF16.PACK_AB R132, R209, R204 ;  /* 0x000000ccd184723e */ /* 0x000fe400000010ff */
[----:B------:R-:W-:Y:S03]  /*d540*/  F2FP.BF16.PACK_AB R133, R207, R205 ;  /* 0x000000cdcf85723e */ /* 0x000fe600000010ff */
[----:B------:R-:W-:Y:S02]  /*d550*/  F2FP.BF16.PACK_AB R134, R206, R208 ;  /* 0x000000d0ce86723e */ /* 0x000fe400000010ff */
[----:B------:R-:W-:Y:S07]  /*d560*/  F2FP.BF16.PACK_AB R135, R202, R203 ;  /* 0x000000cbca87723e */ /* 0x000fee00000010ff */
        /* <DEDUP_REMOVED lines=46> */
[----:B------:R-:W-:Y:S01]  /*d850*/  HMMA.16816.F32.BF16 R128, R132, R150, R128 ;  /* 0x000000968480723c */ /* 0x000fe20000041880 */
[----:B------:R-:W-:Y:S06]  /*d860*/  LDSM.16.MT88.4 R148, [R218+0x5100] ;  /* 0x00510000da94783b */ /* 0x000fec0000004200 */
[----:B------:R-:W-:Y:S02]  /*d870*/  F2FP.BF16.PACK_AB R132, R200, R201 ;  /* 0x000000c9c884723e */ /* 0x000fe400000010ff */
[----:B------:R-:W-:Y:S03]  /*d880*/  F2FP.BF16.PACK_AB R133, R198, R197 ;  /* 0x000000c5c685723e */ /* 0x000fe600000010ff */
[----:B------:R-:W-:Y:S02]  /*d890*/  F2FP.BF16.PACK_AB R134, R196, R199 ;  /* 0x000000c7c486723e */ /* 0x000fe400000010ff */
[----:B------:R-:W-:Y:S07]  /*d8a0*/  F2FP.BF16.PACK_AB R135, R194, R195 ;  /* 0x000000c3c287723e */ /* 0x000fee00000010ff */
        /* <DEDUP_REMOVED lines=34> */
[C---:B------:R-:W-:Y:S08]  /*dad0*/  HMMA.16816.F32.BF16 R96, R132.reuse, R142, R96 ;  /* 0x0000008e8460723c */ /* 0x040ff00000041860 */
        /* <DEDUP_REMOVED lines=10> */
[----:B------:R-:W-:Y:S08]  /*db80*/  HMMA.16816.F32.BF16 R128, R132, R150, R128 ;  /* 0x000000968480723c */ /* 0x000ff00000041880 */
[C---:B------:R-:W-:Y:S01]  /*db90*/  HMMA.16816.F32.BF16 R176, R184.reuse, R180, R4 ;  /* 0x000000b4b8b0723c */ /* 0x040fe20000041804 */
[----:B------:R-:W4:Y:S07]  /*dba0*/  LDSM.16.MT88.4 R4, [R220+0x5900] ;  /* 0x00590000dc04783b */ /* 0x000f2e0000004200 */
[C---:B------:R-:W-:Y:S01]  /*dbb0*/  HMMA.16816.F32.BF16 R180, R184.reuse, R182, R8 ;  /* 0x000000b6b8b4723c */ /* 0x040fe20000041808 */
[----:B------:R-:W5:Y:S07]  /*dbc0*/  LDSM.16.MT88.4 R8, [R219+0x5900] ;  /* 0x00590000db08783b */ /* 0x000f6e0000004200 */
[C---:B-1----:R-:W-:Y:S01]  /*dbd0*/  HMMA.16816.F32.BF16 R132, R184.reuse, R136, R12 ;  /* 0x00000088b884723c */ /* 0x042fe2000004180c */
[----:B------:R-:W1:Y:S07]  /*dbe0*/  LDSM.16.MT88.4 R12, [R217+0x8900] ;  /* 0x00890000d90c783b */ /* 0x000e6e0000004200 */
[C---:B------:R-:W-:Y:S01]  /*dbf0*/  HMMA.16816.F32.BF16 R136, R184.reuse, R138, R16 ;  /* 0x0000008ab888723c */ /* 0x040fe20000041810 */
[----:B------:R-:W1:Y:S07]  /*dc00*/  LDSM.16.MT88.4 R16, [R218+0x8900] ;  /* 0x00890000da10783b */ /* 0x000e6e0000004200 */
[C---:B---3--:R-:W-:Y:S01]  /*dc10*/  HMMA.16816.F32.BF16 R140, R184.reuse, R144, R20 ;  /* 0x00000090b88c723c */ /* 0x048fe20000041814 */
[----:B------:R-:W3:Y:S07]  /*dc20*/  LDSM.16.MT88.4 R20, [R220+0x8900] ;  /* 0x00890000dc14783b */ /* 0x000eee0000004200 */
[C---:B------:R-:W-:Y:S01]  /*dc30*/  HMMA.16816.F32.BF16 R144, R184.reuse, R146, R24 ;  /* 0x00000092b890723c */ /* 0x040fe20000041818 */
[----:B------:R-:W1:Y:S07]  /*dc40*/  LDSM.16.MT88.4 R24, [R219+0x8900] ;  /* 0x00890000db18783b */ /* 0x000e6e0000004200 */
[C---:B--2---:R-:W-:Y:S08]  /*dc50*/  HMMA.16816.F32.BF16 R148, R184.reuse, R152, R28 ;  /* 0x00000098b894723c */ /* 0x044ff0000004181c */
[C---:B------:R-:W-:Y:S08]  /*dc60*/  HMMA.16816.F32.BF16 R152, R184.reuse, R154, R32 ;  /* 0x0000009ab898723c */ /* 0x040ff00000041820 */
[C---:B------:R-:W-:Y:S08]  /*dc70*/  HMMA.16816.F32.BF16 R156, R184.reuse, R160, R36 ;  /* 0x000000a0b89c723c */ /* 0x040ff00000041824 */
[C---:B------:R-:W-:Y:S08]  /*dc80*/  HMMA.16816.F32.BF16 R160, R184.reuse, R162, R40 ;  /* 0x000000a2b8a0723c */ /* 0x040ff00000041828 */
[C---:B------:R-:W-:Y:S08]  /*dc90*/  HMMA.16816.F32.BF16 R164, R184.reuse, R168, R44 ;  /* 0x000000a8b8a4723c */ /* 0x040ff0000004182c */
[C---:B------:R-:W-:Y:S08]  /*dca0*/  HMMA.16816.F32.BF16 R168, R184.reuse, R170, R48 ;  /* 0x000000aab8a8723c */ /* 0x040ff00000041830 */
[C---:B----4-:R-:W-:Y:S08]  /*dcb0*/  HMMA.16816.F32.BF16 R52, R184.reuse, R4, R52 ;  /* 0x00000004b834723c */ /* 0x050ff00000041834 */
[C---:B------:R-:W-:Y:S01]  /*dcc0*/  HMMA.16816.F32.BF16 R56, R184.reuse, R6, R56 ;  /* 0x00000006b838723c */ /* 0x040fe20000041838 */
[----:B------:R-:W2:Y:S07]  /*dcd0*/  LDSM.16.MT88.4 R4, [R217+0xb900] ;  /* 0x00b90000d904783b */ /* 0x000eae0000004200 */
[C---:B-----5:R-:W-:Y:S08]  /*dce0*/  HMMA.16816.F32.BF16 R60, R184.reuse, R8, R60 ;  /* 0x00000008b83c723c */ /* 0x060ff0000004183c */
[C---:B------:R-:W-:Y:S01]  /*dcf0*/  HMMA.16816.F32.BF16 R64, R184.reuse, R10, R64 ;  /* 0x0000000ab840723c */ /* 0x040fe20000041840 */
[----:B------:R-:W4:Y:S07]  /*dd00*/  LDSM.16.MT88.4 R8, [R218+0xb900] ;  /* 0x00b90000da08783b */ /* 0x000f2e0000004200 */
[C---:B-1----:R-:W-:Y:S08]  /*dd10*/  HMMA.16816.F32.BF16 R68, R184.reuse, R12, R68 ;  /* 0x0000000cb844723c */ /* 0x042ff00000041844 */
[C---:B------:R-:W-:Y:S01]  /*dd20*/  HMMA.16816.F32.BF16 R72, R184.reuse, R14, R72 ;  /* 0x0000000eb848723c */ /* 0x040fe20000041848 */
[----:B------:R-:W1:Y:S07]  /*dd30*/  LDSM.16.MT88.4 R12, [R220+0xb900] ;  /* 0x00b90000dc0c783b */ /* 0x000e6e0000004200 */
[C---:B------:R-:W-:Y:S08]  /*dd40*/  HMMA.16816.F32.BF16 R76, R184.reuse, R16, R76 ;  /* 0x00000010b84c723c */ /* 0x040ff0000004184c */
[C---:B------:R-:W-:Y:S08]  /*dd50*/  HMMA.16816.F32.BF16 R80, R184.reuse, R18, R80 ;  /* 0x00000012b850723c */ /* 0x040ff00000041850 */
[C---:B---3--:R-:W-:Y:S08]  /*dd60*/  HMMA.16816.F32.BF16 R84, R184.reuse, R20, R84 ;  /* 0x00000014b854723c */ /* 0x048ff00000041854 */
[C---:B------:R-:W-:Y:S08]  /*dd70*/  HMMA.16816.F32.BF16 R88, R184.reuse, R22, R88 ;  /* 0x00000016b858723c */ /* 0x040ff00000041858 */
[C---:B------:R-:W-:Y:S08]  /*dd80*/  HMMA.16816.F32.BF16 R92, R184.reuse, R24, R92 ;  /* 0x00000018b85c723c */ /* 0x040ff0000004185c */
[C---:B------:R-:W-:Y:S08]  /*dd90*/  HMMA.16816.F32.BF16 R96, R184.reuse, R26, R96 ;  /* 0x0000001ab860723c */ /* 0x040ff00000041860 */
[C---:B--2---:R-:W-:Y:S08]  /*dda0*/  HMMA.16816.F32.BF16 R100, R184.reuse, R4, R100 ;  /* 0x00000004b864723c */ /* 0x044ff00000041864 */
[C---:B------:R-:W-:Y:S01]  /*ddb0*/  HMMA.16816.F32.BF16 R104, R184.reuse, R6, R104 ;  /* 0x00000006b868723c */ /* 0x040fe20000041868 */
[----:B------:R-:W2:Y:S07]  /*ddc0*/  LDSM.16.MT88.4 R4, [R219+0xb900] ;  /* 0x00b90000db04783b */ /* 0x000eae0000004200 */
[C---:B----4-:R-:W-:Y:S08]  /*ddd0*/  HMMA.16816.F32.BF16 R108, R184.reuse, R8, R108 ;  /* 0x00000008b86c723c */ /* 0x050ff0000004186c */
[C---:B------:R-:W-:Y:S08]  /*dde0*/  HMMA.16816.F32.BF16 R112, R184.reuse, R10, R112 ;  /* 0x0000000ab870723c */ /* 0x040ff00000041870 */
[C---:B-1----:R-:W-:Y:S08]  /*ddf0*/  HMMA.16816.F32.BF16 R116, R184.reuse, R12, R116 ;  /* 0x0000000cb874723c */ /* 0x042ff00000041874 */
[C---:B------:R-:W-:Y:S08]  /*de00*/  HMMA.16816.F32.BF16 R120, R184.reuse, R14, R120 ;  /* 0x0000000eb878723c */ /* 0x040ff00000041878 */
[C---:B--2---:R-:W-:Y:S08]  /*de10*/  HMMA.16816.F32.BF16 R124, R184.reuse, R4, R124 ;  /* 0x00000004b87c723c */ /* 0x044ff0000004187c */
[----:B------:R-:W-:Y:S01]  /*de20*/  HMMA.16816.F32.BF16 R128, R184, R6, R128 ;  /* 0x00000006b880723c */ /* 0x000fe20000041880 */
[----:B------:R-:W-:-:S07]  /*de30*/  @P0 BRA `(.L_x_1580) ;  /* 0xffffad9000000947 */ /* 0x000fce000383ffff */
.L_x_1577:
[----:B----4-:R-:W-:-:S13]  /*de40*/  ISETP.LE.AND P0, PT, RZ, UR6, PT ;  /* 0x00000006ff007c0c */ /* 0x010fda000bf03270 */
[----:B------:R-:W-:Y:S05]  /*de50*/  @!P0 BRA `(.L_x_1581) ;  /* 0x0000481000008947 */ /* 0x000fea0003800000 */
[----:B------:R-:W2:Y:S01]  /*de60*/  LDL.LU R2, [R1+0x44] ;  /* 0x0000440001027983 */ /* 0x000ea20000300800 */
[----:B------:R-:W-:Y:S02]  /*de70*/  IMAD.MOV.U32 R175, RZ, RZ, R172 ;  /* 0x000000ffffaf7224 */ /* 0x000fe400078e00ac */
[----:B------:R-:W-:Y:S01]  /*de80*/  IMAD.MOV.U32 R174, RZ, RZ, R173 ;  /* 0x000000ffffae7224 */ /* 0x000fe200078e00ad */
[----:B--2---:R-:W-:-:S04]  /*de90*/  SHF.R.S32.HI R0, RZ, 0x1f, R2 ;  /* 0x0000001fff007819 */ /* 0x004fc80000011402 */
[C---:B------:R-:W-:Y:S01]  /*dea0*/  SHF.L.U64.HI R3, R2.reuse, 0x1, R0 ;  /* 0x0000000102037819 */ /* 0x040fe20000010200 */
[----:B------:R-:W-:-:S05]  /*deb0*/  IMAD.SHL.U32 R0, R2, 0x2, RZ ;  /* 0x0000000202007824 */ /* 0x000fca00078e00ff */
[----:B------:R-:W-:Y:S04]  /*dec0*/  STL [R1+0x18], R0 ;  /* 0x0000180001007387 */ /* 0x000fe80000100800 */
[----:B------:R1:W-:Y:S04]  /*ded0*/  STL [R1+0x1c], R3 ;  /* 0x00001c0301007387 */ /* 0x0003e80000100800 */
[----:B------:R-:W2:Y:S04]  /*dee0*/  LDL.LU R8, [R1+0x6c] ;  /* 0x00006c0001087983 */ /* 0x000ea80000300800 */
[----:B------:R-:W2:Y:S04]  /*def0*/  LDL.LU R7, [R1+0x64] ;  /* 0x0000640001077983 */ /* 0x000ea80000300800 */
[----:B------:R-:W3:Y:S04]  /*df00*/  LDL.LU R6, [R1+0x70] ;  /* 0x0000700001067983 */ /* 0x000ee80000300800 */
[----:B------:R-:W3:Y:S04]  /*df10*/  LDL.LU R5, [R1+0x60] ;  /* 0x0000600001057983 */ /* 0x000ee80000300800 */
[----:B------:R-:W4:Y:S04]  /*df20*/  LDL.LU R4, [R1+0x50] ;  /* 0x0000500001047983 */ /* 0x000f280000300800 */
[----:B------:R-:W4:Y:S01]  /*df30*/  LDL.LU R2, [R1+0x48] ;  /* 0x0000480001027983 */ /* 0x000f220000300800 */
[----:B--2---:R-:W-:-:S02]  /*df40*/  SHF.L.U64.HI R8, R7, 0x1, R8 ;  /* 0x0000000107087819 */ /* 0x004fc40000010208 */
[----:B-1----:R-:W-:-:S03]  /*df50*/  SHF.L.U32 R3, R7, 0x1, RZ ;  /* 0x0000000107037819 */ /* 0x002fc600000006ff */
[----:B------:R-:W-:Y:S01]  /*df60*/  STL [R1+0x14], R8 ;  /* 0x0000140801007387 */ /* 0x000fe20000100800 */
[----:B---3--:R-:W-:-:S03]  /*df70*/  SHF.L.U64.HI R0, R5, 0x1, R6 ;  /* 0x0000000105007819 */ /* 0x008fc60000010206 */
[----:B------:R4:W-:Y:S01]  /*df80*/  STL [R1+0x10], R3 ;  /* 0x0000100301007387 */ /* 0x0009e20000100800 */
[----:B------:R-:W-:-:S03]  /*df90*/  IMAD.SHL.U32 R5, R5, 0x2, RZ ;  /* 0x0000000205057824 */ /* 0x000fc600078e00ff */
[----:B------:R1:W-:Y:S04]  /*dfa0*/  STL [R1+0xc], R0 ;  /* 0x00000c0001007387 */ /* 0x0003e80000100800 */
[----:B------:R2:W-:Y:S01]  /*dfb0*/  STL [R1+0x8], R5 ;  /* 0x0000080501007387 */ /* 0x0005e20000100800 */
[C---:B----4-:R-:W-:Y:S02]  /*dfc0*/  SHF.L.U64.HI R3, R2.reuse, 0x1, R4 ;  /* 0x0000000102037819 */ /* 0x050fe40000010204 */
[----:B-1----:R-:W-:-:S05]  /*dfd0*/  SHF.L.U32 R0, R2, 0x1, RZ ;  /* 0x0000000102007819 */ /* 0x002fca00000006ff */
[----:B------:R2:W-:Y:S04]  /*dfe0*/  STL [R1], R0 ;  /* 0x0000000001007387 */ /* 0x0005e80000100800 */
[----:B------:R2:W-:Y:S01]  /*dff0*/  STL [R1+0x4], R3 ;  /* 0x0000040301007387 */ /* 0x0005e20000100800 */
[----:B------:R-:W-:Y:S05]  /*e000*/  BRA `(.L_x_1582) ;  /* 0x0000053000007947 */ /* 0x000fea0003800000 */
.L_x_1584:
        /* <DEDUP_REMOVED lines=12> */
[----:B------:R-:W3:Y:S04]  /*e0d0*/  LDL R212, [R1] ;  /* 0x0000000001d47983 */ /* 0x000ee80000100800 */
        /* <DEDUP_REMOVED lines=11> */
[C---:B------:R-:W-:Y:S01]  /*e190*/  IMAD.WIDE.U32 R2, R185.reuse, c[0x0][0x1e0], RZ ;  /* 0x00007800b9027a25 */ /* 0x040fe200078e00ff */
[----:B------:R-:W-:Y:S01]  /*e1a0*/  STL [R1+0x2c], R185 ;  /* 0x00002cb901007387 */ /* 0x000fe20000100800 */
[----:B------:R-:W-:Y:S03]  /*e1b0*/  SHF.R.S32.HI R0, RZ, 0x1f, R185 ;  /* 0x0000001fff007819 */ /* 0x000fe600000114b9 */
[----:B------:R-:W2:Y:S02]  /*e1c0*/  @!P3 LDG.E R184, [R172.64] ;  /* 0x00000010acb8b981 */ /* 0x000ea4000c1e1900 */
[----:B------:R-:W-:Y:S04]  /*e1d0*/  IMAD R0, R0, c[0x0][0x1e0], RZ ;  /* 0x0000780000007a24 */ /* 0x000fe800078e02ff */
[----:B------:R-:W-:Y:S04]  /*e1e0*/  IMAD R0, R185, c[0x0][0x1e4], R0 ;  /* 0x00007900b9007a24 */ /* 0x000fe800078e0200 */
[----:B------:R-:W-:Y:S01]  /*e1f0*/  IMAD.IADD R3, R3, 0x1, R0 ;  /* 0x0000000103037824 */ /* 0x000fe200078e0200 */
[----:B--2---:R1:W-:Y:S01]  /*e200*/  STL [R1+0x28], R184 ;  /* 0x000028b801007387 */ /* 0x0043e20000100800 */
[----:B------:R-:W-:Y:S02]  /*e210*/  SHF.R.S32.HI R0, RZ, 0x1f, R184 ;  /* 0x0000001fff007819 */ /* 0x000fe400000114b8 */
[----:B------:R-:W-:Y:S04]  /*e220*/  IMAD.WIDE.U32 R2, R184, c[0x0][0x1f0], R2 ;  /* 0x00007c00b8027a25 */ /* 0x000fe800078e0002 */
[----:B------:R-:W-:Y:S04]  /*e230*/  IMAD R0, R0, c[0x0][0x1f0], RZ ;  /* 0x00007c0000007a24 */ /* 0x000fe800078e02ff */
[----:B------:R-:W-:Y:S01]  /*e240*/  IMAD R0, R184, c[0x0][0x1f4], R0 ;  /* 0x00007d00b8007a24 */ /* 0x000fe200078e0200 */
[----:B-1----:R-:W-:Y:S04]  /*e250*/  IADD3 R184, P0, R2, UR22, RZ ;  /* 0x0000001602b87c10 */ /* 0x002fe8000ff1e0ff */
[----:B------:R-:W-:Y:S02]  /*e260*/  IADD3.X R2, R3, UR19, R0, P0, !PT ;  /* 0x0000001303027c10 */ /* 0x000fe400087fe400 */
[C---:B------:R-:W-:Y:S04]  /*e270*/  LEA R173, P0, R184.reuse, c[0x0][0x1c8], 0x1 ;  /* 0x00007200b8ad7a11 */ /* 0x040fe800078008ff */
[----:B------:R-:W-:Y:S01]  /*e280*/  LEA.HI.X R184, R184, c[0x0][0x1cc], R2, 0x1, P0 ;  /* 0x00007300b8b87a11 */ /* 0x000fe200000f0c02 */
[----:B------:R-:W3:Y:S04]  /*e290*/  SHFL.IDX PT, R0, R173, RZ, 0x181f ;  /* 0x00181fffad007589 */ /* 0x000ee800000e0000 */
[----:B------:R-:W4:Y:S04]  /*e2a0*/  SHFL.IDX PT, R2, R184, RZ, 0x181f ;  /* 0x00181fffb8027589 */ /* 0x000f2800000e0000 */
[----:B------:R-:W1:Y:S04]  /*e2b0*/  SHFL.IDX PT, R3, R173, 0x1, 0x181f ;  /* 0x00381f00ad037f89 */ /* 0x000e6800000e0000 */
[----:B------:R-:W2:Y:S01]  /*e2c0*/  SHFL.IDX PT, R172, R184, 0x1, 0x181f ;  /* 0x00381f00b8ac7f89 */ /* 0x000ea200000e0000 */
[----:B---3--:R-:W-:Y:S05]  /*e2d0*/  IADD3 R200, P0, R0, R206, RZ ;  /* 0x000000ce00c87210 */ /* 0x008fea0007f1e0ff */
[----:B----4-:R-:W-:Y:S01]  /*e2e0*/  IMAD.X R201, R2, 0x1, R207, P0 ;  /* 0x0000000102c97824 */ /* 0x010fe200000e06cf */
[----:B-----5:R-:W-:Y:S04]  /*e2f0*/  IADD3 R186, P0, R0, R204, RZ ;  /* 0x000000cc00ba7210 */ /* 0x020fe80007f1e0ff */
[----:B------:R3:W-:Y:S01]  /*e300*/  LDGSTS.E.BYPASS.LTC128B.128 [R251+0xc100], [R200.64], !P2 ;  /* 0x0c100000c8fb7fae */ /* 0x0007e2000d101d50 */
[----:B------:R-:W-:Y:S01]  /*e310*/  IMAD.X R187, R2, 0x1, R205, P0 ;  /* 0x0000000102bb7824 */ /* 0x000fe200000e06cd */
[----:B------:R-:W-:Y:S04]  /*e320*/  IADD3 R202, P0, R0, R214, RZ ;  /* 0x000000d600ca7210 */ /* 0x000fe80007f1e0ff */
[----:B------:R4:W-:Y:S01]  /*e330*/  LDGSTS.E.BYPASS.LTC128B.128 [R251+0xf100], [R186.64], !P5 ;  /* 0x0f100000bafb7fae */ /* 0x0009e2000e901d50 */
[----:B------:R-:W-:Y:S01]  /*e340*/  IMAD.X R203, R2, 0x1, R215, P0 ;  /* 0x0000000102cb7824 */ /* 0x000fe200000e06d7 */
[----:B------:R-:W-:Y:S02]  /*e350*/  IADD3 R198, P0, R0, R212, RZ ;  /* 0x000000d400c67210 */ /* 0x000fe40007f1e0ff */
[----:B------:R-:W5:Y:S02]  /*e360*/  SHFL.IDX PT, R0, R173, 0x2, 0x181f ;  /* 0x00581f00ad007f89 */ /* 0x000f6400000e0000 */
[----:B------:R-:W-:Y:S02]  /*e370*/  IADD3.X R199, R2, R213, RZ, P0, !PT ;  /* 0x000000d502c77210 */ /* 0x000fe400007fe4ff */
[----:B------:R-:W3:Y:S01]  /*e380*/  SHFL.IDX PT, R2, R184, 0x2, 0x181f ;  /* 0x00581f00b8027f89 */ /* 0x000ee200000e0000 */
[C---:B-1----:R-:W-:Y:S03]  /*e390*/  IADD3 R196, P0, R3.reuse, R206, RZ ;  /* 0x000000ce03c47210 */ /* 0x042fe60007f1e0ff */
[----:B------:R1:W-:Y:S02]  /*e3a0*/  LDGSTS.E.BYPASS.LTC128B.128 [R251+0x12100], [R202.64], !P4 ;  /* 0x12100000cafb7fae */ /* 0x0003e4000e101d50 */
[C---:B--2---:R-:W-:Y:S01]  /*e3b0*/  IMAD.X R197, R172.reuse, 0x1, R207, P0 ;  /* 0x00000001acc57824 */ /* 0x044fe200000e06cf */
[C---:B------:R-:W-:Y:S01]  /*e3c0*/  IADD3 R192, P0, R3.reuse, R204, RZ ;  /* 0x000000cc03c07210 */ /* 0x040fe20007f1e0ff */
[----:B------:R1:W-:Y:S04]  /*e3d0*/  LDGSTS.E.BYPASS.LTC128B.128 [R251+0x15100], [R198.64], !P6 ;  /* 0x15100000c6fb7fae */ /* 0x0003e8000f101d50 */
        /* <DEDUP_REMOVED lines=8> */
[----:B-----5:R-:W-:Y:S04]  /*e460*/  IADD3 R188, P0, R0, R206, RZ ;  /* 0x000000ce00bc7210 */ /* 0x020fe80007f1e0ff */
[----:B------:R1:W-:Y:S01]  /*e470*/  LDGSTS.E.BYPASS.LTC128B.128 [R251+0x16100], [R190.64], !P6 ;  /* 0x16100000befb7fae */ /* 0x0003e2000f101d50 */
[----:B---3--:R-:W-:Y:S02]  /*e480*/  IADD3.X R189, R2, R207, RZ, P0, !PT ;  /* 0x000000cf02bd7210 */ /* 0x008fe400007fe4ff */
[----:B----4-:R-:W-:Y:S03]  /*e490*/  IADD3 R186, P0, R0, R204, RZ ;  /* 0x000000cc00ba7210 */ /* 0x010fe60007f1e0ff */
[----:B------:R1:W-:Y:S02]  /*e4a0*/  LDGSTS.E.BYPASS.LTC128B.128 [R251+0xe100], [R188.64], !P2 ;  /* 0x0e100000bcfb7fae */ /* 0x0003e4000d101d50 */
        /* <DEDUP_REMOVED lines=8> */
[----:B------:R-:W-:-:S05]  /*e530*/  BRA `(.L_x_1583) ;  /* 0x0000181000007947 */ /* 0x000fca0003800000 */
.L_x_1582:
[----:B--2---:R-:W2:Y:S01]  /*e540*/  LDL R5, [R1+0x2c] ;  /* 0x00002c0001057983 */ /* 0x004ea20000100800 */
[----:B------:R-:W-:Y:S04]  /*e550*/  DEPBAR.LE SB0, 0x0 ;  /* 0x000080000000791a */ /* 0x000fe80000000000 */
[----:B------:R-:W3:Y:S01]  /*e560*/  LDL R4, [R1+0x28] ;  /* 0x0000280001047983 */ /* 0x000ee20000100800 */
[----:B------:R-:W-:Y:S03]  /*e570*/  UISETP.GE.AND UP0, UPT, UR6, 0x1, UPT ;  /* 0x000000010600788c */ /* 0x000fe6000bf06270 */
[----:B------:R1:W-:Y:S04]  /*e580*/  STL [R1+0x84], R55 ;  /* 0x0000843701007387 */ /* 0x0003e80000100800 */
[----:B------:R4:W-:Y:S04]  /*e590*/  STL [R1+0x80], R54 ;  /* 0x0000803601007387 */ /* 0x0009e80000100800 */
[----:B------:R4:W-:Y:S04]  /*e5a0*/  STL [R1+0x7c], R53 ;  /* 0x00007c3501007387 */ /* 0x0009e80000100800 */
[----:B------:R4:W-:Y:S04]  /*e5b0*/  STL [R1+0x78], R52 ;  /* 0x0000783401007387 */ /* 0x0009e80000100800 */
[----:B------:R-:W3:Y:S04]  /*e5c0*/  LDL R29, [R1+0x10] ;  /* 0x00001000011d7983 */ /* 0x000ee80000100800 */
[----:B------:R-:W3:Y:S04]  /*e5d0*/  LDL R173, [R1+0xc] ;  /* 0x00000c0001ad7983 */ /* 0x000ee80000100800 */
[----:B------:R-:W3:Y:S04]  /*e5e0*/  LDL R37, [R1] ;  /* 0x0000000001257983 */ /* 0x000ee80000100800 */
[----:B-1----:R-:W3:Y:S04]  /*e5f0*/  LDL R55, [R1+0x18] ;  /* 0x0000180001377983 */ /* 0x002ee80000100800 */
[----:B----4-:R-:W4:Y:S04]  /*e600*/  LDL R54, [R1+0x1c] ;  /* 0x00001c0001367983 */ /* 0x010f280000100800 */
[----:B------:R-:W4:Y:S04]  /*e610*/  LDL R53, [R1+0x14] ;  /* 0x0000140001357983 */ /* 0x000f280000100800 */
[----:B------:R-:W4:Y:S04]  /*e620*/  LDL R52, [R1+0x8] ;  /* 0x0000080001347983 */ /* 0x000f280000100800 */
[----:B------:R-:W4:Y:S04]  /*e630*/  LDL R172, [R1+0x4] ;  /* 0x0000040001ac7983 */ /* 0x000f280000100800 */
[----:B------:R-:W-:Y:S06]  /*e640*/  BAR.SYNC.DEFER_BLOCKING 0x0 ;  /* 0x0000000000007b1d */ /* 0x000fec0000010000 */
[----:B-----5:R-:W-:Y:S04]  /*e650*/  LDSM.16.M88.4 R48, [R223+0x18100] ;  /* 0x01810000df30783b */ /* 0x020fe80000000200 */
[----:B------:R-:W1:Y:S04]  /*e660*/  LDSM.16.M88.4 R8, [R216+0xc100] ;  /* 0x00c10000d808783b */ /* 0x000e680000000200 */
[----:B------:R-:W1:Y:S04]  /*e670*/  LDSM.16.M88.4 R16, [R216+0xc900] ;  /* 0x00c90000d810783b */ /* 0x000e680000000200 */
[----:B------:R-:W-:Y:S04]  /*e680*/  LDSM.16.M88.4 R24, [R216+0xd100] ;  /* 0x00d10000d818783b */ /* 0x000fe80000000200 */
        /* <DEDUP_REMOVED lines=9> */
[----:B------:R-:W-:Y:S01]  /*e720*/  LDSM.16.M88.4 R212, [R246] ;  /* 0x00000000f6d4783b */ /* 0x000fe20000000200 */
[----:B--2---:R-:W-:Y:S01]  /*e730*/  SHF.R.S32.HI R0, RZ, 0x1f, R5 ;  /* 0x0000001fff007819 */ /* 0x004fe20000011405 */
[C---:B------:R-:W-:Y:S04]  /*e740*/  IMAD.WIDE.U32 R2, R5.reuse, c[0x0][0x208], RZ ;  /* 0x0000820005027a25 */ /* 0x040fe800078e00ff */
[----:B------:R-:W-:Y:S04]  /*e750*/  IMAD R0, R0, c[0x0][0x208], RZ ;  /* 0x0000820000007a24 */ /* 0x000fe800078e02ff */
[----:B------:R-:W-:Y:S04]  /*e760*/  IMAD R0, R5, c[0x0][0x20c], R0 ;  /* 0x0000830005007a24 */ /* 0x000fe800078e0200 */
[----:B------:R-:W-:Y:S01]  /*e770*/  IMAD.IADD R3, R3, 0x1, R0 ;  /* 0x0000000103037824 */ /* 0x000fe200078e0200 */
[----:B---3--:R-:W-:Y:S03]  /*e780*/  SHF.R.S32.HI R0, RZ, 0x1f, R4 ;  /* 0x0000001fff007819 */ /* 0x008fe60000011404 */
[----:B------:R-:W-:Y:S04]  /*e790*/  IMAD.WIDE.U32 R2, R4, c[0x0][0x218], R2 ;  /* 0x0000860004027a25 */ /* 0x000fe800078e0002 */
[----:B------:R-:W-:Y:S04]  /*e7a0*/  IMAD R0, R0, c[0x0][0x218], RZ ;  /* 0x0000860000007a24 */ /* 0x000fe800078e02ff */
[----:B------:R-:W-:Y:S01]  /*e7b0*/  IMAD R20, R4, c[0x0][0x21c], R0 ;  /* 0x0000870004147a24 */ /* 0x000fe200078e0200 */
[----:B------:R-:W-:Y:S01]  /*e7c0*/  IADD3 R0, P0, R2, UR24, RZ ;  /* 0x0000001802007c10 */ /* 0x000fe2000ff1e0ff */
[C---:B-1----:R-:W-:Y:S03]  /*e7d0*/  HMMA.16816.F32.BF16 R4, R48.reuse, R8, RZ ;  /* 0x000000083004723c */ /* 0x042fe600000418ff */
[----:B------:R-:W-:Y:S02]  /*e7e0*/  IADD3.X R20, R3, UR8, R20, P0, !PT ;  /* 0x0000000803147c10 */ /* 0x000fe400087fe414 */
[C---:B------:R-:W-:Y:S03]  /*e7f0*/  LEA R36, P0, R0.reuse, c[0x0][0x1f8], 0x1 ;  /* 0x00007e0000247a11 */ /* 0x040fe600078008ff */
[C---:B------:R-:W-:Y:S01]  /*e800*/  HMMA.16816.F32.BF16 R8, R48.reuse, R10, RZ ;  /* 0x0000000a3008723c */ /* 0x040fe200000418ff */
[----:B------:R-:W-:Y:S01]  /*e810*/  LEA.HI.X R20, R0, c[0x0][0x1fc], R20, 0x1, P0 ;  /* 0x00007f0000147a11 */ /* 0x000fe200000f0c14 */
[----:B------:R-:W-:Y:S04]  /*e820*/  SHFL.IDX PT, R3, R36, 0x1, 0x181f ;  /* 0x00381f0024037f89 */ /* 0x000fe800000e0000 */
[----:B------:R-:W1:Y:S02]  /*e830*/  SHFL.IDX PT, R0, R36, RZ, 0x181f ;  /* 0x00181fff24007589 */ /* 0x000e6400000e0000 */
[C---:B------:R-:W-:Y:S02]  /*e840*/  HMMA.16816.F32.BF16 R12, R48.reuse, R16, RZ ;  /* 0x00000010300c723c */ /* 0x040fe400000418ff */
[----:B------:R-:W4:Y:S04]  /*e850*/  SHFL.IDX PT, R2, R20, RZ, 0x181f ;  /* 0x00181fff14027589 */ /* 0x000f2800000e0000 */
[----:B------:R-:W2:Y:S02]  /*e860*/  SHFL.IDX PT, R28, R20, 0x1, 0x181f ;  /* 0x00381f00141c7f89 */ /* 0x000ea400000e0000 */
[C---:B------:R-:W-:Y:S02]  /*e870*/  HMMA.16816.F32.BF16 R16, R48.reuse, R18, RZ ;  /* 0x000000123010723c */ /* 0x040fe400000418ff */
[----:B------:R-:W3:Y:S02]  /*e880*/  SHFL.IDX PT, R36, R36, 0x2, 0x181f ;  /* 0x00581f0024247f89 */ /* 0x000ee400000e0000 */
[----:B-1----:R-:W-:Y:S05]  /*e890*/  IADD3 R22, P0, R0, R55, RZ ;  /* 0x0000003700167210 */ /* 0x002fea0007f1e0ff */
[----:B----4-:R-:W-:Y:S03]  /*e8a0*/  IMAD.X R23, R2, 0x1, R54, P0 ;  /* 0x0000000102177824 */ /* 0x010fe600000e0636 */
[----:B------:R-:W-:Y:S02]  /*e8b0*/  IADD3 R44, P0, R0, R29, RZ ;  /* 0x0000001d002c7210 */ /* 0x000fe40007f1e0ff */
[----:B------:R1:W-:Y:S03]  /*e8c0*/  LDGSTS.E.BYPASS.LTC128B.128 [R252], [R22.64], !P2 ;  /* 0x0000000016fc7fae */ /* 0x0003e6000d101d50 */
[----:B------:R-:W-:Y:S01]  /*e8d0*/  IMAD.X R45, R2, 0x1, R53, P0 ;  /* 0x00000001022d7824 */ /* 0x000fe200000e0635 */
[-C--:B------:R-:W-:Y:S04]  /*e8e0*/  IADD3 R38, P0, R0, R52.reuse, RZ ;  /* 0x0000003400267210 */ /* 0x080fe80007f1e0ff */
[----:B------:R4:W-:Y:S01]  /*e8f0*/  LDGSTS.E.BYPASS.LTC128B.128 [R252+0x3000], [R44.64], !P5 ;  /* 0x030000002cfc7fae */ /* 0x0009e2000e901d50 */
[----:B------:R-:W-:Y:S01]  /*e900*/  IMAD.X R39, R2, 0x1, R173, P0 ;  /* 0x0000000102277824 */ /* 0x000fe200000e06ad */
[----:B------:R-:W-:Y:S02]  /*e910*/  IADD3 R46, P0, R0, R37, RZ ;  /* 0x00000025002e7210 */ /* 0x000fe40007f1e0ff */
[----:B------:R1:W3:Y:S03]  /*e920*/  SHFL.IDX PT, R0, R20, 0x2, 0x181f ;  /* 0x00581f0014007f89 */ /* 0x0002e600000e0000 */
[----:B------:R-:W-:Y:S01]  /*e930*/  IMAD.X R47, R2, 0x1, R172, P0 ;  /* 0x00000001022f7824 */ /* 0x000fe200000e06ac */
[----:B------:R3:W-:Y:S01]  /*e940*/  LDGSTS.E.BYPASS.LTC128B.128 [R252+0x6000], [R38.64], !P4 ;  /* 0x0600000026fc7fae */ /* 0x0007e2000e101d50 */
[C---:B------:R-:W-:Y:S03]  /*e950*/  IADD3 R30, P0, R3.reuse, R55, RZ ;  /* 0x00000037031e7210 */ /* 0x040fe60007f1e0ff */
[----:B------:R3:W-:Y:S02]  /*e960*/  LDGSTS.E.BYPASS.LTC128B.128 [R252+0x9000], [R46.64], !P6 ;  /* 0x090000002efc7fae */ /* 0x0007e4000f101d50 */
[C---:B--2---:R-:W-:Y:S05]  /*e970*/  IMAD.X R31, R28.reuse, 0x1, R54, P0 ;  /* 0x000000011c1f7824 */ /* 0x044fea00000e0636 */
[----:B------:R2:W-:Y:S01]  /*e980*/  LDGSTS.E.BYPASS.LTC128B.128 [R252+0x1000], [R30.64], !P2 ;  /* 0x010000001efc7fae */ /* 0x0005e2000d101d50 */
[C---:B-1----:R-:W-:Y:S01]  /*e990*/  HMMA.16816.F32.BF16 R20, R48.reuse, R24, RZ ;  /* 0x000000183014723c */ /* 0x042fe200000418ff */
[C---:B----4-:R-:W-:Y:S05]  /*e9a0*/  IADD3 R44, P0, R3.reuse, R29, RZ ;  /* 0x0000001d032c7210 */ /* 0x050fea0007f1e0ff */
[C---:B------:R-:W-:Y:S02]  /*e9b0*/  IMAD.X R45, R28.reuse, 0x1, R53, P0 ;  /* 0x000000011c2d7824 */ /* 0x040fe400000e0635 */
[C---:B------:R-:W-:Y:S01]  /*e9c0*/  HMMA.16816.F32.BF16 R24, R48.reuse, R26, RZ ;  /* 0x0000001a3018723c */ /* 0x040fe200000418ff */
[CC--:B---3--:R-:W-:Y:S02]  /*e9d0*/  IADD3 R38, P0, R3.reuse, R52.reuse, RZ ;  /* 0x0000003403267210 */ /* 0x0c8fe40007f1e0ff */
[----:B------:R1:W-:Y:S03]  /*e9e0*/  LDGSTS.E.BYPASS.LTC128B.128 [R252+0x4000], [R44.64], !P5 ;  /* 0x040000002cfc7fae */ /* 0x0003e6000e901d50 */
[C---:B------:R-:W-:Y:S01]  /*e9f0*/  IMAD.X R39, R28.reuse, 0x1, R173, P0 ;  /* 0x000000011c277824 */ /* 0x040fe200000e06ad */
[----:B------:R-:W-:Y:S04]  /*ea00*/  IADD3 R46, P0, R3, R37, RZ ;  /* 0x00000025032e7210 */ /* 0x000fe80007f1e0ff */
[----:B------:R3:W-:Y:S01]  /*ea10*/  LDGSTS.E.BYPASS.LTC128B.128 [R252+0x7000], [R38.64], !P4 ;  /* 0x0700000026fc7fae */ /* 0x0007e2000e101d50 */
[----:B------:R-:W-:Y:S01]  /*ea20*/  IMAD.X R47, R28, 0x1, R172, P0 ;  /* 0x000000011c2f7824 */ /* 0x000fe200000e06ac */
[----:B------:R-:W-:Y:S02]  /*ea30*/  IADD3 R2, P0, R36, R55, RZ ;  /* 0x0000003724027210 */ /* 0x000fe40007f1e0ff */
[----:B------:R4:W5:Y:S03]  /*ea40*/  LDL.LU R55, [R1+0x84] ;  /* 0x0000840001377983 */ /* 0x0009660000300800 */
[----:B------:R-:W-:Y:S01]  /*ea50*/  IMAD.X R3, R0, 0x1, R54, P0 ;  /* 0x0000000100037824 */ /* 0x000fe200000e0636 */
[----:B------:R1:W-:Y:S04]  /*ea60*/  LDGSTS.E.BYPASS.LTC128B.128 [R252+0xa000], [R46.64], !P6 ;  /* 0x0a0000002efc7fae */ /* 0x0003e8000f101d50 */
[----:B------:R1:W-:Y:S04]  /*ea70*/  LDGSTS.E.BYPASS.LTC128B.128 [R252+0x2000], [R2.64], !P2 ;  /* 0x0200000002fc7fae */ /* 0x0003e8000d101d50 */
[----:B------:R4:W5:Y:S01]  /*ea80*/  LDL.LU R54, [R1+0x80] ;  /* 0x0000800001367983 */ /* 0x0009620000300800 */
[----:B---3--:R-:W-:Y:S02]  /*ea90*/  IADD3 R38, P0, R36, R29, RZ ;  /* 0x0000001d24267210 */ /* 0x008fe40007f1e0ff */
[C---:B--2---:R-:W-:Y:S03]  /*eaa0*/  HMMA.16816.F32.BF16 R28, R48.reuse, R32, RZ ;  /* 0x00000020301c723c */ /* 0x044fe600000418ff */
[----:B------:R-:W-:Y:S02]  /*eab0*/  IMAD.X R39, R0, 0x1, R53, P0 ;  /* 0x0000000100277824 */ /* 0x000fe400000e0635 */
[----:B------:R4:W5:Y:S03]  /*eac0*/  LDL.LU R53, [R1+0x7c] ;  /* 0x00007c0001357983 */ /* 0x0009660000300800 */
[C---:B------:R-:W-:Y:S01]  /*ead0*/  HMMA.16816.F32.BF16 R32, R48.reuse, R34, RZ ;  /* 0x000000223020723c */ /* 0x040fe200000418ff */
[----:B------:R2:W-:Y:S03]  /*eae0*/  LDGSTS.E.BYPASS.LTC128B.128 [R252+0x5000], [R38.64], !P5 ;  /* 0x0500000026fc7fae */ /* 0x0005e6000e901d50 */
[----:B-1----:R-:W-:Y:S02]  /*eaf0*/  IADD3 R2, P0, R36, R52, RZ ;  /* 0x0000003424027210 */ /* 0x002fe40007f1e0ff */
[----:B------:R4:W5:Y:S03]  /*eb00*/  LDL.LU R52, [R1+0x78] ;  /* 0x0000780001347983 */ /* 0x0009660000300800 */
[----:B------:R-:W-:Y:S03]  /*eb10*/  IMAD.X R3, R0, 0x1, R173, P0 ;  /* 0x0000000100037824 */ /* 0x000fe600000e06ad */
[----:B------:R-:W-:Y:S02]  /*eb20*/  IADD3 R44, P0, R36, R37, RZ ;  /* 0x00000025242c7210 */ /* 0x000fe40007f1e0ff */
[----:B------:R4:W-:Y:S03]  /*eb30*/  LDGSTS.E.BYPASS.LTC128B.128 [R252+0x8000], [R2.64], !P4 ;  /* 0x0800000002fc7fae */ /* 0x0009e6000e101d50 */
[----:B------:R-:W-:Y:S01]  /*eb40*/  IMAD.X R45, R0, 0x1, R172, P0 ;  /* 0x00000001002d7824 */ /* 0x000fe200000e06ac */
[----:B------:R-:W-:Y:S04]  /*eb50*/  PLOP3.LUT P0, PT, PT, PT, UP0, 0x80, 0x0 ;  /* 0x000000000000781c */ /* 0x000fe80003f0f008 */
[----:B------:R1:W-:Y:S04]  /*eb60*/  LDGSTS.E.BYPASS.LTC128B.128 [R252+0xb000], [R44.64], !P6 ;  /* 0x0b0000002cfc7fae */ /* 0x0003e8000f101d50 */
[----:B------:R-:W0:Y:S01]  /*eb70*/  LDGDEPBAR ;  /* 0x00000000000079af */ /* 0x000e220000000000 */
[C---:B--2---:R-:W-:Y:S08]  /*eb80*/  HMMA.16816.F32.BF16 R36, R48.reuse, R40, RZ ;  /* 0x000000283024723c */ /* 0x044ff000000418ff */
        /* <DEDUP_REMOVED lines=21> */
[----:B------:R-:W4:Y:S07]  /*ece0*/  LDSM.16.M88.4 R188, [R222+0xe100] ;  /* 0x00e10000debc783b */ /* 0x000f2e0000000200 */
        /* <DEDUP_REMOVED lines=9> */
[C---:B------:R-:W-:Y:S08]  /*ed80*/  HMMA.16816.F32.BF16 R28, R184.reuse, R204, R28 ;  /* 0x000000ccb81c723c */ /* 0x040ff0000004181c */
[C---:B------:R-:W-:Y:S01]  /*ed90*/  HMMA.16816.F32.BF16 R32, R184.reuse, R206, R32 ;  /* 0x000000ceb820723c */ /* 0x040fe20000041820 */
[----:B------:R-:W-:Y:S07]  /*eda0*/  LDSM.16.M88.4 R204, [R221+0x1800] ;  /* 0x00180000ddcc783b */ /* 0x000fee0000000200 */
[C---:B----4-:R-:W-:Y:S08]  /*edb0*/  HMMA.16816.F32.BF16 R36, R184.reuse, R188, R36 ;  /* 0x000000bcb824723c */ /* 0x050ff00000041824 */
        /* <DEDUP_REMOVED lines=249> */
.L_x_1583:
        /* <DEDUP_REMOVED lines=48> */
[----:B------:R-:W-:Y:S01]  /*10050*/  UIADD3 UR6, UR6, -0x1, URZ ;  /* 0xffffffff06067890 */ /* 0x000fe2000fffe03f */
[----:B------:R-:W-:Y:S02]  /*10060*/  FMNMX.FTZ R3, R48, R0, !PT ;  /* 0x0000000030037209 */ /* 0x000fe40007810000 */
[----:B------:R-:W-:Y:S02]  /*10070*/  FMNMX.FTZ R0, R47, R2, !PT ;  /* 0x000000022f007209 */ /* 0x000fe40007810000 */
[----:B------:R-:W-:Y:S02]  /*10080*/  FMNMX.FTZ R3, R49, R3, !PT ;  /* 0x0000000331037209 */ /* 0x000fe40007810000 */
[----:B------:R-:W-:Y:S03]  /*10090*/  FMNMX.FTZ R0, R50, R0, !PT ;  /* 0x0000000032007209 */ /* 0x000fe60007810000 */
[----:B------:R-:W-:Y:S01]  /*100a0*/  SHFL.BFLY PT, R173, R3, 0x2, 0x1f ;  /* 0x0c401f0003ad7f89 */ /* 0x000fe200000e0000 */
[----:B------:R-:W-:Y:S07]  /*100b0*/  FMNMX.FTZ R0, R51, R0, !PT ;  /* 0x0000000033007209 */ /* 0x000fee0007810000 */
[----:B------:R-:W1:Y:S02]  /*100c0*/  SHFL.BFLY PT, R2, R0, 0x2, 0x1f ;  /* 0x0c401f0000027f89 */ /* 0x000e6400000e0000 */
[----:B-1----:R-:W-:Y:S02]  /*100d0*/  FMNMX.FTZ R0, R0, R2, !PT ;  /* 0x0000000200007209 */ /* 0x002fe40007810000 */
[----:B------:R-:W-:Y:S04]  /*100e0*/  FMNMX.FTZ R173, R3, R173, !PT ;  /* 0x000000ad03ad7209 */ /* 0x000fe80007810000 */
[----:B------:R-:W-:Y:S08]  /*100f0*/  SHFL.BFLY PT, R3, R0, 0x1, 0x1f ;  /* 0x0c201f0000037f89 */ /* 0x000ff000000e0000 */
[----:B------:R-:W1:Y:S02]  /*10100*/  SHFL.BFLY PT, R172, R173, 0x1, 0x1f ;  /* 0x0c201f00adac7f89 */ /* 0x000e6400000e0000 */
[----:B-1----:R-:W-:Y:S02]  /*10110*/  FMNMX.FTZ R173, R173, R172, !PT ;  /* 0x000000acadad7209 */ /* 0x002fe40007810000 */
[----:B------:R-:W-:Y:S03]  /*10120*/  FMNMX.FTZ R172, R3, R0, !PT ;  /* 0x0000000003ac7209 */ /* 0x000fe60007810000 */
[C---:B------:R-:W-:Y:S02]  /*10130*/  FADD.FTZ R2, -R173.reuse, R174 ;  /* 0x000000aead027221 */ /* 0x040fe40000010100 */
[----:B------:R-:W-:Y:S02]  /*10140*/  FMUL.FTZ R174, R173, c[0x0][0x2d0] ;  /* 0x0000b400adae7a20 */ /* 0x000fe40000410000 */
[----:B------:R-:W-:Y:S02]  /*10150*/  FMUL.FTZ R0, R2, c[0x0][0x2d0] ;  /* 0x0000b40002007a20 */ /* 0x000fe40000410000 */
[----:B------:R-:W-:Y:S02]  /*10160*/  FMUL.FTZ R3, R172, c[0x0][0x2d0] ;  /* 0x0000b400ac037a20 */ /* 0x000fe40000410000 */
[----:B------:R1:W2:Y:S01]  /*10170*/  MUFU.EX2 R2, R0 ;  /* 0x0000000000027308 */ /* 0x0002a20000000800 */
[--C-:B------:R-:W-:Y:S02]  /*10180*/  FFMA.FTZ R8, R8, c[0x0][0x2d0], -R174.reuse ;  /* 0x0000b40008087a23 */ /* 0x100fe400000108ae */
[--C-:B------:R-:W-:Y:S02]  /*10190*/  FFMA.FTZ R9, R9, c[0x0][0x2d0], -R174.reuse ;  /* 0x0000b40009097a23 */ /* 0x100fe400000108ae */
[--C-:B------:R-:W-:Y:S02]  /*101a0*/  FFMA.FTZ R10, R10, c[0x0][0x2d0], -R3.reuse ;  /* 0x0000b4000a0a7a23 */ /* 0x100fe40000010803 */
[--C-:B------:R-:W-:Y:S02]  /*101b0*/  FFMA.FTZ R11, R11, c[0x0][0x2d0], -R3.reuse ;  /* 0x0000b4000b0b7a23 */ /* 0x100fe40000010803 */
[--C-:B------:R-:W-:Y:S01]  /*101c0*/  FFMA.FTZ R4, R4, c[0x0][0x2d0], -R174.reuse ;  /* 0x0000b40004047a23 */ /* 0x100fe200000108ae */
[----:B------:R3:W-:Y:S01]  /*101d0*/  MUFU.EX2 R212, R8 ;  /* 0x0000000800d47308 */ /* 0x0007e20000000800 */
[--C-:B------:R-:W-:Y:S02]  /*101e0*/  FFMA.FTZ R5, R5, c[0x0][0x2d0], -R174.reuse ;  /* 0x0000b40005057a23 */ /* 0x100fe400000108ae */
[--C-:B------:R-:W-:Y:S02]  /*101f0*/  FFMA.FTZ R6, R6, c[0x0][0x2d0], -R3.reuse ;  /* 0x0000b40006067a23 */ /* 0x100fe40000010803 */
[--C-:B------:R-:W-:Y:S02]  /*10200*/  FFMA.FTZ R7, R7, c[0x0][0x2d0], -R3.reuse ;  /* 0x0000b40007077a23 */ /* 0x100fe40000010803 */
[--C-:B------:R-:W-:Y:S02]  /*10210*/  FFMA.FTZ R12, R12, c[0x0][0x2d0], -R174.reuse ;  /* 0x0000b4000c0c7a23 */ /* 0x100fe400000108ae */
[--C-:B------:R-:W-:Y:S01]  /*10220*/  FFMA.FTZ R13, R13, c[0x0][0x2d0], -R174.reuse ;  /* 0x0000b4000d0d7a23 */ /* 0x100fe200000108ae */
[----:B------:R4:W-:Y:S01]  /*10230*/  MUFU.EX2 R200, R4 ;  /* 0x0000000400c87308 */ /* 0x0009e20000000800 */
[--C-:B------:R-:W-:Y:S02]  /*10240*/  FFMA.FTZ R14, R14, c[0x0][0x2d0], -R3.reuse ;  /* 0x0000b4000e0e7a23 */ /* 0x100fe40000010803 */
[----:B------:R-:W-:Y:S02]  /*10250*/  FFMA.FTZ R15, R15, c[0x0][0x2d0], -R3 ;  /* 0x0000b4000f0f7a23 */ /* 0x000fe40000010803 */
[----:B-1----:R-:W-:Y:S02]  /*10260*/  FADD.FTZ R0, -R172, R175 ;  /* 0x000000afac007221 */ /* 0x002fe40000010100 */
[----:B--2---:R-:W-:Y:S02]  /*10270*/  FMUL.FTZ R132, R2, R132 ;  /* 0x0000008402847220 */ /* 0x004fe40000410000 */
[----:B------:R-:W-:Y:S01]  /*10280*/  FMUL.FTZ R0, R0, c[0x0][0x2d0] ;  /* 0x0000b40000007a20 */ /* 0x000fe20000410000 */
[----:B------:R-:W1:Y:S01]  /*10290*/  MUFU.EX2 R211, R5 ;  /* 0x0000000500d37308 */ /* 0x000e620000000800 */
[C---:B------:R-:W-:Y:S02]  /*102a0*/  FMUL.FTZ R133, R2.reuse, R133 ;  /* 0x0000008502857220 */ /* 0x040fe40000410000 */
[C---:B------:R-:W-:Y:S02]  /*102b0*/  FMUL.FTZ R136, R2.reuse, R136 ;  /* 0x0000008802887220 */ /* 0x040fe40000410000 */
[C---:B---3--:R-:W-:Y:S02]  /*102c0*/  FMUL.FTZ R8, R2.reuse, R180 ;  /* 0x000000b402087220 */ /* 0x048fe40000410000 */
[C---:B------:R-:W-:Y:S02]  /*102d0*/  FMUL.FTZ R137, R2.reuse, R137 ;  /* 0x0000008902897220 */ /* 0x040fe40000410000 */
[C---:B------:R-:W-:Y:S01]  /*102e0*/  FMUL.FTZ R140, R2.reuse, R140 ;  /* 0x0000008c028c7220 */ /* 0x040fe20000410000 */
[----:B------:R-:W2:Y:S01]  /*102f0*/  MUFU.EX2 R0, R0 ;  /* 0x0000000000007308 */ /* 0x000ea20000000800 */
[C---:B------:R-:W-:Y:S02]  /*10300*/  FMUL.FTZ R141, R2.reuse, R141 ;  /* 0x0000008d028d7220 */ /* 0x040fe40000410000 */
[C---:B------:R-:W-:Y:S02]  /*10310*/  FMUL.FTZ R144, R2.reuse, R144 ;  /* 0x0000009002907220 */ /* 0x040fe40000410000 */
[C---:B----4-:R-:W-:Y:S02]  /*10320*/  FMUL.FTZ R4, R2.reuse, R176 ;  /* 0x000000b002047220 */ /* 0x050fe40000410000 */
[C---:B------:R-:W-:Y:S02]  /*10330*/  FMUL.FTZ R145, R2.reuse, R145 ;  /* 0x0000009102917220 */ /* 0x040fe40000410000 */
[C---:B------:R-:W-:Y:S01]  /*10340*/  FMUL.FTZ R148, R2.reuse, R148 ;  /* 0x0000009402947220 */ /* 0x040fe20000410000 */
[----:B------:R3:W4:Y:S01]  /*10350*/  MUFU.EX2 R214, R9 ;  /* 0x0000000900d67308 */ /* 0x0007220000000800 */
[----:B------:R-:W-:Y:S02]  /*10360*/  FMUL.FTZ R149, R2, R149 ;  /* 0x0000009502957220 */ /* 0x000fe40000410000 */
[--C-:B------:R-:W-:Y:S01]  /*10370*/  FFMA.FTZ R16, R16, c[0x0][0x2d0], -R174.reuse ;  /* 0x0000b40010107a23 */ /* 0x100fe200000108ae */
[----:B-1----:R-:W-:Y:S01]  /*10380*/  F2FP.BF16.PACK_AB R176, R211, R200 ;  /* 0x000000c8d3b0723e */ /* 0x002fe200000010ff */
[----:B------:R-:W-:Y:S02]  /*10390*/  FMUL.FTZ R5, R2, R177 ;  /* 0x000000b102057220 */ /* 0x000fe40000410000 */
[--C-:B------:R-:W-:Y:S02]  /*103a0*/  FFMA.FTZ R17, R17, c[0x0][0x2d0], -R174.reuse ;  /* 0x0000b40011117a23 */ /* 0x100fe400000108ae */
[--C-:B------:R-:W-:Y:S01]  /*103b0*/  FFMA.FTZ R18, R18, c[0x0][0x2d0], -R3.reuse ;  /* 0x0000b40012127a23 */ /* 0x100fe20000010803 */
[----:B------:R1:W-:Y:S01]  /*103c0*/  MUFU.EX2 R209, R6 ;  /* 0x0000000600d17308 */ /* 0x0003e20000000800 */
        /* <DEDUP_REMOVED lines=8> */
[----:B---3--:R-:W-:Y:S02]  /*10450*/  FMUL.FTZ R9, R2, R181 ;  /* 0x000000b502097220 */ /* 0x008fe40000410000 */
[C---:B------:R-:W-:Y:S02]  /*10460*/  FMUL.FTZ R143, R0.reuse, R143 ;  /* 0x0000008f008f7220 */ /* 0x040fe40000410000 */
[C---:B------:R-:W-:Y:S01]  /*10470*/  FMUL.FTZ R146, R0.reuse, R146 ;  /* 0x0000009200927220 */ /* 0x040fe20000410000 */
[----:B------:R3:W-:Y:S01]  /*10480*/  MUFU.EX2 R213, R10 ;  /* 0x0000000a00d57308 */ /* 0x0007e20000000800 */
[C---:B------:R-:W-:Y:S02]  /*10490*/  FMUL.FTZ R147, R0.reuse, R147 ;  /* 0x0000009300937220 */ /* 0x040fe40000410000 */
[C---:B------:R-:W-:Y:S02]  /*104a0*/  FMUL.FTZ R150, R0.reuse, R150 ;  /* 0x0000009600967220 */ /* 0x040fe40000410000 */
[----:B-1----:R-:W-:Y:S01]  /*104b0*/  FMUL.FTZ R6, R0, R178 ;  /* 0x000000b200067220 */ /* 0x002fe20000410000 */
[----:B----4-:R-:W-:Y:S01]  /*104c0*/  F2FP.BF16.PACK_AB R178, R214, R212 ;  /* 0x000000d4d6b2723e */ /* 0x010fe200000010ff */
[----:B------:R-:W-:Y:S02]  /*104d0*/  FMUL.FTZ R151, R0, R151 ;  /* 0x0000009700977220 */ /* 0x000fe40000410000 */
[--C-:B------:R-:W-:Y:S01]  /*104e0*/  FFMA.FTZ R21, R21, c[0x0][0x2d0], -R174.reuse ;  /* 0x0000b40015157a23 */ /* 0x100fe200000108ae */
[----:B------:R-:W1:Y:S01]  /*104f0*/  MUFU.EX2 R215, R11 ;  /* 0x0000000b00d77308 */ /* 0x000e620000000800 */
[--C-:B------:R-:W-:Y:S02]  /*10500*/  FFMA.FTZ R22, R22, c[0x0][0x2d0], -R3.reuse ;  /* 0x0000b40016167a23 */ /* 0x100fe40000010803 */
[--C-:B------:R-:W-:Y:S01]  /*10510*/  FFMA.FTZ R23, R23, c[0x0][0x2d0], -R3.reuse ;  /* 0x0000b40017177a23 */ /* 0x100fe20000010803 */
[----:B--2---:R-:W-:Y:S01]  /*10520*/  F2FP.BF16.PACK_AB R177, R210, R209 ;  /* 0x000000d1d2b1723e */ /* 0x004fe200000010ff */
[----:B------:R-:W-:Y:S02]  /*10530*/  FMUL.FTZ R7, R0, R179 ;  /* 0x000000b300077220 */ /* 0x000fe40000410000 */
[--C-:B------:R-:W-:Y:S02]  /*10540*/  FFMA.FTZ R24, R24, c[0x0][0x2d0], -R174.reuse ;  /* 0x0000b40018187a23 */ /* 0x100fe400000108ae */
[--C-:B------:R-:W-:Y:S01]  /*10550*/  FFMA.FTZ R25, R25, c[0x0][0x2d0], -R174.reuse ;  /* 0x0000b40019197a23 */ /* 0x100fe200000108ae */
[----:B------:R-:W-:Y:S01]  /*10560*/  MUFU.EX2 R208, R12 ;  /* 0x0000000c00d07308 */ /* 0x000fe20000000800 */
[--C-:B------:R-:W-:Y:S02]  /*10570*/  FFMA.FTZ R26, R26, c[0x0][0x2d0], -R3.reuse ;  /* 0x0000b4001a1a7a23 */ /* 0x100fe40000010803 */
[--C-:B------:R-:W-:Y:S02]  /*10580*/  FFMA.FTZ R27, R27, c[0x0][0x2d0], -R3.reuse ;  /* 0x0000b4001b1b7a23 */ /* 0x100fe40000010803 */
[----:B---3--:R-:W-:Y:S02]  /*10590*/  FMUL.FTZ R10, R0, R182 ;  /* 0x000000b6000a7220 */ /* 0x008fe40000410000 */
[--C-:B------:R-:W-:Y:S02]  /*105a0*/  FFMA.FTZ R28, R28, c[0x0][0x2d0], -R174.reuse ;  /* 0x0000b4001c1c7a23 */ /* 0x100fe400000108ae */
[--C-:B------:R-:W-:Y:S01]  /*105b0*/  FFMA.FTZ R29, R29, c[0x0][0x2d0], -R174.reuse ;  /* 0x0000b4001d1d7a23 */ /* 0x100fe200000108ae */
[----:B------:R-:W2:Y:S01]  /*105c0*/  MUFU.EX2 R207, R13 ;  /* 0x0000000d00cf7308 */ /* 0x000ea20000000800 */
[--C-:B------:R-:W-:Y:S02]  /*105d0*/  FFMA.FTZ R30, R30, c[0x0][0x2d0], -R3.reuse ;  /* 0x0000b4001e1e7a23 */ /* 0x100fe40000010803 */
[--C-:B------:R-:W-:Y:S01]  /*105e0*/  FFMA.FTZ R31, R31, c[0x0][0x2d0], -R3.reuse ;  /* 0x0000b4001f1f7a23 */ /* 0x100fe20000010803 */
[----:B-1----:R-:W-:Y:S01]  /*105f0*/  F2FP.BF16.PACK_AB R179, R215, R213 ;  /* 0x000000d5d7b3723e */ /* 0x002fe200000010ff */
[----:B------:R-:W-:Y:S02]  /*10600*/  FMUL.FTZ R11, R0, R183 ;  /* 0x000000b7000b7220 */ /* 0x000fe40000410000 */
[----:B------:R-:W1:Y:S01]  /*10610*/  LDSM.16.MT88.4 R180, [R219+0x100] ;  /* 0x00010000dbb4783b */ /* 0x000e620000004200 */
[--C-:B------:R-:W-:Y:S02]  /*10620*/  FFMA.FTZ R32, R32, c[0x0][0x2d0], -R174.reuse ;  /* 0x0000b40020207a23 */ /* 0x100fe400000108ae */
[----:B------:R-:W-:Y:S01]  /*10630*/  MUFU.EX2 R206, R14 ;  /* 0x0000000e00ce7308 */ /* 0x000fe20000000800 */
[C---:B------:R-:W-:Y:S05]  /*10640*/  HMMA.16816.F32.BF16 R4, R176.reuse, R184, R4 ;  /* 0x000000b8b004723c */ /* 0x040fea0000041804 */
[--C-:B------:R-:W-:Y:S02]  /*10650*/  FFMA.FTZ R33, R33, c[0x0][0x2d0], -R174.reuse ;  /* 0x0000b40021217a23 */ /* 0x100fe400000108ae */
[--C-:B------:R-:W-:Y:S01]  /*10660*/  FFMA.FTZ R34, R34, c[0x0][0x2d0], -R3.reuse ;  /* 0x0000b40022227a23 */ /* 0x100fe20000010803 */
[C---:B------:R-:W-:Y:S01]  /*10670*/  HMMA.16816.F32.BF16 R8, R176.reuse, R186, R8 ;  /* 0x000000bab008723c */ /* 0x040fe20000041808 */
[----:B------:R-:W3:Y:S01]  /*10680*/  LDSM.16.MT88.4 R184, [R217+0x3100] ;  /* 0x00310000d9b8783b */ /* 0x000ee20000004200 */
[----:B------:R4:W5:Y:S02]  /*10690*/  MUFU.EX2 R205, R15 ;  /* 0x0000000f00cd7308 */ /* 0x0009640000000800 */
[--C-:B------:R-:W-:Y:S02]  /*106a0*/  FFMA.FTZ R35, R35, c[0x0][0x2d0], -R3.reuse ;  /* 0x0000b40023237a23 */ /* 0x100fe40000010803 */
[C---:B------:R-:W-:Y:S02]  /*106b0*/  FMUL.FTZ R152, R2.reuse, R152 ;  /* 0x0000009802987220 */ /* 0x040fe40000410000 */
[C---:B------:R-:W-:Y:S04]  /*106c0*/  HMMA.16816.F32.BF16 R132, R176.reuse, R188, R132 ;  /* 0x000000bcb084723c */ /* 0x040fe80000041884 */
[----:B------:R-:W-:Y:S01]  /*106d0*/  MUFU.EX2 R204, R16 ;  /* 0x0000001000cc7308 */ /* 0x000fe20000000800 */
[----:B------:R-:W-:Y:S02]  /*106e0*/  FMUL.FTZ R153, R2, R153 ;  /* 0x0000009902997220 */ /* 0x000fe40000410000 */
[C---:B------:R-:W-:Y:S01]  /*106f0*/  FMUL.FTZ R154, R0.reuse, R154 ;  /* 0x0000009a009a7220 */ /* 0x040fe20000410000 */
[C---:B------:R-:W-:Y:S01]  /*10700*/  HMMA.16816.F32.BF16 R136, R176.reuse, R190, R136 ;  /* 0x000000beb088723c */ /* 0x040fe20000041888 */
[----:B------:R-:W2:Y:S03]  /*10710*/  LDSM.16.MT88.4 R188, [R218+0x3100] ;  /* 0x00310000dabc783b */ /* 0x000ea60000004200 */
[----:B------:R-:W-:Y:S02]  /*10720*/  FMUL.FTZ R155, R0, R155 ;  /* 0x0000009b009b7220 */ /* 0x000fe40000410000 */
[----:B------:R-:W2:Y:S01]  /*10730*/  MUFU.EX2 R203, R17 ;  /* 0x0000001100cb7308 */ /* 0x000ea20000000800 */
[C---:B------:R-:W-:Y:S01]  /*10740*/  FMUL.FTZ R156, R2.reuse, R156 ;  /* 0x0000009c029c7220 */ /* 0x040fe20000410000 */
[C---:B------:R-:W-:Y:S01]  /*10750*/  HMMA.16816.F32.BF16 R140, R176.reuse, R192, R140 ;  /* 0x000000c0b08c723c */ /* 0x040fe2000004188c */
[----:B----4-:R-:W-:Y:S03]  /*10760*/  LDSM.16.MT88.4 R12, [R219+0x9100] ;  /* 0x00910000db0c783b */ /* 0x010fe60000004200 */
[----:B------:R-:W-:Y:S02]  /*10770*/  FMUL.FTZ R157, R2, R157 ;  /* 0x0000009d029d7220 */ /* 0x000fe40000410000 */
[C---:B------:R-:W-:Y:S02]  /*10780*/  FMUL.FTZ R158, R0.reuse, R158 ;  /* 0x0000009e009e7220 */ /* 0x040fe40000410000 */
[C---:B------:R-:W-:Y:S01]  /*10790*/  HMMA.16816.F32.BF16 R144, R176.reuse, R194, R144 ;  /* 0x000000c2b090723c */ /* 0x040fe20000041890 */
[----:B------:R-:W-:Y:S03]  /*107a0*/  MUFU.EX2 R202, R18 ;  /* 0x0000001200ca7308 */ /* 0x000fe60000000800 */
[----:B------:R-:W-:Y:S02]  /*107b0*/  FMUL.FTZ R159, R0, R159 ;  /* 0x0000009f009f7220 */ /* 0x000fe40000410000 */
[C---:B------:R-:W-:Y:S02]  /*107c0*/  FMUL.FTZ R160, R2.reuse, R160 ;  /* 0x000000a002a07220 */ /* 0x040fe40000410000 */
[C---:B-1----:R-:W-:Y:S03]  /*107d0*/  HMMA.16816.F32.BF16 R148, R176.reuse, R180, R148 ;  /* 0x000000b4b094723c */ /* 0x042fe60000041894 */
[----:B------:R1:W4:Y:S01]  /*107e0*/  MUFU.EX2 R201, R19 ;  /* 0x0000001300c97308 */ /* 0x0003220000000800 */
[----:B------:R-:W-:Y:S02]  /*107f0*/  FMUL.FTZ R161, R2, R161 ;  /* 0x000000a102a17220 */ /* 0x000fe40000410000 */
[C---:B------:R-:W-:Y:S02]  /*10800*/  FMUL.FTZ R162, R0.reuse, R162 ;  /* 0x000000a200a27220 */ /* 0x040fe40000410000 */
[C---:B------:R-:W-:Y:S01]  /*10810*/  HMMA.16816.F32.BF16 R152, R176.reuse, R182, R152 ;  /* 0x000000b6b098723c */ /* 0x040fe20000041898 */
[----:B------:R-:W4:Y:S03]  /*10820*/  LDSM.16.MT88.4 R180, [R220+0x3100] ;  /* 0x00310000dcb4783b */ /* 0x000f260000004200 */
[----:B------:R-:W-:Y:S01]  /*10830*/  FMUL.FTZ R163, R0, R163 ;  /* 0x000000a300a37220 */ /* 0x000fe20000410000 */
[----:B------:R-:W-:Y:S01]  /*10840*/  MUFU.EX2 R199, R20 ;  /* 0x0000001400c77308 */ /* 0x000fe20000000800 */
[C---:B------:R-:W-:Y:S02]  /*10850*/  FMUL.FTZ R164, R2.reuse, R164 ;  /* 0x000000a402a47220 */ /* 0x040fe40000410000 */
[C---:B---3--:R-:W-:Y:S04]  /*10860*/  HMMA.16816.F32.BF16 R156, R176.reuse, R184, R156 ;  /* 0x000000b8b09c723c */ /* 0x048fe8000004189c */
[----:B------:R-:W-:Y:S02]  /*10870*/  FMUL.FTZ R165, R2, R165 ;  /* 0x000000a502a57220 */ /* 0x000fe40000410000 */
[C---:B------:R-:W-:Y:S01]  /*10880*/  FMUL.FTZ R166, R0.reuse, R166 ;  /* 0x000000a600a67220 */ /* 0x040fe20000410000 */
[----:B------:R-:W3:Y:S01]  /*10890*/  MUFU.EX2 R198, R21 ;  /* 0x0000001500c67308 */ /* 0x000ee20000000800 */
[C---:B------:R-:W-:Y:S01]  /*108a0*/  HMMA.16816.F32.BF16 R160, R176.reuse, R186, R160 ;  /* 0x000000bab0a0723c */ /* 0x040fe200000418a0 */
[----:B------:R-:W3:Y:S03]  /*108b0*/  LDSM.16.MT88.4 R184, [R219+0x3100] ;  /* 0x00310000dbb8783b */ /* 0x000ee60000004200 */
[----:B------:R-:W-:Y:S02]  /*108c0*/  FMUL.FTZ R167, R0, R167 ;  /* 0x000000a700a77220 */ /* 0x000fe40000410000 */
[C---:B------:R-:W-:Y:S02]  /*108d0*/  FMUL.FTZ R168, R2.reuse, R168 ;  /* 0x000000a802a87220 */ /* 0x040fe40000410000 */
[----:B------:R-:W-:Y:S01]  /*108e0*/  FMUL.FTZ R169, R2, R169 ;  /* 0x000000a902a97220 */ /* 0x000fe20000410000 */
[----:B-1----:R-:W-:Y:S01]  /*108f0*/  LDSM.16.MT88.4 R16, [R218+0x900] ;  /* 0x00090000da10783b */ /* 0x002fe20000004200 */
[----:B------:R-:W-:Y:S01]  /*10900*/  MUFU.EX2 R196, R22 ;  /* 0x0000001600c47308 */ /* 0x000fe20000000800 */
[C---:B--2---:R-:W-:Y:S03]  /*10910*/  HMMA.16816.F32.BF16 R164, R176.reuse, R188, R164 ;  /* 0x000000bcb0a4723c */ /* 0x044fe600000418a4 */
[C---:B------:R-:W-:Y:S02]  /*10920*/  FMUL.FTZ R170, R0.reuse, R170 ;  /* 0x000000aa00aa7220 */ /* 0x040fe40000410000 */
[----:B------:R-:W-:Y:S02]  /*10930*/  FMUL.FTZ R171, R0, R171 ;  /* 0x000000ab00ab7220 */ /* 0x000fe40000410000 */
[C---:B------:R-:W-:Y:S02]  /*10940*/  FMUL.FTZ R52, R2.reuse, R52 ;  /* 0x0000003402347220 */ /* 0x040fe40000410000 */
[----:B------:R1:W2:Y:S03]  /*10950*/  MUFU.EX2 R195, R23 ;  /* 0x0000001700c37308 */ /* 0x0002a60000000800 */
[C---:B------:R-:W-:Y:S01]  /*10960*/  HMMA.16816.F32.BF16 R168, R176.reuse, R190, R168 ;  /* 0x000000beb0a8723c */ /* 0x040fe200000418a8 */
[----:B------:R-:W2:Y:S02]  /*10970*/  LDSM.16.MT88.4 R188, [R217+0x6100] ;  /* 0x00610000d9bc783b */ /* 0x000ea40000004200 */
[----:B------:R-:W-:Y:S02]  /*10980*/  FMUL.FTZ R53, R2, R53 ;  /* 0x0000003502357220 */ /* 0x000fe40000410000 */
[C---:B------:R-:W-:Y:S02]  /*10990*/  FMUL.FTZ R54, R0.reuse, R54 ;  /* 0x0000003600367220 */ /* 0x040fe40000410000 */
[----:B------:R-:W-:Y:S01]  /*109a0*/  FMUL.FTZ R55, R0, R55 ;  /* 0x0000003700377220 */ /* 0x000fe20000410000 */
[----:B------:R-:W-:Y:S01]  /*109b0*/  MUFU.EX2 R197, R24 ;  /* 0x0000001800c57308 */ /* 0x000fe20000000800 */
[C---:B------:R-:W-:Y:S03]  /*109c0*/  FMUL.FTZ R56, R2.reuse, R56 ;  /* 0x0000003802387220 */ /* 0x040fe60000410000 */
[----:B------:R-:W-:Y:S02]  /*109d0*/  FMUL.FTZ R57, R2, R57 ;  /* 0x0000003902397220 */ /* 0x000fe40000410000 */
[C---:B----4-:R-:W-:Y:S03]  /*109e0*/  HMMA.16816.F32.BF16 R52, R176.reuse, R180, R52 ;  /* 0x000000b4b034723c */ /* 0x050fe60000041834 */
[C---:B------:R-:W-:Y:S01]  /*109f0*/  FMUL.FTZ R58, R0.reuse, R58 ;  /* 0x0000003a003a7220 */ /* 0x040fe20000410000 */
[----:B------:R-:W4:Y:S01]  /*10a00*/  MUFU.EX2 R194, R25 ;  /* 0x0000001900c27308 */ /* 0x000f220000000800 */
[----:B------:R-:W-:Y:S01]  /*10a10*/  FMUL.FTZ R59, R0, R59 ;  /* 0x0000003b003b7220 */ /* 0x000fe20000410000 */
[----:B-1----:R-:W-:Y:S01]  /*10a20*/  LDSM.16.MT88.4 R20, [R218+0x1100] ;  /* 0x00110000da14783b */ /* 0x002fe20000004200 */
[C---:B------:R-:W-:Y:S05]  /*10a30*/  FMUL.FTZ R60, R2.reuse, R60 ;  /* 0x0000003c023c7220 */ /* 0x040fea0000410000 */
[C---:B------:R-:W-:Y:S02]  /*10a40*/  HMMA.16816.F32.BF16 R56, R176.reuse, R182, R56 ;  /* 0x000000b6b038723c */ /* 0x040fe40000041838 */
[----:B------:R-:W-:Y:S01]  /*10a50*/  MUFU.EX2 R193, R26 ;  /* 0x0000001a00c17308 */ /* 0x000fe20000000800 */
[----:B------:R-:W1:Y:S01]  /*10a60*/  LDSM.16.MT88.4 R180, [R218+0x6100] ;  /* 0x00610000dab4783b */ /* 0x000e620000004200 */
[----:B------:R-:W-:Y:S02]  /*10a70*/  FMUL.FTZ R61, R2, R61 ;  /* 0x0000003d023d7220 */ /* 0x000fe40000410000 */
[C---:B------:R-:W-:Y:S02]  /*10a80*/  FMUL.FTZ R62, R0.reuse, R62 ;  /* 0x0000003e003e7220 */ /* 0x040fe40000410000 */
[----:B------:R-:W-:Y:S04]  /*10a90*/  FMUL.FTZ R63, R0, R63 ;  /* 0x0000003f003f7220 */ /* 0x000fe80000410000 */
[----:B------:R2:W1:Y:S01]  /*10aa0*/  MUFU.EX2 R192, R27 ;  /* 0x0000001b00c07308 */ /* 0x0004620000000800 */
[C---:B------:R-:W-:Y:S02]  /*10ab0*/  FMUL.FTZ R64, R2.reuse, R64 ;  /* 0x0000004002407220 */ /* 0x040fe40000410000 */
        /* <DEDUP_REMOVED lines=11> */
[----:B--2---:R-:W-:Y:S03]  /*10b70*/  LDSM.16.MT88.4 R24, [R220+0x1100] ;  /* 0x00110000dc18783b */ /* 0x004fe60000004200 */
[C---:B------:R-:W-:Y:S03]  /*10b80*/  HMMA.16816.F32.BF16 R68, R176.reuse, R188, R68 ;  /* 0x000000bcb044723c */ /* 0x040fe60000041844 */
        /* <DEDUP_REMOVED lines=55> */
[C---:B---3--:R-:W-:Y:S01]  /*10f00*/  HMMA.16816.F32.BF16 R108, R176.reuse, R184, R108 ;  /* 0x000000b8b06c723c */ /* 0x048fe2000004186c */
[----:B------:R-:W-:Y:S02]  /*10f10*/  MUFU.EX2 R185, R34 ;  /* 0x0000002200b97308 */ /* 0x000fe40000000800 */
[C---:B------:R-:W-:Y:S02]  /*10f20*/  FMUL.FTZ R114, R0.reuse, R114 ;  /* 0x0000007200727220 */ /* 0x040fe40000410000 */
[----:B------:R-:W-:Y:S02]  /*10f30*/  FMUL.FTZ R115, R0, R115 ;  /* 0x0000007300737220 */ /* 0x000fe40000410000 */
[C---:B------:R-:W-:Y:S02]  /*10f40*/  FMUL.FTZ R116, R2.reuse, R116 ;  /* 0x0000007402747220 */ /* 0x040fe40000410000 */
[----:B------:R-:W-:Y:S02]  /*10f50*/  FMUL.FTZ R117, R2, R117 ;  /* 0x0000007502757220 */ /* 0x000fe40000410000 */
[----:B------:R-:W-:Y:S01]  /*10f60*/  MUFU.EX2 R184, R35 ;  /* 0x0000002300b87308 */ /* 0x000fe20000000800 */
[C---:B------:R-:W-:Y:S03]  /*10f70*/  HMMA.16816.F32.BF16 R112, R176.reuse, R186, R112 ;  /* 0x000000bab070723c */ /* 0x040fe60000041870 */
[C---:B------:R-:W-:Y:S02]  /*10f80*/  FMUL.FTZ R118, R0.reuse, R118 ;  /* 0x0000007600767220 */ /* 0x040fe40000410000 */
[----:B------:R-:W-:Y:S02]  /*10f90*/  FMUL.FTZ R119, R0, R119 ;  /* 0x0000007700777220 */ /* 0x000fe40000410000 */
[C---:B------:R-:W-:Y:S02]  /*10fa0*/  FMUL.FTZ R120, R2.reuse, R120 ;  /* 0x0000007802787220 */ /* 0x040fe40000410000 */
[----:B------:R-:W-:Y:S03]  /*10fb0*/  MUFU.EX2 R187, R32 ;  /* 0x0000002000bb7308 */ /* 0x000fe60000000800 */
[C---:B--2---:R-:W-:Y:S03]  /*10fc0*/  HMMA.16816.F32.BF16 R116, R176.reuse, R188, R116 ;  /* 0x000000bcb074723c */ /* 0x044fe60000041874 */
[----:B------:R-:W-:Y:S02]  /*10fd0*/  FMUL.FTZ R121, R2, R121 ;  /* 0x0000007902797220 */ /* 0x000fe40000410000 */
[C---:B------:R-:W-:Y:S02]  /*10fe0*/  FMUL.FTZ R122, R0.reuse, R122 ;  /* 0x0000007a007a7220 */ /* 0x040fe40000410000 */
[----:B------:R-:W-:Y:S01]  /*10ff0*/  FMUL.FTZ R123, R0, R123 ;  /* 0x0000007b007b7220 */ /* 0x000fe20000410000 */
[----:B------:R-:W-:Y:S01]  /*11000*/  MUFU.EX2 R189, R30 ;  /* 0x0000001e00bd7308 */ /* 0x000fe20000000800 */
[C---:B------:R-:W-:Y:S03]  /*11010*/  FMUL.FTZ R124, R2.reuse, R124 ;  /* 0x0000007c027c7220 */ /* 0x040fe60000410000 */
[----:B------:R-:W-:Y:S02]  /*11020*/  FMUL.FTZ R125, R2, R125 ;  /* 0x0000007d027d7220 */ /* 0x000fe40000410000 */
[C---:B------:R-:W-:Y:S03]  /*11030*/  HMMA.16816.F32.BF16 R120, R176.reuse, R190, R120 ;  /* 0x000000beb078723c */ /* 0x040fe60000041878 */
[C---:B------:R-:W-:Y:S01]  /*11040*/  FMUL.FTZ R126, R0.reuse, R126 ;  /* 0x0000007e007e7220 */ /* 0x040fe20000410000 */
[----:B------:R-:W-:Y:S01]  /*11050*/  MUFU.EX2 R191, R28 ;  /* 0x0000001c00bf7308 */ /* 0x000fe20000000800 */
[----:B------:R-:W-:Y:S02]  /*11060*/  FMUL.FTZ R127, R0, R127 ;  /* 0x0000007f007f7220 */ /* 0x000fe40000410000 */
[C---:B------:R-:W-:Y:S02]  /*11070*/  FMUL.FTZ R128, R2.reuse, R128 ;  /* 0x0000008002807220 */ /* 0x040fe40000410000 */
[----:B------:R-:W-:Y:S03]  /*11080*/  FMUL.FTZ R129, R2, R129 ;  /* 0x0000008102817220 */ /* 0x000fe60000410000 */
[C---:B------:R-:W-:Y:S02]  /*11090*/  HMMA.16816.F32.BF16 R124, R176.reuse, R12, R124 ;  /* 0x0000000cb07c723c */ /* 0x040fe4000004187c */
[----:B------:R-:W2:Y:S01]  /*110a0*/  MUFU.EX2 R190, R29 ;  /* 0x0000001d00be7308 */ /* 0x000ea20000000800 */
[C---:B------:R-:W-:Y:S02]  /*110b0*/  FMUL.FTZ R130, R0.reuse, R130 ;  /* 0x0000008200827220 */ /* 0x040fe40000410000 */
[----:B------:R-:W-:Y:S02]  /*110c0*/  FMUL.FTZ R131, R0, R131 ;  /* 0x0000008300837220 */ /* 0x000fe40000410000 */
[----:B------:R-:W-:Y:S01]  /*110d0*/  F2FP.BF16.PACK_AB R12, R207, R208 ;  /* 0x000000d0cf0c723e */ /* 0x000fe200000010ff */
[--C-:B------:R-:W-:Y:S01]  /*110e0*/  FFMA.FTZ R36, R36, c[0x0][0x2d0], -R174.reuse ;  /* 0x0000b40024247a23 */ /* 0x100fe200000108ae */
[----:B-----5:R-:W-:Y:S03]  /*110f0*/  F2FP.BF16.PACK_AB R13, R205, R206 ;  /* 0x000000cecd0d723e */ /* 0x020fe600000010ff */
[----:B------:R-:W-:Y:S01]  /*11100*/  HMMA.16816.F32.BF16 R128, R176, R14, R128 ;  /* 0x0000000eb080723c */ /* 0x000fe20000041880 */
[----:B------:R-:W3:Y:S01]  /*11110*/  LDSM.16.MT88.4 R176, [R220+0x900] ;  /* 0x00090000dcb0783b */ /* 0x000ee20000004200 */
[----:B------:R5:W2:Y:S01]  /*11120*/  MUFU.EX2 R188, R31 ;  /* 0x0000001f00bc7308 */ /* 0x000aa20000000800 */
[--C-:B------:R-:W-:Y:S02]  /*11130*/  FFMA.FTZ R49, R49, c[0x0][0x2d0], -R174.reuse ;  /* 0x0000b40031317a23 */ /* 0x100fe400000108ae */
[--C-:B------:R-:W-:Y:S02]  /*11140*/  FFMA.FTZ R37, R37, c[0x0][0x2d0], -R174.reuse ;  /* 0x0000b40025257a23 */ /* 0x100fe400000108ae */
[----:B------:R-:W-:Y:S01]  /*11150*/  F2FP.BF16.PACK_AB R14, R203, R204 ;  /* 0x000000cccb0e723e */ /* 0x000fe200000010ff */
[--C-:B------:R-:W-:Y:S01]  /*11160*/  FFMA.FTZ R38, R38, c[0x0][0x2d0], -R3.reuse ;  /* 0x0000b40026267a23 */ /* 0x100fe20000010803 */
[----:B------:R-:W-:Y:S03]  /*11170*/  F2FP.BF16.PACK_AB R15, R201, R202 ;  /* 0x000000cac90f723e */ /* 0x000fe600000010ff */
[----:B------:R2:W2:Y:S01]  /*11180*/  MUFU.EX2 R186, R33 ;  /* 0x0000002100ba7308 */ /* 0x0004a20000000800 */
[--C-:B------:R-:W-:Y:S02]  /*11190*/  FFMA.FTZ R39, R39, c[0x0][0x2d0], -R3.reuse ;  /* 0x0000b40027277a23 */ /* 0x100fe40000010803 */
[--C-:B------:R-:W-:Y:S01]  /*111a0*/  FFMA.FTZ R40, R40, c[0x0][0x2d0], -R174.reuse ;  /* 0x0000b40028287a23 */ /* 0x100fe200000108ae */
[C---:B-1----:R-:W-:Y:S05]  /*111b0*/  HMMA.16816.F32.BF16 R4, R12.reuse, R180, R4 ;  /* 0x000000b40c04723c */ /* 0x042fea0000041804 */
[--C-:B------:R-:W-:Y:S01]  /*111c0*/  FFMA.FTZ R41, R41, c[0x0][0x2d0], -R174.reuse ;  /* 0x0000b40029297a23 */ /* 0x100fe200000108ae */
[----:B------:R-:W-:Y:S01]  /*111d0*/  MUFU.EX2 R49, R49 ;  /* 0x0000003100317308 */ /* 0x000fe20000000800 */
[--C-:B------:R-:W-:Y:S01]  /*111e0*/  FFMA.FTZ R42, R42, c[0x0][0x2d0], -R3.reuse ;  /* 0x0000b4002a2a7a23 */ /* 0x100fe20000010803 */
[C---:B------:R-:W-:Y:S01]  /*111f0*/  HMMA.16816.F32.BF16 R8, R12.reuse, R182, R8 ;  /* 0x000000b60c08723c */ /* 0x040fe20000041808 */
[----:B------:R-:W1:Y:S03]  /*11200*/  LDSM.16.MT88.4 R180, [R219+0x900] ;  /* 0x00090000dbb4783b */ /* 0x000e660000004200 */
[--C-:B------:R-:W-:Y:S02]  /*11210*/  FFMA.FTZ R43, R43, c[0x0][0x2d0], -R3.reuse ;  /* 0x0000b4002b2b7a23 */ /* 0x100fe40000010803 */
[--C-:B------:R-:W-:Y:S02]  /*11220*/  FFMA.FTZ R44, R44, c[0x0][0x2d0], -R174.reuse ;  /* 0x0000b4002c2c7a23 */ /* 0x100fe400000108ae */
[C---:B------:R-:W-:Y:S01]  /*11230*/  HMMA.16816.F32.BF16 R132, R12.reuse, R16, R132 ;  /* 0x000000100c84723c */ /* 0x040fe20000041884 */
[----:B-----5:R-:W-:Y:S01]  /*11240*/  LDSM.16.MT88.4 R28, [R220+0x2100] ;  /* 0x00210000dc1c783b */ /* 0x020fe20000004200 */
[----:B------:R-:W5:Y:S02]  /*11250*/  MUFU.EX2 R175, R36 ;  /* 0x0000002400af7308 */ /* 0x000f640000000800 */
[--C-:B------:R-:W-:Y:S02]  /*11260*/  FFMA.FTZ R45, R45, c[0x0][0x2d0], -R174.reuse ;  /* 0x0000b4002d2d7a23 */ /* 0x100fe400000108ae */
[----:B------:R-:W-:Y:S01]  /*11270*/  FFMA.FTZ R48, R48, c[0x0][0x2d0], -R174 ;  /* 0x0000b40030307a23 */ /* 0x000fe200000108ae */
[----:B------:R-:W-:Y:S01]  /*11280*/  MOV R174, R173 ;  /* 0x000000ad00ae7202 */ /* 0x000fe20000000f00 */
[C---:B------:R-:W-:Y:S01]  /*11290*/  HMMA.16816.F32.BF16 R136, R12.reuse, R18, R136 ;  /* 0x000000120c88723c */ /* 0x040fe20000041888 */
[----:B------:R-:W2:Y:S03]  /*112a0*/  LDSM.16.MT88.4 R16, [R217+0x3900] ;  /* 0x00390000d910783b */ /* 0x000ea60000004200 */
[----:B------:R-:W2:Y:S01]  /*112b0*/  MUFU.EX2 R37, R37 ;  /* 0x0000002500257308 */ /* 0x000ea20000000800 */
[--C-:B------:R-:W-:Y:S02]  /*112c0*/  FFMA.FTZ R46, R46, c[0x0][0x2d0], -R3.reuse ;  /* 0x0000b4002e2e7a23 */ /* 0x100fe40000010803 */
[--C-:B------:R-:W-:Y:S01]  /*112d0*/  FFMA.FTZ R47, R47, c[0x0][0x2d0], -R3.reuse ;  /* 0x0000b4002f2f7a23 */ /* 0x100fe20000010803 */
[C---:B---3--:R-:W-:Y:S04]  /*112e0*/  HMMA.16816.F32.BF16 R140, R12.reuse, R176, R140 ;  /* 0x000000b00c8c723c */ /* 0x048fe8000004188c */
[--C-:B------:R-:W-:Y:S02]  /*112f0*/  FFMA.FTZ R50, R50, c[0x0][0x2d0], -R3.reuse ;  /* 0x0000b40032327a23 */ /* 0x100fe40000010803 */
[----:B------:R-:W-:Y:S01]  /*11300*/  MUFU.EX2 R38, R38 ;  /* 0x0000002600267308 */ /* 0x000fe20000000800 */
[----:B------:R-:W-:Y:S01]  /*11310*/  FFMA.FTZ R3, R51, c[0x0][0x2d0], -R3 ;  /* 0x0000b40033037a23 */ /* 0x000fe20000010803 */
[C---:B------:R-:W-:Y:S01]  /*11320*/  HMMA.16816.F32.BF16 R144, R12.reuse, R178, R144 ;  /* 0x000000b20c90723c */ /* 0x040fe20000041890 */
[----:B------:R-:W3:Y:S07]  /*11330*/  LDSM.16.MT88.4 R176, [R218+0x3900] ;  /* 0x00390000dab0783b */ /* 0x000eee0000004200 */
[----:B------:R-:W-:Y:S01]  /*11340*/  MUFU.EX2 R36, R3 ;  /* 0x0000000300247308 */ /* 0x000fe20000000800 */
[C---:B-1----:R-:W-:Y:S08]  /*11350*/  HMMA.16816.F32.BF16 R148, R12.reuse, R180, R148 ;  /* 0x000000b40c94723c */ /* 0x042ff00000041894 */
[C---:B------:R-:W-:Y:S01]  /*11360*/  HMMA.16816.F32.BF16 R152, R12.reuse, R182, R152 ;  /* 0x000000b60c98723c */ /* 0x040fe20000041898 */
[----:B------:R-:W1:Y:S01]  /*11370*/  LDSM.16.MT88.4 R180, [R220+0x3900] ;  /* 0x00390000dcb4783b */ /* 0x000e620000004200 */
[----:B------:R-:W-:Y:S06]  /*11380*/  MUFU.EX2 R39, R39 ;  /* 0x0000002700277308 */ /* 0x000fec0000000800 */
[C---:B--2---:R-:W-:Y:S04]  /*11390*/  HMMA.16816.F32.BF16 R156, R12.reuse, R16, R156 ;  /* 0x000000100c9c723c */ /* 0x044fe8000004189c */
[----:B------:R-:W2:Y:S04]  /*113a0*/  MUFU.EX2 R40, R40 ;  /* 0x0000002800287308 */ /* 0x000ea80000000800 */
[C---:B------:R-:W-:Y:S01]  /*113b0*/  HMMA.16816.F32.BF16 R160, R12.reuse, R18, R160 ;  /* 0x000000120ca0723c */ /* 0x040fe200000418a0 */
[----:B------:R-:W2:Y:S05]  /*113c0*/  LDSM.16.MT88.4 R16, [R219+0x3900] ;  /* 0x00390000db10783b */ /* 0x000eaa0000004200 */
[----:B------:R-:W2:Y:S02]  /*113d0*/  MUFU.EX2 R41, R41 ;  /* 0x0000002900297308 */ /* 0x000ea40000000800 */
[C---:B---3--:R-:W-:Y:S08]  /*113e0*/  HMMA.16816.F32.BF16 R164, R12.reuse, R176, R164 ;  /* 0x000000b00ca4723c */ /* 0x048ff000000418a4 */
[C---:B------:R-:W-:Y:S01]  /*113f0*/  HMMA.16816.F32.BF16 R168, R12.reuse, R178, R168 ;  /* 0x000000b20ca8723c */ /* 0x040fe200000418a8 */
[----:B------:R-:W3:Y:S01]  /*11400*/  LDSM.16.MT88.4 R176, [R217+0x6900] ;  /* 0x00690000d9b0783b */ /* 0x000ee20000004200 */
[----:B------:R-:W3:Y:S06]  /*11410*/  MUFU.EX2 R42, R42 ;  /* 0x0000002a002a7308 */ /* 0x000eec0000000800 */
[C---:B-1----:R-:W-:Y:S04]  /*11420*/  HMMA.16816.F32.BF16 R52, R12.reuse, R180, R52 ;  /* 0x000000b40c34723c */ /* 0x042fe80000041834 */
[----:B------:R-:W1:Y:S04]  /*11430*/  MUFU.EX2 R43, R43 ;  /* 0x0000002b002b7308 */ /* 0x000e680000000800 */
[C---:B------:R-:W-:Y:S01]  /*11440*/  HMMA.16816.F32.BF16 R56, R12.reuse, R182, R56 ;  /* 0x000000b60c38723c */ /* 0x040fe20000041838 */
[----:B------:R-:W1:Y:S05]  /*11450*/  LDSM.16.MT88.4 R180, [R218+0x6900] ;  /* 0x00690000dab4783b */ /* 0x000e6a0000004200 */
[----:B------:R-:W1:Y:S02]  /*11460*/  MUFU.EX2 R44, R44 ;  /* 0x0000002c002c7308 */ /* 0x000e640000000800 */
[C---:B--2---:R-:W-:Y:S08]  /*11470*/  HMMA.16816.F32.BF16 R60, R12.reuse, R16, R60 ;  /* 0x000000100c3c723c */ /* 0x044ff0000004183c */
[----:B------:R-:W2:Y:S01]  /*11480*/  MUFU.EX2 R45, R45 ;  /* 0x0000002d002d7308 */ /* 0x000ea20000000800 */
[C---:B------:R-:W-:Y:S01]  /*11490*/  HMMA.16816.F32.BF16 R64, R12.reuse, R18, R64 ;  /* 0x000000120c40723c */ /* 0x040fe20000041840 */
[----:B------:R-:W2:Y:S07]  /*114a0*/  LDSM.16.MT88.4 R16, [R220+0x6900] ;  /* 0x00690000dc10783b */ /* 0x000eae0000004200 */
[C---:B---3--:R-:W-:Y:S01]  /*114b0*/  HMMA.16816.F32.BF16 R68, R12.reuse, R176, R68 ;  /* 0x000000b00c44723c */ /* 0x048fe20000041844 */
[----:B------:R-:W3:Y:S07]  /*114c0*/  MUFU.EX2 R46, R46 ;  /* 0x0000002e002e7308 */ /* 0x000eee0000000800 */
[C---:B------:R-:W-:Y:S01]  /*114d0*/  HMMA.16816.F32.BF16 R72, R12.reuse, R178, R72 ;  /* 0x000000b20c48723c */ /* 0x040fe20000041848 */
[----:B------:R-:W3:Y:S02]  /*114e0*/  LDSM.16.MT88.4 R176, [R219+0x6900] ;  /* 0x00690000dbb0783b */ /* 0x000ee40000004200 */
[----:B------:R-:W-:Y:S05]  /*114f0*/  MUFU.EX2 R47, R47 ;  /* 0x0000002f002f7308 */ /* 0x000fea0000000800 */
[C---:B-1----:R-:W-:Y:S05]  /*11500*/  HMMA.16816.F32.BF16 R76, R12.reuse, R180, R76 ;  /* 0x000000b40c4c723c */ /* 0x042fea000004184c */
[----:B------:R-:W1:Y:S03]  /*11510*/  MUFU.EX2 R48, R48 ;  /* 0x0000003000307308 */ /* 0x000e660000000800 */
[C---:B------:R-:W-:Y:S01]  /*11520*/  HMMA.16816.F32.BF16 R80, R12.reuse, R182, R80 ;  /* 0x000000b60c50723c */ /* 0x040fe20000041850 */
[----:B------:R-:W1:Y:S06]  /*11530*/  LDSM.16.MT88.4 R180, [R217+0x9900] ;  /* 0x00990000d9b4783b */ /* 0x000e6c0000004200 */
[----:B------:R-:W1:Y:S01]  /*11540*/  MUFU.EX2 R50, R50 ;  /* 0x0000003200327308 */ /* 0x000e620000000800 */
        /* <DEDUP_REMOVED lines=12> */
[C---:B---3--:R-:W-:Y:S01]  /*11610*/  HMMA.16816.F32.BF16 R116, R12.reuse, R176, R116 ;  /* 0x000000b00c74723c */ /* 0x048fe20000041874 */
[----:B------:R-:W3:Y:S04]  /*11620*/  LDL.LU R177, [R1+0x20] ;  /* 0x0000200001b17983 */ /* 0x000ee80000300800 */
[----:B------:R-:W5:Y:S03]  /*11630*/  LDL.LU R32, [R1+0x24] ;  /* 0x0000240001207983 */ /* 0x000f660000300800 */
[C---:B------:R-:W-:Y:S08]  /*11640*/  HMMA.16816.F32.BF16 R120, R12.reuse, R178, R120 ;  /* 0x000000b20c78723c */ /* 0x040ff00000041878 */
[C---:B-1----:R-:W-:Y:S08]  /*11650*/  HMMA.16816.F32.BF16 R124, R12.reuse, R180, R124 ;  /* 0x000000b40c7c723c */ /* 0x042ff0000004187c */
[----:B------:R-:W-:Y:S01]  /*11660*/  HMMA.16816.F32.BF16 R128, R12, R182, R128 ;  /* 0x000000b60c80723c */ /* 0x000fe20000041880 */
[----:B------:R-:W-:Y:S06]  /*11670*/  LDSM.16.MT88.4 R180, [R217+0x2900] ;  /* 0x00290000d9b4783b */ /* 0x000fec0000004200 */
[----:B------:R-:W-:Y:S02]  /*11680*/  F2FP.BF16.PACK_AB R12, R198, R199 ;  /* 0x000000c7c60c723e */ /* 0x000fe400000010ff */
[----:B------:R-:W-:Y:S03]  /*11690*/  F2FP.BF16.PACK_AB R13, R195, R196 ;  /* 0x000000c4c30d723e */ /* 0x000fe600000010ff */
[----:B----4-:R-:W-:Y:S02]  /*116a0*/  F2FP.BF16.PACK_AB R14, R194, R197 ;  /* 0x000000c5c20e723e */ /* 0x010fe400000010ff */
[----:B------:R-:W-:Y:S07]  /*116b0*/  F2FP.BF16.PACK_AB R15, R192, R193 ;  /* 0x000000c1c00f723e */ /* 0x000fee00000010ff */
[C---:B--2---:R-:W-:Y:S08]  /*116c0*/  HMMA.16816.F32.BF16 R4, R12.reuse, R16, R4 ;  /* 0x000000100c04723c */ /* 0x044ff00000041804 */
[C---:B------:R-:W-:Y:S01]  /*116d0*/  HMMA.16816.F32.BF16 R8, R12.reuse, R18, R8 ;  /* 0x000000120c08723c */ /* 0x040fe20000041808 */
[----:B------:R-:W1:Y:S07]  /*116e0*/  LDSM.16.MT88.4 R16, [R219+0x1100] ;  /* 0x00110000db10783b */ /* 0x000e6e0000004200 */
[C---:B------:R-:W-:Y:S08]  /*116f0*/  HMMA.16816.F32.BF16 R132, R12.reuse, R20, R132 ;  /* 0x000000140c84723c */ /* 0x040ff00000041884 */
        /* <DEDUP_REMOVED lines=42> */
[----:B------:R-:W-:Y:S01]  /*119a0*/  HMMA.16816.F32.BF16 R128, R12, R18, R128 ;  /* 0x000000120c80723c */ /* 0x000fe20000041880 */
[----:B------:R-:W1:Y:S03]  /*119b0*/  LDSM.16.MT88.4 R16, [R220+0x1900] ;  /* 0x00190000dc10783b */ /* 0x000e660000004200 */
[----:B---3--:R-:W-:Y:S02]  /*119c0*/  FFMA.FTZ R2, R2, R177, R200 ;  /* 0x000000b102027223 */ /* 0x008fe400000100c8 */
[----:B-----5:R-:W-:Y:S01]  /*119d0*/  FFMA.FTZ R0, R0, R32, R209 ;  /* 0x0000002000007223 */ /* 0x020fe200000100d1 */
[----:B------:R-:W-:Y:S01]  /*119e0*/  F2FP.BF16.PACK_AB R12, R190, R191 ;  /* 0x000000bfbe0c723e */ /* 0x000fe200000010ff */
[----:B------:R-:W-:Y:S01]  /*119f0*/  FADD.FTZ R2, R211, R2 ;  /* 0x00000002d3027221 */ /* 0x000fe20000010000 */
[----:B------:R-:W-:Y:S01]  /*11a00*/  F2FP.BF16.PACK_AB R13, R188, R189 ;  /* 0x000000bdbc0d723e */ /* 0x000fe200000010ff */
[----:B------:R-:W-:Y:S02]  /*11a10*/  LDSM.16.MT88.4 R32, [R217+0x5900] ;  /* 0x00590000d920783b */ /* 0x000fe40000004200 */
[----:B------:R-:W-:Y:S01]  /*11a20*/  F2FP.BF16.PACK_AB R14, R186, R187 ;  /* 0x000000bbba0e723e */ /* 0x000fe200000010ff */
[----:B------:R-:W-:Y:S01]  /*11a30*/  FADD.FTZ R2, R212, R2 ;  /* 0x00000002d4027221 */ /* 0x000fe20000010000 */
[----:B------:R-:W-:Y:S01]  /*11a40*/  F2FP.BF16.PACK_AB R15, R184, R185 ;  /* 0x000000b9b80f723e */ /* 0x000fe200000010ff */
[----:B------:R-:W-:Y:S02]  /*11a50*/  FADD.FTZ R0, R210, R0 ;  /* 0x00000000d2007221 */ /* 0x000fe40000010000 */
[----:B------:R-:W-:Y:S02]  /*11a60*/  FADD.FTZ R2, R214, R2 ;  /* 0x00000002d6027221 */ /* 0x000fe40000010000 */
[----:B------:R-:W-:Y:S02]  /*11a70*/  FADD.FTZ R0, R213, R0 ;  /* 0x00000000d5007221 */ /* 0x000fe40000010000 */
        /* <DEDUP_REMOVED lines=8> */
[C---:B----4-:R-:W-:Y:S04]  /*11b00*/  HMMA.16816.F32.BF16 R132, R12.reuse, R24, R132 ;  /* 0x000000180c84723c */ /* 0x050fe80000041884 */
[----:B------:R-:W-:Y:S02]  /*11b10*/  FADD.FTZ R2, R203, R2 ;  /* 0x00000002cb027221 */ /* 0x000fe40000010000 */
[----:B------:R-:W-:Y:S02]  /*11b20*/  FADD.FTZ R0, R205, R0 ;  /* 0x00000000cd007221 */ /* 0x000fe40000010000 */
[C---:B------:R-:W-:Y:S01]  /*11b30*/  HMMA.16816.F32.BF16 R136, R12.reuse, R26, R136 ;  /* 0x0000001a0c88723c */ /* 0x040fe20000041888 */
[----:B------:R-:W3:Y:S03]  /*11b40*/  LDSM.16.MT88.4 R24, [R217+0x4900] ;  /* 0x00490000d918783b */ /* 0x000ee60000004200 */
        /* <DEDUP_REMOVED lines=34> */
[----:B------:R-:W-:Y:S04]  /*11d70*/  FADD.FTZ R0, R184, R0 ;  /* 0x00000000b8007221 */ /* 0x000fe80000010000 */
[----:B------:R-:W-:Y:S01]  /*11d80*/  FADD.FTZ R0, R38, R0 ;  /* 0x0000000026007221 */ /* 0x000fe20000010000 */
[C---:B------:R-:W-:Y:S01]  /*11d90*/  HMMA.16816.F32.BF16 R56, R12.reuse, R22, R56 ;  /* 0x000000160c38723c */ /* 0x040fe20000041838 */
[----:B------:R-:W2:Y:S03]  /*11da0*/  LDSM.16.MT88.4 R20, [R218+0x7900] ;  /* 0x00790000da14783b */ /* 0x000ea60000004200 */
[----:B------:R-:W-:Y:S04]  /*11db0*/  FADD.FTZ R0, R39, R0 ;  /* 0x0000000027007221 */ /* 0x000fe80000010000 */
[C---:B---3--:R-:W-:Y:S04]  /*11dc0*/  HMMA.16816.F32.BF16 R60, R12.reuse, R24, R60 ;  /* 0x000000180c3c723c */ /* 0x048fe8000004183c */
[----:B------:R-:W-:Y:S04]  /*11dd0*/  FADD.FTZ R0, R42, R0 ;  /* 0x000000002a007221 */ /* 0x000fe80000010000 */
        /* <DEDUP_REMOVED lines=13> */
[----:B------:R-:W-:Y:S01]  /*11eb0*/  FADD.FTZ R0, R50, R3 ;  /* 0x0000000332007221 */ /* 0x000fe20000010000 */
[----:B------:R-:W-:Y:S03]  /*11ec0*/  STL [R1+0x20], R2 ;  /* 0x0000200201007387 */ /* 0x000fe60000100800 */
[C---:B------:R-:W-:Y:S01]  /*11ed0*/  FADD.FTZ R0, R36.reuse, R0 ;  /* 0x0000000024007221 */ /* 0x040fe20000010000 */
[C---:B------:R-:W-:Y:S01]  /*11ee0*/  HMMA.16816.F32.BF16 R80, R12.reuse, R22, R80 ;  /* 0x000000160c50723c */ /* 0x040fe20000041850 */
[----:B------:R-:W2:Y:S07]  /*11ef0*/  LDSM.16.MT88.4 R20, [R217+0xa900] ;  /* 0x00a90000d914783b */ /* 0x000eae0000004200 */
        /* <DEDUP_REMOVED lines=17> */
[----:B------:R-:W-:Y:S01]  /*12010*/  HMMA.16816.F32.BF16 R128, R12, R22, R128 ;  /* 0x000000160c80723c */ /* 0x000fe20000041880 */
[----:B------:R-:W2:Y:S06]  /*12020*/  LDSM.16.MT88.4 R20, [R219+0x2100] ;  /* 0x00210000db14783b */ /* 0x000eac0000004200 */
[----:B------:R-:W-:Y:S02]  /*12030*/  F2FP.BF16.PACK_AB R12, R37, R175 ;  /* 0x000000af250c723e */ /* 0x000fe400000010ff */
[----:B------:R-:W-:Y:S03]  /*12040*/  F2FP.BF16.PACK_AB R13, R39, R38 ;  /* 0x00000026270d723e */ /* 0x000fe600000010ff */
[----:B------:R-:W-:Y:S02]  /*12050*/  F2FP.BF16.PACK_AB R14, R41, R40 ;  /* 0x00000028290e723e */ /* 0x000fe400000010ff */
[----:B------:R-:W-:Y:S02]  /*12060*/  F2FP.BF16.PACK_AB R15, R43, R42 ;  /* 0x0000002a2b0f723e */ /* 0x000fe400000010ff */
[----:B------:R-:W-:Y:S05]  /*12070*/  MOV R175, R172 ;  /* 0x000000ac00af7202 */ /* 0x000fea0000000f00 */
        /* <DEDUP_REMOVED lines=52> */
[C---:B------:R-:W-:Y:S01]  /*123c0*/  HMMA.16816.F32.BF16 R176, R12.reuse, R180, R4 ;  /* 0x000000b40cb0723c */ /* 0x040fe20000041804 */
[----:B------:R-:W5:Y:S07]  /*123d0*/  LDSM.16.MT88.4 R4, [R220+0x5900] ;  /* 0x00590000dc04783b */ /* 0x000f6e0000004200 */
        /* <DEDUP_REMOVED lines=11> */
[C---:B------:R-:W-:Y:S08]  /*12490*/  HMMA.16816.F32.BF16 R156, R12.reuse, R32, R156 ;  /* 0x000000200c9c723c */ /* 0x040ff0000004189c */
[C---:B------:R-:W-:Y:S08]  /*124a0*/  HMMA.16816.F32.BF16 R160, R12.reuse, R34, R160 ;  /* 0x000000220ca0723c */ /* 0x040ff000000418a0 */
        /* <DEDUP_REMOVED lines=8> */
[----:B------:R-:W2:Y:S07]  /*12530*/  LDSM.16.MT88.4 R8, [R218+0xb900] ;  /* 0x00b90000da08783b */ /* 0x000eae0000004200 */
[C---:B-1----:R-:W-:Y:S08]  /*12540*/  HMMA.16816.F32.BF16 R68, R12.reuse, R16, R68 ;  /* 0x000000100c44723c */ /* 0x042ff00000041844 */
[C---:B------:R-:W-:Y:S01]  /*12550*/  HMMA.16816.F32.BF16 R72, R12.reuse, R18, R72 ;  /* 0x000000120c48723c */ /* 0x040fe20000041848 */
[----:B------:R-:W1:Y:S07]  /*12560*/  LDSM.16.MT88.4 R16, [R220+0xb900] ;  /* 0x00b90000dc10783b */ /* 0x000e6e0000004200 */
[C---:B----4-:R-:W-:Y:S08]  /*12570*/  HMMA.16816.F32.BF16 R76, R12.reuse, R24, R76 ;  /* 0x000000180c4c723c */ /* 0x050ff0000004184c */
[C---:B------:R-:W-:Y:S08]  /*12580*/  HMMA.16816.F32.BF16 R80, R12.reuse, R26, R80 ;  /* 0x0000001a0c50723c */ /* 0x040ff00000041850 */
[C---:B---3--:R-:W-:Y:S08]  /*12590*/  HMMA.16816.F32.BF16 R84, R12.reuse, R28, R84 ;  /* 0x0000001c0c54723c */ /* 0x048ff00000041854 */
[C---:B------:R-:W-:Y:S08]  /*125a0*/  HMMA.16816.F32.BF16 R88, R12.reuse, R30, R88 ;  /* 0x0000001e0c58723c */ /* 0x040ff00000041858 */
[C---:B--2---:R-:W-:Y:S08]  /*125b0*/  HMMA.16816.F32.BF16 R92, R12.reuse, R20, R92 ;  /* 0x000000140c5c723c */ /* 0x044ff0000004185c */
[C---:B------:R-:W-:Y:S08]  /*125c0*/  HMMA.16816.F32.BF16 R96, R12.reuse, R22, R96 ;  /* 0x000000160c60723c */ /* 0x040ff00000041860 */
[C---:B-----5:R-:W-:Y:S08]  /*125d0*/  HMMA.16816.F32.BF16 R100, R12.reuse, R4, R100 ;  /* 0x000000040c64723c */ /* 0x060ff00000041864 */
[C---:B------:R-:W-:Y:S01]  /*125e0*/  HMMA.16816.F32.BF16 R104, R12.reuse, R6, R104 ;  /* 0x000000060c68723c */ /* 0x040fe20000041868 */
[----:B------:R-:W2:Y:S07]  /*125f0*/  LDSM.16.MT88.4 R4, [R219+0xb900] ;  /* 0x00b90000db04783b */ /* 0x000eae0000004200 */
[C---:B------:R-:W-:Y:S08]  /*12600*/  HMMA.16816.F32.BF16 R108, R12.reuse, R8, R108 ;  /* 0x000000080c6c723c */ /* 0x040ff0000004186c */
[C---:B------:R-:W-:Y:S08]  /*12610*/  HMMA.16816.F32.BF16 R112, R12.reuse, R10, R112 ;  /* 0x0000000a0c70723c */ /* 0x040ff00000041870 */
[C---:B-1----:R-:W-:Y:S08]  /*12620*/  HMMA.16816.F32.BF16 R116, R12.reuse, R16, R116 ;  /* 0x000000100c74723c */ /* 0x042ff00000041874 */
[C---:B------:R-:W-:Y:S08]  /*12630*/  HMMA.16816.F32.BF16 R120, R12.reuse, R18, R120 ;  /* 0x000000120c78723c */ /* 0x040ff00000041878 */
[C---:B--2---:R-:W-:Y:S08]  /*12640*/  HMMA.16816.F32.BF16 R124, R12.reuse, R4, R124 ;  /* 0x000000040c7c723c */ /* 0x044ff0000004187c */
[----:B------:R-:W-:Y:S01]  /*12650*/  HMMA.16816.F32.BF16 R128, R12, R6, R128 ;  /* 0x000000060c80723c */ /* 0x000fe20000041880 */
[----:B------:R-:W-:-:S07]  /*12660*/  @P0 BRA `(.L_x_1582) ;  /* 0xffffbed000000947 */ /* 0x000fce000383ffff */
.L_x_1581:
[----:B------:R-:W2:Y:S04]  /*12670*/  LDL.LU R4, [R1+0x20] ;  /* 0x0000200001047983 */ /* 0x000ea80000300800 */
[----:B------:R-:W3:Y:S01]  /*12680*/  LDL.LU R2, [R1+0x24] ;  /* 0x0000240001027983 */ /* 0x000ee20000300800 */
[----:B------:R-:W-:-:S02]  /*12690*/  MOV R46, 0xff800000 ;  /* 0xff800000002e7802 */ /* 0x000fc40000000f00 */
[----:B------:R-:W-:Y:S02]  /*126a0*/  MOV R47, 0xff800000 ;  /* 0xff800000002f7802 */ /* 0x000fe40000000f00 */
[----:B------:R-:W-:Y:S01]  /*126b0*/  PLOP3.LUT P2, PT, PT, PT, PT, 0x8, 0x0 ;  /* 0x000000000000781c */ /* 0x000fe20003f4e170 */
        /* <DEDUP_REMOVED lines=152> */
.L_x_1569:
        /* <DEDUP_REMOVED lines=59> */
[----:B------:R-:W-:Y:S01]  /*133f0*/  F2FP.BF16.PACK_AB R170, R171, R170 ;  /* 0x000000aaabaa723e */ /* 0x000fe200000010ff */
[----:B------:R-:W-:Y:S01]  /*13400*/  IMAD.IADD R4, R4, 0x1, R2 ;  /* 0x0000000104047824 */ /* 0x000fe200078e0202 */
[----:B------:R-:W-:-:S02]  /*13410*/  F2FP.BF16.PACK_AB R35, R35, R52 ;  /* 0x000000342323723e */ /* 0x000fc400000010ff */
[----:B------:R-:W-:Y:S02]  /*13420*/  F2FP.BF16.PACK_AB R54, R55, R54 ;  /* 0x000000363736723e */ /* 0x000fe400000010ff */
[----:B------:R-:W-:Y:S02]  /*13430*/  F2FP.BF16.PACK_AB R34, R34, R56 ;  /* 0x000000382222723e */ /* 0x000fe400000010ff */
        /* <DEDUP_REMOVED lines=9> */
[----:B------:R-:W-:Y:S02]  /*134d0*/  F2FP.BF16.PACK_AB R70, R71, R70 ;  /* 0x000000464746723e */ /* 0x000fe400000010ff */
[----:B------:R-:W-:Y:S01]  /*134e0*/  F2FP.BF16.PACK_AB R30, R30, R72 ;  /* 0x000000481e1e723e */ /* 0x000fe200000010ff */
[----:B------:R-:W-:Y:S01]  /*134f0*/  STS [R2+0x400], R182 ;  /* 0x000400b602007388 */ /* 0x000fe20000000800 */
        /* <DEDUP_REMOVED lines=9> */
[----:B-1----:R-:W-:Y:S01]  /*13590*/  IMAD.MOV.U32 R44, RZ, RZ, 0x40 ;  /* 0x00000040ff2c7424 */ /* 0x002fe200078e00ff */
[----:B------:R-:W-:Y:S02]  /*135a0*/  F2FP.BF16.PACK_AB R86, R87, R86 ;  /* 0x000000565756723e */ /* 0x000fe400000010ff */
[----:B------:R-:W-:Y:S01]  /*135b0*/  STS [R4+0x400], R138 ;  /* 0x0004008a04007388 */ /* 0x000fe20000000800 */
[----:B------:R-:W-:-:S02]  /*135c0*/  F2FP.BF16.PACK_AB R26, R26, R88 ;  /* 0x000000581a1a723e */ /* 0x000fc400000010ff */
[----:B------:R-:W-:Y:S02]  /*135d0*/  F2FP.BF16.PACK_AB R90, R91, R90 ;  /* 0x0000005a5b5a723e */ /* 0x000fe400000010ff */
[----:B--2---:R-:W-:Y:S02]  /*135e0*/  SEL R7, R44, 0xffffffc0, !P2 ;  /* 0xffffffc02c077807 */ /* 0x004fe40005000000 */
[----:B------:R-:W-:Y:S02]  /*135f0*/  F2FP.BF16.PACK_AB R25, R25, R92 ;  /* 0x0000005c1919723e */ /* 0x000fe400000010ff */
[----:B------:R-:W-:Y:S02]  /*13600*/  F2FP.BF16.PACK_AB R94, R95, R94 ;  /* 0x0000005e5f5e723e */ /* 0x000fe400000010ff */
[----:B------:R-:W-:Y:S01]  /*13610*/  F2FP.BF16.PACK_AB R24, R24, R96 ;  /* 0x000000601818723e */ /* 0x000fe200000010ff */
[----:B---3--:R-:W-:Y:S01]  /*13620*/  IMAD.IADD R6, R0, 0x1, R7 ;  /* 0x0000000100067824 */ /* 0x008fe200078e0207 */
[----:B------:R-:W-:-:S02]  /*13630*/  F2FP.BF16.PACK_AB R98, R99, R98 ;  /* 0x000000626362723e */ /* 0x000fc400000010ff */
[----:B------:R-:W-:Y:S02]  /*13640*/  F2FP.BF16.PACK_AB R23, R23, R100 ;  /* 0x000000641717723e */ /* 0x000fe400000010ff */
[----:B------:R1:W-:Y:S01]  /*13650*/  STS [R6+0x80], R5 ;  /* 0x0000800506007388 */ /* 0x0003e20000000800 */
[----:B------:R-:W-:Y:S01]  /*13660*/  F2FP.BF16.PACK_AB R102, R103, R102 ;  /* 0x000000666766723e */ /* 0x000fe200000010ff */
[----:B----4-:R-:W-:Y:S02]  /*13670*/  IMAD.IADD R8, R7, 0x1, R2 ;  /* 0x0000000107087824 */ /* 0x010fe400078e0202 */
        /* <DEDUP_REMOVED lines=8> */
[----:B------:R-:W-:Y:S02]  /*13700*/  F2FP.BF16.PACK_AB R17, R17, R114 ;  /* 0x000000721111723e */ /* 0x000fe400000010ff */
[----:B------:R-:W-:Y:S02]  /*13710*/  F2FP.BF16.PACK_AB R16, R16, R116 ;  /* 0x000000741010723e */ /* 0x000fe400000010ff */
[----:B------:R-:W-:Y:S02]  /*13720*/  F2FP.BF16.PACK_AB R13, R13, R118 ;  /* 0x000000760d0d723e */ /* 0x000fe400000010ff */
[----:B------:R-:W-:-:S02]  /*13730*/  F2FP.BF16.PACK_AB R12, R12, R120 ;  /* 0x000000780c0c723e */ /* 0x000fc400000010ff */
[----:B------:R-:W-:Y:S01]  /*13740*/  F2FP.BF16.PACK_AB R11, R11, R122 ;  /* 0x0000007a0b0b723e */ /* 0x000fe200000010ff */
[----:B-1----:R-:W-:Y:S01]  /*13750*/  IMAD.IADD R5, R7, 0x1, R3 ;  /* 0x0000000107057824 */ /* 0x002fe200078e0203 */
[----:B------:R-:W-:Y:S01]  /*13760*/  F2FP.BF16.PACK_AB R9, R9, R124 ;  /* 0x0000007c0909723e */ /* 0x000fe200000010ff */
[----:B------:R-:W-:Y:S01]  /*13770*/  IMAD.IADD R7, R4, 0x1, R7 ;  /* 0x0000000104077824 */ /* 0x000fe200078e0207 */
[----:B------:R-:W-:Y:S02]  /*13780*/  F2FP.BF16.PACK_AB R15, R15, R126 ;  /* 0x0000007e0f0f723e */ /* 0x000fe400000010ff */
[----:B------:R-:W-:Y:S01]  /*13790*/  STS [R5+0x80], R42 ;  /* 0x0000802a05007388 */ /* 0x000fe20000000800 */
[----:B------:R-:W-:Y:S02]  /*137a0*/  F2FP.BF16.PACK_AB R14, R14, R128 ;  /* 0x000000800e0e723e */ /* 0x000fe400000010ff */
[----:B------:R-:W-:Y:S01]  /*137b0*/  F2FP.BF16.PACK_AB R10, R10, R130 ;  /* 0x000000820a0a723e */ /* 0x000fe200000010ff */
[----:B------:R-:W-:Y:S01]  /*137c0*/  STS [R5+0x480], R150 ;  /* 0x0004809605007388 */ /* 0x000fe20000000800 */
[----:B------:R-:W-:-:S03]  /*137d0*/  PLOP3.LUT P0, PT, PT, PT, UP1, 0x80, 0x0 ;  /* 0x000000000000781c */ /* 0x000fc60003f0f018 */
        /* <DEDUP_REMOVED lines=47> */
[----:B------:R3:W-:Y:S04]  /*13ad0*/  STS [R5+0xc480], R15 ;  /* 0x00c4800f05007388 */ /* 0x0007e80000000800 */
[----:B------:R3:W-:Y:S04]  /*13ae0*/  STS [R7+0xc000], R14 ;  /* 0x00c0000e07007388 */ /* 0x0007e80000000800 */
        /* <DEDUP_REMOVED lines=26> */
.L_x_1586:
        /* <DEDUP_REMOVED lines=83> */
[--C-:B------:R-:W-:Y:S01]  /*141c0*/  IMAD.MOV R8, RZ, RZ, -R4.reuse ;  /* 0x000000ffff087224 */ /* 0x100fe200078e0a04 */
[----:B------:R-:W-:Y:S01]  /*141d0*/  SHF.R.S32.HI R9, RZ, 0x1f, R4 ;  /* 0x0000001fff097819 */ /* 0x000fe20000011404 */
[----:B------:R1:W-:Y:S01]  /*141e0*/  SHFL.IDX PT, R10, R7, 0x1, 0x1c1f ;  /* 0x003c1f00070a7f89 */ /* 0x0003e200000e0000 */
[----:B------:R-:W-:Y:S01]  /*141f0*/  MOV R2, UR14 ;  /* 0x0000000e00027c02 */ /* 0x000fe20008000f00 */
[----:B------:R-:W-:-:S02]  /*14200*/  IMAD.U32 R3, RZ, RZ, UR15 ;  /* 0x0000000fff037e24 */ /* 0x000fc4000f8e00ff */
[----:B------:R-:W2:Y:S01]  /*14210*/  SHFL.IDX PT, R13, R5, RZ, 0x1c1f ;  /* 0x001c1fff050d7589 */ /* 0x000ea200000e0000 */
[----:B------:R-:W-:Y:S02]  /*14220*/  IMAD.U32 R3, RZ, RZ, UR7 ;  /* 0x00000007ff037e24 */ /* 0x000fe4000f8e00ff */
[----:B------:R-:W-:Y:S01]  /*14230*/  IMAD R6, R8, c[0x0][0x4e8], R6 ;  /* 0x00013a0008067a24 */ /* 0x000fe200078e0206 */
[----:B------:R3:W4:Y:S01]  /*14240*/  SHFL.IDX PT, R11, R5, 0x1, 0x1c1f ;  /* 0x003c1f00050b7f89 */ /* 0x00072200000e0000 */
        /* <DEDUP_REMOVED lines=9> */
[----:B------:R-:W-:Y:S01]  /*142e0*/  IMAD R7, R6, c[0x0][0x3dc], R4 ;  /* 0x0000f70006077a24 */ /* 0x000fe200078e0204 */
[-C--:B------:R-:W-:Y:S01]  /*142f0*/  ISETP.GE.OR P1, PT, R5, R29.reuse, P2 ;  /* 0x0000001d0500720c */ /* 0x080fe20001726670 */
[----:B------:R-:W-:Y:S01]  /*14300*/  IMAD.SHL.U32 R5, R18, 0x8, RZ ;  /* 0x0000000812057824 */ /* 0x000fe200078e00ff */
[----:B------:R-:W-:-:S04]  /*14310*/  ISETP.GE.OR P0, PT, R8, R29, P2 ;  /* 0x0000001d0800720c */ /* 0x000fc80001706670 */
[----:B------:R-:W-:Y:S01]  /*14320*/  LOP3.LUT R8, R17, 0x7ffffe00, R5, 0xf8, !PT ;  /* 0x7ffffe0011087812 */ /* 0x000fe200078ef805 */
[----:B------:R-:W-:-:S04]  /*14330*/  IMAD.WIDE.U32 R4, R6, c[0x0][0x3d8], R2 ;  /* 0x0000f60006047a25 */ /* 0x000fc800078e0002 */
        /* <DEDUP_REMOVED lines=50> */
.L_x_1588:
[----:B--234-:R-:W-:Y:S05]  /*14660*/  BSYNC B0 ;  /* 0x0000000000007941 */ /* 0x01cfea0003800000 */
.L_x_1587:
        /* <DEDUP_REMOVED lines=30> */
.L_x_1590:
[----:B------:R-:W-:Y:S05]  /*14850*/  BSYNC B0 ;  /* 0x0000000000007941 */ /* 0x000fea0003800000 */
.L_x_1589:
        /* <DEDUP_REMOVED lines=30> */
.L_x_1592:
[----:B------:R-:W-:Y:S05]  /*14a40*/  BSYNC B0 ;  /* 0x0000000000007941 */ /* 0x000fea0003800000 */
.L_x_1591:
        /* <DEDUP_REMOVED lines=31> */
.L_x_1585:
        /* <DEDUP_REMOVED lines=31> */
.L_x_1593:
        /* <DEDUP_REMOVED lines=43> */
.L_x_1595:
[----:B------:R-:W-:Y:S05]  /*150e0*/  BSYNC B0 ;  /* 0x0000000000007941 */ /* 0x000fea0003800000 */
.L_x_1594:
        /* <DEDUP_REMOVED lines=77> */
.L_x_1597:
[----:B------:R-:W-:Y:S05]  /*155c0*/  BSYNC B0 ;  /* 0x0000000000007941 */ /* 0x000fea0003800000 */
.L_x_1596:
        /* <DEDUP_REMOVED lines=27> */
.L_x_1599:
[----:B------:R-:W-:Y:S05]  /*15780*/  BSYNC B0 ;  /* 0x0000000000007941 */ /* 0x000fea0003800000 */
.L_x_1598:
        /* <DEDUP_REMOVED lines=27> */
.L_x_1601:
[----:B------:R-:W-:Y:S05]  /*15940*/  BSYNC B0 ;  /* 0x0000000000007941 */ /* 0x000fea0003800000 */
.L_x_1600:
        /* <DEDUP_REMOVED lines=28> */
.L_x_1602:
        /* <DEDUP_REMOVED lines=15> */
.L_x_1792:


//--------------------- .text._ZN7cutlass13device_kernelIN5flash19enable_sm80_to_sm89INS1_16FlashAttnFwdSm80INS1_25CollectiveMainloopFwdSm80ILi8ELi1ELb0EN4cute5tupleIJNS5_1CILi128EEENS7_ILi48EEENS7_ILi256EEEEEELi256ENS_10bfloat16_tEfNS_4arch4Sm80ELb1ELb0ELb0ELb1ELb1ELb1ELb1ELb0EEENS1_21CollectiveEpilogueFwdINS6_IJS8_SA_S9_EEENS6_IJNS7_ILi1EEESI_SI_EEESC_SE_Li256ELb1ELb1ELb0ELb0EEENS1_19SingleTileSchedulerILb1ELb0ELb1ELi128EEEEEEEEEvNT_6ParamsE --------------------------
	.section	.text._ZN7cutlass13device_kernelIN5flash19enable_sm80_to_sm89INS1_16FlashAttnFwdSm80INS1_25CollectiveMainloopFwdSm80ILi8ELi1ELb0EN4cute5tupleIJNS5_1CILi128EEENS7_ILi48EEENS7_ILi256EEEEEELi256ENS_10bfloat16_tEfNS_4arch4Sm80ELb1ELb0ELb0ELb1ELb1ELb1ELb1ELb0EEENS1_21CollectiveEpilogueFwdINS6_IJS8_SA_S9_EEENS6_IJNS7_ILi1EEESI_SI_EEESC_SE_Li256ELb1ELb1ELb0ELb0EEENS1_19SingleTileSchedulerILb1ELb0ELb1ELi128EEEEEEEEEvNT_6ParamsE,"ax",@progbits
	.sectioninfo	@"SHI_REGISTERS=253"
	.align	128
.text._ZN7cutlass13device_kernelIN5flash19enable_sm80_to_sm89INS1_16FlashAttnFwdSm80INS1_25CollectiveMainloopFwdSm80ILi8ELi1ELb0EN4cute5tupleIJNS5_1CILi128EEENS7_ILi48EEENS7_ILi256EEEEEELi256ENS_10bfloat16_tEfNS_4arch4Sm80ELb1ELb0ELb0ELb1ELb1ELb1ELb1ELb0EEENS1_21CollectiveEpilogueFwdINS6_IJS8_SA_S9_EEENS6_IJNS7_ILi1EEESI_SI_EEESC_SE_Li256ELb1ELb1ELb0ELb0EEENS1_19SingleTileSchedulerILb1ELb0ELb1ELi128EEEEEEEEEvNT_6ParamsE:
        .type           _ZN7cutlass13device_kernelIN5flash19enable_sm80_to_sm89INS1_16FlashAttnFwdSm80INS1_25CollectiveMainloopFwdSm80ILi8ELi1ELb0EN4cute5tupleIJNS5_1CILi128EEENS7_ILi48EEENS7_ILi256EEEEEELi256ENS_10bfloat16_tEfNS_4arch4Sm80ELb1ELb0ELb0ELb1ELb1ELb1ELb1ELb0EEENS1_21CollectiveEpilogueFwdINS6_IJS8_SA_S9_EEENS6_IJNS7_ILi1EEESI_SI_EEESC_SE_Li256ELb1ELb1ELb0ELb0EEENS1_19SingleTileSchedulerILb1ELb0ELb1ELi128EEEEEEEEEvNT_6ParamsE,@function
        .size           _ZN7cutlass13device_kernelIN5flash19enable_sm80_to_sm89INS1_16FlashAttnFwdSm80INS1_25CollectiveMainloopFwdSm80ILi8ELi1ELb0EN4cute5tupleIJNS5_1CILi128EEENS7_ILi48EEENS7_ILi256EEEEEELi256ENS_10bfloat16_tEfNS_4arch4Sm80ELb1ELb0ELb0ELb1ELb1ELb1ELb1ELb0EEENS1_21CollectiveEpilogueFwdINS6_IJS8_SA_S9_EEENS6_IJNS7_ILi1EEESI_SI_EEESC_SE_Li256ELb1ELb1ELb0ELb0EEENS1_19SingleTileSchedulerILb1ELb0ELb1ELi128EEEEEEEEEvNT_6ParamsE,(.L_x_1793 - _ZN7cutlass13device_kernelIN5flash19enable_sm80_to_sm89INS1_16FlashAttnFwdSm80INS1_25CollectiveMainloopFwdSm80ILi8ELi1ELb0EN4cute5tupleIJNS5_1CILi128EEENS7_ILi48EEENS7_ILi256EEEEEELi256ENS_10bfloat16_tEfNS_4arch4Sm80ELb1ELb0ELb0ELb1ELb1ELb1ELb1ELb0EEENS1_21CollectiveEpilogueFwdINS6_IJS8_SA_S9_EEENS6_IJNS7_ILi1EEESI_SI_EEESC_SE_Li256ELb1ELb1ELb0ELb0EEENS1_19SingleTileSchedulerILb1ELb0ELb1ELi128EEEEEEEEEvNT_6ParamsE)
        .other          _ZN7cutlass13device_kernelIN5flash19enable_sm80_to_sm89INS1_16FlashAttnFwdSm80INS1_25CollectiveMainloopFwdSm80ILi8ELi1ELb0EN4cute5tupleIJNS5_1CILi128EEENS7_ILi48EEENS7_ILi256EEEEEELi256ENS_10bfloat16_tEfNS_4arch4Sm80ELb1ELb0ELb0ELb1ELb1ELb1ELb1ELb0EEENS1_21CollectiveEpilogueFwdINS6_IJS8_SA_S9_EEENS6_IJNS7_ILi1EEESI_SI_EEESC_SE_Li256ELb1ELb1ELb0ELb0EEENS1_19SingleTileSchedulerILb1ELb0ELb1ELi128EEEEEEEEEvNT_6ParamsE,@"STO_CUDA_ENTRY STV_DEFAULT"
_ZN7cutlass13device_kernelIN5flash19enable_sm80_to_sm89INS1_16FlashAttnFwdSm80INS1_25CollectiveMainloopFwdSm80ILi8ELi1ELb0EN4cute5tupleIJNS5_1CILi128EEENS7_ILi48EEENS7_ILi256EEEEEELi256ENS_10bfloat16_tEfNS_4arch4Sm80ELb1ELb0ELb0ELb1ELb1ELb1ELb1ELb0EEENS1_21CollectiveEpilogueFwdINS6_IJS8_SA_S9_EEENS6_IJNS7_ILi1EEESI_SI_EEESC_SE_Li256ELb1ELb1ELb0ELb0EEENS1_19SingleTileSchedulerILb1ELb0ELb1ELi128EEEEEEEEEvNT_6ParamsE:
        /* <DEDUP_REMOVED lines=20> */
.L_x_1604:
        /* <DEDUP_REMOVED lines=13> */
.L_x_1606:
[----:B------:R-:W-:Y:S02]  /*0210*/  ULDC UR5, c[0x0][0x54c] ;  /* 0x0001530000057ab9 */ /* 0x000fe40000000800 */
.L_x_1605:
[----:B------:R-:W-:Y:S02]  /*0220*/  ULDC UR4, c[0x0][0x548] ;  /* 0x0001520000047ab9 */ /* 0x000fe40000000800 */
[----:B------:R-:W-:-:S02]  /*0230*/  USHF.L.U32 UR18, UR17, 0x7, URZ ;  /* 0x0000000711127899 */ /* 0x000fc4000800063f */
[----:B------:R-:W-:-:S04]  /*0240*/  UIMAD UR4, UR5, UR4, URZ ;  /* 0x00000004050472a4 */ /* 0x000fc8000f8e023f */
[----:B------:R-:W-:-:S04]  /*0250*/  UISETP.GE.AND UP0, UPT, UR18, UR4, UPT ;  /* 0x000000041200728c */ /* 0x000fc8000bf06270 */
[----:B------:R-:W-:Y:S01]  /*0260*/  USEL UR22, UR22, 0xffffffff, !UP0 ;  /* 0xffffffff16167887 */ /* 0x000fe2000c000000 */
[----:B------:R-:W-:Y:S05]  /*0270*/  BRA `(.L_x_1607) ;  /* 0x000001b000007947 */ /* 0x000fea0003800000 */
.L_x_1603:
        /* <DEDUP_REMOVED lines=8> */
.L_x_1608:
        /* <DEDUP_REMOVED lines=13> */
.L_x_1610:
[----:B------:R-:W-:Y:S02]  /*03d0*/  ULDC UR5, c[0x0][0x54c] ;  /* 0x0001530000057ab9 */ /* 0x000fe40000000800 */
.L_x_1609:
[----:B------:R-:W-:Y:S02]  /*03e0*/  ULDC UR4, c[0x0][0x548] ;  /* 0x0001520000047ab9 */ /* 0x000fe40000000800 */
[----:B------:R-:W-:-:S02]  /*03f0*/  USHF.L.U32 UR18, UR17, 0x7, URZ ;  /* 0x0000000711127899 */ /* 0x000fc4000800063f */
[----:B------:R-:W-:-:S04]  /*0400*/  UIMAD UR4, UR5, UR4, URZ ;  /* 0x00000004050472a4 */ /* 0x000fc8000f8e023f */
[----:B------:R-:W-:-:S04]  /*0410*/  UISETP.GE.AND UP0, UPT, UR18, UR4, UPT ;  /* 0x000000041200728c */ /* 0x000fc8000bf06270 */
[----:B------:R-:W-:-:S06]  /*0420*/  USEL UR22, UR22, 0xffffffff, !UP0 ;  /* 0xffffffff16167887 */ /* 0x000fcc000c000000 */
.L_x_1607:
        /* <DEDUP_REMOVED lines=51> */
[----:B------:R-:W-:-:S03]  /*0760*/  UIMAD UR5, UR4, UR5, URZ ;  /* 0x00000005040572a4 */ /* 0x000fc6000f8e023f */
        /* <DEDUP_REMOVED lines=12> */
.L_x_1611:
        /* <DEDUP_REMOVED lines=8> */
[----:B----4-:R1:W4:Y:S02]  /*08b0*/  R2UR UR5, R0 ;  /* 0x00000000000573c2 */ /* 0x01032400000e0000 */
[----:B-1--4-:R-:W-:Y:S05]  /*08c0*/  BRA `(.L_x_1613) ;  /* 0x0000006000007947 */ /* 0x012fea0003800000 */
.L_x_1612:
[----:B------:R-:W-:Y:S05]  /*08d0*/  @!P4 BRA `(.L_x_1613) ;  /* 0x000000500000c947 */ /* 0x000fea0003800000 */
[----:B-1--4-:R-:W4:Y:S04]  /*08e0*/  LDG.E R0, [R8.64] ;  /* 0x0000001a08007981 */ /* 0x012f28000c1e1900 */
[----:B---3--:R-:W3:Y:S01]  /*08f0*/  LDG.E R3, [R8.64+0x4] ;  /* 0x0000041a08037981 */ /* 0x008ee2000c1e1900 */
[----:B----4-:R-:W1:Y:S08]  /*0900*/  R2UR UR5, R0 ;  /* 0x00000000000573c2 */ /* 0x010e7000000e0000 */
[----:B---3--:R-:W1:Y:S02]  /*0910*/  R2UR UR6, R3 ;  /* 0x00000000030673c2 */ /* 0x008e6400000e0000 */
[----:B-1----:R-:W-:-:S06]  /*0920*/  UIADD3 UR5, -UR5, UR6, URZ ;  /* 0x0000000605057290 */ /* 0x002fcc000fffe13f */
.L_x_1613:
        /* <DEDUP_REMOVED lines=23> */
[----:B------:R-:W-:Y:S02]  /*0aa0*/  @UP2 USHF.R.U32.HI UR6, URZ, UR7, UR25 ;  /* 0x000000073f062299 */ /* 0x000fe40008011619 */
[----:B------:R-:W-:-:S02]  /*0ab0*/  UIADD3 UR7, UR14, 0x2f, URZ ;  /* 0x0000002f0e077890 */ /* 0x000fc4000fffe03f */
[----:B--2---:R-:W-:Y:S02]  /*0ac0*/  UIADD3 UR12, UR14, 0x30, -UR21 ;  /* 0x000000300e0c7890 */ /* 0x004fe4000fffe815 */
[----:B------:R-:W-:Y:S02]  /*0ad0*/  UIMAD.WIDE UR24, UR7, 0x2aaaaaab, URZ ;  /* 0x2aaaaaab071878a5 */ /* 0x000fe4000f8e023f */
[----:B------:R-:W-:-:S04]  /*0ae0*/  UIADD3 UR6, UR12, UR6, URZ ;  /* 0x000000060c067290 */ /* 0x000fc8000fffe03f */
[----:B------:R-:W-:Y:S02]  /*0af0*/  UIMAD.WIDE UR6, UR6, 0x2aaaaaab, URZ ;  /* 0x2aaaaaab060678a5 */ /* 0x000fe4000f8e023f */
[----:B------:R-:W-:Y:S02]  /*0b00*/  UMOV UR9, UR25 ;  /* 0x0000001900097c82 */ /* 0x000fe40008000000 */
[----:B------:R-:W-:Y:S02]  /*0b10*/  USHF.R.U32.HI UR13, URZ, 0x1f, UR9 ;  /* 0x0000001f3f0d7899 */ /* 0x000fe40008011609 */
[----:B------:R-:W-:Y:S02]  /*0b20*/  USHF.R.U32.HI UR6, URZ, 0x1f, UR7 ;  /* 0x0000001f3f067899 */ /* 0x000fe40008011607 */
[----:B------:R-:W-:Y:S02]  /*0b30*/  ULEA.HI.SX32 UR13, UR9, UR13, 0x1d ;  /* 0x0000000d090d7291 */ /* 0x000fe4000f8fea3f */
[----:B------:R-:W-:-:S04]  /*0b40*/  ULEA.HI.SX32 UR6, UR7, UR6, 0x1d ;  /* 0x0000000607067291 */ /* 0x000fc8000f8fea3f */
[----:B------:R-:W-:-:S04]  /*0b50*/  UISETP.LT.AND UP0, UPT, UR13, UR6, UPT ;  /* 0x000000060d00728c */ /* 0x000fc8000bf01270 */
[----:B------:R-:W-:Y:S02]  /*0b60*/  USEL UR7, UR13, UR6, UP0 ;  /* 0x000000060d077287 */ /* 0x000fe40008000000 */
[----:B------:R-:W-:Y:S02]  /*0b70*/  UIADD3 UR6, -UR8, URZ, URZ ;  /* 0x0000003f08067290 */ /* 0x000fe4000fffe13f */
[----:B------:R-:W-:Y:S02]  /*0b80*/  UIMAD UR7, UR7, 0x30, -UR8 ;  /* 0x00000030070778a4 */ /* 0x000fe4000f8e0a08 */
[----:B------:R-:W-:Y:S02]  /*0b90*/  UISETP.LT.AND UP1, UPT, URZ, UR6, UPT ;  /* 0x000000063f00728c */ /* 0x000fe4000bf21270 */
[----:B------:R-:W-:Y:S02]  /*0ba0*/  UISETP.LT.AND UP0, UPT, UR7, UR4, UPT ;  /* 0x000000040700728c */ /* 0x000fe4000bf01270 */
[----:B------:R-:W-:-:S02]  /*0bb0*/  USEL UR6, URZ, UR6, !UP1 ;  /* 0x000000063f067287 */ /* 0x000fc4000c800000 */
[----:B------:R-:W-:Y:S02]  /*0bc0*/  USEL UR7, UR7, UR4, UP0 ;  /* 0x0000000407077287 */ /* 0x000fe40008000000 */
[----:B------:R-:W-:Y:S02]  /*0bd0*/  UIMAD.WIDE.U32 UR24, UR6, -0x55555555, URZ ;  /* 0xaaaaaaab061878a5 */ /* 0x000fe4000f8e003f */
[----:B------:R-:W-:-:S11]  /*0be0*/  UISETP.GT.AND UP0, UPT, UR7, UR6, UPT ;  /* 0x000000060700728c */ /* 0x000fd6000bf04270 */
[----:B------:R-:W-:-:S04]  /*0bf0*/  @UP0 UIADD3 UR7, UR7, 0x2f, URZ ;  /* 0x0000002f07070890 */ /* 0x000fc8000fffe03f */
[----:B------:R-:W-:Y:S02]  /*0c00*/  UIMAD.WIDE UR8, UR7, 0x2aaaaaab, URZ ;  /* 0x2aaaaaab070878a5 */ /* 0x000fe4000f8e023f */
[----:B------:R-:W-:Y:S02]  /*0c10*/  USHF.R.U32.HI UR7, URZ, 0x5, UR25 ;  /* 0x000000053f077899 */ /* 0x000fe40008011619 */
[----:B------:R-:W-:-:S05]  /*0c20*/  @UP0 USHF.R.U32.HI UR8, URZ, 0x1f, UR9 ;  /* 0x0000001f3f080899 */ /* 0x000fca0008011609 */
[----:B------:R-:W-:Y:S02]  /*0c30*/  UMOV UR6, UR7 ;  /* 0x0000000700067c82 */ /* 0x000fe40008000000 */
[----:B------:R-:W-:-:S04]  /*0c40*/  @UP0 ULEA.HI.SX32 UR6, UR9, UR8, 0x1d ;  /* 0x0000000809060291 */ /* 0x000fc8000f8fea3f */
[----:B------:R-:W-:-:S06]  /*0c50*/  UISETP.GT.AND UP0, UPT, UR6, UR7, UPT ;  /* 0x000000070600728c */ /* 0x000fcc000bf04270 */
[----:B------:R-:W-:-:S13]  /*0c60*/  PLOP3.LUT P0, PT, PT, PT, UP0, 0x80, 0x0 ;  /* 0x000000000000781c */ /* 0x000fda0003f0f008 */
[----:B------:R-:W-:Y:S05]  /*0c70*/  @!P0 BRA `(.L_x_1614) ;  /* 0x00006f9000008947 */ /* 0x000fea0003800000 */
[----:B-1----:R-:W-:Y:S02]  /*0c80*/  ULDC.64 UR8, c[0x0][0x340] ;  /* 0x0000d00000087ab9 */ /* 0x002fe40000000a00 */
[----:B------:R-:W-:Y:S01]  /*0c90*/  UISETP.NE.U32.AND UP1, UPT, URZ, UR8, UPT ;  /* 0x000000083f00728c */ /* 0x000fe2000bf25070 */
[----:B------:R-:W-:Y:S01]  /*0ca0*/  SHF.R.S32.HI R6, RZ, 0x1f, R215 ;  /* 0x0000001fff067819 */ /* 0x000fe200000114d7 */
[----:B------:R-:W-:Y:S02]  /*0cb0*/  UMOV UR39, 0x30 ;  /* 0x0000003000277882 */ /* 0x000fe40000000000 */
[----:B------:R-:W-:Y:S02]  /*0cc0*/  UISETP.NE.AND.EX UP1, UPT, URZ, UR9, UPT, UP1 ;  /* 0x000000093f00728c */ /* 0x000fe4000bf25310 */
[----:B------:R-:W-:Y:S02]  /*0cd0*/  ULDC.64 UR24, c[0x0][0x238] ;  /* 0x00008e0000187ab9 */ /* 0x000fe40000000a00 */
[----:B------:R-:W-:-:S02]  /*0ce0*/  ULDC.64 UR8, c[0x0][0x340] ;  /* 0x0000d00000087ab9 */ /* 0x000fc40000000a00 */
[----:B------:R-:W-:-:S05]  /*0cf0*/  PLOP3.LUT P1, PT, PT, PT, UP1, 0x80, 0x0 ;  /* 0x000000000000781c */ /* 0x000fca0003f2f018 */
[----:B------:R-:W-:Y:S01]  /*0d00*/  @UP1 UIMAD.WIDE UR8, UR22, UR10, UR8 ;  /* 0x0000000a160812a5 */ /* 0x000fe2000f8e0208 */
[-C--:B------:R-:W-:Y:S01]  /*0d10*/  LEA.HI R4, R6, R215.reuse, RZ, 0x3 ;  /* 0x000000d706047211 */ /* 0x080fe200078f18ff */
[----:B------:R-:W-:Y:S02]  /*0d20*/  UIADD3 UR6, UR6, -0x1, URZ ;  /* 0xffffffff06067890 */ /* 0x000fe4000fffe03f */
[----:B------:R-:W-:Y:S02]  /*0d30*/  ULDC.64 UR10, c[0x0][0x240] ;  /* 0x00009000000a7ab9 */ /* 0x000fe40000000a00 */
[----:B------:R-:W-:Y:S02]  /*0d40*/  IMAD.U32 R8, RZ, RZ, UR8 ;  /* 0x00000008ff087e24 */ /* 0x000fe4000f8e00ff */
[----:B------:R-:W-:Y:S01]  /*0d50*/  IMAD.U32 R9, RZ, RZ, UR9 ;  /* 0x00000009ff097e24 */ /* 0x000fe2000f8e00ff */
[----:B------:R-:W-:Y:S01]  /*0d60*/  SHF.R.S32.HI R16, RZ, 0x3, R4 ;  /* 0x00000003ff107819 */ /* 0x000fe20000011404 */
[----:B------:R-:W-:Y:S01]  /*0d70*/  UIMAD UR28, UR6, -0x30, UR4 ;  /* 0xffffffd0061c78a4 */ /* 0x000fe2000f8e0204 */
[----:B------:R-:W-:Y:S01]  /*0d80*/  LOP3.LUT R4, R4, 0xfffffff8, RZ, 0xc0, !PT ;  /* 0xfffffff804047812 */ /* 0x000fe200078ec0ff */
[----:B------:R-:W-:Y:S01]  /*0d90*/  ULDC.64 UR8, c[0x0][0x260] ;  /* 0x0000980000087ab9 */ /* 0x000fe20000000a00 */
[----:B------:R-:W-:Y:S01]  /*0da0*/  SHF.R.S32.HI R5, RZ, 0x1f, R16 ;  /* 0x0000001fff057819 */ /* 0x000fe20000011410 */
[----:B------:R1:W2:Y:S01]  /*0db0*/  @P1 LDG.E R0, [R8.64] ;  /* 0x0000001a08001981 */ /* 0x0002a2000c1e1900 */
[----:B-----5:R-:W-:Y:S01]  /*0dc0*/  IADD3 R148, P0, R16, R2, RZ ;  /* 0x0000000210947210 */ /* 0x020fe20007f1e0ff */
[----:B------:R-:W-:Y:S01]  /*0dd0*/  IMAD.IADD R3, R215, 0x1, -R4 ;  /* 0x00000001d7037824 */ /* 0x000fe200078e0a04 */
[----:B------:R-:W-:Y:S01]  /*0de0*/  UISETP.LT.AND UP0, UPT, UR28, 0x30, UPT ;  /* 0x000000301c00788c */ /* 0x000fe2000bf01270 */
[----:B------:R-:W-:Y:S01]  /*0df0*/  LEA.HI R6, R6, R215, RZ, 0x6 ;  /* 0x000000d706067211 */ /* 0x000fe200078f30ff */
[----:B------:R-:W-:Y:S01]  /*0e00*/  UIMAD UR10, UR15, UR10, URZ ;  /* 0x0000000a0f0a72a4 */ /* 0x000fe2000f8e023f */
[C---:B------:R-:W-:Y:S01]  /*0e10*/  IMAD.SHL.U32 R18, R3.reuse, 0x8, RZ ;  /* 0x0000000803127824 */ /* 0x040fe200078e00ff */
[----:B------:R-:W-:Y:S01]  /*0e20*/  LEA.HI.X.SX32 R149, R2, R5, 0x1, P0 ;  /* 0x0000000502957211 */ /* 0x000fe200000f0eff */
[----:B------:R-:W-:Y:S01]  /*0e30*/  USEL UR29, UR28, 0x30, UP0 ;  /* 0x000000301c1d7887 */ /* 0x000fe20008000000 */
[----:B------:R-:W-:Y:S01]  /*0e40*/  IMAD.SHL.U32 R20, R3, 0x4, RZ ;  /* 0x0000000403147824 */ /* 0x000fe200078e00ff */
[----:B------:R-:W-:Y:S01]  /*0e50*/  UIMAD UR8, UR15, UR8, URZ ;  /* 0x000000080f0872a4 */ /* 0x000fe2000f8e023f */
[--C-:B------:R-:W-:Y:S01]  /*0e60*/  SHF.R.S32.HI R19, RZ, 0x1f, R18.reuse ;  /* 0x0000001fff137819 */ /* 0x100fe20000011412 */
[----:B------:R-:W-:Y:S01]  /*0e70*/  IMAD R7, R149, c[0x0][0x238], RZ ;  /* 0x00008e0095077a24 */ /* 0x000fe200078e02ff */
[----:B------:R-:W-:Y:S01]  /*0e80*/  USHF.R.S32.HI UR31, URZ, 0x1f, UR22 ;  /* 0x0000001f3f1f7899 */ /* 0x000fe20008011416 */
[----:B------:R-:W-:Y:S01]  /*0e90*/  IADD3 R2, -R16, UR29, RZ ;  /* 0x0000001d10027c10 */ /* 0x000fe2000fffe1ff */
[----:B------:R-:W-:Y:S01]  /*0ea0*/  UIMAD UR28, UR16, UR11, UR10 ;  /* 0x0000000b101c72a4 */ /* 0x000fe2000f8e020a */
[----:B------:R-:W-:Y:S01]  /*0eb0*/  IMAD R10, R148, c[0x0][0x23c], R7 ;  /* 0x00008f00940a7a24 */ /* 0x000fe200078e0207 */
[----:B------:R-:W-:Y:S01]  /*0ec0*/  USEL UR34, UR22, URZ, !UP3 ;  /* 0x0000003f16227287 */ /* 0x000fe2000d800000 */
[C---:B------:R-:W-:Y:S01]  /*0ed0*/  ISETP.GE.AND P0, PT, R2.reuse, 0x1, PT ;  /* 0x000000010200780c */ /* 0x040fe20003f06270 */
[----:B------:R-:W-:Y:S01]  /*0ee0*/  USEL UR33, UR31, URZ, !UP3 ;  /* 0x0000003f1f217287 */ /* 0x000fe2000d800000 */
[----:B------:R-:W-:Y:S01]  /*0ef0*/  ISETP.GT.AND P3, PT, R2, 0x20, PT ;  /* 0x000000200200780c */ /* 0x000fe20003f64270 */
[----:B------:R-:W-:Y:S01]  /*0f00*/  IMAD.U32 R2, RZ, RZ, UR16 ;  /* 0x00000010ff027e24 */ /* 0x000fe2000f8e00ff */
[----:B------:R-:W-:Y:S01]  /*0f10*/  UIMAD UR10, UR16, UR9, UR8 ;  /* 0x00000009100a72a4 */ /* 0x000fe2000f8e0208 */
[----:B------:R-:W-:Y:S01]  /*0f20*/  IMAD.U32 R150, RZ, RZ, UR34 ;  /* 0x00000022ff967e24 */ /* 0x000fe2000f8e00ff */
[----:B------:R-:W-:Y:S01]  /*0f30*/  UIMAD UR23, UR39, UR25, URZ ;  /* 0x00000019271772a4 */ /* 0x000fe2000f8e023f */
[----:B-1----:R-:W-:Y:S01]  /*0f40*/  IMAD.WIDE.U32 R8, R148, c[0x0][0x238], R18 ;  /* 0x00008e0094087a25 */ /* 0x002fe200078e0012 */
[----:B------:R-:W-:Y:S01]  /*0f50*/  ULDC.64 UR8, c[0x0][0x248] ;  /* 0x0000920000087ab9 */ /* 0x000fe20000000a00 */
[----:B------:R-:W-:Y:S01]  /*0f60*/  IADD3 R15, R20, 0x40, RZ ;  /* 0x00000040140f7810 */ /* 0x000fe20007ffe0ff */
[----:B------:R-:W-:Y:S01]  /*0f70*/  UIMAD UR8, UR33, UR8, URZ ;  /* 0x00000008210872a4 */ /* 0x000fe2000f8e023f */
[----:B------:R-:W-:Y:S01]  /*0f80*/  IMAD.IADD R11, R9, 0x1, R10 ;  /* 0x00000001090b7824 */ /* 0x000fe200078e020a */
[----:B------:R-:W-:Y:S01]  /*0f90*/  UIMAD.WIDE.U32 UR24, UR39, UR24, URZ ;  /* 0x00000018271872a5 */ /* 0x000fe2000f8e003f */
[----:B------:R-:W-:Y:S01]  /*0fa0*/  IMAD.MOV.U32 R10, RZ, RZ, R8 ;  /* 0x000000ffff0a7224 */ /* 0x000fe200078e0008 */
[----:B------:R-:W-:Y:S01]  /*0fb0*/  UIMAD UR11, UR34, UR9, UR8 ;  /* 0x00000009220b72a4 */ /* 0x000fe2000f8e0208 */
[----:B------:R-:W-:Y:S01]  /*0fc0*/  IMAD.SHL.U32 R113, R16, 0x40, RZ ;  /* 0x0000004010717824 */ /* 0x000fe200078e00ff */
[----:B------:R-:W-:Y:S01]  /*0fd0*/  UIADD3 UR23, UR25, UR23, URZ ;  /* 0x0000001719177290 */ /* 0x000fe2000fffe03f */
[----:B------:R-:W-:Y:S01]  /*0fe0*/  IMAD.WIDE.U32 R152, R2, c[0x0][0x240], R10 ;  /* 0x0000900002987a25 */ /* 0x000fe200078e000a */
[----:B------:R-:W-:Y:S01]  /*0ff0*/  USHF.R.S32.HI UR30, URZ, 0x1f, UR6 ;  /* 0x0000001f3f1e7899 */ /* 0x000fe20008011406 */
[----:B------:R-:W-:Y:S01]  /*1000*/  IADD3 R114, R18, 0x80, RZ ;  /* 0x0000008012727810 */ /* 0x000fe20007ffe0ff */
[----:B------:R-:W-:Y:S01]  /*1010*/  UIMAD UR32, UR23, UR6, URZ ;  /* 0x00000006172072a4 */ /* 0x000fe2000f8e023f */
[----:B------:R-:W-:Y:S01]  /*1020*/  IMAD R9, R5, c[0x0][0x280], RZ ;  /* 0x0000a00005097a24 */ /* 0x000fe200078e02ff */
[----:B------:R-:W-:Y:S01]  /*1030*/  IADD3 R153, R153, UR28, RZ ;  /* 0x0000001c99997c10 */ /* 0x000fe2000fffe0ff */
[----:B------:R-:W-:Y:S01]  /*1040*/  IMAD.SHL.U32 R6, R6, 0x8, RZ ;  /* 0x0000000806067824 */ /* 0x000fe200078e00ff */
[----:B------:R-:W-:Y:S01]  /*1050*/  LOP3.LUT R113, R113, 0x1c0, RZ, 0xc0, !PT ;  /* 0x000001c071717812 */ /* 0x000fe200078ec0ff */
[----:B------:R-:W-:Y:S01]  /*1060*/  IMAD R5, R5, c[0x0][0x290], RZ ;  /* 0x0000a40005057a24 */ /* 0x000fe200078e02ff */
[----:B------:R-:W-:Y:S01]  /*1070*/  UIMAD UR30, UR30, UR24, UR32 ;  /* 0x000000181e1e72a4 */ /* 0x000fe2000f8e0220 */
[----:B------:R-:W-:Y:S01]  /*1080*/  IMAD.WIDE.U32 R152, R150, c[0x0][0x248], R152 ;  /* 0x0000920096987a25 */ /* 0x000fe200078e0098 */
[----:B------:R-:W-:Y:S01]  /*1090*/  LOP3.LUT R6, R6, 0xfffffe00, RZ, 0xc0, !PT ;  /* 0xfffffe0006067812 */ /* 0x000fe200078ec0ff */
[----:B------:R-:W-:Y:S01]  /*10a0*/  UMOV UR35, 0x5 ;  /* 0x0000000500237882 */ /* 0x000fe20000000000 */
[----:B------:R-:W-:Y:S01]  /*10b0*/  LOP3.LUT R110, R113, 0x38, R18, 0xf8, !PT ;  /* 0x00000038716e7812 */ /* 0x000fe200078ef812 */
[----:B------:R-:W-:Y:S01]  /*10c0*/  IMAD.U32 R108, RZ, RZ, UR24 ;  /* 0x00000018ff6c7e24 */ /* 0x000fe2000f8e00ff */
[----:B------:R-:W-:Y:S01]  /*10d0*/  IADD3 R155, R153, UR11, RZ ;  /* 0x0000000b999b7c10 */ /* 0x000fe2000fffe0ff */
[----:B------:R-:W-:Y:S01]  /*10e0*/  IMAD.U32 R7, RZ, RZ, UR16 ;  /* 0x00000010ff077e24 */ /* 0x000fe2000f8e00ff */
[----:B------:R-:W-:Y:S01]  /*10f0*/  SHF.R.U32.HI R111, RZ, 0x3, R113 ;  /* 0x00000003ff6f7819 */ /* 0x000fe20000011671 */
[----:B------:R-:W-:Y:S01]  /*1100*/  IMAD.MOV.U32 R154, RZ, RZ, R152 ;  /* 0x000000ffff9a7224 */ /* 0x000fe200078e0098 */
[----:B------:R-:W-:Y:S01]  /*1110*/  IADD3 R112, R18, 0xc0, RZ ;  /* 0x000000c012707810 */ /* 0x000fe20007ffe0ff */
[----:B------:R-:W-:Y:S01]  /*1120*/  IMAD.IADD R14, R20, 0x1, R15 ;  /* 0x00000001140e7824 */ /* 0x000fe200078e020f */
[----:B------:R-:W-:Y:S01]  /*1130*/  ISETP.GE.AND P2, PT, R18, c[0x0][0x1d4], PT ;  /* 0x0000750012007a0c */ /* 0x000fe20003f46270 */
[----:B------:R-:W-:Y:S01]  /*1140*/  IMAD R158, R16, c[0x0][0x284], R9 ;  /* 0x0000a100109e7a24 */ /* 0x000fe200078e0209 */
[----:B------:R-:W-:Y:S01]  /*1150*/  ISETP.GE.AND P5, PT, R114, c[0x0][0x1d4], PT ;  /* 0x0000750072007a0c */ /* 0x000fe20003fa6270 */
[----:B------:R-:W-:Y:S01]  /*1160*/  IMAD R156, R16, c[0x0][0x294], R5 ;  /* 0x0000a500109c7a24 */ /* 0x000fe200078e0205 */
[----:B------:R-:W-:Y:S01]  /*1170*/  ISETP.GE.AND P6, PT, R14, c[0x0][0x1d4], PT ;  /* 0x000075000e007a0c */ /* 0x000fe20003fc6270 */
[----:B------:R-:W-:Y:S01]  /*1180*/  IMAD.WIDE.U32 R8, R7, c[0x0][0x260], R18 ;  /* 0x0000980007087a25 */ /* 0x000fe200078e0012 */
[----:B------:R-:W-:Y:S01]  /*1190*/  ISETP.GE.AND P4, PT, R112, c[0x0][0x1d4], PT ;  /* 0x0000750070007a0c */ /* 0x000fe20003f86270 */
[----:B------:R-:W-:Y:S01]  /*11a0*/  ULDC UR28, c[0x0][0x23c] ;  /* 0x00008f00001c7ab9 */ /* 0x000fe20000000800 */
[----:B------:R-:W-:Y:S01]  /*11b0*/  LOP3.LUT R110, R6, R110, R111, 0xf6, !PT ;  /* 0x0000006e066e7212 */ /* 0x000fe200078ef66f */
[----:B------:R-:W-:Y:S01]  /*11c0*/  IMAD.WIDE.U32 R4, R108, UR6, R154 ;  /* 0x000000066c047c25 */ /* 0x000fe2000f8e009a */
[----:B------:R-:W-:Y:S01]  /*11d0*/  IADD3 R9, R9, UR10, RZ ;  /* 0x0000000a09097c10 */ /* 0x000fe2000fffe0ff */
[----:B------:R-:W-:Y:S01]  /*11e0*/  ULDC UR10, c[0x0][0x238] ;  /* 0x00008e00000a7ab9 */ /* 0x000fe20000000800 */
[--C-:B------:R-:W-:Y:S01]  /*11f0*/  SHF.R.S32.HI R21, RZ, 0x1f, R20.reuse ;  /* 0x0000001fff157819 */ /* 0x100fe20000011414 */
[----:B------:R-:W-:Y:S01]  /*1200*/  USHF.L.U32 UR29, UR10, 0x5, URZ ;  /* 0x000000050a1d7899 */ /* 0x000fe2000800063f */
[----:B------:R-:W-:Y:S01]  /*1210*/  IMAD.SHL.U32 R110, R110, 0x2, RZ ;  /* 0x000000026e6e7824 */ /* 0x000fe200078e00ff */
[----:B------:R-:W-:Y:S01]  /*1220*/  USHF.L.U64.HI UR28, UR10, UR35, UR28 ;  /* 0x000000230a1c7299 */ /* 0x000fe2000801021c */
[----:B------:R-:W-:Y:S01]  /*1230*/  P2R R118, PR, RZ, 0x4 ;  /* 0x00000004ff767803 */ /* 0x000fe20000000000 */
[----:B------:R-:W-:Y:S01]  /*1240*/  IMAD.U32 R109, RZ, RZ, UR25 ;  /* 0x00000019ff6d7e24 */ /* 0x000fe2000f8e00ff */
[C---:B------:R-:W-:Y:S01]  /*1250*/  IADD3 R109, R16.reuse, 0x20, RZ ;  /* 0x00000020106d7810 */ /* 0x040fe20007ffe0ff */
[C---:B------:R-:W-:Y:S01]  /*1260*/  IMAD.WIDE.U32 R160, R16.reuse, c[0x0][0x290], R20 ;  /* 0x0000a40010a07a25 */ /* 0x040fe200078e0014 */
[----:B------:R-:W-:Y:S01]  /*1270*/  ULDC.64 UR8, c[0x0][0x280] ;  /* 0x0000a00000087ab9 */ /* 0x000fe20000000a00 */
[----:B------:R-:W-:Y:S01]  /*1280*/  SHF.R.S32.HI R127, RZ, 0x1f, R106 ;  /* 0x0000001fff7f7819 */ /* 0x000fe2000001146a */
[----:B------:R-:W-:Y:S01]  /*1290*/  UIMAD UR37, UR39, UR9, URZ ;  /* 0x00000009272572a4 */ /* 0x000fe2000f8e023f */
[----:B------:R-:W-:Y:S01]  /*12a0*/  IMAD.WIDE.U32 R10, R16, c[0x0][0x290], R18 ;  /* 0x0000a400100a7a25 */ /* 0x000fe200078e0012 */
[----:B------:R-:W-:Y:S01]  /*12b0*/  USHF.L.U32 UR32, UR8, 0x5, URZ ;  /* 0x0000000508207899 */ /* 0x000fe2000800063f */
[----:B------:R-:W-:Y:S01]  /*12c0*/  SHF.R.S32.HI R125, RZ, 0x1f, R112 ;  /* 0x0000001fff7d7819 */ /* 0x000fe20000011470 */
[----:B------:R-:W-:Y:S01]  /*12d0*/  UIMAD.WIDE.U32 UR40, UR8, 0x30, URZ ;  /* 0x00000030082878a5 */ /* 0x000fe2000f8e003f */
[----:B------:R-:W-:Y:S01]  /*12e0*/  IMAD.IADD R161, R161, 0x1, R156 ;  /* 0x00000001a1a17824 */ /* 0x000fe200078e029c */
[----:B------:R-:W-:Y:S01]  /*12f0*/  ULDC.64 UR10, c[0x0][0x268] ;  /* 0x00009a00000a7ab9 */ /* 0x000fe20000000a00 */
[----:B------:R-:W-:Y:S01]  /*1300*/  IMAD.IADD R157, R156, 0x1, R11 ;  /* 0x000000019c9d7824 */ /* 0x000fe200078e020b */
[----:B------:R-:W-:Y:S01]  /*1310*/  UIMAD UR10, UR33, UR10, URZ ;  /* 0x0000000a210a72a4 */ /* 0x000fe2000f8e023f */
[----:B------:R-:W-:Y:S01]  /*1320*/  IMAD.WIDE.U32 R150, R150, c[0x0][0x268], R8 ;  /* 0x00009a0096967a25 */ /* 0x000fe200078e0008 */
[----:B------:R-:W-:Y:S01]  /*1330*/  SHF.R.S32.HI R8, RZ, 0x1f, R109 ;  /* 0x0000001fff087819 */ /* 0x000fe2000001146d */
[----:B------:R-:W-:Y:S01]  /*1340*/  UIADD3 UR37, UR41, UR37, URZ ;  /* 0x0000002529257290 */ /* 0x000fe2000fffe03f */
[----:B------:R-:W-:Y:S01]  /*1350*/  LEA.HI R125, R125, R112, RZ, 0x3 ;  /* 0x000000707d7d7211 */ /* 0x000fe200078f18ff */
[----:B------:R-:W-:Y:S01]  /*1360*/  IMAD.MOV.U32 R156, RZ, RZ, R10 ;  /* 0x000000ffff9c7224 */ /* 0x000fe200078e000a */
[----:B------:R-:W-:Y:S01]  /*1370*/  LEA.HI R11, R8, R109, RZ, 0x3 ;  /* 0x0000006d080b7211 */ /* 0x000fe200078f18ff */
[----:B------:R-:W-:Y:S01]  /*1380*/  IMAD.SHL.U32 R107, R109, 0x40, RZ ;  /* 0x000000406d6b7824 */ /* 0x000fe200078e00ff */
[----:B------:R-:W-:Y:S01]  /*1390*/  UIMAD UR11, UR34, UR11, UR10 ;  /* 0x0000000b220b72a4 */ /* 0x000fe2000f8e020a */
[----:B------:R-:W-:Y:S01]  /*13a0*/  IMAD.WIDE.U32 R162, R16, c[0x0][0x280], R20 ;  /* 0x0000a00010a27a25 */ /* 0x000fe200078e0014 */
[----:B------:R-:W-:-:S02]  /*13b0*/  LOP3.LUT R125, R125, 0xfffffff8, RZ, 0xc0, !PT ;  /* 0xfffffff87d7d7812 */ /* 0x000fc400078ec0ff */
[----:B------:R-:W-:Y:S01]  /*13c0*/  LOP3.LUT R107, R107, 0x1c0, RZ, 0xc0, !PT ;  /* 0x000001c06b6b7812 */ /* 0x000fe200078ec0ff */
[----:B------:R-:W-:Y:S01]  /*13d0*/  IMAD.SHL.U32 R11, R11, 0x40, RZ ;  /* 0x000000400b0b7824 */ /* 0x000fe200078e00ff */
[----:B------:R-:W-:Y:S01]  /*13e0*/  P2R R116, PR, RZ, 0x20 ;  /* 0x00000020ff747803 */ /* 0x000fe20000000000 */
[----:B------:R-:W-:Y:S01]  /*13f0*/  IMAD.WIDE.U32 R22, R16, c[0x0][0x280], R18 ;  /* 0x0000a00010167a25 */ /* 0x000fe200078e0012 */
[----:B------:R-:W-:Y:S02]  /*1400*/  SHF.R.U32.HI R120, RZ, 0x3, R107 ;  /* 0x00000003ff787819 */ /* 0x000fe4000001166b */
[----:B------:R-:W-:Y:S01]  /*1410*/  LOP3.LUT R11, R11, 0xfffffe00, RZ, 0xc0, !PT ;  /* 0xfffffe000b0b7812 */ /* 0x000fe200078ec0ff */
[----:B------:R-:W-:Y:S01]  /*1420*/  IMAD.MOV.U32 R134, RZ, RZ, c[0x0][0x27c] ;  /* 0x00009f00ff867624 */ /* 0x000fe200078e00ff */
[----:B------:R-:W-:Y:S01]  /*1430*/  P2R R115, PR, RZ, 0x10 ;  /* 0x00000010ff737803 */ /* 0x000fe20000000000 */
[----:B------:R-:W-:Y:S01]  /*1440*/  IMAD.IADD R163, R163, 0x1, R158 ;  /* 0x00000001a3a37824 */ /* 0x000fe200078e029e */
[----:B------:R-:W-:Y:S01]  /*1450*/  P2R R117, PR, RZ, 0x40 ;  /* 0x00000040ff757803 */ /* 0x000fe20000000000 */
[----:B------:R-:W-:Y:S01]  /*1460*/  IMAD.IADD R159, R158, 0x1, R23 ;  /* 0x000000019e9f7824 */ /* 0x000fe200078e0217 */
[----:B------:R-:W-:Y:S01]  /*1470*/  IADD3 R119, R119, UR5, RZ ;  /* 0x0000000577777c10 */ /* 0x000fe2000fffe0ff */
[----:B------:R-:W-:Y:S01]  /*1480*/  IMAD.MOV.U32 R136, RZ, RZ, c[0x0][0x2b8] ;  /* 0x0000ae00ff887624 */ /* 0x000fe200078e00ff */
[----:B------:R-:W-:Y:S01]  /*1490*/  IADD3 R121, -R16, 0x30, RZ ;  /* 0x0000003010797810 */ /* 0x000fe20007ffe1ff */
[----:B------:R-:W-:Y:S01]  /*14a0*/  IMAD.MOV.U32 R158, RZ, RZ, R22 ;  /* 0x000000ffff9e7224 */ /* 0x000fe200078e0016 */
[----:B------:R-:W-:Y:S01]  /*14b0*/  SHF.R.S32.HI R122, RZ, 0x1f, R125 ;  /* 0x0000001fff7a7819 */ /* 0x000fe2000001147d */
[----:B------:R-:W-:Y:S01]  /*14c0*/  IMAD.WIDE.U32 R160, R106, c[0x0][0x290], R160 ;  /* 0x0000a4006aa07a25 */ /* 0x000fe200078e00a0 */
[----:B------:R-:W-:-:S03]  /*14d0*/  IADD3 R129, R151, UR11, RZ ;  /* 0x0000000b97817c10 */ /* 0x000fc6000fffe0ff */
[----:B------:R-:W-:Y:S02]  /*14e0*/  IMAD.MOV.U32 R74, RZ, RZ, c[0x0][0x27c] ;  /* 0x00009f00ff4a7624 */ /* 0x000fe400078e00ff */
[----:B------:R-:W-:-:S04]  /*14f0*/  IMAD.WIDE.U32 R162, R106, c[0x0][0x280], R162 ;  /* 0x0000a0006aa27a25 */ /* 0x000fc800078e00a2 */
[----:B------:R-:W-:-:S04]  /*1500*/  IMAD.WIDE.U32 R158, R106, c[0x0][0x280], R158 ;  /* 0x0000a0006a9e7a25 */ /* 0x000fc800078e009e */
[----:B------:R-:W-:-:S04]  /*1510*/  IMAD.WIDE.U32 R156, R106, c[0x0][0x290], R156 ;  /* 0x0000a4006a9c7a25 */ /* 0x000fc800078e009c */
[----:B------:R-:W-:Y:S01]  /*1520*/  IMAD.SHL.U32 R74, R74, 0x2, RZ ;  /* 0x000000024a4a7824 */ /* 0x000fe200078e00ff */
[----:B--2---:R1:W2:Y:S01]  /*1530*/  @P1 R2UR UR36, R0 ;  /* 0x00000000002413c2 */ /* 0x0042a200000e0000 */
[C---:B------:R-:W-:Y:S02]  /*1540*/  @P0 LEA R24, P1, R4.reuse, c[0x0][0x220], 0x1 ;  /* 0x0000880004180a11 */ /* 0x040fe400078208ff */
[----:B-1----:R-:W-:Y:S01]  /*1550*/  IADD3 R0, R5, UR30, RZ ;  /* 0x0000001e05007c10 */ /* 0x002fe2000fffe0ff */
[----:B------:R-:W-:Y:S02]  /*1560*/  USHF.L.U64.HI UR30, UR8, UR35, UR9 ;  /* 0x00000023081e7299 */ /* 0x000fe40008010209 */
[----:B--2---:R-:W-:Y:S01]  /*1570*/  @UP1 USHF.R.S32.HI UR53, URZ, 0x1f, UR36 ;  /* 0x0000001f3f351899 */ /* 0x004fe20008011424 */
[C---:B------:R-:W-:Y:S01]  /*1580*/  @P0 LEA.HI.X R25, R4.reuse, c[0x0][0x224], R0, 0x1, P1 ;  /* 0x0000890004190a11 */ /* 0x040fe200008f0c00 */
[----:B------:R-:W-:Y:S01]  /*1590*/  ULDC.64 UR8, c[0x0][0x290] ;  /* 0x0000a40000087ab9 */ /* 0x000fe20000000a00 */
[----:B------:R-:W-:Y:S01]  /*15a0*/  @P3 IADD3 R5, P1, R4, UR29, RZ ;  /* 0x0000001d04053c10 */ /* 0x000fe2000ff3e0ff */
[----:B------:R-:W-:-:S02]  /*15b0*/  USHF.L.U64.HI UR35, UR8, UR35, UR9 ;  /* 0x0000002308237299 */ /* 0x000fc40008010209 */
[----:B------:R-:W-:Y:S01]  /*15c0*/  @!PT LDS RZ, [RZ] ;  /* 0x00000000fffff984 */ /* 0x000fe20000000800 */
[----:B------:R-:W-:Y:S01]  /*15d0*/  @!PT LDS RZ, [RZ] ;  /* 0x00000000fffff984 */ /* 0x000fe20000000800 */
[----:B------:R-:W-:Y:S01]  /*15e0*/  @!PT LDS RZ, [RZ] ;  /* 0x00000000fffff984 */ /* 0x000fe20000000800 */
[----:B------:R1:W-:Y:S01]  /*15f0*/  @P0 LDGSTS.E.BYPASS.LTC128B.128 [R110+0xa080], [R24.64], !P2 ;  /* 0x0a080000186e0fae */ /* 0x0003e2000d101d5a */
[----:B------:R-:W-:Y:S01]  /*1600*/  @P3 IADD3.X R0, R0, UR28, RZ, P1, !PT ;  /* 0x0000001c00003c10 */ /* 0x000fe20008ffe4ff */
[----:B------:R-:W-:Y:S01]  /*1610*/  UIMAD UR39, UR39, UR9, URZ ;  /* 0x00000009272772a4 */ /* 0x000fe2000f8e023f */
[----:B------:R-:W-:Y:S01]  /*1620*/  ISETP.GE.AND P1, PT, R18, c[0x0][0x27c], PT ;  /* 0x00009f0012007a0c */ /* 0x000fe20003f26270 */
[----:B------:R1:W-:Y:S01]  /*1630*/  @P0 LDGSTS.E.BYPASS.LTC128B.128 [R110+0xb880], [R24.64+0x80], !P6 ;  /* 0x0b880080186e0fae */ /* 0x0003e2000f101d5a */
[----:B------:R-:W-:Y:S01]  /*1640*/  ISETP.GE.AND P2, PT, R14, c[0x0][0x27c], PT ;  /* 0x00009f000e007a0c */ /* 0x000fe20003f46270 */
[----:B------:R-:W-:Y:S02]  /*1650*/  USHF.L.U32 UR38, UR8, 0x5, URZ ;  /* 0x0000000508267899 */ /* 0x000fe4000800063f */
[----:B------:R1:W-:Y:S01]  /*1660*/  @P0 LDGSTS.E.BYPASS.LTC128B.128 [R110+0xd080], [R24.64+0x100], !P5 ;  /* 0x0d080100186e0fae */ /* 0x0003e2000e901d5a */
[----:B------:R-:W-:Y:S01]  /*1670*/  SEL R7, RZ, c[0x0][0x27c], !P2 ;  /* 0x00009f00ff077a07 */ /* 0x000fe20005000000 */
[----:B------:R-:W-:-:S02]  /*1680*/  UIMAD.WIDE.U32 UR42, UR8, 0x30, URZ ;  /* 0x00000030082a78a5 */ /* 0x000fc4000f8e003f */
[----:B------:R1:W-:Y:S01]  /*1690*/  @P0 LDGSTS.E.BYPASS.LTC128B.128 [R110+0xe880], [R24.64+0x180], !P4 ;  /* 0x0e880180186e0fae */ /* 0x0003e2000e101d5a */
[C---:B------:R-:W-:Y:S01]  /*16a0*/  @P3 LEA R12, P0, R5.reuse, c[0x0][0x220], 0x1 ;  /* 0x00008800050c3a11 */ /* 0x040fe200078008ff */
[----:B------:R-:W-:Y:S01]  /*16b0*/  IMAD.IADD R10, R14, 0x1, R7 ;  /* 0x000000010e0a7824 */ /* 0x000fe200078e0207 */
[----:B------:R-:W-:Y:S02]  /*16c0*/  ULDC.64 UR8, c[0x0][0x1e8] ;  /* 0x00007a0000087ab9 */ /* 0x000fe40000000a00 */
[----:B------:R-:W-:Y:S01]  /*16d0*/  @P3 LEA.HI.X R13, R5, c[0x0][0x224], R0, 0x1, P0 ;  /* 0x00008900050d3a11 */ /* 0x000fe200000f0c00 */
[----:B------:R-:W-:Y:S01]  /*16e0*/  UIMAD UR44, UR15, UR8, URZ ;  /* 0x000000080f2c72a4 */ /* 0x000fe2000f8e023f */
[----:B------:R-:W-:Y:S01]  /*16f0*/  SEL R5, RZ, c[0x0][0x27c], !P1 ;  /* 0x00009f00ff057a07 */ /* 0x000fe20004800000 */
[----:B------:R-:W-:Y:S01]  /*1700*/  UIMAD.WIDE.U32 UR46, UR16, UR8, URZ ;  /* 0x00000008102e72a5 */ /* 0x000fe2000f8e003f */
[----:B------:R-:W-:Y:S01]  /*1710*/  ISETP.NE.AND P0, PT, R118, RZ, PT ;  /* 0x000000ff7600720c */ /* 0x000fe20003f05270 */
[----:B------:R-:W-:-:S02]  /*1720*/  UIMAD UR44, UR16, UR9, UR44 ;  /* 0x00000009102c72a4 */ /* 0x000fc4000f8e022c */
[----:B------:R-:W-:Y:S01]  /*1730*/  IMAD.IADD R5, R18, 0x1, R5 ;  /* 0x0000000112057824 */ /* 0x000fe200078e0205 */
[----:B------:R-:W-:Y:S02]  /*1740*/  ULDC.64 UR8, c[0x0][0x210] ;  /* 0x0000840000087ab9 */ /* 0x000fe40000000a00 */
[----:B------:R-:W-:Y:S02]  /*1750*/  UIMAD UR45, UR15, UR8, URZ ;  /* 0x000000080f2d72a4 */ /* 0x000fe4000f8e023f */
[----:B------:R-:W-:Y:S01]  /*1760*/  SHF.R.S32.HI R0, RZ, 0x1f, R5 ;  /* 0x0000001fff007819 */ /* 0x000fe20000011405 */
[----:B------:R-:W-:Y:S02]  /*1770*/  UIMAD.WIDE.U32 UR48, UR16, UR8, URZ ;  /* 0x00000008103072a5 */ /* 0x000fe4000f8e003f */
[----:B------:R-:W-:Y:S01]  /*1780*/  UIMAD UR45, UR16, UR9, UR45 ;  /* 0x00000009102d72a4 */ /* 0x000fe2000f8e022d */
[CC--:B------:R-:W-:Y:S01]  /*1790*/  LEA.HI R4, R0.reuse, R5.reuse, RZ, 0x3 ;  /* 0x0000000500047211 */ /* 0x0c0fe200078f18ff */
[----:B------:R2:W-:Y:S01]  /*17a0*/  @P3 LDGSTS.E.BYPASS.LTC128B.128 [R110+0xb080], [R12.64], !P0 ;  /* 0x0b0800000c6e3fae */ /* 0x0005e2000c101d5a */
[----:B------:R-:W-:Y:S01]  /*17b0*/  LEA.HI R0, R0, R5, RZ, 0x6 ;  /* 0x0000000500007211 */ /* 0x000fe200078f30ff */
[----:B------:R-:W-:Y:S01]  /*17c0*/  ULDC.64 UR8, c[0x0][0x2b0] ;  /* 0x0000ac0000087ab9 */ /* 0x000fe20000000a00 */
[----:B------:R-:W-:Y:S01]  /*17d0*/  SHF.R.S32.HI R5, RZ, 0x1f, R10 ;  /* 0x0000001fff057819 */ /* 0x000fe2000001140a */
[----:B------:R2:W-:Y:S01]  /*17e0*/  @P3 LDGSTS.E.BYPASS.LTC128B.128 [R110+0xc880], [R12.64+0x80], !P6 ;  /* 0x0c8800800c6e3fae */ /* 0x0005e2000f101d5a */
[----:B------:R-:W-:Y:S01]  /*17f0*/  SHF.R.S32.HI R0, RZ, 0x6, R0 ;  /* 0x00000006ff007819 */ /* 0x000fe20000011400 */
[----:B------:R-:W-:Y:S01]  /*1800*/  @!UP1 UMOV UR53, UR31 ;  /* 0x0000001f00359c82 */ /* 0x000fe20008000000 */
[CC--:B------:R-:W-:Y:S01]  /*1810*/  LEA.HI R2, R5.reuse, R10.reuse, RZ, 0x3 ;  /* 0x0000000a05027211 */ /* 0x0c0fe200078f18ff */
[----:B------:R2:W-:Y:S01]  /*1820*/  @P3 LDGSTS.E.BYPASS.LTC128B.128 [R110+0xe080], [R12.64+0x100], !P5 ;  /* 0x0e0801000c6e3fae */ /* 0x0005e2000e901d5a */
[----:B------:R-:W-:Y:S01]  /*1830*/  LEA.HI R5, R5, R10, RZ, 0x6 ;  /* 0x0000000a05057211 */ /* 0x000fe200078f30ff */
[C---:B------:R-:W-:Y:S01]  /*1840*/  IMAD R8, R0.reuse, 0xc00, R6 ;  /* 0x00000c0000087824 */ /* 0x040fe200078e0206 */
[----:B------:R-:W-:Y:S01]  /*1850*/  LOP3.LUT R139, R107, 0x38, R4, 0xf8, !PT ;  /* 0x000000386b8b7812 */ /* 0x000fe200078ef804 */
[----:B------:R2:W-:Y:S01]  /*1860*/  @P3 LDGSTS.E.BYPASS.LTC128B.128 [R110+0xf880], [R12.64+0x180], !P4 ;  /* 0x0f8801800c6e3fae */ /* 0x0005e2000e101d5a */
[----:B------:R-:W-:Y:S01]  /*1870*/  SHF.R.S32.HI R5, RZ, 0x6, R5 ;  /* 0x00000006ff057819 */ /* 0x000fe20000011405 */
[--C-:B------:R-:W-:Y:S01]  /*1880*/  IMAD R0, R0, 0xc00, R11.reuse ;  /* 0x00000c0000007824 */ /* 0x100fe200078e020b */
[--C-:B------:R-:W-:Y:S01]  /*1890*/  LOP3.LUT R140, R113, 0x38, R2.reuse, 0xf8, !PT ;  /* 0x00000038718c7812 */ /* 0x100fe200078ef802 */
[----:B------:R-:W0:Y:S01]  /*18a0*/  LDGDEPBAR ;  /* 0x00000000000079af */ /* 0x000e220000000000 */
[----:B------:R-:W-:Y:S01]  /*18b0*/  LOP3.LUT R9, R107, 0x38, R2, 0xf8, !PT ;  /* 0x000000386b097812 */ /* 0x000fe200078ef802 */
[----:B------:R-:W-:Y:S01]  /*18c0*/  IMAD R7, R5, 0xc00, R6 ;  /* 0x00000c0005077824 */ /* 0x000fe200078e0206 */
[-C--:B------:R-:W-:Y:S01]  /*18d0*/  LOP3.LUT R139, R139, R120.reuse, RZ, 0x3c, !PT ;  /* 0x000000788b8b7212 */ /* 0x080fe200078e3cff */
[----:B------:R-:W-:Y:S01]  /*18e0*/  IMAD R5, R5, 0xc00, R11 ;  /* 0x00000c0005057824 */ /* 0x000fe200078e020b */
[-C--:B------:R-:W-:Y:S01]  /*18f0*/  LOP3.LUT R140, R140, R111.reuse, RZ, 0x3c, !PT ;  /* 0x0000006f8c8c7212 */ /* 0x080fe200078e3cff */
[----:B------:R-:W-:Y:S01]  /*1900*/  UIMAD UR10, UR53, UR8, URZ ;  /* 0x00000008350a72a4 */ /* 0x000fe2000f8e023f */
[----:B------:R-:W-:Y:S01]  /*1910*/  LOP3.LUT R138, R9, R120, RZ, 0x3c, !PT ;  /* 0x00000078098a7212 */ /* 0x000fe200078e3cff */
[----:B------:R-:W-:Y:S01]  /*1920*/  IMAD.IADD R139, R0, 0x1, R139 ;  /* 0x00000001008b7824 */ /* 0x000fe200078e028b */
[----:B------:R-:W-:Y:S01]  /*1930*/  LOP3.LUT R10, R113, 0x38, R4, 0xf8, !PT ;  /* 0x00000038710a7812 */ /* 0x000fe200078ef804 */
[----:B------:R-:W-:Y:S01]  /*1940*/  IMAD.IADD R140, R7, 0x1, R140 ;  /* 0x00000001078c7824 */ /* 0x000fe200078e028c */
[----:B------:R-:W-:Y:S01]  /*1950*/  SHF.R.S32.HI R7, RZ, 0x1f, R114 ;  /* 0x0000001fff077819 */ /* 0x000fe20000011472 */
[----:B------:R-:W-:Y:S01]  /*1960*/  IMAD R0, R3, 0x20, R16 ;  /* 0x0000002003007824 */ /* 0x000fe200078e0210 */
[----:B------:R-:W-:Y:S01]  /*1970*/  SHF.R.S32.HI R3, RZ, 0x1f, R14 ;  /* 0x0000001fff037819 */ /* 0x000fe2000001140e */
[----:B------:R-:W-:Y:S01]  /*1980*/  IMAD.IADD R138, R5, 0x1, R138 ;  /* 0x00000001058a7824 */ /* 0x000fe200078e028a */
[----:B------:R-:W-:Y:S01]  /*1990*/  LOP3.LUT R141, R10, R111, RZ, 0x3c, !PT ;  /* 0x0000006f0a8d7212 */ /* 0x000fe200078e3cff */
[----:B------:R-:W-:Y:S01]  /*19a0*/  IMAD R5, R127, c[0x0][0x280], RZ ;  /* 0x0000a0007f057a24 */ /* 0x000fe200078e02ff */
[----:B------:R-:W-:Y:S01]  /*19b0*/  LEA.HI R124, R7, R114, RZ, 0x3 ;  /* 0x00000072077c7211 */ /* 0x000fe200078f18ff */
[----:B------:R-:W-:Y:S01]  /*19c0*/  IMAD R127, R127, c[0x0][0x290], RZ ;  /* 0x0000a4007f7f7a24 */ /* 0x000fe200078e02ff */
[----:B------:R-:W-:Y:S01]  /*19d0*/  LEA.HI R126, R3, R14, RZ, 0x3 ;  /* 0x0000000e037e7211 */ /* 0x000fe200078f18ff */
[----:B------:R-:W-:Y:S01]  /*19e0*/  IMAD.IADD R141, R8, 0x1, R141 ;  /* 0x00000001088d7824 */ /* 0x000fe200078e028d */
[----:B------:R-:W-:Y:S01]  /*19f0*/  ISETP.GE.AND P0, PT, R134, 0x1, PT ;  /* 0x000000018600780c */ /* 0x000fe20003f06270 */
[C---:B------:R-:W-:Y:S01]  /*1a00*/  IMAD R127, R106.reuse, c[0x0][0x294], R127 ;  /* 0x0000a5006a7f7a24 */ /* 0x040fe200078e027f */
[----:B------:R-:W-:Y:S01]  /*1a10*/  @UP1 UMOV UR52, UR36 ;  /* 0x0000002400341c82 */ /* 0x000fe20008000000 */
[----:B------:R-:W-:Y:S01]  /*1a20*/  IMAD R5, R106, c[0x0][0x284], R5 ;  /* 0x0000a1006a057a24 */ /* 0x000fe200078e0205 */
[----:B------:R-:W-:Y:S01]  /*1a30*/  LOP3.LUT R124, R124, 0xfffffff8, RZ, 0xc0, !PT ;  /* 0xfffffff87c7c7812 */ /* 0x000fe200078ec0ff */
[----:B------:R-:W-:Y:S01]  /*1a40*/  @!UP1 UMOV UR52, UR22 ;  /* 0x0000001600349c82 */ /* 0x000fe20008000000 */
[----:B------:R-:W-:Y:S01]  /*1a50*/  LOP3.LUT R126, R126, 0xfffffff8, RZ, 0xc0, !PT ;  /* 0xfffffff87e7e7812 */ /* 0x000fe200078ec0ff */
[----:B------:R-:W-:Y:S01]  /*1a60*/  UIMAD.WIDE.U32 UR50, UR52, UR8, URZ ;  /* 0x00000008343272a5 */ /* 0x000fe2000f8e003f */
[----:B------:R-:W-:Y:S01]  /*1a70*/  LOP3.LUT R135, R4, 0xfffffff8, RZ, 0xc0, !PT ;  /* 0xfffffff804877812 */ /* 0x000fe200078ec0ff */
[----:B------:R-:W-:Y:S01]  /*1a80*/  UIMAD UR9, UR52, UR9, UR10 ;  /* 0x00000009340972a4 */ /* 0x000fe2000f8e020a */
[----:B------:R-:W-:Y:S01]  /*1a90*/  LOP3.LUT R142, R2, 0xfffffff8, RZ, 0xc0, !PT ;  /* 0xfffffff8028e7812 */ /* 0x000fe200078ec0ff */
[----:B------:R-:W-:Y:S01]  /*1aa0*/  IMAD.IADD R130, R161, 0x1, R127 ;  /* 0x00000001a1827824 */ /* 0x000fe200078e027f */
[----:B------:R-:W-:Y:S01]  /*1ab0*/  ISETP.NE.AND P3, PT, R136, 0x1, PT ;  /* 0x000000018800780c */ /* 0x000fe20003f65270 */
[----:B------:R-:W-:Y:S01]  /*1ac0*/  IMAD.IADD R131, R163, 0x1, R5 ;  /* 0x00000001a3837824 */ /* 0x000fe200078e0205 */
[----:B------:R-:W-:Y:S01]  /*1ad0*/  SHF.R.S32.HI R75, RZ, 0x3, R2 ;  /* 0x00000003ff4b7819 */ /* 0x000fe20000011402 */
[----:B------:R-:W-:Y:S01]  /*1ae0*/  IMAD.IADD R128, R5, 0x1, R159 ;  /* 0x0000000105807824 */ /* 0x000fe200078e029f */
[----:B------:R-:W-:Y:S01]  /*1af0*/  P2R R2, PR, RZ, 0x1 ;  /* 0x00000001ff027803 */ /* 0x000fe20000000000 */
[----:B------:R-:W-:Y:S01]  /*1b00*/  IMAD.IADD R127, R127, 0x1, R157 ;  /* 0x000000017f7f7824 */ /* 0x000fe200078e029d */
[C---:B--2---:R-:W-:Y:S01]  /*1b10*/  IADD3 R13, R20.reuse, 0x20, RZ ;  /* 0x00000020140d7810 */ /* 0x044fe20007ffe0ff */
[----:B------:R-:W-:Y:S01]  /*1b20*/  IMAD.SHL.U32 R141, R141, 0x2, RZ ;  /* 0x000000028d8d7824 */ /* 0x000fe200078e00ff */
[----:B------:R-:W-:Y:S01]  /*1b30*/  IADD3 R12, R20, 0x60, RZ ;  /* 0x00000060140c7810 */ /* 0x000fe20007ffe0ff */
[----:B------:R-:W-:Y:S01]  /*1b40*/  IMAD.SHL.U32 R139, R139, 0x2, RZ ;  /* 0x000000028b8b7824 */ /* 0x000fe200078e00ff */
[----:B------:R-:W-:Y:S01]  /*1b50*/  SHF.R.S32.HI R123, RZ, 0x1f, R124 ;  /* 0x0000001fff7b7819 */ /* 0x000fe2000001147c */
[----:B------:R-:W-:Y:S01]  /*1b60*/  IMAD.SHL.U32 R140, R140, 0x2, RZ ;  /* 0x000000028c8c7824 */ /* 0x000fe200078e00ff */
[----:B------:R-:W-:Y:S01]  /*1b70*/  SHF.R.S32.HI R76, RZ, 0x3, R4 ;  /* 0x00000003ff4c7819 */ /* 0x000fe20000011404 */
[----:B------:R-:W-:Y:S01]  /*1b80*/  IMAD.SHL.U32 R138, R138, 0x2, RZ ;  /* 0x000000028a8a7824 */ /* 0x000fe200078e00ff */
[----:B------:R-:W-:Y:S01]  /*1b90*/  SHF.R.S32.HI R133, RZ, 0x1f, R126 ;  /* 0x0000001fff857819 */ /* 0x000fe2000001147e */
[----:B------:R-:W-:Y:S01]  /*1ba0*/  UIADD3 UR39, UR43, UR39, URZ ;  /* 0x000000272b277290 */ /* 0x000fe2000fffe03f */
[----:B------:R-:W-:Y:S01]  /*1bb0*/  SHF.R.S32.HI R132, RZ, 0x1f, R135 ;  /* 0x0000001fff847819 */ /* 0x000fe20000011487 */
[----:B------:R-:W-:Y:S01]  /*1bc0*/  UIADD3 UR44, UR47, UR44, URZ ;  /* 0x0000002c2f2c7290 */ /* 0x000fe2000fffe03f */
[----:B------:R-:W-:Y:S01]  /*1bd0*/  SHF.R.S32.HI R137, RZ, 0x1f, R142 ;  /* 0x0000001fff897819 */ /* 0x000fe2000001148e */
[----:B------:R-:W-:Y:S01]  /*1be0*/  UIADD3 UR45, UR49, UR45, URZ ;  /* 0x0000002d312d7290 */ /* 0x000fe2000fffe03f */
[----:B------:R-:W-:Y:S01]  /*1bf0*/  P2R R2, PR, RZ, 0x8 ;  /* 0x00000008ff027803 */ /* 0x000fe20000000000 */
[----:B------:R-:W-:-:S02]  /*1c00*/  UIADD3 UR9, UR51, UR9, URZ ;  /* 0x0000000933097290 */ /* 0x000fc4000fffe03f */
[----:B------:R-:W-:Y:S01]  /*1c10*/  ULDC.U8 UR8, c[0x0][0x298] ;  /* 0x0000a60000087ab9 */ /* 0x000fe20000000000 */
[----:B-1----:R-:W-:Y:S06]  /*1c20*/  BAR.SYNC.DEFER_BLOCKING 0x0 ;  /* 0x0000000000007b1d */ /* 0x002fec0000010000 */
.L_x_1654:
[----:B------:R-:W-:Y:S01]  /*1c30*/  ISETP.NE.AND P3, PT, R136, 0x1, PT ;  /* 0x000000018800780c */ /* 0x000fe20003f65270 */
[----:B-1--4-:R-:W-:Y:S01]  /*1c40*/  IMAD.U32 R3, RZ, RZ, UR6 ;  /* 0x00000006ff037e24 */ /* 0x012fe2000f8e00ff */
[----:B------:R-:W-:Y:S01]  /*1c50*/  MOV R146, RZ ;  /* 0x000000ff00927202 */ /* 0x000fe20000000f00 */
[----:B------:R-:W-:Y:S04]  /*1c60*/  DEPBAR.LE SB0, 0x0 ;  /* 0x000080000000791a */ /* 0x000fe80000000000 */
[----:B------:R-:W-:Y:S01]  /*1c70*/  IMAD R2, R3, 0x30, R0 ;  /* 0x0000003003027824 */ /* 0x000fe200078e0200 */
[----:B------:R-:W-:Y:S01]  /*1c80*/  ISETP.GE.AND P4, PT, R134, 0x1, PT ;  /* 0x000000018600780c */ /* 0x000fe20003f86270 */
[----:B------:R-:W-:Y:S02]  /*1c90*/  BSSY B2, `(.L_x_1615) ;  /* 0x000055f000027945 */ /* 0x000fe40003800000 */
[----:B------:R-:W-:Y:S01]  /*1ca0*/  IMAD.IADD R145, R119, 0x1, R2 ;  /* 0x0000000177917824 */ /* 0x000fe200078e0202 */
[----:B------:R-:W-:Y:S03]  /*1cb0*/  ISETP.GE.AND P0, PT, R2, UR4, PT ;  /* 0x0000000402007c0c */ /* 0x000fe6000bf06270 */
[----:B---3--:R-:W-:Y:S01]  /*1cc0*/  @P3 IMAD.HI.U32 R5, R145, c[0x0][0x2bc], RZ ;  /* 0x0000af0091053a27 */ /* 0x008fe200078e00ff */
[----:B------:R-:W-:Y:S03]  /*1cd0*/  ISETP.GT.OR P0, PT, R0, 0x2f, P0 ;  /* 0x0000002f0000780c */ /* 0x000fe60000704670 */
[----:B------:R-:W-:Y:S01]  /*1ce0*/  IMAD.MOV.U32 R4, RZ, RZ, R145 ;  /* 0x000000ffff047224 */ /* 0x000fe200078e0091 */
[----:B------:R-:W-:Y:S09]  /*1cf0*/  @P3 SHF.R.U32.HI R4, RZ, c[0x0][0x2c0], R5 ;  /* 0x0000b000ff043a19 */ /* 0x000ff20000011605 */
[C---:B------:R-:W-:Y:S04]  /*1d00*/  @!P0 IADD3 R8, P3, R4.reuse, UR50, RZ ;  /* 0x0000003204088c10 */ /* 0x040fe8000ff7e0ff */
[----:B------:R-:W-:Y:S01]  /*1d10*/  @!P0 LEA.HI.X.SX32 R5, R4, UR9, 0x1, P3 ;  /* 0x0000000904058c11 */ /* 0x000fe200098f0eff */
[----:B------:R-:W-:Y:S01]  /*1d20*/  IMAD.MOV R4, RZ, RZ, -R4 ;  /* 0x000000ffff047224 */ /* 0x000fe200078e0a04 */
[----:B------:R-:W-:Y:S03]  /*1d30*/  @!P0 LEA R22, P3, R8, c[0x0][0x2a0], 0x2 ;  /* 0x0000a80008168a11 */ /* 0x000fe600078610ff */
[----:B------:R-:W-:Y:S01]  /*1d40*/  IMAD R145, R4, c[0x0][0x2b8], R145 ;  /* 0x0000ae0004917a24 */ /* 0x000fe200078e0291 */
[----:B------:R-:W-:Y:S03]  /*1d50*/  @!P0 LEA.HI.X R23, R8, c[0x0][0x2a4], R5, 0x2, P3 ;  /* 0x0000a90008178a11 */ /* 0x000fe600018f1405 */
[C---:B------:R-:W-:Y:S01]  /*1d60*/  IMAD.WIDE.U32 R8, R145.reuse, c[0x0][0x1e0], RZ ;  /* 0x0000780091087a25 */ /* 0x040fe200078e00ff */
[----:B------:R-:W-:Y:S01]  /*1d70*/  SHF.R.S32.HI R144, RZ, 0x1f, R145 ;  /* 0x0000001fff907819 */ /* 0x000fe20000011491 */
[----:B--2---:R-:W2:Y:S04]  /*1d80*/  @!P0 LDG.E R146, [R22.64] ;  /* 0x0000001a16928981 */ /* 0x004ea8000c1e1900 */
[----:B------:R-:W-:Y:S01]  /*1d90*/  IMAD R4, R144, c[0x0][0x1e0], RZ ;  /* 0x0000780090047a24 */ /* 0x000fe200078e02ff */
[----:B------:R-:W-:Y:S03]  /*1da0*/  BAR.SYNC.DEFER_BLOCKING 0x0 ;  /* 0x0000000000007b1d */ /* 0x000fe60000010000 */
[----:B------:R-:W-:Y:S04]  /*1db0*/  IMAD R4, R145, c[0x0][0x1e4], R4 ;  /* 0x0000790091047a24 */ /* 0x000fe800078e0204 */
[----:B------:R-:W-:Y:S01]  /*1dc0*/  IMAD.IADD R5, R9, 0x1, R4 ;  /* 0x0000000109057824 */ /* 0x000fe200078e0204 */
[----:B------:R-:W-:Y:S02]  /*1dd0*/  MOV R4, R8 ;  /* 0x0000000800047202 */ /* 0x000fe40000000f00 */
[----:B--2---:R-:W-:Y:S03]  /*1de0*/  SHF.R.S32.HI R143, RZ, 0x1f, R146 ;  /* 0x0000001fff8f7819 */ /* 0x004fe60000011492 */
[----:B------:R-:W-:Y:S04]  /*1df0*/  IMAD.WIDE.U32 R4, R146, c[0x0][0x1f0], R4 ;  /* 0x00007c0092047a25 */ /* 0x000fe800078e0004 */
[----:B------:R-:W-:Y:S01]  /*1e00*/  IMAD R147, R143, c[0x0][0x1f0], RZ ;  /* 0x00007c008f937a24 */ /* 0x000fe200078e02ff */
[----:B------:R-:W-:Y:S03]  /*1e10*/  IADD3 R4, P0, R4, UR46, RZ ;  /* 0x0000002e04047c10 */ /* 0x000fe6000ff1e0ff */
[----:B------:R-:W-:Y:S05]  /*1e20*/  IMAD R147, R146, c[0x0][0x1f4], R147 ;  /* 0x00007d0092937a24 */ /* 0x000fea00078e0293 */
[----:B------:R-:W-:Y:S02]  /*1e30*/  IADD3.X R147, R5, UR44, R147, P0, !PT ;  /* 0x0000002c05937c10 */ /* 0x000fe400087fe493 */
[C---:B------:R-:W-:Y:S04]  /*1e40*/  LEA R164, P0, R4.reuse, c[0x0][0x1c8], 0x1 ;  /* 0x0000720004a47a11 */ /* 0x040fe800078008ff */
[----:B------:R-:W-:Y:S01]  /*1e50*/  LEA.HI.X R147, R4, c[0x0][0x1cc], R147, 0x1, P0 ;  /* 0x0000730004937a11 */ /* 0x000fe200000f0c93 */
[----:B------:R-:W-:-:S05]  /*1e60*/  @!P4 BRA `(.L_x_1616) ;  /* 0x000050800000c947 */ /* 0x000fca0003800000 */
[----:B------:R-:W-:Y:S01]  /*1e70*/  USHF.R.S32.HI UR31, URZ, 0x1f, UR6 ;  /* 0x0000001f3f1f7899 */ /* 0x000fe20008011406 */
[----:B------:R-:W-:Y:S01]  /*1e80*/  ISETP.NE.AND P0, PT, RZ, UR8, PT ;  /* 0x00000008ff007c0c */ /* 0x000fe2000bf05270 */
[----:B------:R-:W-:Y:S02]  /*1e90*/  UIMAD UR11, UR37, UR6, URZ ;  /* 0x00000006250b72a4 */ /* 0x000fe4000f8e023f */
[----:B------:R-:W-:Y:S02]  /*1ea0*/  UIMAD UR10, UR39, UR6, URZ ;  /* 0x00000006270a72a4 */ /* 0x000fe4000f8e023f */
[----:B------:R-:W-:Y:S02]  /*1eb0*/  UIMAD UR5, UR6, -0x30, UR4 ;  /* 0xffffffd0060578a4 */ /* 0x000fe4000f8e0204 */
[----:B------:R-:W-:Y:S02]  /*1ec0*/  UIMAD.WIDE.U32 UR54, UR40, UR6, URZ ;  /* 0x00000006283672a5 */ /* 0x000fe4000f8e003f */
[----:B------:R-:W-:Y:S02]  /*1ed0*/  UIMAD.WIDE.U32 UR52, UR42, UR6, URZ ;  /* 0x000000062a3472a5 */ /* 0x000fe4000f8e003f */
[----:B------:R-:W-:Y:S02]  /*1ee0*/  UIMAD UR11, UR31, UR40, UR11 ;  /* 0x000000281f0b72a4 */ /* 0x000fe4000f8e020b */
[----:B------:R-:W-:Y:S02]  /*1ef0*/  UIMAD UR10, UR31, UR42, UR10 ;  /* 0x0000002a1f0a72a4 */ /* 0x000fe4000f8e020a */
[----:B------:R-:W-:Y:S02]  /*1f00*/  UISETP.LT.AND UP0, UPT, UR5, 0x30, UPT ;  /* 0x000000300500788c */ /* 0x000fe4000bf01270 */
[----:B------:R-:W-:Y:S02]  /*1f10*/  UIADD3 UR11, UR55, UR11, URZ ;  /* 0x0000000b370b7290 */ /* 0x000fe4000fffe03f */
[----:B------:R-:W-:Y:S02]  /*1f20*/  UIADD3 UR10, UR53, UR10, URZ ;  /* 0x0000000a350a7290 */ /* 0x000fe4000fffe03f */
[----:B------:R-:W-:Y:S01]  /*1f30*/  USEL UR31, UR5, 0x30, UP0 ;  /* 0x00000030051f7887 */ /* 0x000fe20008000000 */
[----:B------:R-:W-:-:S05]  /*1f40*/  @!P0 BRA `(.L_x_1617) ;  /* 0x0000279000008947 */ /* 0x000fca0003800000 */
[----:B------:R-:W-:Y:S01]  /*1f50*/  ISETP.GE.AND P4, PT, R16, UR31, PT ;  /* 0x0000001f10007c0c */ /* 0x000fe2000bf86270 */
        /* <DEDUP_REMOVED lines=11> */
[----:B------:R-:W-:Y:S01]  /*2010*/  IADD3 R3, P0, R162, UR54, RZ ;  /* 0x00000036a2037c10 */ /* 0x000fe2000ff1e0ff */
[----:B------:R-:W-:Y:S01]  /*2020*/  CS2R R48, SRZ ;  /* 0x0000000000307805 */ /* 0x000fe2000001ff00 */
[----:B------:R-:W-:Y:S01]  /*2030*/  CS2R R92, SRZ ;  /* 0x00000000005c7805 */ /* 0x000fe2000001ff00 */
[----:B------:R-:W-:Y:S01]  /*2040*/  CS2R R52, SRZ ;  /* 0x0000000000347805 */ /* 0x000fe2000001ff00 */
[----:B------:R-:W-:Y:S01]  /*2050*/  IADD3.X R2, R131, UR11, RZ, P0, !PT ;  /* 0x0000000b83027c10 */ /* 0x000fe200087fe4ff */
[----:B------:R-:W-:Y:S01]  /*2060*/  CS2R R90, SRZ ;  /* 0x00000000005a7805 */ /* 0x000fe2000001ff00 */
[----:B------:R-:W-:Y:S01]  /*2070*/  IADD3 R5, P0, R160, UR52, RZ ;  /* 0x00000034a0057c10 */ /* 0x000fe2000ff1e0ff */
[----:B------:R-:W-:Y:S01]  /*2080*/  CS2R R50, SRZ ;  /* 0x0000000000327805 */ /* 0x000fe2000001ff00 */
[----:B------:R-:W-:Y:S01]  /*2090*/  CS2R R86, SRZ ;  /* 0x0000000000567805 */ /* 0x000fe2000001ff00 */
[----:B------:R-:W-:Y:S01]  /*20a0*/  CS2R R42, SRZ ;  /* 0x00000000002a7805 */ /* 0x000fe2000001ff00 */
[----:B------:R-:W-:Y:S01]  /*20b0*/  IADD3.X R4, R130, UR10, RZ, P0, !PT ;  /* 0x0000000a82047c10 */ /* 0x000fe200087fe4ff */
        /* <DEDUP_REMOVED lines=21> */
.L_x_1619:
[----:B------:R-:W-:Y:S05]  /*2210*/  BSYNC B0 ;  /* 0x0000000000007941 */ /* 0x000fea0003800000 */
.L_x_1618:
[----:B------:R-:W-:Y:S01]  /*2220*/  ISETP.GE.AND P5, PT, R109, UR31, PT ;  /* 0x0000001f6d007c0c */ /* 0x000fe2000bfa6270 */
[----:B-----5:R-:W-:Y:S01]  /*2230*/  IMAD.MOV.U32 R5, RZ, RZ, R42 ;  /* 0x000000ffff057224 */ /* 0x020fe200078e002a */
[----:B------:R-:W-:Y:S01]  /*2240*/  BSSY B0, `(.L_x_1620) ;  /* 0x000004c000007945 */ /* 0x000fe20003800000 */
[----:B------:R-:W-:Y:S01]  /*2250*/  IMAD.MOV.U32 R4, RZ, RZ, R43 ;  /* 0x000000ffff047224 */ /* 0x000fe200078e002b */
[----:B------:R-:W-:Y:S01]  /*2260*/  CS2R R34, SRZ ;  /* 0x0000000000227805 */ /* 0x000fe2000001ff00 */
        /* <DEDUP_REMOVED lines=37> */
[----:B------:R-:W-:Y:S01]  /*24c0*/  IMAD.U32 R7, RZ, RZ, UR32 ;  /* 0x00000020ff077e24 */ /* 0x000fe2000f8e00ff */
[----:B------:R-:W-:Y:S01]  /*24d0*/  CS2R R40, SRZ ;  /* 0x0000000000287805 */ /* 0x000fe2000001ff00 */
[----:B------:R-:W-:Y:S01]  /*24e0*/  IMAD.U32 R2, RZ, RZ, UR30 ;  /* 0x0000001eff027e24 */ /* 0x000fe2000f8e00ff */
[----:B------:R-:W-:Y:S01]  /*24f0*/  CS2R R78, SRZ ;  /* 0x00000000004e7805 */ /* 0x000fe2000001ff00 */
[----:B------:R-:W-:Y:S01]  /*2500*/  IMAD.U32 R5, RZ, RZ, UR38 ;  /* 0x00000026ff057e24 */ /* 0x000fe2000f8e00ff */
[----:B------:R-:W-:Y:S01]  /*2510*/  IADD3 R7, P3, P0, R162, UR54, R7 ;  /* 0x00000036a2077c10 */ /* 0x000fe2000f87e007 */
[----:B------:R-:W-:Y:S01]  /*2520*/  IMAD.U32 R3, RZ, RZ, UR35 ;  /* 0x00000023ff037e24 */ /* 0x000fe2000f8e00ff */
        /* <DEDUP_REMOVED lines=8> */
[----:B------:R-:W-:Y:S02]  /*25b0*/  IADD3.X R4, R130, UR10, R3, P3, P0 ;  /* 0x0000000a82047c10 */ /* 0x000fe40009fe0403 */
        /* <DEDUP_REMOVED lines=20> */
.L_x_1621:
[----:B------:R-:W-:Y:S05]  /*2700*/  BSYNC B0 ;  /* 0x0000000000007941 */ /* 0x000fea0003800000 */
.L_x_1620:
        /* <DEDUP_REMOVED lines=47> */
[----:B------:R-:W-:Y:S02]  /*2a00*/  @!P0 PRMT R56, R54, 0x5410, R57 ;  /* 0x0000541036388816 */ /* 0x000fe40000000039 */
[----:B------:R-:W-:Y:S02]  /*2a10*/  @!P0 SHF.R.U32.HI R48, RZ, 0x10, R49 ;  /* 0x00000010ff308819 */ /* 0x000fe40000011631 */
        /* <DEDUP_REMOVED lines=45> */
.L_x_1625:
[----:B------:R-:W-:Y:S05]  /*2cf0*/  BSYNC B0 ;  /* 0x0000000000007941 */ /* 0x000fea0003800000 */
.L_x_1624:
        /* <DEDUP_REMOVED lines=32> */
[C---:B------:R-:W-:Y:S01]  /*2f00*/  @!P0 LOP3.LUT R45, R26.reuse, 0xffff0000, RZ, 0xc0, !PT ;  /* 0xffff00001a2d8812 */ /* 0x040fe200078ec0ff */
        /* <DEDUP_REMOVED lines=25> */
.L_x_1627:
[----:B------:R-:W-:Y:S05]  /*30a0*/  BSYNC B0 ;  /* 0x0000000000007941 */ /* 0x000fea0003800000 */
.L_x_1626:
        /* <DEDUP_REMOVED lines=58> */
.L_x_1629:
[----:B------:R-:W-:Y:S05]  /*3450*/  BSYNC B0 ;  /* 0x0000000000007941 */ /* 0x000fea0003800000 */
.L_x_1628:
        /* <DEDUP_REMOVED lines=57> */
.L_x_1623:
[----:B-123--:R-:W-:Y:S05]  /*37f0*/  BSYNC B1 ;  /* 0x0000000000017941 */ /* 0x00efea0003800000 */
.L_x_1622:
[----:B------:R-:W1:Y:S04]  /*3800*/  SHFL.IDX PT, R147, R147, 0x1, 0x181f ;  /* 0x00381f0093937f89 */ /* 0x000e6800000e0000 */
        /* <DEDUP_REMOVED lines=8> */
[----:B-1----:R-:W-:Y:S02]  /*3890*/  LEA.HI.X R49, R18, R147, R19, 0x1, P0 ;  /* 0x0000009312317211 */ /* 0x002fe400000f0c13 */
        /* <DEDUP_REMOVED lines=51> */
.L_x_1632:
[----:B------:R-:W-:Y:S05]  /*3bd0*/  BSYNC B0 ;  /* 0x0000000000007941 */ /* 0x000fea0003800000 */
.L_x_1631:
[----:B------:R-:W-:Y:S01]  /*3be0*/  ISETP.GE.AND P0, PT, R14, c[0x0][0x1d4], PT ;  /* 0x000075000e007a0c */ /* 0x000fe20003f06270 */
[----:B------:R-:W-:Y:S01]  /*3bf0*/  @!UPT UIADD3 URZ, URZ, URZ, URZ ;  /* 0x0000003f3f3ff290 */ /* 0x000fe2000fffe03f */
[----:B------:R-:W-:Y:S11]  /*3c00*/  BSSY B0, `(.L_x_1633) ;  /* 0x0000038000007945 */ /* 0x000ff60003800000 */
[----:B------:R-:W-:-:S05]  /*3c10*/  @P0 BRA `(.L_x_1634) ;  /* 0x0000036000000947 */ /* 0x000fca0003800000 */
[C---:B---3--:R-:W-:Y:S01]  /*3c20*/  LEA R46, P0, R126.reuse, R45, 0x1 ;  /* 0x0000002d7e2e7211 */ /* 0x048fe200078008ff */
        /* <DEDUP_REMOVED lines=53> */
.L_x_1634:
[----:B------:R-:W-:Y:S05]  /*3f80*/  BSYNC B0 ;  /* 0x0000000000007941 */ /* 0x000fea0003800000 */
.L_x_1633:
        /* <DEDUP_REMOVED lines=58> */
.L_x_1636:
[----:B------:R-:W-:Y:S05]  /*4330*/  BSYNC B0 ;  /* 0x0000000000007941 */ /* 0x000fea0003800000 */
.L_x_1635:
[----:B------:R-:W-:Y:S11]  /*4340*/  ISETP.GE.AND P0, PT, R112, c[0x0][0x1d4], PT ;  /* 0x0000750070007a0c */ /* 0x000ff60003f06270 */
[----:B------:R-:W-:Y:S02]  /*4350*/  @!UPT UIADD3 URZ, URZ, URZ, URZ ;  /* 0x0000003f3f3ff290 */ /* 0x000fe4000fffe03f */
        /* <DEDUP_REMOVED lines=56> */
.L_x_1617:
        /* <DEDUP_REMOVED lines=36> */
.L_x_1638:
[----:B------:R-:W-:Y:S05]  /*4920*/  BSYNC B0 ;  /* 0x0000000000007941 */ /* 0x000fea0003800000 */
.L_x_1637:
        /* <DEDUP_REMOVED lines=46> */
[----:B------:R-:W-:Y:S01]  /*4c10*/  CS2R R86, SRZ ;  /* 0x0000000000567805 */ /* 0x000fe2000001ff00 */
[----:B------:R-:W-:Y:S01]  /*4c20*/  IADD3 R5, P3, P0, R158, UR54, R5 ;  /* 0x000000369e057c10 */ /* 0x000fe2000f87e005 */
[----:B------:R-:W-:Y:S01]  /*4c30*/  CS2R R84, SRZ ;  /* 0x0000000000547805 */ /* 0x000fe2000001ff00 */
[----:B------:R-:W-:Y:S01]  /*4c40*/  CS2R R26, SRZ ;  /* 0x00000000001a7805 */ /* 0x000fe2000001ff00 */
[----:B------:R-:W-:Y:S01]  /*4c50*/  CS2R R24, SRZ ;  /* 0x0000000000187805 */ /* 0x000fe2000001ff00 */
[----:B------:R-:W-:Y:S01]  /*4c60*/  IADD3.X R4, R128, UR11, R3, P3, P0 ;  /* 0x0000000b80047c10 */ /* 0x000fe20009fe0403 */
[----:B------:R-:W-:Y:S01]  /*4c70*/  IMAD.U32 R3, RZ, RZ, UR38 ;  /* 0x00000026ff037e24 */ /* 0x000fe2000f8e00ff */
[----:B------:R-:W-:Y:S01]  /*4c80*/  CS2R R82, SRZ ;  /* 0x0000000000527805 */ /* 0x000fe2000001ff00 */
[----:B------:R-:W-:Y:S01]  /*4c90*/  IMAD.U32 R2, RZ, RZ, UR35 ;  /* 0x00000023ff027e24 */ /* 0x000fe2000f8e00ff */
[----:B------:R-:W-:Y:S02]  /*4ca0*/  CS2R R80, SRZ ;  /* 0x0000000000507805 */ /* 0x000fe4000001ff00 */
[----:B------:R-:W-:Y:S04]  /*4cb0*/  IADD3 R3, P3, P0, R156, UR52, R3 ;  /* 0x000000349c037c10 */ /* 0x000fe8000f87e003 */
[----:B------:R-:W-:Y:S02]  /*4cc0*/  IADD3.X R2, R127, UR10, R2, P3, P0 ;  /* 0x0000000a7f027c10 */ /* 0x000fe40009fe0402 */
        /* <DEDUP_REMOVED lines=12> */
.L_x_1640:
[----:B------:R-:W-:Y:S05]  /*4d90*/  BSYNC B0 ;  /* 0x0000000000007941 */ /* 0x000fea0003800000 */
.L_x_1639:
[----:B------:R-:W-:Y:S01]  /*4da0*/  IADD3 R89, -R74, c[0x0][0x1d4], RZ ;  /* 0x000075004a597a10 */ /* 0x000fe20007ffe1ff */
        /* <DEDUP_REMOVED lines=54> */
[----:B------:R-:W-:Y:S01]  /*5110*/  @!P0 PRMT R54, R54, 0x5410, R57 ;  /* 0x0000541036368816 */ /* 0x000fe20000000039 */
[----:B------:R-:W-:Y:S01]  /*5120*/  IMAD R59, R61, 0xc00, R6 ;  /* 0x00000c003d3b7824 */ /* 0x000fe200078e0206 */
[--C-:B------:R-:W-:Y:S02]  /*5130*/  @!P0 SHF.R.U64 R61, R64, 0x10, R65.reuse ;  /* 0x00000010403d8819 */ /* 0x100fe40000001241 */
[----:B------:R-:W-:Y:S01]  /*5140*/  @!P0 SHF.R.U32.HI R65, RZ, 0x10, R65 ;  /* 0x00000010ff418819 */ /* 0x000fe20000011641 */
[----:B------:R-:W-:Y:S01]  /*5150*/  IMAD.IADD R170, R59, 0x1, R170 ;  /* 0x000000013baa7824 */ /* 0x000fe200078e02aa */
[----:B------:R-:W-:Y:S01]  /*5160*/  @!P0 SHF.R.U64 R64, R66, 0x10, R67 ;  /* 0x0000001042408819 */ /* 0x000fe20000001243 */
[----:B------:R-:W-:Y:S01]  /*5170*/  @!P0 IMAD.U32 R49, R54, 0x10000, RZ ;  /* 0x0001000036318824 */ /* 0x000fe200078e00ff */
[----:B------:R-:W-:Y:S01]  /*5180*/  @!P0 PRMT R62, R62, 0x5410, R61 ;  /* 0x000054103e3e8816 */ /* 0x000fe2000000003d */
[----:B------:R-:W-:Y:S01]  /*5190*/  IMAD.SHL.U32 R168, R170, 0x2, RZ ;  /* 0x00000002aaa87824 */ /* 0x000fe200078e00ff */
[----:B------:R-:W-:Y:S01]  /*51a0*/  @!P0 PRMT R66, R60, 0x5410, R65 ;  /* 0x000054103c428816 */ /* 0x000fe20000000041 */
[----:B-1----:R-:W-:Y:S01]  /*51b0*/  @!P0 IMAD.U32 R60, R96, 0x10000, RZ ;  /* 0x00010000603c8824 */ /* 0x002fe200078e00ff */
[--C-:B------:R-:W-:Y:S01]  /*51c0*/  @!P0 SHF.R.U32.HI R58, RZ, 0x10, R51.reuse ;  /* 0x00000010ff3a8819 */ /* 0x100fe20000011633 */
[----:B------:R-:W-:Y:S01]  /*51d0*/  @!P0 IMAD.U32 R61, R62, 0x10000, RZ ;  /* 0x000100003e3d8824 */ /* 0x000fe200078e00ff */
[----:B------:R-:W1:Y:S01]  /*51e0*/  LDS.128 R32, [R168+0xa080] ;  /* 0x00a08000a8207984 */ /* 0x000e620000000c00 */
[----:B------:R-:W-:Y:S01]  /*51f0*/  @!P0 IMAD.U32 R63, R66, 0x10000, RZ ;  /* 0x00010000423f8824 */ /* 0x000fe200078e00ff */
[----:B------:R-:W-:Y:S01]  /*5200*/  @!P0 SHF.R.U64 R51, R50, 0x10, R51 ;  /* 0x0000001032338819 */ /* 0x000fe20000001233 */
[----:B------:R-:W-:Y:S01]  /*5210*/  @!P0 IMAD.U32 R72, R99, 0x10000, RZ ;  /* 0x0001000063488824 */ /* 0x000fe200078e00ff */
[----:B------:R-:W-:Y:S02]  /*5220*/  @!P0 PRMT R53, R53, 0x5410, R48 ;  /* 0x0000541035358816 */ /* 0x000fe40000000030 */
[----:B------:R-:W-:Y:S02]  /*5230*/  @!P0 PRMT R56, R56, 0x5410, R51 ;  /* 0x0000541038388816 */ /* 0x000fe40000000033 */
[----:B------:R-:W-:Y:S01]  /*5240*/  @!P0 SHF.L.U32 R65, R97, 0x10, RZ ;  /* 0x0000001061418819 */ /* 0x000fe200000006ff */
[----:B------:R-:W-:Y:S01]  /*5250*/  @!P0 IMAD.U32 R48, R53, 0x10000, RZ ;  /* 0x0001000035308824 */ /* 0x000fe200078e00ff */
[----:B------:R-:W-:Y:S02]  /*5260*/  @!P0 SHF.R.U32.HI R68, RZ, 0x10, R67 ;  /* 0x00000010ff448819 */ /* 0x000fe40000011643 */
[----:B------:R-:W-:Y:S02]  /*5270*/  @!P0 PRMT R55, R55, 0x5410, R58 ;  /* 0x0000541037378816 */ /* 0x000fe4000000003a */
[----:B------:R-:W-:Y:S02]  /*5280*/  @!P0 PRMT R71, R71, 0x5410, R68 ;  /* 0x0000541047478816 */ /* 0x000fe40000000044 */
[----:B------:R-:W-:Y:S02]  /*5290*/  @!P0 PRMT R67, R17, 0x5432, R64 ;  /* 0x0000543211438816 */ /* 0x000fe40000000040 */
[----:B------:R-:W-:Y:S01]  /*52a0*/  @!P0 LOP3.LUT R64, R97, 0xffff0000, RZ, 0xc0, !PT ;  /* 0xffff000061408812 */ /* 0x000fe200078ec0ff */
[C---:B------:R-:W-:Y:S01]  /*52b0*/  @!P0 IMAD.U32 R70, R71.reuse, 0x10000, RZ ;  /* 0x0001000047468824 */ /* 0x040fe200078e00ff */
[----:B------:R-:W-:Y:S02]  /*52c0*/  @!P0 LOP3.LUT R71, R71, 0xffff0000, RZ, 0xc0, !PT ;  /* 0xffff000047478812 */ /* 0x000fe400078ec0ff */
[----:B------:R-:W-:Y:S02]  /*52d0*/  @!P0 LOP3.LUT R73, R99, 0xffff0000, RZ, 0xc0, !PT ;  /* 0xffff000063498812 */ /* 0x000fe400078ec0ff */
[C---:B------:R-:W-:Y:S02]  /*52e0*/  @!P0 SHF.L.U32 R68, R98.reuse, 0x10, RZ ;  /* 0x0000001062448819 */ /* 0x040fe400000006ff */
[----:B------:R-:W-:Y:S01]  /*52f0*/  @!P0 LOP3.LUT R69, R98, 0xffff0000, RZ, 0xc0, !PT ;  /* 0xffff000062458812 */ /* 0x000fe200078ec0ff */
[----:B-1----:R-:W-:Y:S01]  /*5300*/  @!P0 IMAD.U32 R51, R33, 0x10000, RZ ;  /* 0x0001000021338824 */ /* 0x002fe200078e00ff */
[----:B------:R-:W-:Y:S03]  /*5310*/  @!P0 SHF.L.U32 R50, R32, 0x10, RZ ;  /* 0x0000001020328819 */ /* 0x000fe600000006ff */
[----:B------:R-:W-:Y:S02]  /*5320*/  @!P0 FMUL.FTZ R169, R51, R63 ;  /* 0x0000003f33a98220 */ /* 0x000fe40000410000 */
[C---:B------:R-:W-:Y:S02]  /*5330*/  @!P0 FMUL.FTZ R168, R50.reuse, R61 ;  /* 0x0000003d32a88220 */ /* 0x040fe40000410000 */
[-C--:B------:R-:W-:Y:S01]  /*5340*/  @!P0 FMUL.FTZ R2, R50, R49.reuse ;  /* 0x0000003132028220 */ /* 0x080fe20000410000 */
[----:B------:R-:W-:Y:S01]  /*5350*/  @!P0 LOP3.LUT R50, R33, 0xffff0000, RZ, 0xc0, !PT ;  /* 0xffff000021328812 */ /* 0x000fe200078ec0ff */
        /* <DEDUP_REMOVED lines=8> */
[----:B------:R-:W-:Y:S01]  /*53e0*/  @!P0 FMUL.FTZ R5, R50, R49 ;  /* 0x0000003132058220 */ /* 0x000fe20000410000 */
[----:B------:R-:W-:Y:S01]  /*53f0*/  @!P0 LOP3.LUT R51, R54, 0xffff0000, RZ, 0xc0, !PT ;  /* 0xffff000036338812 */ /* 0x000fe200078ec0ff */
[----:B------:R-:W-:Y:S01]  /*5400*/  @!P0 FMUL.FTZ R170, R50, R61 ;  /* 0x0000003d32aa8220 */ /* 0x000fe20000410000 */
[----:B------:R-:W-:Y:S01]  /*5410*/  @!P0 LOP3.LUT R62, R96, 0xffff0000, RZ, 0xc0, !PT ;  /* 0xffff0000603e8812 */ /* 0x000fe200078ec0ff */
[C---:B------:R-:W-:Y:S02]  /*5420*/  @!P0 FMUL.FTZ R171, R48.reuse, R60 ;  /* 0x0000003c30ab8220 */ /* 0x040fe40000410000 */
        /* <DEDUP_REMOVED lines=10> */
[C---:B------:R-:W-:Y:S02]  /*54d0*/  @!P0 FMUL.FTZ R175, R51.reuse, R71 ;  /* 0x0000004733af8220 */ /* 0x040fe40000410000 */
[----:B------:R-:W-:Y:S01]  /*54e0*/  @!P0 FMUL.FTZ R9, R50, R49 ;  /* 0x0000003132098220 */ /* 0x000fe20000410000 */
[----:B------:R-:W-:Y:S01]  /*54f0*/  @!P0 MOV R97, R169 ;  /* 0x000000a900618202 */ /* 0x000fe20000000f00 */
[----:B------:R-:W-:Y:S02]  /*5500*/  @!P0 FFMA.FTZ R172, R72, R49, -R172 ;  /* 0x0000003148ac8223 */ /* 0x000fe400000108ac */
[----:B------:R-:W-:Y:S02]  /*5510*/  @!P0 IMAD.U32 R50, R34, 0x10000, RZ ;  /* 0x0001000022328824 */ /* 0x000fe400078e00ff */
[----:B------:R-:W-:Y:S02]  /*5520*/  @!P0 IMAD.U32 R49, R56, 0x10000, RZ ;  /* 0x0001000038318824 */ /* 0x000fe400078e00ff */
[-C--:B------:R-:W-:Y:S01]  /*5530*/  @!P0 FMUL.FTZ R10, R51, R48.reuse ;  /* 0x00000030330a8220 */ /* 0x080fe20000410000 */
[----:B------:R-:W-:Y:S01]  /*5540*/  @!P0 LOP3.LUT R51, R34, 0xffff0000, RZ, 0xc0, !PT ;  /* 0xffff000022338812 */ /* 0x000fe200078ec0ff */
[----:B------:R-:W-:Y:S01]  /*5550*/  @!P0 FFMA.FTZ R175, R73, R48, -R175 ;  /* 0x0000003049af8223 */ /* 0x000fe200000108af */
[----:B------:R-:W-:Y:S01]  /*5560*/  @!P0 LOP3.LUT R48, R56, 0xffff0000, RZ, 0xc0, !PT ;  /* 0xffff000038308812 */ /* 0x000fe200078ec0ff */
[----:B------:R-:W-:Y:S02]  /*5570*/  @!P0 FFMA.FTZ R3, R60, R62, R3 ;  /* 0x0000003e3c038223 */ /* 0x000fe40000010003 */
[C---:B------:R-:W-:Y:S01]  /*5580*/  @!P0 IMAD.U32 R66, R67.reuse, 0x10000, RZ ;  /* 0x0001000043428824 */ /* 0x040fe200078e00ff */
[----:B------:R-:W-:Y:S01]  /*5590*/  @!P0 LOP3.LUT R67, R67, 0xffff0000, RZ, 0xc0, !PT ;  /* 0xffff000043438812 */ /* 0x000fe200078ec0ff */
        /* <DEDUP_REMOVED lines=31> */
.L_x_1644:
[----:B------:R-:W-:Y:S05]  /*5790*/  BSYNC B0 ;  /* 0x0000000000007941 */ /* 0x000fea0003800000 */
.L_x_1643:
        /* <DEDUP_REMOVED lines=17> */
[--C-:B------:R-:W-:Y:S01]  /*58b0*/  @!P0 SHF.R.U64 R54, R92, 0x10, R93.reuse ;  /* 0x000000105c368819 */ /* 0x100fe2000000125d */
[----:B------:R-:W-:Y:S01]  /*58c0*/  IMAD R50, R51, 0xc00, R6 ;  /* 0x00000c0033327824 */ /* 0x000fe200078e0206 */
[----:B------:R-:W-:Y:S02]  /*58d0*/  @!P0 SHF.R.U32.HI R93, RZ, 0x10, R93 ;  /* 0x00000010ff5d8819 */ /* 0x000fe4000001165d */
[----:B------:R-:W-:Y:S01]  /*58e0*/  @!P0 PRMT R46, R46, 0x5410, R49 ;  /* 0x000054102e2e8816 */ /* 0x000fe20000000031 */
[----:B------:R-:W-:Y:S01]  /*58f0*/  IMAD.IADD R73, R50, 0x1, R73 ;  /* 0x0000000132497824 */ /* 0x000fe200078e0249 */
[----:B------:R-:W-:Y:S02]  /*5900*/  @!P0 PRMT R104, R104, 0x5410, R93 ;  /* 0x0000541068688816 */ /* 0x000fe4000000005d */
[--C-:B------:R-:W-:Y:S01]  /*5910*/  @!P0 SHF.R.U32.HI R48, RZ, 0x10, R39.reuse ;  /* 0x00000010ff308819 */ /* 0x100fe20000011627 */
[----:B------:R-:W-:Y:S01]  /*5920*/  IMAD.SHL.U32 R67, R73, 0x2, RZ ;  /* 0x0000000249437824 */ /* 0x000fe200078e00ff */
[----:B------:R-:W-:Y:S01]  /*5930*/  @!P0 SHF.R.U64 R39, R38, 0x10, R39 ;  /* 0x0000001026278819 */ /* 0x000fe20000001227 */
[----:B------:R-:W-:Y:S01]  /*5940*/  @!P0 IMAD.U32 R37, R46, 0x10000, RZ ;  /* 0x000100002e258824 */ /* 0x000fe200078e00ff */
[----:B------:R-:W-:Y:S01]  /*5950*/  @!P0 PRMT R105, R105, 0x5410, R54 ;  /* 0x0000541069698816 */ /* 0x000fe20000000036 */
[----:B------:R-:W-:Y:S01]  /*5960*/  @!P0 IMAD.U32 R53, R104, 0x10000, RZ ;  /* 0x0001000068358824 */ /* 0x000fe200078e00ff */
[----:B-1----:R-:W1:Y:S01]  /*5970*/  LDS.128 R32, [R67+0xa080] ;  /* 0x00a0800043207984 */ /* 0x002e620000000c00 */
[----:B--2---:R-:W-:Y:S01]  /*5980*/  @!P0 IMAD.U32 R54, R68, 0x10000, RZ ;  /* 0x0001000044368824 */ /* 0x004fe200078e00ff */
[----:B------:R-:W-:Y:S01]  /*5990*/  @!P0 PRMT R45, R45, 0x5410, R36 ;  /* 0x000054102d2d8816 */ /* 0x000fe20000000024 */
[----:B------:R-:W-:Y:S01]  /*59a0*/  @!P0 IMAD.U32 R51, R105, 0x10000, RZ ;  /* 0x0001000069338824 */ /* 0x000fe200078e00ff */
[----:B------:R-:W-:Y:S01]  /*59b0*/  @!P0 PRMT R52, R52, 0x5410, R39 ;  /* 0x0000541034348816 */ /* 0x000fe20000000027 */
[----:B------:R-:W-:Y:S01]  /*59c0*/  @!P0 IMAD.U32 R64, R71, 0x10000, RZ ;  /* 0x0001000047408824 */ /* 0x000fe200078e00ff */
[----:B------:R-:W-:Y:S01]  /*59d0*/  @!P0 SHF.L.U32 R55, R69, 0x10, RZ ;  /* 0x0000001045378819 */ /* 0x000fe200000006ff */
[----:B------:R-:W-:Y:S01]  /*59e0*/  @!P0 IMAD.U32 R36, R45, 0x10000, RZ ;  /* 0x000100002d248824 */ /* 0x000fe200078e00ff */
[--C-:B------:R-:W-:Y:S02]  /*59f0*/  @!P0 SHF.R.U32.HI R56, RZ, 0x10, R95.reuse ;  /* 0x00000010ff388819 */ /* 0x100fe4000001165f */
[----:B------:R-:W-:Y:S02]  /*5a00*/  @!P0 PRMT R47, R47, 0x5410, R48 ;  /* 0x000054102f2f8816 */ /* 0x000fe40000000030 */
[----:B------:R-:W-:Y:S02]  /*5a10*/  @!P0 PRMT R103, R103, 0x5410, R56 ;  /* 0x0000541067678816 */ /* 0x000fe40000000038 */
[----:B------:R-:W-:Y:S02]  /*5a20*/  @!P0 LOP3.LUT R56, R104, 0xffff0000, RZ, 0xc0, !PT ;  /* 0xffff000068388812 */ /* 0x000fe400078ec0ff */
[----:B------:R-:W-:Y:S01]  /*5a30*/  @!P0 LOP3.LUT R58, R69, 0xffff0000, RZ, 0xc0, !PT ;  /* 0xffff0000453a8812 */ /* 0x000fe200078ec0ff */
[C---:B------:R-:W-:Y:S01]  /*5a40*/  @!P0 IMAD.U32 R62, R103.reuse, 0x10000, RZ ;  /* 0x00010000673e8824 */ /* 0x040fe200078e00ff */
        /* <DEDUP_REMOVED lines=8> */
[----:B-1----:R-:W-:Y:S01]  /*5ad0*/  @!P0 IMAD.U32 R39, R33, 0x10000, RZ ;  /* 0x0001000021278824 */ /* 0x002fe200078e00ff */
[----:B------:R-:W-:Y:S03]  /*5ae0*/  @!P0 SHF.L.U32 R38, R32, 0x10, RZ ;  /* 0x0000001020268819 */ /* 0x000fe600000006ff */
[----:B------:R-:W-:Y:S02]  /*5af0*/  @!P0 FMUL.FTZ R72, R39, R53 ;  /* 0x0000003527488220 */ /* 0x000fe40000410000 */
[C---:B------:R-:W-:Y:S02]  /*5b00*/  @!P0 FMUL.FTZ R2, R38.reuse, R37 ;  /* 0x0000002526028220 */ /* 0x040fe40000410000 */
[----:B------:R-:W-:Y:S01]  /*5b10*/  @!P0 FMUL.FTZ R67, R38, R51 ;  /* 0x0000003326438220 */ /* 0x000fe20000410000 */
[----:B------:R-:W-:Y:S01]  /*5b20*/  @!P0 LOP3.LUT R38, R33, 0xffff0000, RZ, 0xc0, !PT ;  /* 0xffff000021268812 */ /* 0x000fe200078ec0ff */
[----:B------:R-:W-:Y:S01]  /*5b30*/  @!P0 FFMA.FTZ R2, R51, R54, R2 ;  /* 0x0000003633028223 */ /* 0x000fe20000010002 */
[----:B------:R-:W-:Y:S01]  /*5b40*/  @!P0 LOP3.LUT R51, R105, 0xffff0000, RZ, 0xc0, !PT ;  /* 0xffff000069338812 */ /* 0x000fe200078ec0ff */
[-C--:B------:R-:W-:Y:S01]  /*5b50*/  @!P0 FMUL.FTZ R4, R39, R36.reuse ;  /* 0x0000002427048220 */ /* 0x080fe20000410000 */
[----:B------:R-:W-:Y:S01]  /*5b60*/  @!P0 LOP3.LUT R39, R46, 0xffff0000, RZ, 0xc0, !PT ;  /* 0xffff00002e278812 */ /* 0x000fe200078ec0ff */
[----:B------:R-:W-:Y:S01]  /*5b70*/  @!P0 FFMA.FTZ R72, R55, R36, -R72 ;  /* 0x0000002437488223 */ /* 0x000fe20000010848 */
[----:B------:R-:W-:Y:S01]  /*5b80*/  @!P0 LOP3.LUT R36, R32, 0xffff0000, RZ, 0xc0, !PT ;  /* 0xffff000020248812 */ /* 0x000fe200078ec0ff */
[----:B------:R-:W-:Y:S01]  /*5b90*/  @!P0 FFMA.FTZ R67, R54, R37, -R67 ;  /* 0x0000002536438223 */ /* 0x000fe20000010843 */
[----:B------:R-:W-:Y:S01]  /*5ba0*/  @!P0 LOP3.LUT R37, R45, 0xffff0000, RZ, 0xc0, !PT ;  /* 0xffff00002d258812 */ /* 0x000fe200078ec0ff */
[----:B------:R-:W-:Y:S01]  /*5bb0*/  @!P0 FMUL.FTZ R73, R38, R56 ;  /* 0x0000003826498220 */ /* 0x000fe20000410000 */
[----:B------:R-:W-:Y:S01]  /*5bc0*/  @!P0 LOP3.LUT R54, R68, 0xffff0000, RZ, 0xc0, !PT ;  /* 0xffff000044368812 */ /* 0x000fe200078ec0ff */
[----:B------:R-:W-:Y:S02]  /*5bd0*/  @!P0 FMUL.FTZ R96, R36, R51 ;  /* 0x0000003324608220 */ /* 0x000fe40000410000 */
        /* <DEDUP_REMOVED lines=11> */
[C---:B------:R-:W-:Y:S02]  /*5c90*/  @!P0 FMUL.FTZ R168, R39.reuse, R63 ;  /* 0x0000003f27a88220 */ /* 0x040fe40000410000 */
[-C--:B------:R-:W-:Y:S01]  /*5ca0*/  @!P0 FMUL.FTZ R9, R38, R37.reuse ;  /* 0x0000002526098220 */ /* 0x080fe20000410000 */
        /* <DEDUP_REMOVED lines=40> */
.L_x_1642:
[----:B-123--:R-:W-:Y:S05]  /*5f30*/  BSYNC B1 ;  /* 0x0000000000017941 */ /* 0x00efea0003800000 */
.L_x_1641:
        /* <DEDUP_REMOVED lines=26> */
[----:B------:R-:W-:Y:S01]  /*60e0*/  @!P0 SHF.R.U32.HI R36, RZ, 0x10, R31 ;  /* 0x00000010ff248819 */ /* 0x000fe2000001161f */
[----:B------:R-:W-:Y:S01]  /*60f0*/  @!P0 IMAD.U32 R29, R42, 0x10000, RZ ;  /* 0x000100002a1d8824 */ /* 0x000fe200078e00ff */
[----:B------:R-:W-:Y:S01]  /*6100*/  @!P0 PRMT R100, R100, 0x5410, R85 ;  /* 0x0000541064648816 */ /* 0x000fe20000000055 */
[----:B------:R-:W-:Y:S01]  /*6110*/  IMAD.SHL.U32 R65, R67, 0x2, RZ ;  /* 0x0000000243417824 */ /* 0x000fe200078e00ff */
[----:B------:R-:W-:Y:S01]  /*6120*/  @!P0 SHF.R.U64 R31, R30, 0x10, R31 ;  /* 0x000000101e1f8819 */ /* 0x000fe2000000121f */
[----:B----4-:R-:W-:Y:S01]  /*6130*/  @!P0 IMAD.U32 R56, R63, 0x10000, RZ ;  /* 0x000100003f388824 */ /* 0x010fe200078e00ff */
[----:B------:R-:W-:Y:S01]  /*6140*/  @!P0 PRMT R101, R101, 0x5410, R46 ;  /* 0x0000541065658816 */ /* 0x000fe2000000002e */
[----:B------:R-:W-:Y:S01]  /*6150*/  @!P0 IMAD.U32 R45, R100, 0x10000, RZ ;  /* 0x00010000642d8824 */ /* 0x000fe200078e00ff */
[----:B------:R-:W4:Y:S01]  /*6160*/  LDS.128 R32, [R65+0xa080] ;  /* 0x00a0800041207984 */ /* 0x000f220000000c00 */
[----:B------:R-:W-:Y:S01]  /*6170*/  @!P0 IMAD.U32 R46, R60, 0x10000, RZ ;  /* 0x000100003c2e8824 */ /* 0x000fe200078e00ff */
[----:B------:R-:W-:Y:S01]  /*6180*/  @!P0 PRMT R41, R41, 0x5410, R28 ;  /* 0x0000541029298816 */ /* 0x000fe2000000001c */
[----:B------:R-:W-:Y:S01]  /*6190*/  @!P0 IMAD.U32 R39, R101, 0x10000, RZ ;  /* 0x0001000065278824 */ /* 0x000fe200078e00ff */
[----:B------:R-:W-:Y:S02]  /*61a0*/  @!P0 PRMT R44, R44, 0x5410, R31 ;  /* 0x000054102c2c8816 */ /* 0x000fe4000000001f */
        /* <DEDUP_REMOVED lines=86> */
.L_x_1646:
[----:B------:R-:W-:Y:S05]  /*6710*/  BSYNC B0 ;  /* 0x0000000000007941 */ /* 0x000fea0003800000 */
.L_x_1645:
        /* <DEDUP_REMOVED lines=17> */
[----:B------:R-:W-:Y:S01]  /*6830*/  @!P0 SHF.R.U64 R35, R80, 0x10, R81 ;  /* 0x0000001050238819 */ /* 0x000fe20000001251 */
[----:B------:R-:W-:Y:S01]  /*6840*/  IMAD R34, R36, 0xc00, R11 ;  /* 0x00000c0024227824 */ /* 0x000fe200078e020b */
[--C-:B------:R-:W-:Y:S02]  /*6850*/  @!P0 SHF.R.U64 R33, R24, 0x10, R25.reuse ;  /* 0x0000001018218819 */ /* 0x100fe40000001219 */
[----:B------:R-:W-:Y:S01]  /*6860*/  @!P0 SHF.R.U32.HI R24, RZ, 0x10, R25 ;  /* 0x00000010ff188819 */ /* 0x000fe20000011619 */
[----:B------:R-:W-:Y:S01]  /*6870*/  IMAD.IADD R61, R34, 0x1, R61 ;  /* 0x00000001223d7824 */ /* 0x000fe200078e023d */
[----:B------:R-:W-:Y:S02]  /*6880*/  @!P0 PRMT R22, R22, 0x5410, R33 ;  /* 0x0000541016168816 */ /* 0x000fe40000000021 */
[----:B------:R-:W-:Y:S01]  /*6890*/  @!P0 PRMT R88, R88, 0x5410, R35 ;  /* 0x0000541058588816 */ /* 0x000fe20000000023 */
[----:B------:R-:W-:Y:S01]  /*68a0*/  IMAD.SHL.U32 R51, R61, 0x2, RZ ;  /* 0x000000023d337824 */ /* 0x000fe200078e00ff */
[----:B------:R-:W-:Y:S01]  /*68b0*/  @!P0 PRMT R17, R17, 0x5410, R24 ;  /* 0x0000541011118816 */ /* 0x000fe20000000018 */
[----:B------:R-:W-:Y:S01]  /*68c0*/  @!P0 IMAD.U32 R25, R22, 0x10000, RZ ;  /* 0x0001000016198824 */ /* 0x000fe200078e00ff */
[----:B------:R-:W-:Y:S01]  /*68d0*/  @!P0 SHF.R.U32.HI R37, RZ, 0x10, R83 ;  /* 0x00000010ff258819 */ /* 0x000fe20000011653 */
[----:B------:R-:W-:Y:S01]  /*68e0*/  @!P0 IMAD.U32 R35, R88, 0x10000, RZ ;  /* 0x0001000058238824 */ /* 0x000fe200078e00ff */
[----:B------:R-:W2:Y:S01]  /*68f0*/  LDS.128 R28, [R51+0xa080] ;  /* 0x00a08000331c7984 */ /* 0x000ea20000000c00 */
[----:B----4-:R-:W-:Y:S01]  /*6900*/  @!P0 IMAD.U32 R36, R52, 0x10000, RZ ;  /* 0x0001000034248824 */ /* 0x010fe200078e00ff */
[----:B------:R-:W-:Y:S01]  /*6910*/  @!P0 SHF.L.U32 R39, R53, 0x10, RZ ;  /* 0x0000001035278819 */ /* 0x000fe200000006ff */
[----:B------:R-:W-:Y:S01]  /*6920*/  @!P0 IMAD.U32 R24, R17, 0x10000, RZ ;  /* 0x0001000011188824 */ /* 0x000fe200078e00ff */
[----:B------:R-:W-:Y:S01]  /*6930*/  @!P0 LOP3.LUT R42, R53, 0xffff0000, RZ, 0xc0, !PT ;  /* 0xffff0000352a8812 */ /* 0x000fe200078ec0ff */
[C---:B------:R-:W-:Y:S01]  /*6940*/  @!P0 IMAD.U32 R45, R55.reuse, 0x10000, RZ ;  /* 0x00010000372d8824 */ /* 0x040fe200078e00ff */
[----:B------:R-:W-:Y:S02]  /*6950*/  @!P0 LOP3.LUT R50, R55, 0xffff0000, RZ, 0xc0, !PT ;  /* 0xffff000037328812 */ /* 0x000fe400078ec0ff */
[C---:B------:R-:W-:Y:S02]  /*6960*/  @!P0 SHF.L.U32 R41, R54.reuse, 0x10, RZ ;  /* 0x0000001036298819 */ /* 0x040fe400000006ff */
[----:B------:R-:W-:Y:S02]  /*6970*/  @!P0 LOP3.LUT R46, R54, 0xffff0000, RZ, 0xc0, !PT ;  /* 0xffff0000362e8812 */ /* 0x000fe400078ec0ff */
[----:B------:R-:W-:Y:S02]  /*6980*/  @!P0 LOP3.LUT R17, R17, 0xffff0000, RZ, 0xc0, !PT ;  /* 0xffff000011118812 */ /* 0x000fe400078ec0ff */
[--C-:B------:R-:W-:Y:S02]  /*6990*/  @!P0 SHF.R.U32.HI R32, RZ, 0x10, R27.reuse ;  /* 0x00000010ff208819 */ /* 0x100fe4000001161b */
[----:B------:R-:W-:Y:S02]  /*69a0*/  @!P0 SHF.R.U64 R27, R26, 0x10, R27 ;  /* 0x000000101a1b8819 */ /* 0x000fe4000000121b */
[----:B------:R-:W-:Y:S02]  /*69b0*/  @!P0 PRMT R23, R23, 0x5410, R32 ;  /* 0x0000541017178816 */ /* 0x000fe40000000020 */
[----:B------:R-:W-:Y:S02]  /*69c0*/  @!P0 PRMT R40, R40, 0x5410, R27 ;  /* 0x0000541028288816 */ /* 0x000fe4000000001b */
[----:B------:R-:W-:Y:S02]  /*69d0*/  @!P0 PRMT R78, R78, 0x5410, R37 ;  /* 0x000054104e4e8816 */ /* 0x000fe40000000025 */
[----:B------:R-:W-:Y:S02]  /*69e0*/  @!P0 SHF.R.U32.HI R80, RZ, 0x10, R81 ;  /* 0x00000010ff508819 */ /* 0x000fe40000011651 */
        /* <DEDUP_REMOVED lines=8> */
[----:B------:R-:W-:Y:S01]  /*6a70*/  @!P0 IMAD.U32 R44, R77, 0x10000, RZ ;  /* 0x000100004d2c8824 */ /* 0x000fe200078e00ff */
[----:B--2---:R-:W-:Y:S01]  /*6a80*/  @!P0 SHF.L.U32 R26, R28, 0x10, RZ ;  /* 0x000000101c1a8819 */ /* 0x004fe200000006ff */
[----:B------:R-:W-:Y:S04]  /*6a90*/  @!P0 IMAD.U32 R27, R29, 0x10000, RZ ;  /* 0x000100001d1b8824 */ /* 0x000fe800078e00ff */
[C---:B------:R-:W-:Y:S02]  /*6aa0*/  @!P0 FMUL.FTZ R2, R26.reuse, R25 ;  /* 0x000000191a028220 */ /* 0x040fe40000410000 */
[----:B------:R-:W-:Y:S02]  /*6ab0*/  @!P0 FMUL.FTZ R60, R27, R37 ;  /* 0x000000251b3c8220 */ /* 0x000fe40000410000 */
[----:B------:R-:W-:Y:S01]  /*6ac0*/  @!P0 FMUL.FTZ R51, R26, R35 ;  /* 0x000000231a338220 */ /* 0x000fe20000410000 */
[----:B------:R-:W-:Y:S01]  /*6ad0*/  @!P0 LOP3.LUT R26, R29, 0xffff0000, RZ, 0xc0, !PT ;  /* 0xffff00001d1a8812 */ /* 0x000fe200078ec0ff */
[----:B------:R-:W-:Y:S01]  /*6ae0*/  @!P0 FFMA.FTZ R2, R35, R36, R2 ;  /* 0x0000002423028223 */ /* 0x000fe20000010002 */
[----:B------:R-:W-:Y:S01]  /*6af0*/  @!P0 LOP3.LUT R35, R88, 0xffff0000, RZ, 0xc0, !PT ;  /* 0xffff000058238812 */ /* 0x000fe200078ec0ff */
[-C--:B------:R-:W-:Y:S02]  /*6b00*/  @!P0 FMUL.FTZ R4, R27, R24.reuse ;  /* 0x000000181b048220 */ /* 0x080fe40000410000 */
[----:B------:R-:W-:Y:S01]  /*6b10*/  @!P0 FFMA.FTZ R60, R39, R24, -R60 ;  /* 0x00000018273c8223 */ /* 0x000fe2000001083c */
[----:B------:R-:W-:Y:S01]  /*6b20*/  @!P0 LOP3.LUT R24, R28, 0xffff0000, RZ, 0xc0, !PT ;  /* 0xffff00001c188812 */ /* 0x000fe200078ec0ff */
[----:B------:R-:W-:Y:S01]  /*6b30*/  @!P0 FFMA.FTZ R51, R36, R25, -R51 ;  /* 0x0000001924338223 */ /* 0x000fe20000010833 */
[----:B------:R-:W-:Y:S01]  /*6b40*/  @!P0 LOP3.LUT R36, R52, 0xffff0000, RZ, 0xc0, !PT ;  /* 0xffff000034248812 */ /* 0x000fe200078ec0ff */
[----:B------:R-:W-:Y:S01]  /*6b50*/  @!P0 FMUL.FTZ R61, R26, R38 ;  /* 0x000000261a3d8220 */ /* 0x000fe20000410000 */
[----:B------:R-:W-:Y:S01]  /*6b60*/  @!P0 LOP3.LUT R25, R22, 0xffff0000, RZ, 0xc0, !PT ;  /* 0xffff000016198812 */ /* 0x000fe200078ec0ff */
[----:B------:R-:W-:Y:S02]  /*6b70*/  @!P0 FMUL.FTZ R62, R24, R35 ;  /* 0x00000023183e8220 */ /* 0x000fe40000410000 */
[-C--:B------:R-:W-:Y:S02]  /*6b80*/  @!P0 FMUL.FTZ R5, R26, R17.reuse ;  /* 0x000000111a058220 */ /* 0x080fe40000410000 */
[----:B------:R-:W-:Y:S01]  /*6b90*/  @!P0 FFMA.FTZ R61, R42, R17, -R61 ;  /* 0x000000112a3d8223 */ /* 0x000fe2000001083d */
[----:B------:R-:W-:Y:S01]  /*6ba0*/  @!P0 LOP3.LUT R17, R23, 0xffff0000, RZ, 0xc0, !PT ;  /* 0xffff000017118812 */ /* 0x000fe200078ec0ff */
[-C--:B------:R-:W-:Y:S01]  /*6bb0*/  @!P0 FMUL.FTZ R3, R24, R25.reuse ;  /* 0x0000001918038220 */ /* 0x080fe20000410000 */
[----:B------:R-:W-:Y:S01]  /*6bc0*/  @!P0 LOP3.LUT R24, R31, 0xffff0000, RZ, 0xc0, !PT ;  /* 0xffff00001f188812 */ /* 0x000fe200078ec0ff */
[----:B------:R-:W-:Y:S01]  /*6bd0*/  @!P0 FFMA.FTZ R62, R36, R25, -R62 ;  /* 0x00000019243e8223 */ /* 0x000fe2000001083e */
[----:B------:R-:W-:Y:S01]  /*6be0*/  @!P0 F2FP.BF16.PACK_AB R60, R61, R60 ;  /* 0x0000003c3d3c823e */ /* 0x000fe200000010ff */
[----:B------:R-:W-:Y:S02]  /*6bf0*/  @!P0 IMAD.U32 R25, R31, 0x10000, RZ ;  /* 0x000100001f198824 */ /* 0x000fe400078e00ff */
[C---:B------:R-:W-:Y:S01]  /*6c00*/  @!P0 FMUL.FTZ R66, R24.reuse, R47 ;  /* 0x0000002f18428220 */ /* 0x040fe20000410000 */
[----:B------:R-:W-:Y:S01]  /*6c10*/  @!P0 MOV R53, R60 ;  /* 0x0000003c00358202 */ /* 0x000fe20000000f00 */
[----:B------:R-:W-:Y:S01]  /*6c20*/  @!P0 FMUL.FTZ R10, R24, R17 ;  /* 0x00000011180a8220 */ /* 0x000fe20000410000 */
[----:B------:R-:W-:Y:S01]  /*6c30*/  @!P0 F2FP.BF16.PACK_AB R51, R62, R51 ;  /* 0x000000333e33823e */ /* 0x000fe200000010ff */
[----:B------:R-:W-:Y:S01]  /*6c40*/  @!P0 IMAD.U32 R22, R23, 0x10000, RZ ;  /* 0x0001000017168824 */ /* 0x000fe200078e00ff */
[C---:B------:R-:W-:Y:S01]  /*6c50*/  @!P0 LOP3.LUT R24, R30.reuse, 0xffff0000, RZ, 0xc0, !PT ;  /* 0xffff00001e188812 */ /* 0x040fe200078ec0ff */
[C---:B------:R-:W-:Y:S02]  /*6c60*/  @!P0 FMUL.FTZ R63, R25.reuse, R48 ;  /* 0x00000030193f8220 */ /* 0x040fe40000410000 */
[----:B------:R-:W-:Y:S02]  /*6c70*/  @!P0 IMAD.U32 R23, R30, 0x10000, RZ ;  /* 0x000100001e178824 */ /* 0x000fe400078e00ff */
[----:B------:R-:W-:Y:S01]  /*6c80*/  @!P0 FFMA.FTZ R66, R50, R17, -R66 ;  /* 0x0000001132428223 */ /* 0x000fe20000010842 */
[C---:B------:R-:W-:Y:S01]  /*6c90*/  @!P0 LOP3.LUT R17, R40.reuse, 0xffff0000, RZ, 0xc0, !PT ;  /* 0xffff000028118812 */ /* 0x040fe200078ec0ff */
[-C--:B------:R-:W-:Y:S02]  /*6ca0*/  @!P0 FMUL.FTZ R9, R25, R22.reuse ;  /* 0x0000001619098220 */ /* 0x080fe40000410000 */
[----:B------:R-:W-:Y:S02]  /*6cb0*/  @!P0 FFMA.FTZ R63, R45, R22, -R63 ;  /* 0x000000162d3f8223 */ /* 0x000fe4000001083f */
[----:B------:R-:W-:Y:S02]  /*6cc0*/  @!P0 IMAD.U32 R22, R40, 0x10000, RZ ;  /* 0x0001000028168824 */ /* 0x000fe400078e00ff */
[----:B------:R-:W-:Y:S01]  /*6cd0*/  @!P0 FMUL.FTZ R64, R23, R44 ;  /* 0x0000002c17408220 */ /* 0x000fe20000410000 */
[----:B------:R-:W-:Y:S01]  /*6ce0*/  @!P0 F2FP.BF16.PACK_AB R63, R66, R63 ;  /* 0x0000003f423f823e */ /* 0x000fe200000010ff */
[----:B------:R-:W-:Y:S02]  /*6cf0*/  @!P0 FMUL.FTZ R65, R24, R43 ;  /* 0x0000002b18418220 */ /* 0x000fe40000410000 */
[----:B------:R-:W-:Y:S02]  /*6d00*/  @!P0 FFMA.FTZ R3, R35, R36, R3 ;  /* 0x0000002423038223 */ /* 0x000fe40000010003 */
[-C--:B------:R-:W-:Y:S02]  /*6d10*/  @!P0 FMUL.FTZ R7, R23, R22.reuse ;  /* 0x0000001617078220 */ /* 0x080fe40000410000 */
[----:B------:R-:W-:Y:S01]  /*6d20*/  @!P0 FFMA.FTZ R64, R41, R22, -R64 ;  /* 0x0000001629408223 */ /* 0x000fe20000010840 */
[----:B------:R-:W-:Y:S01]  /*6d30*/  @!P0 F2FP.BF16.PACK_AB R61, R3, R2 ;  /* 0x00000002033d823e */ /* 0x000fe200000010ff */
[----:B------:R-:W-:Y:S02]  /*6d40*/  @!P0 FFMA.FTZ R65, R46, R17, -R65 ;  /* 0x000000112e418223 */ /* 0x000fe40000010841 */
        /* <DEDUP_REMOVED lines=26> */
.L_x_1616:
[----:B------:R1:W2:Y:S01]  /*6ef0*/  SHFL.IDX PT, R5, R147, RZ, 0x181f ;  /* 0x00181fff93057589 */ /* 0x0002a200000e0000 */
[----:B------:R-:W-:Y:S01]  /*6f00*/  UIMAD UR5, UR6, -0x30, UR4 ;  /* 0xffffffd0060578a4 */ /* 0x000fe2000f8e0204 */
[----:B------:R-:W-:Y:S02]  /*6f10*/  BSSY B0, `(.L_x_1647) ;  /* 0x000001d000007945 */ /* 0x000fe40003800000 */
[----:B------:R1:W3:Y:S01]  /*6f20*/  SHFL.IDX PT, R3, R164, RZ, 0x181f ;  /* 0x00181fffa4037589 */ /* 0x0002e200000e0000 */
[----:B------:R-:W-:Y:S04]  /*6f30*/  UISETP.LT.AND UP0, UPT, UR5, 0x30, UPT ;  /* 0x000000300500788c */ /* 0x000fe8000bf01270 */
[----:B------:R-:W-:Y:S06]  /*6f40*/  USEL UR31, UR5, 0x30, UP0 ;  /* 0x00000030051f7887 */ /* 0x000fec0008000000 */
[----:B------:R-:W-:Y:S04]  /*6f50*/  IADD3 R2, -R16, UR31, RZ ;  /* 0x0000001f10027c10 */ /* 0x000fe8000fffe1ff */
[----:B------:R-:W-:Y:S11]  /*6f60*/  ISETP.GE.AND P0, PT, R2, 0x1, PT ;  /* 0x000000010200780c */ /* 0x000ff60003f06270 */
[----:B------:R-:W-:Y:S02]  /*6f70*/  @!UPT UIADD3 URZ, URZ, URZ, URZ ;  /* 0x0000003f3f3ff290 */ /* 0x000fe4000fffe03f */
[----:B------:R-:W-:-:S05]  /*6f80*/  @!P0 BRA `(.L_x_1648) ;  /* 0x0000015000008947 */ /* 0x000fca0003800000 */
[----:B-123--:R-:W-:Y:S02]  /*6f90*/  ISETP.GE.AND P0, PT, R18, c[0x0][0x1d4], PT ;  /* 0x0000750012007a0c */ /* 0x00efe40003f06270 */
        /* <DEDUP_REMOVED lines=20> */
.L_x_1648:
[----:B-123--:R-:W-:Y:S05]  /*70e0*/  BSYNC B0 ;  /* 0x0000000000007941 */ /* 0x00efea0003800000 */
.L_x_1647:
[----:B------:R-:W1:Y:S01]  /*70f0*/  SHFL.IDX PT, R147, R147, 0x1, 0x181f ;  /* 0x00381f0093937f89 */ /* 0x000e6200000e0000 */
[----:B------:R-:W-:Y:S03]  /*7100*/  ISETP.GE.AND P0, PT, R2, 0x21, PT ;  /* 0x000000210200780c */ /* 0x000fe60003f06270 */
[----:B------:R2:W3:Y:S10]  /*7110*/  SHFL.IDX PT, R3, R164, 0x1, 0x181f ;  /* 0x00381f00a4037f89 */ /* 0x0004f400000e0000 */
[----:B------:R-:W-:-:S05]  /*7120*/  @!P0 BRA `(.L_x_1630) ;  /* 0x0000015000008947 */ /* 0x000fca0003800000 */
[----:B------:R-:W-:Y:S02]  /*7130*/  ISETP.GE.AND P0, PT, R18, c[0x0][0x1d4], PT ;  /* 0x0000750012007a0c */ /* 0x000fe40003f06270 */
[----:B------:R-:W-:Y:S11]  /*7140*/  ISETP.GE.AND P4, PT, R14, c[0x0][0x1d4], PT ;  /* 0x000075000e007a0c */ /* 0x000ff60003f86270 */
[----:B------:R-:W4:Y:S01]  /*7150*/  @!P0 LDS.128 R36, [R110+0xb080] ;  /* 0x00b080006e248984 */ /* 0x000f220000000c00 */
[C---:B---3--:R-:W-:Y:S04]  /*7160*/  @!P0 LEA R22, P3, R18.reuse, R3, 0x1 ;  /* 0x0000000312168211 */ /* 0x048fe800078608ff */
[----:B-1----:R-:W-:Y:S02]  /*7170*/  @!P0 LEA.HI.X R23, R18, R147, R19, 0x1, P3 ;  /* 0x0000009312178211 */ /* 0x002fe400018f0c13 */
[C---:B------:R-:W-:Y:S04]  /*7180*/  @!P4 LEA R8, P3, R126.reuse, R3, 0x1 ;  /* 0x000000037e08c211 */ /* 0x040fe800078608ff */
[----:B------:R-:W-:Y:S02]  /*7190*/  @!P4 LEA.HI.X R9, R126, R147, R133, 0x1, P3 ;  /* 0x000000937e09c211 */ /* 0x000fe400018f0c85 */
[----:B------:R-:W-:Y:S11]  /*71a0*/  ISETP.GE.AND P3, PT, R114, c[0x0][0x1d4], PT ;  /* 0x0000750072007a0c */ /* 0x000ff60003f66270 */
[----:B------:R-:W-:Y:S02]  /*71b0*/  @!UPT UIADD3 URZ, URZ, URZ, URZ ;  /* 0x0000003f3f3ff290 */ /* 0x000fe4000fffe03f */
[C---:B------:R-:W-:Y:S04]  /*71c0*/  @!P3 LEA R4, P5, R124.reuse, R3, 0x1 ;  /* 0x000000037c04b211 */ /* 0x040fe800078a08ff */
[----:B------:R-:W-:Y:S01]  /*71d0*/  @!P3 LEA.HI.X R5, R124, R147, R123, 0x1, P5 ;  /* 0x000000937c05b211 */ /* 0x000fe200028f0c7b */
        /* <DEDUP_REMOVED lines=10> */
.L_x_1630:
[----:B------:R-:W-:Y:S05]  /*7280*/  BSYNC B2 ;  /* 0x0000000000027941 */ /* 0x000fea0003800000 */
.L_x_1615:
[----:B-1-3--:R-:W-:Y:S01]  /*7290*/  IADD3 R2, -R16, UR31, RZ ;  /* 0x0000001f10027c10 */ /* 0x00afe2000fffe1ff */
[----:B------:R-:W-:Y:S01]  /*72a0*/  IMAD.U32 R3, RZ, RZ, UR6 ;  /* 0x00000006ff037e24 */ /* 0x000fe2000f8e00ff */
[----:B------:R-:W-:Y:S01]  /*72b0*/  P2R R4, PR, RZ, 0x2 ;  /* 0x00000002ff047803 */ /* 0x000fe20000000000 */
[----:B------:R-:W-:Y:S01]  /*72c0*/  BSSY B0, `(.L_x_1649) ;  /* 0x000004c000007945 */ /* 0x000fe20003800000 */
[----:B------:R-:W-:Y:S01]  /*72d0*/  ISETP.GE.AND P3, PT, R2, 0x21, PT ;  /* 0x000000210200780c */ /* 0x000fe20003f66270 */
[----:B------:R-:W-:Y:S01]  /*72e0*/  IMAD.WIDE R8, R3, 0x30, R148 ;  /* 0x0000003003087825 */ /* 0x000fe200078e0294 */
[----:B------:R-:W-:Y:S02]  /*72f0*/  ISETP.NE.AND P1, PT, R118, RZ, PT ;  /* 0x000000ff7600720c */ /* 0x000fe40003f25270 */
[----:B------:R-:W-:Y:S02]  /*7300*/  ISETP.NE.AND P6, PT, R116, RZ, PT ;  /* 0x000000ff7400720c */ /* 0x000fe40003fc5270 */
[----:B------:R-:W-:Y:S07]  /*7310*/  ISETP.NE.AND P5, PT, R115, RZ, PT ;  /* 0x000000ff7300720c */ /* 0x000fee0003fa5270 */
[----:B------:R-:W-:Y:S05]  /*7320*/  @P3 IADD3 R5, P0, R8, 0x20, RZ ;  /* 0x0000002008053810 */ /* 0x000fea0007f1e0ff */
[----:B------:R-:W-:Y:S01]  /*7330*/  @P3 IMAD.X R3, RZ, RZ, R9, P0 ;  /* 0x000000ffff033224 */ /* 0x000fe200000e0609 */
[----:B------:R-:W-:Y:S03]  /*7340*/  ISETP.GE.AND P0, PT, R2, 0x1, PT ;  /* 0x000000010200780c */ /* 0x000fe60003f06270 */
[----:B------:R-:W-:Y:S04]  /*7350*/  @P3 IMAD R10, R3, c[0x0][0x258], RZ ;  /* 0x00009600030a3a24 */ /* 0x000fe800078e02ff */
[----:B------:R-:W-:Y:S06]  /*7360*/  @P3 IMAD R10, R5, c[0x0][0x25c], R10 ;  /* 0x00009700050a3a24 */ /* 0x000fec00078e020a */
[----:B------:R-:W-:Y:S01]  /*7370*/  @P0 MOV R23, R129 ;  /* 0x0000008100170202 */ /* 0x000fe20000000f00 */
[----:B------:R-:W-:Y:S02]  /*7380*/  @P0 IMAD R2, R9, c[0x0][0x258], RZ ;  /* 0x0000960009020a24 */ /* 0x000fe400078e02ff */
[----:B------:R-:W-:Y:S02]  /*7390*/  @P0 IMAD.MOV.U32 R22, RZ, RZ, R150 ;  /* 0x000000ffff160224 */ /* 0x000fe400078e0096 */
[C---:B------:R-:W-:Y:S02]  /*73a0*/  @P0 IMAD R2, R8.reuse, c[0x0][0x25c], R2 ;  /* 0x0000970008020a24 */ /* 0x040fe400078e0202 */
[----:B------:R-:W-:Y:S04]  /*73b0*/  @P0 IMAD.WIDE.U32 R22, R8, c[0x0][0x258], R22 ;  /* 0x0000960008160a25 */ /* 0x000fe800078e0016 */
[----:B------:R-:W-:Y:S01]  /*73c0*/  @P0 IMAD.IADD R2, R23, 0x1, R2 ;  /* 0x0000000117020824 */ /* 0x000fe200078e0202 */
[C---:B------:R-:W-:Y:S04]  /*73d0*/  @P0 LEA R8, P4, R22.reuse, c[0x0][0x250], 0x1 ;  /* 0x0000940016080a11 */ /* 0x040fe800078808ff */
[----:B------:R-:W-:Y:S01]  /*73e0*/  @P0 LEA.HI.X R9, R22, c[0x0][0x254], R2, 0x1, P4 ;  /* 0x0000950016090a11 */ /* 0x000fe200020f0c02 */
[----:B------:R-:W-:Y:S02]  /*73f0*/  IMAD R2, R144, c[0x0][0x208], RZ ;  /* 0x0000820090027a24 */ /* 0x000fe400078e02ff */
[C---:B------:R-:W-:Y:S02]  /*7400*/  IMAD.WIDE.U32 R22, R145.reuse, c[0x0][0x208], RZ ;  /* 0x0000820091167a25 */ /* 0x040fe400078e00ff */
[----:B------:R-:W-:Y:S01]  /*7410*/  @!PT LDS RZ, [RZ] ;  /* 0x00000000fffff984 */ /* 0x000fe20000000800 */
[----:B------:R-:W-:Y:S01]  /*7420*/  @!PT LDS RZ, [RZ] ;  /* 0x00000000fffff984 */ /* 0x000fe20000000800 */
[----:B------:R-:W-:Y:S01]  /*7430*/  @!PT LDS RZ, [RZ] ;  /* 0x00000000fffff984 */ /* 0x000fe20000000800 */
[----:B------:R1:W-:Y:S02]  /*7440*/  @P0 LDGSTS.E.BYPASS.LTC128B.128 [R110+0x4080], [R8.64], !P1 ;  /* 0x04080000086e0fae */ /* 0x0003e4000c901d5a */
[----:B------:R-:W-:Y:S04]  /*7450*/  IMAD R2, R145, c[0x0][0x20c], R2 ;  /* 0x0000830091027a24 */ /* 0x000fe800078e0202 */
[----:B------:R-:W-:Y:S02]  /*7460*/  IMAD.IADD R23, R23, 0x1, R2 ;  /* 0x0000000117177824 */ /* 0x000fe400078e0202 */
[----:B------:R-:W-:Y:S02]  /*7470*/  IMAD R2, R143, c[0x0][0x218], RZ ;  /* 0x000086008f027a24 */ /* 0x000fe400078e02ff */
[C---:B------:R-:W-:Y:S04]  /*7480*/  IMAD.WIDE.U32 R22, R146.reuse, c[0x0][0x218], R22 ;  /* 0x0000860092167a25 */ /* 0x040fe800078e0016 */
[----:B------:R-:W-:Y:S01]  /*7490*/  IMAD R2, R146, c[0x0][0x21c], R2 ;  /* 0x0000870092027a24 */ /* 0x000fe200078e0202 */
[----:B------:R-:W-:Y:S02]  /*74a0*/  IADD3 R7, P4, R22, UR48, RZ ;  /* 0x0000003016077c10 */ /* 0x000fe4000ff9e0ff */
[----:B------:R-:W-:Y:S02]  /*74b0*/  @P3 MOV R22, R150 ;  /* 0x0000009600163202 */ /* 0x000fe40000000f00 */
[----:B------:R-:W-:Y:S01]  /*74c0*/  IADD3.X R2, R23, UR45, R2, P4, !PT ;  /* 0x0000002d17027c10 */ /* 0x000fe2000a7fe402 */
[----:B------:R-:W-:Y:S04]  /*74d0*/  @P3 IMAD.MOV.U32 R23, RZ, RZ, R129 ;  /* 0x000000ffff173224 */ /* 0x000fe800078e0081 */
[----:B------:R-:W-:Y:S05]  /*74e0*/  @P3 IMAD.WIDE.U32 R22, R5, c[0x0][0x258], R22 ;  /* 0x0000960005163a25 */ /* 0x000fea00078e0016 */
[C---:B------:R-:W-:Y:S02]  /*74f0*/  @P3 LEA R24, P4, R22.reuse, c[0x0][0x250], 0x1 ;  /* 0x0000940016183a11 */ /* 0x040fe400078808ff */
[----:B------:R-:W-:Y:S04]  /*7500*/  @P3 IADD3 R10, R23, R10, RZ ;  /* 0x0000000a170a3210 */ /* 0x000fe80007ffe0ff */
[----:B------:R-:W-:Y:S02]  /*7510*/  @P3 LEA.HI.X R25, R22, c[0x0][0x254], R10, 0x1, P4 ;  /* 0x0000950016193a11 */ /* 0x000fe400020f0c0a */
[C---:B------:R-:W-:Y:S04]  /*7520*/  LEA R3, P4, R7.reuse, c[0x0][0x1f8], 0x1 ;  /* 0x00007e0007037a11 */ /* 0x040fe800078808ff */
[----:B------:R-:W-:Y:S01]  /*7530*/  LEA.HI.X R2, R7, c[0x0][0x1fc], R2, 0x1, P4 ;  /* 0x00007f0007027a11 */ /* 0x000fe200020f0c02 */
[----:B------:R1:W3:Y:S01]  /*7540*/  SHFL.IDX PT, R5, R3, RZ, 0x181f ;  /* 0x00181fff03057589 */ /* 0x0002e200000e0000 */
[----:B------:R-:W-:Y:S03]  /*7550*/  ISETP.NE.AND P4, PT, R117, RZ, PT ;  /* 0x000000ff7500720c */ /* 0x000fe60003f85270 */
[----:B------:R1:W4:Y:S10]  /*7560*/  SHFL.IDX PT, R7, R2, RZ, 0x181f ;  /* 0x00181fff02077589 */ /* 0x00033400000e0000 */
        /* <DEDUP_REMOVED lines=8> */
[----:B------:R-:W0:Y:S01]  /*75f0*/  LDGDEPBAR ;  /* 0x00000000000079af */ /* 0x000e220000000000 */
[----:B------:R-:W-:Y:S04]  /*7600*/  DEPBAR.LE SB0, 0x0 ;  /* 0x000080000000791a */ /* 0x000fe80000000000 */
[----:B------:R-:W-:Y:S06]  /*7610*/  BAR.SYNC.DEFER_BLOCKING 0x0 ;  /* 0x0000000000007b1d */ /* 0x000fec0000010000 */
[----:B------:R-:W-:-:S05]  /*7620*/  @!P0 BRA `(.L_x_1650) ;  /* 0x0000015000008947 */ /* 0x000fca0003800000 */
[----:B-1-34-:R-:W-:Y:S02]  /*7630*/  ISETP.GE.AND P0, PT, R18, c[0x0][0x1d4], PT ;  /* 0x0000750012007a0c */ /* 0x01afe40003f06270 */
        /* <DEDUP_REMOVED lines=12> */
[----:B--2---:R-:W1:Y:S10]  /*7700*/  @!P5 LDS.128 R32, [R110+0x5880] ;  /* 0x005880006e20d984 */ /* 0x004e740000000c00 */
[C---:B------:R-:W-:Y:S04]  /*7710*/  @!P0 LEA R4, P6, R125.reuse, R5, 0x1 ;  /* 0x000000057d048211 */ /* 0x040fe800078c08ff */
[----:B------:R-:W-:Y:S01]  /*7720*/  @!P0 LEA.HI.X R5, R125, R7, R122, 0x1, P6 ;  /* 0x000000077d058211 */ /* 0x000fe200030f0c7a */
[----:B-1----:R-:W-:Y:S04]  /*7730*/  @!P5 ST.E.128 [R22.64], R32 ;  /* 0x000000201600d985 */ /* 0x002fe8000c101d1a */
[----:B------:R-:W1:Y:S04]  /*7740*/  @!P4 LDS.128 R28, [R110+0x7080] ;  /* 0x007080006e1cc984 */ /* 0x000e680000000c00 */
[----:B-1----:R-:W-:Y:S04]  /*7750*/  @!P4 ST.E.128 [R8.64], R28 ;  /* 0x0000001c0800c985 */ /* 0x002fe8000c101d1a */
[----:B------:R-:W1:Y:S04]  /*7760*/  @!P0 LDS.128 R24, [R110+0x8880] ;  /* 0x008880006e188984 */ /* 0x000e680000000c00 */
[----:B-1----:R1:W-:Y:S02]  /*7770*/  @!P0 ST.E.128 [R4.64], R24 ;  /* 0x0000001804008985 */ /* 0x0023e4000c101d1a */
.L_x_1650:
[----:B-1-34-:R-:W-:Y:S05]  /*7780*/  BSYNC B0 ;  /* 0x0000000000007941 */ /* 0x01afea0003800000 */
.L_x_1649:
[----:B------:R1:W3:Y:S01]  /*7790*/  SHFL.IDX PT, R5, R2, 0x1, 0x181f ;  /* 0x00381f0002057f89 */ /* 0x0002e200000e0000 */
[----:B------:R-:W-:Y:S03]  /*77a0*/  BSSY B0, `(.L_x_1651) ;  /* 0x0000018000007945 */ /* 0x000fe60003800000 */
[----:B------:R-:W4:Y:S01]  /*77b0*/  SHFL.IDX PT, R3, R3, 0x1, 0x181f ;  /* 0x00381f0003037f89 */ /* 0x000f2200000e0000 */
[----:B------:R-:W-:-:S05]  /*77c0*/  @!P3 BRA `(.L_x_1652) ;  /* 0x000001500000b947 */ /* 0x000fca0003800000 */
[----:B------:R-:W-:Y:S02]  /*77d0*/  ISETP.GE.AND P0, PT, R18, c[0x0][0x1d4], PT ;  /* 0x0000750012007a0c */ /* 0x000fe40003f06270 */
[----:B------:R-:W-:Y:S11]  /*77e0*/  ISETP.GE.AND P4, PT, R14, c[0x0][0x1d4], PT ;  /* 0x000075000e007a0c */ /* 0x000ff60003f86270 */
[----:B------:R-:W5:Y:S01]  /*77f0*/  @!P0 LDS.128 R36, [R110+0x5080] ;  /* 0x005080006e248984 */ /* 0x000f620000000c00 */
[C---:B----4-:R-:W-:Y:S04]  /*7800*/  @!P0 LEA R40, P3, R18.reuse, R3, 0x1 ;  /* 0x0000000312288211 */ /* 0x050fe800078608ff */
[----:B---3--:R-:W-:Y:S02]  /*7810*/  @!P0 LEA.HI.X R41, R18, R5, R19, 0x1, P3 ;  /* 0x0000000512298211 */ /* 0x008fe400018f0c13 */
[C---:B------:R-:W-:Y:S04]  /*7820*/  @!P4 LEA R22, P3, R126.reuse, R3, 0x1 ;  /* 0x000000037e16c211 */ /* 0x040fe800078608ff */
[----:B------:R-:W-:Y:S02]  /*7830*/  @!P4 LEA.HI.X R23, R126, R5, R133, 0x1, P3 ;  /* 0x000000057e17c211 */ /* 0x000fe400018f0c85 */
[----:B------:R-:W-:Y:S11]  /*7840*/  ISETP.GE.AND P3, PT, R114, c[0x0][0x1d4], PT ;  /* 0x0000750072007a0c */ /* 0x000ff60003f66270 */
[----:B------:R-:W-:Y:S02]  /*7850*/  @!UPT UIADD3 URZ, URZ, URZ, URZ ;  /* 0x0000003f3f3ff290 */ /* 0x000fe4000fffe03f */
[C---:B------:R-:W-:Y:S04]  /*7860*/  @!P3 LEA R8, P5, R124.reuse, R3, 0x1 ;  /* 0x000000037c08b211 */ /* 0x040fe800078a08ff */
[----:B------:R-:W-:Y:S01]  /*7870*/  @!P3 LEA.HI.X R9, R124, R5, R123, 0x1, P5 ;  /* 0x000000057c09b211 */ /* 0x000fe200028f0c7b */
[----:B-----5:R-:W-:Y:S01]  /*7880*/  @!P0 ST.E.128 [R40.64], R36 ;  /* 0x0000002428008985 */ /* 0x020fe2000c101d1a */
[----:B------:R-:W-:Y:S03]  /*7890*/  ISETP.GE.AND P0, PT, R112, c[0x0][0x1d4], PT ;  /* 0x0000750070007a0c */ /* 0x000fe60003f06270 */
[----:B--2---:R-:W2:Y:S10]  /*78a0*/  @!P4 LDS.128 R32, [R110+0x6880] ;  /* 0x006880006e20c984 */ /* 0x004eb40000000c00 */
[C---:B-1----:R-:W-:Y:S04]  /*78b0*/  @!P0 LEA R2, P5, R125.reuse, R3, 0x1 ;  /* 0x000000037d028211 */ /* 0x042fe800078a08ff */
[----:B------:R-:W-:Y:S01]  /*78c0*/  @!P0 LEA.HI.X R3, R125, R5, R122, 0x1, P5 ;  /* 0x000000057d038211 */ /* 0x000fe200028f0c7a */
[----:B--2---:R-:W-:Y:S04]  /*78d0*/  @!P4 ST.E.128 [R22.64], R32 ;  /* 0x000000201600c985 */ /* 0x004fe8000c101d1a */
[----:B------:R-:W1:Y:S04]  /*78e0*/  @!P3 LDS.128 R28, [R110+0x8080] ;  /* 0x008080006e1cb984 */ /* 0x000e680000000c00 */
[----:B-1----:R-:W-:Y:S04]  /*78f0*/  @!P3 ST.E.128 [R8.64], R28 ;  /* 0x0000001c0800b985 */ /* 0x002fe8000c101d1a */
[----:B------:R-:W1:Y:S04]  /*7900*/  @!P0 LDS.128 R24, [R110+0x9880] ;  /* 0x009880006e188984 */ /* 0x000e680000000c00 */
[----:B-1----:R1:W-:Y:S02]  /*7910*/  @!P0 ST.E.128 [R2.64], R24 ;  /* 0x0000001802008985 */ /* 0x0023e4000c101d1a */
.L_x_1652:
[----:B------:R-:W-:Y:S05]  /*7920*/  BSYNC B0 ;  /* 0x0000000000007941 */ /* 0x000fea0003800000 */
.L_x_1651:
[----:B------:R-:W-:Y:S06]  /*7930*/  UISETP.GT.AND UP0, UPT, UR6, UR7, UPT ;  /* 0x000000070600728c */ /* 0x000fec000bf04270 */
[----:B------:R-:W-:Y:S11]  /*7940*/  PLOP3.LUT P0, PT, PT, PT, UP0, 0x80, 0x0 ;  /* 0x000000000000781c */ /* 0x000ff60003f0f008 */
[----:B------:R-:W-:Y:S02]  /*7950*/  @!UPT UIADD3 URZ, URZ, URZ, URZ ;  /* 0x0000003f3f3ff290 */ /* 0x000fe4000fffe03f */
[----:B------:R-:W-:-:S05]  /*7960*/  @!P0 BRA `(.L_x_1653) ;  /* 0x0000024000008947 */ /* 0x000fca0003800000 */
[----:B------:R-:W-:Y:S01]  /*7970*/  UIADD3 UR11, UR6, -0x1, URZ ;  /* 0xffffffff060b7890 */ /* 0x000fe2000fffe03f */
[----:B------:R-:W-:Y:S01]  /*7980*/  ISETP.GE.AND P3, PT, R121, 0x1, PT ;  /* 0x000000017900780c */ /* 0x000fe20003f66270 */
[----:B------:R-:W-:Y:S01]  /*7990*/  IMAD.MOV.U32 R22, RZ, RZ, R152 ;  /* 0x000000ffff167224 */ /* 0x000fe200078e0098 */
[----:B------:R-:W-:Y:S01]  /*79a0*/  P2R R4, PR, RZ, 0x2 ;  /* 0x00000002ff047803 */ /* 0x000fe20000000000 */
[----:B------:R-:W-:Y:S01]  /*79b0*/  USHF.R.S32.HI UR10, URZ, 0x1f, UR11 ;  /* 0x0000001f3f0a7899 */ /* 0x000fe2000801140b */
[----:B------:R-:W-:Y:S01]  /*79c0*/  IMAD.MOV.U32 R23, RZ, RZ, R155 ;  /* 0x000000ffff177224 */ /* 0x000fe200078e009b */
[----:B------:R-:W-:Y:S01]  /*79d0*/  UIMAD UR5, UR23, UR11, URZ ;  /* 0x0000000b170572a4 */ /* 0x000fe2000f8e023f */
[----:B------:R-:W-:Y:S02]  /*79e0*/  ISETP.NE.AND P1, PT, R118, RZ, PT ;  /* 0x000000ff7600720c */ /* 0x000fe40003f25270 */
[----:B------:R-:W-:Y:S01]  /*79f0*/  IMAD.WIDE.U32 R22, R108, UR11, R22 ;  /* 0x0000000b6c167c25 */ /* 0x000fe2000f8e0016 */
[----:B------:R-:W-:Y:S01]  /*7a00*/  UIMAD UR5, UR10, UR24, UR5 ;  /* 0x000000180a0572a4 */ /* 0x000fe2000f8e0205 */
[----:B------:R-:W-:Y:S02]  /*7a10*/  ISETP.NE.AND P6, PT, R116, RZ, PT ;  /* 0x000000ff7400720c */ /* 0x000fe40003fc5270 */
[----:B------:R-:W-:Y:S02]  /*7a20*/  ISETP.NE.AND P5, PT, R115, RZ, PT ;  /* 0x000000ff7300720c */ /* 0x000fe40003fa5270 */
[C---:B------:R-:W-:Y:S02]  /*7a30*/  @P3 LEA R8, P0, R22.reuse, c[0x0][0x220], 0x1 ;  /* 0x0000880016083a11 */ /* 0x040fe400078008ff */
[----:B-1----:R-:W-:Y:S04]  /*7a40*/  IADD3 R2, R23, UR5, RZ ;  /* 0x0000000517027c10 */ /* 0x002fe8000fffe0ff */
[----:B------:R-:W-:Y:S02]  /*7a50*/  @P3 LEA.HI.X R9, R22, c[0x0][0x224], R2, 0x1, P0 ;  /* 0x0000890016093a11 */ /* 0x000fe400000f0c02 */
[----:B------:R-:W-:Y:S03]  /*7a60*/  ISETP.GE.AND P0, PT, R121, 0x21, PT ;  /* 0x000000217900780c */ /* 0x000fe60003f06270 */
[----:B------:R-:W-:Y:S01]  /*7a70*/  @!PT LDS RZ, [RZ] ;  /* 0x00000000fffff984 */ /* 0x000fe20000000800 */
[----:B------:R-:W-:Y:S01]  /*7a80*/  @!PT LDS RZ, [RZ] ;  /* 0x00000000fffff984 */ /* 0x000fe20000000800 */
[----:B------:R-:W-:Y:S01]  /*7a90*/  @!PT LDS RZ, [RZ] ;  /* 0x00000000fffff984 */ /* 0x000fe20000000800 */
[----:B------:R1:W-:Y:S01]  /*7aa0*/  @P3 LDGSTS.E.BYPASS.LTC128B.128 [R110+0xa080], [R8.64], !P1 ;  /* 0x0a080000086e3fae */ /* 0x0003e2000c901d5a */
[----:B------:R-:W-:Y:S09]  /*7ab0*/  ISETP.NE.AND P1, PT, R4, RZ, PT ;  /* 0x000000ff0400720c */ /* 0x000ff20003f25270 */
[----:B----4-:R-:W-:Y:S04]  /*7ac0*/  @P0 IADD3 R3, P4, R22, UR29, RZ ;  /* 0x0000001d16030c10 */ /* 0x010fe8000ff9e0ff */
[----:B------:R-:W-:Y:S02]  /*7ad0*/  @P0 IADD3.X R2, R2, UR28, RZ, P4, !PT ;  /* 0x0000001c02020c10 */ /* 0x000fe4000a7fe4ff */
[C---:B------:R-:W-:Y:S04]  /*7ae0*/  @P0 LEA R22, P4, R3.reuse, c[0x0][0x220], 0x1 ;  /* 0x0000880003160a11 */ /* 0x040fe800078808ff */
[----:B------:R-:W-:Y:S02]  /*7af0*/  @P0 LEA.HI.X R23, R3, c[0x0][0x224], R2, 0x1, P4 ;  /* 0x0000890003170a11 */ /* 0x000fe400020f0c02 */
[----:B------:R-:W-:Y:S11]  /*7b00*/  ISETP.NE.AND P4, PT, R117, RZ, PT ;  /* 0x000000ff7500720c */ /* 0x000ff60003f85270 */
[----:B------:R-:W-:Y:S02]  /*7b10*/  @!UPT UIADD3 URZ, URZ, URZ, URZ ;  /* 0x0000003f3f3ff290 */ /* 0x000fe4000fffe03f */
[----:B------:R1:W-:Y:S04]  /*7b20*/  @P3 LDGSTS.E.BYPASS.LTC128B.128 [R110+0xb880], [R8.64+0x80], !P4 ;  /* 0x0b880080086e3fae */ /* 0x0003e8000e101d5a */
[----:B------:R1:W-:Y:S04]  /*7b30*/  @P3 LDGSTS.E.BYPASS.LTC128B.128 [R110+0xd080], [R8.64+0x100], !P6 ;  /* 0x0d080100086e3fae */ /* 0x0003e8000f101d5a */
[----:B------:R1:W-:Y:S01]  /*7b40*/  @P3 LDGSTS.E.BYPASS.LTC128B.128 [R110+0xe880], [R8.64+0x180], !P5 ;  /* 0x0e880180086e3fae */ /* 0x0003e2000e901d5a */
[----:B------:R-:W-:Y:S11]  /*7b50*/  ISETP.NE.AND P3, PT, R118, RZ, PT ;  /* 0x000000ff7600720c */ /* 0x000ff60003f65270 */
[----:B------:R-:W-:Y:S02]  /*7b60*/  @!UPT UIADD3 URZ, URZ, URZ, URZ ;  /* 0x0000003f3f3ff290 */ /* 0x000fe4000fffe03f */
[----:B------:R1:W-:Y:S04]  /*7b70*/  @P0 LDGSTS.E.BYPASS.LTC128B.128 [R110+0xb080], [R22.64], !P3 ;  /* 0x0b080000166e0fae */ /* 0x0003e8000d901d5a */
[----:B------:R1:W-:Y:S04]  /*7b80*/  @P0 LDGSTS.E.BYPASS.LTC128B.128 [R110+0xc880], [R22.64+0x80], !P4 ;  /* 0x0c880080166e0fae */ /* 0x0003e8000e101d5a */
[----:B------:R1:W-:Y:S04]  /*7b90*/  @P0 LDGSTS.E.BYPASS.LTC128B.128 [R110+0xe080], [R22.64+0x100], !P6 ;  /* 0x0e080100166e0fae */ /* 0x0003e8000f101d5a */
[----:B------:R1:W-:Y:S02]  /*7ba0*/  @P0 LDGSTS.E.BYPASS.LTC128B.128 [R110+0xf880], [R22.64+0x180], !P5 ;  /* 0x0f880180166e0fae */ /* 0x0003e4000e901d5a */
.L_x_1653:
[----:B------:R-:W0:Y:S01]  /*7bb0*/  LDGDEPBAR ;  /* 0x00000000000079af */ /* 0x000e220000000000 */
[----:B------:R-:W-:Y:S01]  /*7bc0*/  UIADD3 UR6, UR6, -0x1, URZ ;  /* 0xffffffff06067890 */ /* 0x000fe2000fffe03f */
[----:B------:R-:W-:Y:S11]  /*7bd0*/  PLOP3.LUT P0, PT, PT, PT, UP0, 0x80, 0x0 ;  /* 0x000000000000781c */ /* 0x000ff60003f0f008 */
[----:B------:R-:W-:Y:S02]  /*7be0*/  @!UPT UIADD3 URZ, URZ, URZ, URZ ;  /* 0x0000003f3f3ff290 */ /* 0x000fe4000fffe03f */
[----:B------:R-:W-:-:S05]  /*7bf0*/  @P0 BRA `(.L_x_1654) ;  /* 0xffffa03000000947 */ /* 0x000fca000383ffff */
[----:B------:R-:W-:Y:S06]  /*7c00*/  BAR.SYNC.DEFER_BLOCKING 0x0 ;  /* 0x0000000000007b1d */ /* 0x000fec0000010000 */
.L_x_1614:
[----:B-1----:R-:W-:Y:S01]  /*7c10*/  UIADD3 UR6, UR18, 0x7f, URZ ;  /* 0x0000007f12067890 */ /* 0x002fe2000fffe03f */
[----:B------:R-:W-:Y:S01]  /*7c20*/  PLOP3.LUT P2, PT, PT, PT, PT, 0x80, 0x0 ;  /* 0x000000000000781c */ /* 0x000fe20003f4f070 */
[----:B------:R-:W-:Y:S01]  /*7c30*/  ULDC.64 UR4, c[0x0][0x2c8] ;  /* 0x0000b20000047ab9 */ /* 0x000fe20000000a00 */
[----:B------:R-:W-:Y:S01]  /*7c40*/  CS2R R130, SRZ ;  /* 0x0000000000827805 */ /* 0x000fe2000001ff00 */
[----:B------:R-:W-:Y:S01]  /*7c50*/  UIMAD.WIDE.U32 UR8, UR6, UR4, URZ ;  /* 0x00000004060872a5 */ /* 0x000fe2000f8e003f */
[----:B------:R-:W-:Y:S01]  /*7c60*/  CS2R R128, SRZ ;  /* 0x0000000000807805 */ /* 0x000fe2000001ff00 */
[----:B------:R-:W-:Y:S01]  /*7c70*/  CS2R R126, SRZ ;  /* 0x00000000007e7805 */ /* 0x000fe2000001ff00 */
[----:B------:R-:W-:Y:S01]  /*7c80*/  CS2R R124, SRZ ;  /* 0x00000000007c7805 */ /* 0x000fe2000001ff00 */
[----:B------:R-:W-:Y:S01]  /*7c90*/  @UP2 USHF.R.U32.HI UR6, URZ, UR5, UR9 ;  /* 0x000000053f062299 */ /* 0x000fe20008011609 */
[----:B------:R-:W-:Y:S01]  /*7ca0*/  CS2R R122, SRZ ;  /* 0x00000000007a7805 */ /* 0x000fe2000001ff00 */
[----:B------:R-:W-:Y:S01]  /*7cb0*/  CS2R R120, SRZ ;  /* 0x0000000000787805 */ /* 0x000fe2000001ff00 */
[----:B-----5:R-:W-:Y:S01]  /*7cc0*/  CS2R R118, SRZ ;  /* 0x0000000000767805 */ /* 0x020fe2000001ff00 */
[----:B------:R-:W-:Y:S01]  /*7cd0*/  UIADD3 UR6, UR12, UR6, URZ ;  /* 0x000000060c067290 */ /* 0x000fe2000fffe03f */
[----:B------:R-:W-:Y:S01]  /*7ce0*/  CS2R R116, SRZ ;  /* 0x0000000000747805 */ /* 0x000fe2000001ff00 */
[----:B------:R-:W-:Y:S01]  /*7cf0*/  CS2R R114, SRZ ;  /* 0x0000000000727805 */ /* 0x000fe2000001ff00 */
[----:B------:R-:W-:Y:S01]  /*7d00*/  CS2R R112, SRZ ;  /* 0x0000000000707805 */ /* 0x000fe2000001ff00 */
[----:B------:R-:W-:Y:S01]  /*7d10*/  UIMAD.WIDE UR4, UR6, 0x2aaaaaab, URZ ;  /* 0x2aaaaaab060478a5 */ /* 0x000fe2000f8e023f */
[----:B------:R-:W-:Y:S01]  /*7d20*/  CS2R R110, SRZ ;  /* 0x00000000006e7805 */ /* 0x000fe2000001ff00 */
[----:B------:R-:W-:Y:S01]  /*7d30*/  CS2R R108, SRZ ;  /* 0x00000000006c7805 */ /* 0x000fe2000001ff00 */
[----:B------:R-:W-:Y:S01]  /*7d40*/  IMAD.MOV.U32 R107, RZ, RZ, RZ ;  /* 0x000000ffff6b7224 */ /* 0x000fe200078e00ff */
[----:B------:R-:W-:Y:S01]  /*7d50*/  USHF.R.U32.HI UR4, URZ, 0x1f, UR5 ;  /* 0x0000001f3f047899 */ /* 0x000fe20008011605 */
[----:B------:R-:W-:Y:S01]  /*7d60*/  IMAD.MOV.U32 R4, RZ, RZ, RZ ;  /* 0x000000ffff047224 */ /* 0x000fe200078e00ff */
[----:B------:R-:W-:Y:S01]  /*7d70*/  CS2R R104, SRZ ;  /* 0x0000000000687805 */ /* 0x000fe2000001ff00 */
[----:B------:R-:W-:Y:S01]  /*7d80*/  CS2R R102, SRZ ;  /* 0x0000000000667805 */ /* 0x000fe2000001ff00 */
[----:B------:R-:W-:Y:S01]  /*7d90*/  ULEA.HI.SX32 UR4, UR5, UR4, 0x1d ;  /* 0x0000000405047291 */ /* 0x000fe2000f8fea3f */
        /* <DEDUP_REMOVED lines=63> */
[----:B---3--:R-:W-:Y:S01]  /*8190*/  IMAD.U32 R5, RZ, RZ, UR5 ;  /* 0x00000005ff057e24 */ /* 0x008fe2000f8e00ff */
        /* <DEDUP_REMOVED lines=23> */
[----:B----4-:R-:W-:Y:S01]  /*8310*/  IADD3 R3, R217, UR18, RZ ;  /* 0x00000012d9037c10 */ /* 0x010fe2000fffe0ff */
        /* <DEDUP_REMOVED lines=9> */
[--C-:B------:R-:W-:Y:S01]  /*83b0*/  IMAD.MOV.U32 R8, RZ, RZ, R3.reuse ;  /* 0x000000ffff087224 */ /* 0x100fe200078e0003 */
        /* <DEDUP_REMOVED lines=15> */
[----:B------:R-:W-:Y:S01]  /*84b0*/  UIMAD UR10, UR21, UR10, URZ ;  /* 0x0000000a150a72a4 */ /* 0x000fe2000f8e023f */
[----:B------:R-:W-:Y:S01]  /*84c0*/  IMAD.U32 R6, RZ, RZ, UR8 ;  /* 0x00000008ff067e24 */ /* 0x000fe2000f8e00ff */
[----:B------:R-:W-:Y:S01]  /*84d0*/  SHF.R.S32.HI R3, RZ, 0x1f, R4 ;  /* 0x0000001fff037819 */ /* 0x000fe20000011404 */
[----:B------:R-:W-:Y:S01]  /*84e0*/  IMAD R5, R8, c[0x0][0x1b4], R5 ;  /* 0x00006d0008057a24 */ /* 0x000fe200078e0205 */
[C---:B------:R-:W-:Y:S01]  /*84f0*/  IADD3 R32, R188.reuse, 0x80, RZ ;  /* 0x00000080bc207810 */ /* 0x040fe20007ffe0ff */
[----:B------:R-:W-:Y:S01]  /*8500*/  IMAD.U32 R7, RZ, RZ, UR5 ;  /* 0x00000005ff077e24 */ /* 0x000fe2000f8e00ff */
[----:B------:R-:W-:Y:S01]  /*8510*/  ISETP.GE.AND P4, PT, R188, c[0x0][0x198], PT ;  /* 0x00006600bc007a0c */ /* 0x000fe20003f86270 */
[----:B------:R-:W-:Y:S01]  /*8520*/  IMAD R3, R3, c[0x0][0x1a8], RZ ;  /* 0x00006a0003037a24 */ /* 0x000fe200078e02ff */
[----:B------:R-:W-:Y:S01]  /*8530*/  SHF.R.U32.HI R145, RZ, 0x3, R147 ;  /* 0x00000003ff917819 */ /* 0x000fe20000011693 */
[----:B------:R-:W-:Y:S01]  /*8540*/  IMAD.WIDE.U32 R8, R8, c[0x0][0x1b0], R6 ;  /* 0x00006c0008087a25 */ /* 0x000fe200078e0006 */
[----:B------:R-:W-:-:S02]  /*8550*/  LOP3.LUT R6, R63, 0xfffffff0, RZ, 0xc0, !PT ;  /* 0xfffffff03f067812 */ /* 0x000fc400078ec0ff */
[----:B------:R-:W-:Y:S01]  /*8560*/  ISETP.GE.AND P3, PT, R221, c[0x0][0x198], PT ;  /* 0x00006600dd007a0c */ /* 0x000fe20003f66270 */
[----:B------:R-:W-:Y:S01]  /*8570*/  IMAD.IADD R9, R9, 0x1, R5 ;  /* 0x0000000109097824 */ /* 0x000fe200078e0205 */
[----:B------:R-:W-:Y:S01]  /*8580*/  ISETP.GE.AND P5, PT, R35, c[0x0][0x198], PT ;  /* 0x0000660023007a0c */ /* 0x000fe20003fa6270 */
[----:B------:R-:W-:Y:S02]  /*8590*/  IMAD.IADD R7, R215, 0x1, -R6 ;  /* 0x00000001d7077824 */ /* 0x000fe400078e0a06 */
[C---:B------:R-:W-:Y:S02]  /*85a0*/  IMAD R3, R4.reuse, c[0x0][0x1ac], R3 ;  /* 0x00006b0004037a24 */ /* 0x040fe400078e0203 */
[----:B------:R-:W-:Y:S01]  /*85b0*/  IMAD.WIDE.U32 R4, R4, c[0x0][0x1a8], R8 ;  /* 0x00006a0004047a25 */ /* 0x000fe200078e0008 */
[----:B------:R-:W-:Y:S02]  /*85c0*/  SHF.R.S32.HI R6, RZ, 0x1f, R7 ;  /* 0x0000001fff067819 */ /* 0x000fe40000011407 */
[----:B------:R-:W-:Y:S01]  /*85d0*/  IADD3 R9, R189, UR18, RZ ;  /* 0x00000012bd097c10 */ /* 0x000fe2000fffe0ff */
[----:B------:R-:W-:Y:S01]  /*85e0*/  IMAD.IADD R3, R5, 0x1, R3 ;  /* 0x0000000105037824 */ /* 0x000fe200078e0203 */
[----:B------:R-:W-:Y:S01]  /*85f0*/  LEA.HI R6, R6, R7, RZ, 0x3 ;  /* 0x0000000706067211 */ /* 0x000fe200078f18ff */
[----:B------:R-:W-:Y:S01]  /*8600*/  IMAD.SHL.U32 R144, R144, 0x8, RZ ;  /* 0x0000000890907824 */ /* 0x000fe200078e00ff */
[----:B------:R-:W-:Y:S01]  /*8610*/  ISETP.GE.AND P6, PT, R9, UR10, PT ;  /* 0x0000000a09007c0c */ /* 0x000fe2000bfc6270 */
[----:B------:R-:W-:Y:S01]  /*8620*/  IMAD.MOV.U32 R5, RZ, RZ, 0x20 ;  /* 0x00000020ff057424 */ /* 0x000fe200078e00ff */
[----:B------:R-:W-:Y:S01]  /*8630*/  LOP3.LUT R62, R6, 0xfffffff8, RZ, 0xc0, !PT ;  /* 0xfffffff8063e7812 */ /* 0x000fe200078ec0ff */
[----:B------:R-:W-:Y:S01]  /*8640*/  IMAD.MOV.U32 R218, RZ, RZ, -0x1 ;  /* 0xffffffffffda7424 */ /* 0x000fe200078e00ff */
[----:B------:R-:W-:-:S02]  /*8650*/  LEA R16, P0, R4, c[0x0][0x160], 0x1 ;  /* 0x0000580004107a11 */ /* 0x000fc400078008ff */
[----:B------:R-:W-:Y:S01]  /*8660*/  LOP3.LUT R144, R144, 0xfffffe00, RZ, 0xc0, !PT ;  /* 0xfffffe0090907812 */ /* 0x000fe200078ec0ff */
[----:B------:R-:W-:Y:S01]  /*8670*/  IMAD.IADD R62, R7, 0x1, -R62 ;  /* 0x00000001073e7824 */ /* 0x000fe200078e0a3e */
[----:B------:R-:W-:Y:S01]  /*8680*/  LEA.HI.X R3, R4, c[0x0][0x164], R3, 0x1, P0 ;  /* 0x0000590004037a11 */ /* 0x000fe200000f0c03 */
[----:B------:R-:W-:Y:S01]  /*8690*/  IMAD.MOV.U32 R7, RZ, RZ, 0x10 ;  /* 0x00000010ff077424 */ /* 0x000fe200078e00ff */
[----:B------:R-:W-:Y:S01]  /*86a0*/  ISETP.GE.AND P0, PT, R32, c[0x0][0x198], PT ;  /* 0x0000660020007a0c */ /* 0x000fe20003f06270 */
[----:B------:R1:W3:Y:S01]  /*86b0*/  SHFL.IDX PT, R14, R16, RZ, 0x181f ;  /* 0x00181fff100e7589 */ /* 0x0002e200000e0000 */
[----:B------:R-:W-:-:S03]  /*86c0*/  P2R R10, PR, RZ, 0x40 ;  /* 0x00000040ff0a7803 */ /* 0x000fc60000000000 */
[----:B------:R1:W4:Y:S01]  /*86d0*/  SHFL.IDX PT, R15, R3, RZ, 0x181f ;  /* 0x00181fff030f7589 */ /* 0x00032200000e0000 */
[----:B--2---:R2:W5:Y:S01]  /*86e0*/  @P2 R2UR UR11, R0 ;  /* 0x00000000000b23c2 */ /* 0x00456200000e0000 */
[----:B------:R-:W-:Y:S01]  /*86f0*/  R2P PR, R62, 0x6 ;  /* 0x000000063e007804 */ /* 0x000fe20000000000 */
[----:B-----5:R-:W-:-:S04]  /*8700*/  @!UP1 UMOV UR11, UR22 ;  /* 0x00000016000b9c82 */ /* 0x020fc80008000000 */
[----:B------:R-:W-:Y:S02]  /*8710*/  SEL R7, R7, 0xfffffff0, !P1 ;  /* 0xfffffff007077807 */ /* 0x000fe40004800000 */
[----:B------:R-:W-:Y:S02]  /*8720*/  SEL R5, R5, 0xffffffe0, !P2 ;  /* 0xffffffe005057807 */ /* 0x000fe40005000000 */
[----:B--2---:R-:W-:-:S04]  /*8730*/  LOP3.LUT R0, R147, 0x38, R188, 0xf8, !PT ;  /* 0x0000003893007812 */ /* 0x004fc800078ef8bc */
[----:B------:R-:W-:-:S05]  /*8740*/  LOP3.LUT R11, R0, R145, RZ, 0x3c, !PT ;  /* 0x00000091000b7212 */ /* 0x000fca00078e3cff */
[----:B------:R-:W-:Y:S01]  /*8750*/  IMAD.IADD R0, R11, 0x1, R144 ;  /* 0x000000010b007824 */ /* 0x000fe200078e0290 */
        /* <DEDUP_REMOVED lines=20> */
.L_x_1657:
[----:B-1-34-:R-:W-:Y:S05]  /*88a0*/  BSYNC B0 ;  /* 0x0000000000007941 */ /* 0x01afea0003800000 */
.L_x_1656:
        /* <DEDUP_REMOVED lines=26> */
.L_x_1659:
[----:B------:R-:W-:Y:S05]  /*8a50*/  BSYNC B0 ;  /* 0x0000000000007941 */ /* 0x000fea0003800000 */
.L_x_1658:
        /* <DEDUP_REMOVED lines=26> */
.L_x_1661:
[----:B------:R-:W-:Y:S05]  /*8c00*/  BSYNC B0 ;  /* 0x0000000000007941 */ /* 0x000fea0003800000 */
.L_x_1660:
[----:B------:R-:W-:Y:S01]  /*8c10*/  IADD3 R4, R9, 0x60, RZ ;  /* 0x0000006009047810 */ /* 0x000fe20007ffe0ff */
[----:B-1-3--:R-:W-:Y:S01]  /*8c20*/  SHFL.IDX PT, R14, R16, 0x3, 0x181f ;  /* 0x00781f00100e7f89 */ /* 0x00afe200000e0000 */
[----:B------:R-:W-:Y:S01]  /*8c30*/  UMOV UR6, 0x30 ;  /* 0x0000003000067882 */ /* 0x000fe20000000000 */
[----:B------:R-:W-:Y:S01]  /*8c40*/  IMAD.MOV.U32 R216, RZ, RZ, c[0x0][0x2b8] ;  /* 0x0000ae00ffd87624 */ /* 0x000fe200078e00ff */
[----:B------:R-:W-:Y:S01]  /*8c50*/  ISETP.GE.AND P2, PT, R4, UR10, PT ;  /* 0x0000000a04007c0c */ /* 0x000fe2000bf46270 */
[----:B------:R-:W1:Y:S01]  /*8c60*/  SHFL.IDX PT, R15, R3, 0x3, 0x181f ;  /* 0x00781f00030f7f89 */ /* 0x000e6200000e0000 */
[----:B------:R-:W-:Y:S01]  /*8c70*/  UIMAD UR6, UR13, UR6, -0x30 ;  /* 0xffffffd00d0674a4 */ /* 0x000fe2000f8e0206 */
        /* <DEDUP_REMOVED lines=10> */
[----:B------:R-:W-:Y:S01]  /*8d20*/  @!P2 SHF.R.S32.HI R17, RZ, 0x1f, R32 ;  /* 0x0000001fff11a819 */ /* 0x000fe20000011420 */
[----:B------:R-:W-:Y:S01]  /*8d30*/  UIMAD UR7, UR11, UR5, UR7 ;  /* 0x000000050b0772a4 */ /* 0x000fe2000f8e0207 */
[----:B----4-:R-:W-:Y:S02]  /*8d40*/  @!P2 LEA.HI R19, R4, R221, RZ, 0x3 ;  /* 0x000000dd0413a211 */ /* 0x010fe400078f18ff */
[----:B------:R-:W-:Y:S01]  /*8d50*/  @!P2 LEA.HI R17, R17, R32, RZ, 0x3 ;  /* 0x000000201111a211 */ /* 0x000fe200078f18ff */
[----:B------:R-:W-:Y:S01]  /*8d60*/  UIADD3 UR7, UR9, UR7, URZ ;  /* 0x0000000709077290 */ /* 0x000fe2000fffe03f */
[----:B------:R-:W-:Y:S01]  /*8d70*/  @!P2 SHF.R.S32.HI R4, RZ, 0x1f, R35 ;  /* 0x0000001fff04a819 */ /* 0x000fe20000011423 */
[----:B------:R-:W-:Y:S01]  /*8d80*/  ULDC.64 UR4, c[0x0][0x1e8] ;  /* 0x00007a0000047ab9 */ /* 0x000fe20000000a00 */
[----:B------:R-:W-:-:S02]  /*8d90*/  @!P2 LOP3.LUT R19, R19, 0xfffffff8, RZ, 0xc0, !PT ;  /* 0xfffffff81313a812 */ /* 0x000fc400078ec0ff */
[----:B------:R-:W-:Y:S01]  /*8da0*/  @!P2 LOP3.LUT R17, R17, 0xfffffff8, RZ, 0xc0, !PT ;  /* 0xfffffff81111a812 */ /* 0x000fe200078ec0ff */
[--C-:B-1----:R-:W-:Y:S01]  /*8db0*/  @!P2 IMAD.WIDE R20, R188, 0x2, R14.reuse ;  /* 0x00000002bc14a825 */ /* 0x102fe200078e020e */
[----:B------:R-:W-:Y:S02]  /*8dc0*/  @!P2 LEA.HI R4, R4, R35, RZ, 0x3 ;  /* 0x000000230404a211 */ /* 0x000fe400078f18ff */
[----:B------:R-:W-:Y:S01]  /*8dd0*/  @P1 LOP3.LUT R33, R33, 0x8, RZ, 0xfc, !PT ;  /* 0x0000000821211812 */ /* 0x000fe200078efcff */
[--C-:B------:R-:W-:Y:S01]  /*8de0*/  @!P2 IMAD.WIDE R18, R19, 0x2, R14.reuse ;  /* 0x000000021312a825 */ /* 0x100fe200078e020e */
[----:B------:R-:W-:Y:S01]  /*8df0*/  @!P2 LOP3.LUT R4, R4, 0xfffffff8, RZ, 0xc0, !PT ;  /* 0xfffffff80404a812 */ /* 0x000fe200078ec0ff */
[----:B------:R-:W-:Y:S01]  /*8e00*/  @!PT LDS RZ, [RZ] ;  /* 0x00000000fffff984 */ /* 0x000fe20000000800 */
[----:B------:R1:W-:Y:S02]  /*8e10*/  @!P2 LDGSTS.E.BYPASS.LTC128B.128 [R11+0x13080], [R20.64], !P4 ;  /* 0x13080000140bafae */ /* 0x0003e4000e101d5a */
[----:B--2---:R-:W-:Y:S02]  /*8e20*/  @!P2 IMAD.WIDE R16, R17, 0x2, R14 ;  /* 0x000000021110a825 */ /* 0x004fe400078e020e */
        /* <DEDUP_REMOVED lines=8> */
[----:B--2---:R-:W-:-:S04]  /*8eb0*/  @!P2 IMAD.WIDE R18, R4, 0x2, R14 ;  /* 0x000000020412a825 */ /* 0x004fc800078e020e */
[C---:B------:R-:W-:Y:S01]  /*8ec0*/  @!P0 IADD3 R15, P1, R3.reuse, UR8, RZ ;  /* 0x00000008030f8c10 */ /* 0x040fe2000ff3e0ff */
[----:B------:R2:W-:Y:S03]  /*8ed0*/  @!P2 LDGSTS.E.BYPASS.LTC128B.128 [R11+0x1f080], [R18.64], !P5 ;  /* 0x1f080000120bafae */ /* 0x0005e6000e901d5a */
[----:B------:R-:W-:Y:S02]  /*8ee0*/  @!P0 LEA.HI.X.SX32 R4, R3, UR7, 0x1, P1 ;  /* 0x0000000703048c11 */ /* 0x000fe400088f0eff */
[C---:B---3--:R-:W-:Y:S01]  /*8ef0*/  @!P0 LEA R16, P1, R15.reuse, c[0x0][0x2a0], 0x2 ;  /* 0x0000a8000f108a11 */ /* 0x048fe200078210ff */
[----:B------:R-:W0:Y:S03]  /*8f00*/  LDGDEPBAR ;  /* 0x00000000000079af */ /* 0x000e260000000000 */
[----:B------:R-:W-:Y:S01]  /*8f10*/  @!P0 LEA.HI.X R17, R15, c[0x0][0x2a4], R4, 0x2, P1 ;  /* 0x0000a9000f118a11 */ /* 0x000fe200008f1404 */
[----:B------:R-:W-:Y:S06]  /*8f20*/  BAR.SYNC.DEFER_BLOCKING 0x0 ;  /* 0x0000000000007b1d */ /* 0x000fec0000010000 */
[----:B------:R-:W3:Y:S01]  /*8f30*/  @!P0 LDG.E R219, [R16.64] ;  /* 0x0000001a10db8981 */ /* 0x000ee2000c1e1900 */
[----:B------:R-:W-:Y:S01]  /*8f40*/  IMAD.MOV R3, RZ, RZ, -R3 ;  /* 0x000000ffff037224 */ /* 0x000fe200078e0a03 */
[----:B------:R-:W-:Y:S01]  /*8f50*/  UIMAD UR11, UR15, UR4, URZ ;  /* 0x000000040f0b72a4 */ /* 0x000fe2000f8e023f */
[----:B------:R-:W-:Y:S01]  /*8f60*/  ISETP.GE.AND P6, PT, R188, c[0x0][0x1d4], PT ;  /* 0x00007500bc007a0c */ /* 0x000fe20003fc6270 */
[----:B------:R-:W-:Y:S01]  /*8f70*/  UIADD3 UR20, UR13, -0x1, URZ ;  /* 0xffffffff0d147890 */ /* 0x000fe2000fffe03f */
[----:B------:R-:W-:Y:S01]  /*8f80*/  IMAD R220, R3, c[0x0][0x2b8], R220 ;  /* 0x0000ae0003dc7a24 */ /* 0x000fe200078e02dc */
[----:B------:R-:W-:Y:S01]  /*8f90*/  UIMAD.WIDE.U32 UR24, UR16, UR4, URZ ;  /* 0x00000004101872a5 */ /* 0x000fe2000f8e003f */
[----:B------:R-:W-:Y:S01]  /*8fa0*/  ISETP.GE.AND P3, PT, R221, c[0x0][0x1d4], PT ;  /* 0x00007500dd007a0c */ /* 0x000fe20003f66270 */
[----:B------:R-:W-:Y:S01]  /*8fb0*/  UIMAD UR11, UR16, UR5, UR11 ;  /* 0x00000005100b72a4 */ /* 0x000fe2000f8e020b */
[----:B------:R-:W-:Y:S01]  /*8fc0*/  IMAD.WIDE.U32 R14, R220, c[0x0][0x1e0], RZ ;  /* 0x00007800dc0e7a25 */ /* 0x000fe200078e00ff */
[----:B------:R-:W-:Y:S01]  /*8fd0*/  SHF.R.S32.HI R61, RZ, 0x1f, R220 ;  /* 0x0000001fff3d7819 */ /* 0x000fe200000114dc */
[----:B------:R-:W-:Y:S01]  /*8fe0*/  UIMAD UR20, UR20, -0x30, UR14 ;  /* 0xffffffd0141478a4 */ /* 0x000fe2000f8e020e */
[----:B------:R-:W-:Y:S01]  /*8ff0*/  ISETP.GE.AND P5, PT, R32, c[0x0][0x1d4], PT ;  /* 0x0000750020007a0c */ /* 0x000fe20003fa6270 */
[----:B------:R-:W-:Y:S01]  /*9000*/  UIADD3 UR11, UR25, UR11, URZ ;  /* 0x0000000b190b7290 */ /* 0x000fe2000fffe03f */
[----:B------:R-:W-:Y:S01]  /*9010*/  ISETP.GE.AND P4, PT, R35, c[0x0][0x1d4], PT ;  /* 0x0000750023007a0c */ /* 0x000fe20003f86270 */
[----:B------:R-:W-:Y:S01]  /*9020*/  IMAD R3, R61, c[0x0][0x1e0], RZ ;  /* 0x000078003d037a24 */ /* 0x000fe200078e02ff */
[----:B------:R-:W-:Y:S01]  /*9030*/  UISETP.LT.AND UP0, UPT, UR20, 0x30, UPT ;  /* 0x000000301400788c */ /* 0x000fe2000bf01270 */
[----:B------:R-:W-:-:S02]  /*9040*/  LOP3.LUT R33, R33, 0xfffffffe, RZ, 0xc0, !PT ;  /* 0xfffffffe21217812 */ /* 0x000fc400078ec0ff */
[----:B------:R-:W-:Y:S01]  /*9050*/  IMAD R3, R220, c[0x0][0x1e4], R3 ;  /* 0x00007900dc037a24 */ /* 0x000fe200078e0203 */
[----:B------:R-:W-:Y:S01]  /*9060*/  USEL UR4, UR20, 0x30, UP0 ;  /* 0x0000003014047887 */ /* 0x000fe20008000000 */
[----:B------:R-:W-:Y:S02]  /*9070*/  @P3 LOP3.LUT R33, R33, 0x1, RZ, 0xfc, !PT ;  /* 0x0000000121213812 */ /* 0x000fe400078efcff */
[----:B------:R-:W-:Y:S01]  /*9080*/  IMAD.IADD R15, R15, 0x1, R3 ;  /* 0x000000010f0f7824 */ /* 0x000fe200078e0203 */
[----:B---3--:R-:W-:-:S03]  /*9090*/  SHF.R.S32.HI R60, RZ, 0x1f, R219 ;  /* 0x0000001fff3c7819 */ /* 0x008fc600000114db */
[----:B------:R-:W-:Y:S01]  /*90a0*/  IMAD.WIDE.U32 R16, R219, c[0x0][0x1f0], R14 ;  /* 0x00007c00db107a25 */ /* 0x000fe200078e000e */
[----:B------:R-:W-:Y:S01]  /*90b0*/  IADD3 R14, -R189, UR4, RZ ;  /* 0x00000004bd0e7c10 */ /* 0x000fe2000fffe1ff */
[----:B------:R-:W-:Y:S02]  /*90c0*/  ULDC.64 UR4, c[0x0][0x210] ;  /* 0x0000840000047ab9 */ /* 0x000fe40000000a00 */
[----:B------:R-:W-:Y:S01]  /*90d0*/  IMAD R4, R60, c[0x0][0x1f0], RZ ;  /* 0x00007c003c047a24 */ /* 0x000fe200078e02ff */
[----:B------:R-:W-:Y:S02]  /*90e0*/  UIMAD UR12, UR15, UR4, URZ ;  /* 0x000000040f0c72a4 */ /* 0x000fe4000f8e023f */
[----:B------:R-:W-:Y:S01]  /*90f0*/  UIMAD.WIDE.U32 UR28, UR16, UR4, URZ ;  /* 0x00000004101c72a5 */ /* 0x000fe2000f8e003f */
[----:B------:R-:W-:Y:S01]  /*9100*/  IMAD R15, R219, c[0x0][0x1f4], R4 ;  /* 0x00007d00db0f7a24 */ /* 0x000fe200078e0204 */
[----:B------:R-:W-:Y:S01]  /*9110*/  IADD3 R4, P0, R16, UR24, RZ ;  /* 0x0000001810047c10 */ /* 0x000fe2000ff1e0ff */
[----:B------:R-:W-:-:S03]  /*9120*/  UIMAD UR12, UR16, UR5, UR12 ;  /* 0x00000005100c72a4 */ /* 0x000fc6000f8e020c */
[----:B------:R-:W-:Y:S01]  /*9130*/  IADD3.X R15, R17, UR11, R15, P0, !PT ;  /* 0x0000000b110f7c10 */ /* 0x000fe200087fe40f */
[----:B------:R-:W-:Y:S01]  /*9140*/  UIADD3 UR12, UR29, UR12, URZ ;  /* 0x0000000c1d0c7290 */ /* 0x000fe2000fffe03f */
[----:B------:R-:W-:-:S04]  /*9150*/  LEA R16, P0, R4, c[0x0][0x1c8], 0x1 ;  /* 0x0000720004107a11 */ /* 0x000fc800078008ff */
[----:B------:R-:W-:Y:S01]  /*9160*/  LEA.HI.X R15, R4, c[0x0][0x1cc], R15, 0x1, P0 ;  /* 0x00007300040f7a11 */ /* 0x000fe200000f0c0f */
[----:B--2---:R-:W-:Y:S01]  /*9170*/  SHFL.IDX PT, R18, R16, RZ, 0x181f ;  /* 0x00181fff10127589 */ /* 0x004fe200000e0000 */
[----:B------:R-:W-:-:S03]  /*9180*/  ISETP.GE.AND P0, PT, R14, 0x1, PT ;  /* 0x000000010e00780c */ /* 0x000fc60003f06270 */
[----:B------:R-:W2:Y:S04]  /*9190*/  SHFL.IDX PT, R19, R15, RZ, 0x181f ;  /* 0x00181fff0f137589 */ /* 0x000ea800000e0000 */
[----:B------:R-:W-:Y:S04]  /*91a0*/  SHFL.IDX PT, R26, R16, 0x1, 0x181f ;  /* 0x00381f00101a7f89 */ /* 0x000fe800000e0000 */
[----:B------:R-:W3:Y:S02]  /*91b0*/  SHFL.IDX PT, R27, R15, 0x1, 0x181f ;  /* 0x00381f000f1b7f89 */ /* 0x000ee400000e0000 */
[----:B------:R-:W-:-:S02]  /*91c0*/  @P0 SHF.R.S32.HI R4, RZ, 0x1f, R221 ;  /* 0x0000001fff040819 */ /* 0x000fc400000114dd */
[----:B------:R-:W-:Y:S02]  /*91d0*/  @P0 SHF.R.S32.HI R3, RZ, 0x1f, R32 ;  /* 0x0000001fff030819 */ /* 0x000fe40000011420 */
[----:B------:R-:W-:Y:S02]  /*91e0*/  @P0 SHF.R.S32.HI R12, RZ, 0x1f, R35 ;  /* 0x0000001fff0c0819 */ /* 0x000fe40000011423 */
[----:B-1----:R-:W-:Y:S02]  /*91f0*/  @P0 LEA.HI R11, R4, R221, RZ, 0x3 ;  /* 0x000000dd040b0211 */ /* 0x002fe400078f18ff */
[----:B------:R-:W-:Y:S02]  /*9200*/  @P0 LEA.HI R4, R3, R32, RZ, 0x3 ;  /* 0x0000002003040211 */ /* 0x000fe400078f18ff */
[----:B------:R-:W-:Y:S01]  /*9210*/  @P0 LEA.HI R3, R12, R35, RZ, 0x3 ;  /* 0x000000230c030211 */ /* 0x000fe200078f18ff */
[----:B------:R-:W-:Y:S01]  /*9220*/  @P0 IMAD.SHL.U32 R12, R0, 0x2, RZ ;  /* 0x00000002000c0824 */ /* 0x000fe200078e00ff */
[----:B------:R-:W-:-:S02]  /*9230*/  @P0 LOP3.LUT R11, R11, 0xfffffff8, RZ, 0xc0, !PT ;  /* 0xfffffff80b0b0812 */ /* 0x000fc400078ec0ff */
[----:B------:R-:W-:Y:S01]  /*9240*/  @P0 LOP3.LUT R4, R4, 0xfffffff8, RZ, 0xc0, !PT ;  /* 0xfffffff804040812 */ /* 0x000fe200078ec0ff */
[----:B--2---:R-:W-:Y:S01]  /*9250*/  @P0 IMAD.WIDE R20, R188, 0x2, R18 ;  /* 0x00000002bc140825 */ /* 0x004fe200078e0212 */
[----:B------:R-:W-:-:S03]  /*9260*/  @P0 LOP3.LUT R3, R3, 0xfffffff8, RZ, 0xc0, !PT ;  /* 0xfffffff803030812 */ /* 0x000fc600078ec0ff */
[--C-:B------:R-:W-:Y:S01]  /*9270*/  @P0 IMAD.WIDE R22, R11, 0x2, R18.reuse ;  /* 0x000000020b160825 */ /* 0x100fe200078e0212 */
[----:B------:R1:W-:Y:S03]  /*9280*/  @P0 LDGSTS.E.BYPASS.LTC128B.128 [R12+0xa080], [R20.64], !P6 ;  /* 0x0a080000140c0fae */ /* 0x0003e6000f101d5a */
[--C-:B------:R-:W-:Y:S01]  /*9290*/  @P0 IMAD.WIDE R24, R4, 0x2, R18.reuse ;  /* 0x0000000204180825 */ /* 0x100fe200078e0212 */
[----:B------:R2:W-:Y:S03]  /*92a0*/  @P0 LDGSTS.E.BYPASS.LTC128B.128 [R12+0xb880], [R22.64], !P3 ;  /* 0x0b880000160c0fae */ /* 0x0005e6000d901d5a */
[----:B------:R-:W-:Y:S01]  /*92b0*/  @P0 IMAD.WIDE R18, R3, 0x2, R18 ;  /* 0x0000000203120825 */ /* 0x000fe200078e0212 */
[----:B------:R2:W-:Y:S04]  /*92c0*/  @P0 LDGSTS.E.BYPASS.LTC128B.128 [R12+0xd080], [R24.64], !P5 ;  /* 0x0d080000180c0fae */ /* 0x0005e8000e901d5a */
[----:B------:R3:W-:Y:S01]  /*92d0*/  @P0 LDGSTS.E.BYPASS.LTC128B.128 [R12+0xe880], [R18.64], !P4 ;  /* 0x0e880000120c0fae */ /* 0x0007e2000e101d5a */
[----:B------:R-:W-:-:S13]  /*92e0*/  ISETP.GE.AND P0, PT, R14, 0x21, PT ;  /* 0x000000210e00780c */ /* 0x000fda0003f06270 */
[----:B------:R-:W-:Y:S02]  /*92f0*/  @P0 SHF.R.S32.HI R14, RZ, 0x1f, R221 ;  /* 0x0000001fff0e0819 */ /* 0x000fe400000114dd */
[----:B------:R-:W-:Y:S02]  /*9300*/  @P0 SHF.R.S32.HI R11, RZ, 0x1f, R32 ;  /* 0x0000001fff0b0819 */ /* 0x000fe40000011420 */
[----:B------:R-:W-:Y:S02]  /*9310*/  @P0 SHF.R.S32.HI R4, RZ, 0x1f, R35 ;  /* 0x0000001fff040819 */ /* 0x000fe40000011423 */
[----:B------:R-:W-:Y:S01]  /*9320*/  @P0 LEA.HI R17, R14, R221, RZ, 0x3 ;  /* 0x000000dd0e110211 */ /* 0x000fe200078f18ff */
[----:B------:R-:W-:Y:S01]  /*9330*/  @P0 IMAD.SHL.U32 R14, R0, 0x2, RZ ;  /* 0x00000002000e0824 */ /* 0x000fe200078e00ff */
[----:B------:R-:W-:Y:S02]  /*9340*/  @P0 LEA.HI R11, R11, R32, RZ, 0x3 ;  /* 0x000000200b0b0211 */ /* 0x000fe400078f18ff */
[----:B------:R-:W-:-:S02]  /*9350*/  @P0 LEA.HI R3, R4, R35, RZ, 0x3 ;  /* 0x0000002304030211 */ /* 0x000fc400078f18ff */
[----:B------:R-:W-:Y:S01]  /*9360*/  @P0 LOP3.LUT R17, R17, 0xfffffff8, RZ, 0xc0, !PT ;  /* 0xfffffff811110812 */ /* 0x000fe200078ec0ff */
[--C-:B---3--:R-:W-:Y:S01]  /*9370*/  @P0 IMAD.WIDE R18, R188, 0x2, R26.reuse ;  /* 0x00000002bc120825 */ /* 0x108fe200078e021a */
[----:B------:R-:W-:Y:S02]  /*9380*/  @P0 LOP3.LUT R11, R11, 0xfffffff8, RZ, 0xc0, !PT ;  /* 0xfffffff80b0b0812 */ /* 0x000fe400078ec0ff */
[----:B------:R-:W-:Y:S01]  /*9390*/  @P0 LOP3.LUT R3, R3, 0xfffffff8, RZ, 0xc0, !PT ;  /* 0xfffffff803030812 */ /* 0x000fe200078ec0ff */
[--C-:B------:R-:W-:Y:S01]  /*93a0*/  @P0 IMAD.WIDE R16, R17, 0x2, R26.reuse ;  /* 0x0000000211100825 */ /* 0x100fe200078e021a */
[----:B------:R2:W-:Y:S01]  /*93b0*/  @P0 LDGSTS.E.BYPASS.LTC128B.128 [R14+0xb080], [R18.64], !P6 ;  /* 0x0b080000120e0fae */ /* 0x0005e2000f101d5a */
[----:B------:R-:W-:Y:S02]  /*93c0*/  LEA.HI R4, R2, R215, RZ, 0x5 ;  /* 0x000000d702047211 */ /* 0x000fe400078f28ff */
[----:B-1----:R-:W-:Y:S01]  /*93d0*/  @P0 IMAD.WIDE R20, R11, 0x2, R26 ;  /* 0x000000020b140825 */ /* 0x002fe200078e021a */
[----:B------:R2:W-:Y:S01]  /*93e0*/  @P0 LDGSTS.E.BYPASS.LTC128B.128 [R14+0xc880], [R16.64], !P3 ;  /* 0x0c880000100e0fae */ /* 0x0005e2000d901d5a */
[----:B------:R-:W-:-:S02]  /*93f0*/  ISETP.GT.AND P3, PT, R217, 0x2f, PT ;  /* 0x0000002fd900780c */ /* 0x000fc40003f64270 */
[----:B------:R-:W-:Y:S01]  /*9400*/  @P0 IMAD.WIDE R26, R3, 0x2, R26 ;  /* 0x00000002031a0825 */ /* 0x000fe200078e021a */
[----:B------:R2:W-:Y:S01]  /*9410*/  @P0 LDGSTS.E.BYPASS.LTC128B.128 [R14+0xe080], [R20.64], !P5 ;  /* 0x0e080000140e0fae */ /* 0x0005e2000e901d5a */
[----:B------:R-:W-:-:S03]  /*9420*/  SHF.R.S32.HI R3, RZ, 0x5, R4 ;  /* 0x00000005ff037819 */ /* 0x000fc60000011404 */
[----:B------:R2:W-:Y:S01]  /*9430*/  @P0 LDGSTS.E.BYPASS.LTC128B.128 [R14+0xf880], [R26.64], !P4 ;  /* 0x0f8800001a0e0fae */ /* 0x0005e2000e101d5a */
[----:B------:R-:W-:-:S03]  /*9440*/  ISETP.LT.AND P0, PT, RZ, c[0x0][0x27c], PT ;  /* 0x00009f00ff007a0c */ /* 0x000fc60003f01270 */
[----:B------:R-:W0:Y:S10]  /*9450*/  LDGDEPBAR ;  /* 0x00000000000079af */ /* 0x000e340000000000 */
[----:B------:R-:W-:Y:S05]  /*9460*/  @P0 BRA `(.L_x_1662) ;  /* 0x0000002000000947 */ /* 0x000fea0003800000 */
[----:B------:R-:W-:-:S04]  /*9470*/  DEPBAR.LE SB0, 0x1 ;  /* 0x000080400000791a */ /* 0x000fc80000000000 */
[----:B------:R-:W-:Y:S05]  /*9480*/  BRA `(.L_x_1663) ;  /* 0x00009a6000007947 */ /* 0x000fea0003800000 */
.L_x_1662:
[----:B------:R-:W-:Y:S01]  /*9490*/  ULDC.U8 UR4, c[0x0][0x298] ;  /* 0x0000a60000047ab9 */ /* 0x000fe20000000000 */
[----:B--2---:R-:W-:Y:S01]  /*94a0*/  SHF.R.S32.HI R19, RZ, 0x1f, R106 ;  /* 0x0000001fff137819 */ /* 0x004fe2000001146a */
[----:B------:R-:W-:Y:S01]  /*94b0*/  IMAD.WIDE.U32 R14, R106, c[0x0][0x280], RZ ;  /* 0x0000a0006a0e7a25 */ /* 0x000fe200078e00ff */
        /* <DEDUP_REMOVED lines=14> */
[----:B------:R-:W-:Y:S01]  /*95a0*/  ISETP.NE.AND P1, PT, R10, RZ, PT ;  /* 0x000000ff0a00720c */ /* 0x000fe20003f25270 */
[----:B------:R-:W-:Y:S01]  /*95b0*/  BSSY B0, `(.L_x_1665) ;  /* 0x0000049000007945 */ /* 0x000fe20003800000 */
        /* <DEDUP_REMOVED lines=10> */
[----:B------:R-:W-:Y:S01]  /*9660*/  PLOP3.LUT P0, PT, PT, PT, UP2, 0x80, 0x0 ;  /* 0x000000000000781c */ /* 0x000fe20003f0f028 */
[----:B------:R-:W-:-:S12]  /*9670*/  CS2R R136, SRZ ;  /* 0x0000000000887805 */ /* 0x000fd8000001ff00 */
[----:B------:R-:W-:Y:S01]  /*9680*/  @P0 SHF.R.U32.HI R9, RZ, c[0x0][0x2cc], R10 ;  /* 0x0000b300ff090a19 */ /* 0x000fe2000001160a */
[----:B------:R-:W-:-:S03]  /*9690*/  IMAD.MOV.U32 R10, RZ, RZ, R14 ;  /* 0x000000ffff0a7224 */ /* 0x000fc600078e000e */
[----:B------:R-:W-:Y:S01]  /*96a0*/  SHF.R.S32.HI R12, RZ, 0x1f, R9 ;  /* 0x0000001fff0c7819 */ /* 0x000fe20000011409 */
[----:B------:R-:W-:-:S04]  /*96b0*/  IMAD.WIDE.U32 R10, R9, c[0x0][0x280], R10 ;  /* 0x0000a000090a7a25 */ /* 0x000fc800078e000a */
[----:B------:R-:W-:Y:S01]  /*96c0*/  IMAD R16, R12, c[0x0][0x280], RZ ;  /* 0x0000a0000c107a24 */ /* 0x000fe200078e02ff */
[----:B------:R-:W-:Y:S01]  /*96d0*/  LEA R14, P0, R10, c[0x0][0x270], 0x1 ;  /* 0x00009c000a0e7a11 */ /* 0x000fe200078008ff */
[----:B------:R-:W-:Y:S02]  /*96e0*/  IMAD R12, R12, c[0x0][0x290], RZ ;  /* 0x0000a4000c0c7a24 */ /* 0x000fe400078e02ff */
[C---:B------:R-:W-:Y:S02]  /*96f0*/  IMAD R16, R9.reuse, c[0x0][0x284], R16 ;  /* 0x0000a10009107a24 */ /* 0x040fe400078e0210 */
[----:B------:R-:W-:Y:S01]  /*9700*/  IMAD.WIDE.U32 R18, R9, c[0x0][0x290], R18 ;  /* 0x0000a40009127a25 */ /* 0x000fe200078e0012 */
[----:B------:R1:W2:Y:S02]  /*9710*/  SHFL.IDX PT, R22, R14, RZ, 0x181f ;  /* 0x00181fff0e167589 */ /* 0x0002a400000e0000 */
[----:B------:R-:W-:Y:S01]  /*9720*/  IADD3 R17, R11, R16, RZ ;  /* 0x000000100b117210 */ /* 0x000fe20007ffe0ff */
[----:B------:R-:W-:-:S03]  /*9730*/  IMAD R9, R9, c[0x0][0x294], R12 ;  /* 0x0000a50009097a24 */ /* 0x000fc600078e020c */
[----:B------:R-:W-:Y:S02]  /*9740*/  LEA.HI.X R17, R10, c[0x0][0x274], R17, 0x1, P0 ;  /* 0x00009d000a117a11 */ /* 0x000fe400000f0c11 */
[----:B------:R-:W-:Y:S02]  /*9750*/  IADD3 R9, R19, R9, RZ ;  /* 0x0000000913097210 */ /* 0x000fe40007ffe0ff */
[C---:B------:R-:W-:Y:S01]  /*9760*/  LEA R12, P0, R18.reuse, c[0x0][0x288], 0x1 ;  /* 0x0000a200120c7a11 */ /* 0x040fe200078008ff */
[----:B------:R1:W3:Y:S03]  /*9770*/  SHFL.IDX PT, R23, R17, RZ, 0x181f ;  /* 0x00181fff11177589 */ /* 0x0002e600000e0000 */
        /* <DEDUP_REMOVED lines=44> */
.L_x_1666:
[----:B------:R-:W-:Y:S05]  /*9a40*/  BSYNC B0 ;  /* 0x0000000000007941 */ /* 0x000fea0003800000 */
.L_x_1665:
        /* <DEDUP_REMOVED lines=86> */
.L_x_1668:
[----:B------:R-:W-:Y:S05]  /*9fb0*/  BSYNC B0 ;  /* 0x0000000000007941 */ /* 0x000fea0003800000 */
.L_x_1667:
        /* <DEDUP_REMOVED lines=88> */
.L_x_1670:
[----:B----4-:R-:W-:Y:S05]  /*a540*/  BSYNC B0 ;  /* 0x0000000000007941 */ /* 0x010fea0003800000 */
.L_x_1669:
        /* <DEDUP_REMOVED lines=85> */
.L_x_1672:
[----:B----4-:R-:W-:Y:S05]  /*aaa0*/  BSYNC B0 ;  /* 0x0000000000007941 */ /* 0x010fea0003800000 */
.L_x_1671:
        /* <DEDUP_REMOVED lines=44> */
[----:B------:R-:W-:Y:S02]  /*ad70*/  SHF.R.U32.HI R130, RZ, 0x10, R137 ;  /* 0x00000010ff827819 */ /* 0x000fe40000011689 */
[--C-:B------:R-:W-:Y:S02]  /*ad80*/  SHF.R.U64 R131, R134, 0x10, R135.reuse ;  /* 0x0000001086837819 */ /* 0x100fe40000001287 */
[----:B------:R-:W-:Y:S02]  /*ad90*/  SHF.R.U32.HI R134, RZ, 0x10, R135 ;  /* 0x00000010ff867819 */ /* 0x000fe40000011687 */
[----:B------:R-:W-:Y:S02]  /*ada0*/  PRMT R121, R121, 0x5410, R130 ;  /* 0x0000541079797816 */ /* 0x000fe40000000082 */
[----:B------:R-:W-:Y:S02]  /*adb0*/  SHF.R.U64 R129, R136, 0x10, R137 ;  /* 0x0000001088817819 */ /* 0x000fe40000001289 */
        /* <DEDUP_REMOVED lines=40> */
.L_x_1676:
[----:B------:R-:W-:Y:S05]  /*b040*/  BSYNC B0 ;  /* 0x0000000000007941 */ /* 0x000fea0003800000 */
.L_x_1675:
        /* <DEDUP_REMOVED lines=50> */
.L_x_1678:
[----:B------:R-:W-:Y:S05]  /*b370*/  BSYNC B0 ;  /* 0x0000000000007941 */ /* 0x000fea0003800000 */
.L_x_1677:
        /* <DEDUP_REMOVED lines=50> */
.L_x_1680:
[----:B------:R-:W-:Y:S05]  /*b6a0*/  BSYNC B0 ;  /* 0x0000000000007941 */ /* 0x000fea0003800000 */
.L_x_1679:
        /* <DEDUP_REMOVED lines=49> */
.L_x_1674:
[----:B------:R-:W-:Y:S05]  /*b9c0*/  BSYNC B1 ;  /* 0x0000000000017941 */ /* 0x000fea0003800000 */
.L_x_1673:
        /* <DEDUP_REMOVED lines=53> */
.L_x_1684:
[----:B------:R-:W-:Y:S05]  /*bd20*/  BSYNC B0 ;  /* 0x0000000000007941 */ /* 0x000fea0003800000 */
.L_x_1683:
        /* <DEDUP_REMOVED lines=50> */
.L_x_1686:
[----:B------:R-:W-:Y:S05]  /*c050*/  BSYNC B0 ;  /* 0x0000000000007941 */ /* 0x000fea0003800000 */
.L_x_1685:
        /* <DEDUP_REMOVED lines=50> */
.L_x_1688:
[----:B------:R-:W-:Y:S05]  /*c380*/  BSYNC B0 ;  /* 0x0000000000007941 */ /* 0x000fea0003800000 */
.L_x_1687:
        /* <DEDUP_REMOVED lines=49> */
.L_x_1682:
[----:B------:R-:W-:Y:S05]  /*c6a0*/  BSYNC B1 ;  /* 0x0000000000017941 */ /* 0x000fea0003800000 */
.L_x_1681:
        /* <DEDUP_REMOVED lines=53> */
.L_x_1692:
[----:B------:R-:W-:Y:S05]  /*ca00*/  BSYNC B0 ;  /* 0x0000000000007941 */ /* 0x000fea0003800000 */
.L_x_1691:
        /* <DEDUP_REMOVED lines=50> */
.L_x_1694:
[----:B------:R-:W-:Y:S05]  /*cd30*/  BSYNC B0 ;  /* 0x0000000000007941 */ /* 0x000fea0003800000 */
.L_x_1693:
        /* <DEDUP_REMOVED lines=50> */
.L_x_1696:
[----:B------:R-:W-:Y:S05]  /*d060*/  BSYNC B0 ;  /* 0x0000000000007941 */ /* 0x000fea0003800000 */
.L_x_1695:
        /* <DEDUP_REMOVED lines=49> */
.L_x_1690:
[----:B------:R-:W-:Y:S05]  /*d380*/  BSYNC B1 ;  /* 0x0000000000017941 */ /* 0x000fea0003800000 */
.L_x_1689:
        /* <DEDUP_REMOVED lines=52> */
.L_x_1699:
[----:B------:R-:W-:Y:S05]  /*d6d0*/  BSYNC B0 ;  /* 0x0000000000007941 */ /* 0x000fea0003800000 */
.L_x_1698:
        /* <DEDUP_REMOVED lines=50> */
.L_x_1701:
[----:B------:R-:W-:Y:S05]  /*da00*/  BSYNC B0 ;  /* 0x0000000000007941 */ /* 0x000fea0003800000 */
.L_x_1700:
        /* <DEDUP_REMOVED lines=50> */
.L_x_1703:
[----:B------:R-:W-:Y:S05]  /*dd30*/  BSYNC B0 ;  /* 0x0000000000007941 */ /* 0x000fea0003800000 */
.L_x_1702:
        /* <DEDUP_REMOVED lines=50> */
.L_x_1664:
        /* <DEDUP_REMOVED lines=57> */
.L_x_1705:
[----:B--2---:R-:W-:Y:S05]  /*e3f0*/  BSYNC B0 ;  /* 0x0000000000007941 */ /* 0x004fea0003800000 */
.L_x_1704:
        /* <DEDUP_REMOVED lines=67> */
.L_x_1707:
[----:B--2---:R-:W-:Y:S05]  /*e830*/  BSYNC B0 ;  /* 0x0000000000007941 */ /* 0x004fea0003800000 */
.L_x_1706:
        /* <DEDUP_REMOVED lines=69> */
.L_x_1709:
[----:B--2---:R-:W-:Y:S05]  /*ec90*/  BSYNC B0 ;  /* 0x0000000000007941 */ /* 0x004fea0003800000 */
.L_x_1708:
        /* <DEDUP_REMOVED lines=66> */
.L_x_1711:
[----:B------:R-:W-:Y:S05]  /*f0c0*/  BSYNC B0 ;  /* 0x0000000000007941 */ /* 0x000fea0003800000 */
.L_x_1710:
        /* <DEDUP_REMOVED lines=45> */
[--C-:B------:R-:W-:Y:S02]  /*f3a0*/  SHF.R.U64 R157, R100, 0x10, R101.reuse ;  /* 0x00000010649d7819 */ /* 0x100fe40000001265 */
[----:B------:R-:W-:Y:S02]  /*f3b0*/  SHF.R.U32.HI R100, RZ, 0x10, R101 ;  /* 0x00000010ff647819 */ /* 0x000fe40000011665 */
[----:B------:R-:W-:Y:S02]  /*f3c0*/  LEA.HI R9, R9, R34, RZ, 0x1d ;  /* 0x0000002209097211 */ /* 0x000fe400078fe8ff */
[----:B------:R-:W-:Y:S02]  /*f3d0*/  SHF.R.U64 R101, R102, 0x10, R103 ;  /* 0x0000001066657819 */ /* 0x000fe40000001267 */
[----:B------:R-:W-:Y:S01]  /*f3e0*/  SHF.R.S32.HI R8, RZ, 0x1f, R9 ;  /* 0x0000001fff087819 */ /* 0x000fe20000011409 */
[----:B------:R-:W-:Y:S01]  /*f3f0*/  IMAD.SHL.U32 R10, R9, 0x8, RZ ;  /* 0x00000008090a7824 */ /* 0x000fe200078e00ff */
[----:B------:R-:W-:-:S02]  /*f400*/  SHF.R.U32.HI R102, RZ, 0x10, R103 ;  /* 0x00000010ff667819 */ /* 0x000fc40000011667 */
[----:B------:R-:W-:Y:S02]  /*f410*/  LEA.HI R8, R8, R9, RZ, 0x3 ;  /* 0x0000000908087211 */ /* 0x000fe400078f18ff */
[----:B------:R-:W-:Y:S02]  /*f420*/  LOP3.LUT R10, R147, 0x38, R10, 0xf8, !PT ;  /* 0x00000038930a7812 */ /* 0x000fe400078ef80a */
[--C-:B------:R-:W-:Y:S01]  /*f430*/  SHF.R.U64 R103, R96, 0x10, R97.reuse ;  /* 0x0000001060677819 */ /* 0x100fe20000001261 */
[----:B------:R-:W-:Y:S01]  /*f440*/  IMAD.SHL.U32 R8, R8, 0x400, RZ ;  /* 0x0000040008087824 */ /* 0x000fe200078e00ff */
[----:B------:R-:W-:Y:S02]  /*f450*/  LOP3.LUT R9, R10, R145, RZ, 0x3c, !PT ;  /* 0x000000910a097212 */ /* 0x000fe400078e3cff */
[----:B------:R-:W-:Y:S02]  /*f460*/  SHF.R.U32.HI R96, RZ, 0x10, R97 ;  /* 0x00000010ff607819 */ /* 0x000fe40000011661 */
[----:B------:R-:W-:-:S02]  /*f470*/  LOP3.LUT R8, R8, 0x7fffe000, RZ, 0xc0, !PT ;  /* 0x7fffe00008087812 */ /* 0x000fc400078ec0ff */
[----:B------:R-:W-:Y:S02]  /*f480*/  PRMT R150, R150, 0x5410, R103 ;  /* 0x0000541096967816 */ /* 0x000fe40000000067 */
[----:B------:R-:W-:Y:S02]  /*f490*/  IADD3 R148, R9, R8, R144 ;  /* 0x0000000809947210 */ /* 0x000fe40007ffe090 */
[----:B------:R-:W-:Y:S01]  /*f4a0*/  PRMT R154, R154, 0x5410, R157 ;  /* 0x000054109a9a7816 */ /* 0x000fe2000000009d */
[----:B------:R-:W-:Y:S01]  /*f4b0*/  IMAD.U32 R160, R150, 0x10000, RZ ;  /* 0x0001000096a07824 */ /* 0x000fe200078e00ff */
[--C-:B------:R-:W-:Y:S01]  /*f4c0*/  SHF.R.U64 R97, R98, 0x10, R99.reuse ;  /* 0x0000001062617819 */ /* 0x100fe20000001263 */
[----:B------:R-:W-:Y:S01]  /*f4d0*/  IMAD.SHL.U32 R148, R148, 0x2, RZ ;  /* 0x0000000294947824 */ /* 0x000fe200078e00ff */
[----:B------:R-:W-:Y:S01]  /*f4e0*/  SHF.R.U32.HI R98, RZ, 0x10, R99 ;  /* 0x00000010ff627819 */ /* 0x000fe20000011663 */
[----:B------:R-:W-:Y:S01]  /*f4f0*/  IMAD.U32 R158, R154, 0x10000, RZ ;  /* 0x000100009a9e7824 */ /* 0x000fe200078e00ff */
[----:B------:R-:W-:-:S02]  /*f500*/  PRMT R149, R149, 0x5410, R96 ;  /* 0x0000541095957816 */ /* 0x000fc40000000060 */
[----:B------:R-:W2:Y:S01]  /*f510*/  LDS.128 R8, [R148+0x10080] ;  /* 0x0100800094087984 */ /* 0x000ea20000000c00 */
[----:B------:R-:W-:Y:S02]  /*f520*/  PRMT R153, R153, 0x5410, R100 ;  /* 0x0000541099997816 */ /* 0x000fe40000000064 */
[----:B-1----:R-:W-:Y:S01]  /*f530*/  SHF.L.U32 R96, R13, 0x10, RZ ;  /* 0x000000100d607819 */ /* 0x002fe200000006ff */
[----:B------:R-:W-:Y:S01]  /*f540*/  IMAD.U32 R159, R149, 0x10000, RZ ;  /* 0x00010000959f7824 */ /* 0x000fe200078e00ff */
[----:B------:R-:W-:Y:S01]  /*f550*/  LOP3.LUT R99, R13, 0xffff0000, RZ, 0xc0, !PT ;  /* 0xffff00000d637812 */ /* 0x000fe200078ec0ff */
[----:B------:R-:W-:Y:S01]  /*f560*/  IMAD.U32 R13, R15, 0x10000, RZ ;  /* 0x000100000f0d7824 */ /* 0x000fe200078e00ff */
[----:B------:R-:W-:Y:S02]  /*f570*/  PRMT R155, R155, 0x5410, R102 ;  /* 0x000054109b9b7816 */ /* 0x000fe40000000066 */
[----:B------:R-:W-:Y:S02]  /*f580*/  LOP3.LUT R100, R15, 0xffff0000, RZ, 0xc0, !PT ;  /* 0xffff00000f647812 */ /* 0x000fe400078ec0ff */
[----:B------:R-:W-:-:S02]  /*f590*/  PRMT R156, R156, 0x5410, R101 ;  /* 0x000054109c9c7816 */ /* 0x000fc40000000065 */
[----:B------:R-:W-:Y:S01]  /*f5a0*/  PRMT R152, R152, 0x5410, R97 ;  /* 0x0000541098987816 */ /* 0x000fe20000000061 */
[----:B------:R-:W-:Y:S01]  /*f5b0*/  IMAD.U32 R97, R12, 0x10000, RZ ;  /* 0x000100000c617824 */ /* 0x000fe200078e00ff */
[----:B------:R-:W-:Y:S01]  /*f5c0*/  PRMT R151, R151, 0x5410, R98 ;  /* 0x0000541097977816 */ /* 0x000fe20000000062 */
[----:B------:R-:W-:Y:S01]  /*f5d0*/  IMAD.U32 R98, R14, 0x10000, RZ ;  /* 0x000100000e627824 */ /* 0x000fe200078e00ff */
[----:B------:R-:W-:Y:S02]  /*f5e0*/  LOP3.LUT R12, R12, 0xffff0000, RZ, 0xc0, !PT ;  /* 0xffff00000c0c7812 */ /* 0x000fe400078ec0ff */
[----:B------:R-:W-:Y:S02]  /*f5f0*/  LOP3.LUT R149, R149, 0xffff0000, RZ, 0xc0, !PT ;  /* 0xffff000095957812 */ /* 0x000fe400078ec0ff */
[----:B------:R-:W-:Y:S01]  /*f600*/  LOP3.LUT R14, R14, 0xffff0000, RZ, 0xc0, !PT ;  /* 0xffff00000e0e7812 */ /* 0x000fe200078ec0ff */
[----:B--2---:R-:W-:Y:S01]  /*f610*/  IMAD.U32 R161, R8, 0x10000, RZ ;  /* 0x0001000008a17824 */ /* 0x004fe200078e00ff */
[----:B------:R-:W-:Y:S01]  /*f620*/  SHF.L.U32 R15, R9, 0x10, RZ ;  /* 0x00000010090f7819 */ /* 0x000fe200000006ff */
[----:B------:R-:W-:Y:S01]  /*f630*/  IMAD.U32 R103, R11, 0x10000, RZ ;  /* 0x000100000b677824 */ /* 0x000fe200078e00ff */
[----:B------:R-:W-:Y:S01]  /*f640*/  LOP3.LUT R102, R9, 0xffff0000, RZ, 0xc0, !PT ;  /* 0xffff000009667812 */ /* 0x000fe200078ec0ff */
[----:B------:R-:W-:Y:S01]  /*f650*/  FMUL.FTZ R162, R161, R158 ;  /* 0x0000009ea1a27220 */ /* 0x000fe20000410000 */
[----:B------:R-:W-:-:S02]  /*f660*/  SHF.L.U32 R101, R10, 0x10, RZ ;  /* 0x000000100a657819 */ /* 0x000fc400000006ff */
[----:B------:R-:W-:Y:S01]  /*f670*/  LOP3.LUT R9, R10, 0xffff0000, RZ, 0xc0, !PT ;  /* 0xffff00000a097812 */ /* 0x000fe200078ec0ff */
[----:B------:R-:W-:Y:S01]  /*f680*/  FMUL.FTZ R10, R161, R160 ;  /* 0x000000a0a10a7220 */ /* 0x000fe20000410000 */
[----:B------:R-:W-:Y:S01]  /*f690*/  LOP3.LUT R157, R11, 0xffff0000, RZ, 0xc0, !PT ;  /* 0xffff00000b9d7812 */ /* 0x000fe200078ec0ff */
[----:B------:R-:W-:Y:S01]  /*f6a0*/  FMUL.FTZ R161, R15, R159 ;  /* 0x0000009f0fa17220 */ /* 0x000fe20000410000 */
[----:B------:R-:W-:Y:S01]  /*f6b0*/  LOP3.LUT R8, R8, 0xffff0000, RZ, 0xc0, !PT ;  /* 0xffff000008087812 */ /* 0x000fe200078ec0ff */
[----:B------:R-:W-:Y:S02]  /*f6c0*/  FFMA.FTZ R11, R97, R158, -R10 ;  /* 0x0000009e610b7223 */ /* 0x000fe4000001080a */
[C---:B------:R-:W-:Y:S01]  /*f6d0*/  IMAD.U32 R10, R153.reuse, 0x10000, RZ ;  /* 0x00010000990a7824 */ /* 0x040fe200078e00ff */
[----:B------:R-:W-:Y:S01]  /*f6e0*/  LOP3.LUT R153, R153, 0xffff0000, RZ, 0xc0, !PT ;  /* 0xffff000099997812 */ /* 0x000fe200078ec0ff */
[----:B------:R-:W-:Y:S01]  /*f6f0*/  FFMA.FTZ R97, R97, R160, R162 ;  /* 0x000000a061617223 */ /* 0x000fe200000100a2 */
[----:B------:R-:W-:Y:S01]  /*f700*/  SHF.L.U32 R160, R155, 0x10, RZ ;  /* 0x000000109ba07819 */ /* 0x000fe200000006ff */
[C---:B------:R-:W-:Y:S01]  /*f710*/  IMAD.U32 R158, R151.reuse, 0x10000, RZ ;  /* 0x00010000979e7824 */ /* 0x040fe200078e00ff */
[----:B------:R-:W-:Y:S01]  /*f720*/  LOP3.LUT R151, R151, 0xffff0000, RZ, 0xc0, !PT ;  /* 0xffff000097977812 */ /* 0x000fe200078ec0ff */
[-C--:B------:R-:W-:Y:S01]  /*f730*/  FMUL.FTZ R162, R15, R10.reuse ;  /* 0x0000000a0fa27220 */ /* 0x080fe20000410000 */
[----:B------:R-:W-:Y:S01]  /*f740*/  LOP3.LUT R155, R155, 0xffff0000, RZ, 0xc0, !PT ;  /* 0xffff00009b9b7812 */ /* 0x000fe200078ec0ff */
[----:B------:R-:W-:Y:S01]  /*f750*/  FFMA.FTZ R10, R96, R10, -R161 ;  /* 0x0000000a600a7223 */ /* 0x000fe200000108a1 */
[----:B------:R-:W-:Y:S01]  /*f760*/  LOP3.LUT R161, R150, 0xffff0000, RZ, 0xc0, !PT ;  /* 0xffff000096a17812 */ /* 0x000fe200078ec0ff */
[----:B------:R-:W-:-:S02]  /*f770*/  FMUL.FTZ R15, R103, R158 ;  /* 0x0000009e670f7220 */ /* 0x000fc40000410000 */
[-C--:B------:R-:W-:Y:S02]  /*f780*/  FMUL.FTZ R103, R103, R160.reuse ;  /* 0x000000a067677220 */ /* 0x080fe40000410000 */
[----:B------:R-:W-:Y:S01]  /*f790*/  FFMA.FTZ R96, R96, R159, R162 ;  /* 0x0000009f60607223 */ /* 0x000fe200000100a2 */
[----:B------:R-:W-:Y:S01]  /*f7a0*/  LOP3.LUT R159, R154, 0xffff0000, RZ, 0xc0, !PT ;  /* 0xffff00009a9f7812 */ /* 0x000fe200078ec0ff */
[C---:B------:R-:W-:Y:S02]  /*f7b0*/  FFMA.FTZ R15, R13.reuse, R160, -R15 ;  /* 0x000000a00d0f7223 */ /* 0x040fe4000001080f */
[----:B------:R-:W-:Y:S02]  /*f7c0*/  FFMA.FTZ R103, R13, R158, R103 ;  /* 0x0000009e0d677223 */ /* 0x000fe40000010067 */
[----:B------:R-:W-:Y:S02]  /*f7d0*/  FMUL.FTZ R13, R8, R161 ;  /* 0x000000a1080d7220 */ /* 0x000fe40000410000 */
[C---:B------:R-:W-:Y:S01]  /*f7e0*/  IMAD.U32 R158, R156.reuse, 0x10000, RZ ;  /* 0x000100009c9e7824 */ /* 0x040fe200078e00ff */
[----:B------:R-:W-:Y:S01]  /*f7f0*/  LOP3.LUT R156, R156, 0xffff0000, RZ, 0xc0, !PT ;  /* 0xffff00009c9c7812 */ /* 0x000fe200078ec0ff */
[----:B------:R-:W-:-:S02]  /*f800*/  FFMA.FTZ R154, R12, R159, -R13 ;  /* 0x0000009f0c9a7223 */ /* 0x000fc4000001080d */
[C---:B------:R-:W-:Y:S01]  /*f810*/  IMAD.U32 R13, R152.reuse, 0x10000, RZ ;  /* 0x00010000980d7824 */ /* 0x040fe200078e00ff */
[----:B------:R-:W-:Y:S01]  /*f820*/  LOP3.LUT R152, R152, 0xffff0000, RZ, 0xc0, !PT ;  /* 0xffff000098987812 */ /* 0x000fe200078ec0ff */
[----:B------:R-:W-:Y:S02]  /*f830*/  FMUL.FTZ R8, R8, R159 ;  /* 0x0000009f08087220 */ /* 0x000fe40000410000 */
[CC--:B------:R-:W-:Y:S02]  /*f840*/  FMUL.FTZ R159, R101.reuse, R13.reuse ;  /* 0x0000000d659f7220 */ /* 0x0c0fe40000410000 */
[-C--:B------:R-:W-:Y:S02]  /*f850*/  FMUL.FTZ R101, R101, R158.reuse ;  /* 0x0000009e65657220 */ /* 0x080fe40000410000 */
[C---:B------:R-:W-:Y:S02]  /*f860*/  FFMA.FTZ R159, R98.reuse, R158, -R159 ;  /* 0x0000009e629f7223 */ /* 0x040fe4000001089f */
[----:B------:R-:W-:-:S02]  /*f870*/  FFMA.FTZ R101, R98, R13, R101 ;  /* 0x0000000d62657223 */ /* 0x000fc40000010065 */
[C---:B------:R-:W-:Y:S02]  /*f880*/  FMUL.FTZ R150, R102.reuse, R149 ;  /* 0x0000009566967220 */ /* 0x040fe40000410000 */
[----:B------:R-:W-:Y:S02]  /*f890*/  FMUL.FTZ R13, R9, R152 ;  /* 0x00000098090d7220 */ /* 0x000fe40000410000 */
[----:B------:R-:W-:Y:S02]  /*f8a0*/  FMUL.FTZ R98, R157, R151 ;  /* 0x000000979d627220 */ /* 0x000fe40000410000 */
[----:B------:R-:W-:Y:S02]  /*f8b0*/  FMUL.FTZ R102, R102, R153 ;  /* 0x0000009966667220 */ /* 0x000fe40000410000 */
[----:B------:R-:W-:Y:S02]  /*f8c0*/  FMUL.FTZ R9, R9, R156 ;  /* 0x0000009c09097220 */ /* 0x000fe40000410000 */
[----:B------:R-:W-:-:S02]  /*f8d0*/  FMUL.FTZ R157, R157, R155 ;  /* 0x0000009b9d9d7220 */ /* 0x000fc40000410000 */
[----:B------:R-:W-:Y:S02]  /*f8e0*/  FFMA.FTZ R153, R99, R153, -R150 ;  /* 0x0000009963997223 */ /* 0x000fe40000010896 */
[----:B------:R-:W-:Y:S02]  /*f8f0*/  FFMA.FTZ R156, R14, R156, -R13 ;  /* 0x0000009c0e9c7223 */ /* 0x000fe4000001080d */
[----:B------:R-:W-:Y:S01]  /*f900*/  FFMA.FTZ R98, R100, R155, -R98 ;  /* 0x0000009b64627223 */ /* 0x000fe20000010862 */
[----:B------:R-:W-:Y:S01]  /*f910*/  F2FP.BF16.PACK_AB R13, R153, R10 ;  /* 0x0000000a990d723e */ /* 0x000fe200000010ff */
[----:B------:R-:W-:Y:S01]  /*f920*/  FFMA.FTZ R8, R12, R161, R8 ;  /* 0x000000a10c087223 */ /* 0x000fe20000010008 */
[----:B------:R-:W-:Y:S01]  /*f930*/  F2FP.BF16.PACK_AB R12, R154, R11 ;  /* 0x0000000b9a0c723e */ /* 0x000fe200000010ff */
[----:B------:R-:W-:Y:S01]  /*f940*/  FFMA.FTZ R99, R99, R149, R102 ;  /* 0x0000009563637223 */ /* 0x000fe20000010066 */
[----:B------:R-:W-:Y:S01]  /*f950*/  F2FP.BF16.PACK_AB R15, R98, R15 ;  /* 0x0000000f620f723e */ /* 0x000fe200000010ff */
[----:B------:R-:W-:Y:S01]  /*f960*/  FFMA.FTZ R152, R14, R152, R9 ;  /* 0x000000980e987223 */ /* 0x000fe20000010009 */
[----:B------:R-:W-:Y:S01]  /*f970*/  F2FP.BF16.PACK_AB R14, R156, R159 ;  /* 0x0000009f9c0e723e */ /* 0x000fe200000010ff */
[----:B------:R-:W-:Y:S01]  /*f980*/  FFMA.FTZ R100, R100, R151, R157 ;  /* 0x0000009764647223 */ /* 0x000fe2000001009d */
[----:B------:R-:W-:-:S02]  /*f990*/  F2FP.BF16.PACK_AB R8, R8, R97 ;  /* 0x000000610808723e */ /* 0x000fc400000010ff */
[----:B------:R-:W-:Y:S01]  /*f9a0*/  F2FP.BF16.PACK_AB R9, R99, R96 ;  /* 0x000000606309723e */ /* 0x000fe200000010ff */
[----:B------:R1:W-:Y:S01]  /*f9b0*/  STS.128 [R146+0x10080], R12 ;  /* 0x0100800c92007388 */ /* 0x0003e20000000c00 */
[----:B------:R-:W-:Y:S02]  /*f9c0*/  F2FP.BF16.PACK_AB R10, R152, R101 ;  /* 0x00000065980a723e */ /* 0x000fe400000010ff */
[----:B------:R-:W-:-:S05]  /*f9d0*/  F2FP.BF16.PACK_AB R11, R100, R103 ;  /* 0x00000067640b723e */ /* 0x000fca00000010ff */
[----:B------:R1:W-:Y:S02]  /*f9e0*/  STS.128 [R148+0x10080], R8 ;  /* 0x0100800894007388 */ /* 0x0003e40000000c00 */
.L_x_1715:
[----:B------:R-:W-:Y:S05]  /*f9f0*/  BSYNC B0 ;  /* 0x0000000000007941 */ /* 0x000fea0003800000 */
.L_x_1714:
        /* <DEDUP_REMOVED lines=26> */
[----:B------:R-:W-:Y:S02]  /*fba0*/  SHF.R.U64 R84, R84, 0x10, R85 ;  /* 0x0000001054547819 */ /* 0x000fe40000001255 */
[----:B------:R-:W-:Y:S01]  /*fbb0*/  SHF.R.U32.HI R83, RZ, 0x10, R83 ;  /* 0x00000010ff537819 */ /* 0x000fe20000011653 */
[----:B------:R-:W-:Y:S01]  /*fbc0*/  IMAD.SHL.U32 R97, R97, 0x2, RZ ;  /* 0x0000000261617824 */ /* 0x000fe200078e00ff */
[----:B------:R-:W-:-:S02]  /*fbd0*/  SHF.R.U32.HI R85, RZ, 0x10, R85 ;  /* 0x00000010ff557819 */ /* 0x000fc40000011655 */
[----:B------:R-:W-:Y:S02]  /*fbe0*/  PRMT R137, R137, 0x5410, R80 ;  /* 0x0000541089897816 */ /* 0x000fe40000000050 */
[----:B------:R-:W2:Y:S01]  /*fbf0*/  LDS.128 R8, [R97+0x10080] ;  /* 0x0100800061087984 */ /* 0x000ea20000000c00 */
[----:B------:R-:W-:Y:S02]  /*fc00*/  PRMT R136, R136, 0x5410, R81 ;  /* 0x0000541088887816 */ /* 0x000fe40000000051 */
[----:B------:R-:W-:Y:S02]  /*fc10*/  SHF.R.U64 R86, R86, 0x10, R87 ;  /* 0x0000001056567819 */ /* 0x000fe40000001257 */
[----:B------:R-:W-:Y:S01]  /*fc20*/  PRMT R138, R138, 0x5410, R83 ;  /* 0x000054108a8a7816 */ /* 0x000fe20000000053 */
[----:B------:R-:W-:Y:S01]  /*fc30*/  IMAD.U32 R101, R136, 0x10000, RZ ;  /* 0x0001000088657824 */ /* 0x000fe200078e00ff */
[----:B------:R-:W-:Y:S02]  /*fc40*/  SHF.R.U32.HI R87, RZ, 0x10, R87 ;  /* 0x00000010ff577819 */ /* 0x000fe40000011657 */
        /* <DEDUP_REMOVED lines=28> */
[C---:B------:R-:W-:Y:S02]  /*fe10*/  FMUL.FTZ R87, R15.reuse, R137 ;  /* 0x000000890f577220 */ /* 0x040fe40000410000 */
[C---:B------:R-:W-:Y:S01]  /*fe20*/  IMAD.U32 R9, R140.reuse, 0x10000, RZ ;  /* 0x000100008c097824 */ /* 0x040fe200078e00ff */
[----:B------:R-:W-:Y:S01]  /*fe30*/  LOP3.LUT R140, R140, 0xffff0000, RZ, 0xc0, !PT ;  /* 0xffff00008c8c7812 */ /* 0x000fe200078ec0ff */
[----:B------:R-:W-:-:S02]  /*fe40*/  FMUL.FTZ R15, R15, R102 ;  /* 0x000000660f0f7220 */ /* 0x000fc40000410000 */
[----:B------:R-:W-:Y:S02]  /*fe50*/  FMUL.FTZ R81, R8, R101 ;  /* 0x0000006508517220 */ /* 0x000fe40000410000 */
[----:B------:R-:W-:Y:S02]  /*fe60*/  FFMA.FTZ R87, R80, R102, -R87 ;  /* 0x0000006650577223 */ /* 0x000fe40000010857 */
[----:B------:R-:W-:Y:S02]  /*fe70*/  FMUL.FTZ R8, R8, R9 ;  /* 0x0000000908087220 */ /* 0x000fe40000410000 */
[C---:B------:R-:W-:Y:S01]  /*fe80*/  IMAD.U32 R86, R11.reuse, 0x10000, RZ ;  /* 0x000100000b567824 */ /* 0x040fe200078e00ff */
[----:B------:R-:W-:Y:S01]  /*fe90*/  LOP3.LUT R11, R11, 0xffff0000, RZ, 0xc0, !PT ;  /* 0xffff00000b0b7812 */ /* 0x000fe200078ec0ff */
[C---:B------:R-:W-:Y:S01]  /*fea0*/  IMAD.U32 R102, R138.reuse, 0x10000, RZ ;  /* 0x000100008a667824 */ /* 0x040fe200078e00ff */
[----:B------:R-:W-:Y:S01]  /*feb0*/  LOP3.LUT R138, R138, 0xffff0000, RZ, 0xc0, !PT ;  /* 0xffff00008a8a7812 */ /* 0x000fe200078ec0ff */
[----:B------:R-:W-:-:S02]  /*fec0*/  FFMA.FTZ R15, R80, R137, R15 ;  /* 0x00000089500f7223 */ /* 0x000fc4000001000f */
[C---:B------:R-:W-:Y:S01]  /*fed0*/  IMAD.U32 R80, R142.reuse, 0x10000, RZ ;  /* 0x000100008e507824 */ /* 0x040fe200078e00ff */
[----:B------:R-:W-:Y:S01]  /*fee0*/  LOP3.LUT R142, R142, 0xffff0000, RZ, 0xc0, !PT ;  /* 0xffff00008e8e7812 */ /* 0x000fe200078ec0ff */
[C---:B------:R-:W-:Y:S02]  /*fef0*/  FFMA.FTZ R81, R12.reuse, R9, -R81 ;  /* 0x000000090c517223 */ /* 0x040fe40000010851 */
[----:B------:R-:W-:Y:S02]  /*ff00*/  FFMA.FTZ R9, R12, R101, R8 ;  /* 0x000000650c097223 */ /* 0x000fe40000010008 */
[C---:B------:R-:W-:Y:S02]  /*ff10*/  FMUL.FTZ R8, R86.reuse, R102 ;  /* 0x0000006656087220 */ /* 0x040fe40000410000 */
[-C--:B------:R-:W-:Y:S02]  /*ff20*/  FMUL.FTZ R86, R86, R80.reuse ;  /* 0x0000005056567220 */ /* 0x080fe40000410000 */
[C---:B------:R-:W-:Y:S01]  /*ff30*/  IMAD.U32 R12, R139.reuse, 0x10000, RZ ;  /* 0x000100008b0c7824 */ /* 0x040fe200078e00ff */
[----:B------:R-:W-:Y:S01]  /*ff40*/  LOP3.LUT R139, R139, 0xffff0000, RZ, 0xc0, !PT ;  /* 0xffff00008b8b7812 */ /* 0x000fe200078ec0ff */
[C---:B------:R-:W-:Y:S01]  /*ff50*/  IMAD.U32 R101, R143.reuse, 0x10000, RZ ;  /* 0x000100008f657824 */ /* 0x040fe200078e00ff */
[----:B------:R-:W-:Y:S01]  /*ff60*/  LOP3.LUT R143, R143, 0xffff0000, RZ, 0xc0, !PT ;  /* 0xffff00008f8f7812 */ /* 0x000fe200078ec0ff */
[----:B------:R-:W-:-:S02]  /*ff70*/  FFMA.FTZ R80, R13, R80, -R8 ;  /* 0x000000500d507223 */ /* 0x000fc40000010808 */
[----:B------:R-:W-:Y:S02]  /*ff80*/  FFMA.FTZ R102, R13, R102, R86 ;  /* 0x000000660d667223 */ /* 0x000fe40000010056 */
[C---:B------:R-:W-:Y:S02]  /*ff90*/  FMUL.FTZ R13, R99.reuse, R12 ;  /* 0x0000000c630d7220 */ /* 0x040fe40000410000 */
[-C--:B------:R-:W-:Y:S02]  /*ffa0*/  FMUL.FTZ R99, R99, R101.reuse ;  /* 0x0000006563637220 */ /* 0x080fe40000410000 */
[C---:B------:R-:W-:Y:S02]  /*ffb0*/  FMUL.FTZ R8, R100.reuse, R136 ;  /* 0x0000008864087220 */ /* 0x040fe40000410000 */
[----:B------:R-:W-:Y:S02]  /*ffc0*/  FMUL.FTZ R100, R100, R140 ;  /* 0x0000008c64647220 */ /* 0x000fe40000410000 */
[----:B------:R-:W-:-:S02]  /*ffd0*/  FFMA.FTZ R101, R82, R101, -R13 ;  /* 0x0000006552657223 */ /* 0x000fc4000001080d */
[----:B------:R-:W-:Y:S02]  /*ffe0*/  FFMA.FTZ R99, R82, R12, R99 ;  /* 0x0000000c52637223 */ /* 0x000fe40000010063 */
[----:B------:R-:W-:Y:S02]  /*fff0*/  FFMA.FTZ R140, R83, R140, -R8 ;  /* 0x0000008c538c7223 */ /* 0x000fe40000010808 */
[----:B------:R-:W-:Y:S02]  /*10000*/  FMUL.FTZ R82, R98, R139 ;  /* 0x0000008b62527220 */ /* 0x000fe40000410000 */
[C---:B------:R-:W-:Y:S01]  /*10010*/  FMUL.FTZ R12, R11.reuse, R138 ;  /* 0x0000008a0b0c7220 */ /* 0x040fe20000410000 */
[----:B------:R-:W-:Y:S01]  /*10020*/  F2FP.BF16.PACK_AB R13, R140, R81 ;  /* 0x000000518c0d723e */ /* 0x000fe200000010ff */
[----:B------:R-:W-:Y:S02]  /*10030*/  FMUL.FTZ R86, R98, R143 ;  /* 0x0000008f62567220 */ /* 0x000fe40000410000 */
[----:B------:R-:W-:-:S02]  /*10040*/  FMUL.FTZ R8, R11, R142 ;  /* 0x0000008e0b087220 */ /* 0x000fc40000410000 */
[C---:B------:R-:W-:Y:S02]  /*10050*/  FFMA.FTZ R82, R14.reuse, R143, -R82 ;  /* 0x0000008f0e527223 */ /* 0x040fe40000010852 */
[----:B------:R-:W-:Y:S01]  /*10060*/  FFMA.FTZ R11, R85, R142, -R12 ;  /* 0x0000008e550b7223 */ /* 0x000fe2000001080c */
[----:B------:R-:W-:Y:S01]  /*10070*/  F2FP.BF16.PACK_AB R12, R87, R10 ;  /* 0x0000000a570c723e */ /* 0x000fe200000010ff */
[----:B------:R-:W-:Y:S02]  /*10080*/  FFMA.FTZ R100, R83, R136, R100 ;  /* 0x0000008853647223 */ /* 0x000fe40000010064 */
[----:B------:R-:W-:Y:S01]  /*10090*/  FFMA.FTZ R86, R14, R139, R86 ;  /* 0x0000008b0e567223 */ /* 0x000fe20000010056 */
[----:B------:R-:W-:Y:S01]  /*100a0*/  F2FP.BF16.PACK_AB R14, R82, R101 ;  /* 0x00000065520e723e */ /* 0x000fe200000010ff */
[----:B------:R-:W-:Y:S01]  /*100b0*/  FFMA.FTZ R85, R85, R138, R8 ;  /* 0x0000008a55557223 */ /* 0x000fe20000010008 */
[----:B------:R-:W-:Y:S02]  /*100c0*/  F2FP.BF16.PACK_AB R8, R15, R84 ;  /* 0x000000540f08723e */ /* 0x000fe400000010ff */
[----:B------:R-:W-:-:S02]  /*100d0*/  F2FP.BF16.PACK_AB R15, R11, R80 ;  /* 0x000000500b0f723e */ /* 0x000fc400000010ff */
[----:B------:R-:W-:Y:S02]  /*100e0*/  F2FP.BF16.PACK_AB R9, R100, R9 ;  /* 0x000000096409723e */ /* 0x000fe400000010ff */
[----:B------:R-:W-:Y:S01]  /*100f0*/  F2FP.BF16.PACK_AB R10, R86, R99 ;  /* 0x00000063560a723e */ /* 0x000fe200000010ff */
[----:B------:R1:W-:Y:S01]  /*10100*/  STS.128 [R96+0x10080], R12 ;  /* 0x0100800c60007388 */ /* 0x0003e20000000c00 */
[----:B------:R-:W-:-:S05]  /*10110*/  F2FP.BF16.PACK_AB R11, R85, R102 ;  /* 0x00000066550b723e */ /* 0x000fca00000010ff */
[----:B------:R1:W-:Y:S02]  /*10120*/  STS.128 [R97+0x10080], R8 ;  /* 0x0100800861007388 */ /* 0x0003e40000000c00 */
.L_x_1713:
[----:B------:R-:W-:Y:S05]  /*10130*/  BSYNC B1 ;  /* 0x0000000000017941 */ /* 0x000fea0003800000 */
.L_x_1712:
        /* <DEDUP_REMOVED lines=29> */
[----:B------:R-:W-:Y:S01]  /*10310*/  SHF.R.U64 R66, R66, 0x10, R67 ;  /* 0x0000001042427819 */ /* 0x000fe20000001243 */
[----:B------:R-:W-:Y:S01]  /*10320*/  IMAD.SHL.U32 R81, R81, 0x2, RZ ;  /* 0x0000000251517824 */ /* 0x000fe200078e00ff */
[----:B------:R-:W-:Y:S02]  /*10330*/  SHF.R.U64 R68, R68, 0x10, R69 ;  /* 0x0000001044447819 */ /* 0x000fe40000001245 */
[----:B------:R-:W1:Y:S01]  /*10340*/  LDS.128 R12, [R82+0x10080] ;  /* 0x01008000520c7984 */ /* 0x000e620000000c00 */
[----:B------:R-:W-:-:S02]  /*10350*/  SHF.R.U32.HI R67, RZ, 0x10, R67 ;  /* 0x00000010ff437819 */ /* 0x000fc40000011643 */
[----:B------:R-:W-:Y:S01]  /*10360*/  SHF.R.U32.HI R69, RZ, 0x10, R69 ;  /* 0x00000010ff457819 */ /* 0x000fe20000011645 */
[----:B------:R-:W2:Y:S01]  /*10370*/  LDS.128 R8, [R81+0x10080] ;  /* 0x0100800051087984 */ /* 0x000ea20000000c00 */
[----:B------:R-:W-:Y:S02]  /*10380*/  PRMT R129, R129, 0x5410, R64 ;  /* 0x0000541081817816 */ /* 0x000fe40000000040 */
[----:B------:R-:W-:Y:S02]  /*10390*/  PRMT R128, R128, 0x5410, R65 ;  /* 0x0000541080807816 */ /* 0x000fe40000000041 */
[----:B------:R-:W-:Y:S02]  /*103a0*/  SHF.R.U64 R70, R70, 0x10, R71 ;  /* 0x0000001046467819 */ /* 0x000fe40000001247 */
[----:B------:R-:W-:Y:S01]  /*103b0*/  PRMT R130, R130, 0x5410, R67 ;  /* 0x0000541082827816 */ /* 0x000fe20000000043 */
[----:B------:R-:W-:Y:S01]  /*103c0*/  IMAD.U32 R87, R128, 0x10000, RZ ;  /* 0x0001000080577824 */ /* 0x000fe200078e00ff */
[----:B------:R-:W-:-:S02]  /*103d0*/  SHF.R.U32.HI R71, RZ, 0x10, R71 ;  /* 0x00000010ff477819 */ /* 0x000fc40000011647 */
[----:B------:R-:W-:Y:S02]  /*103e0*/  PRMT R133, R133, 0x5410, R68 ;  /* 0x0000541085857816 */ /* 0x000fe40000000044 */
[----:B------:R-:W-:Y:S02]  /*103f0*/  PRMT R132, R132, 0x5410, R69 ;  /* 0x0000541084847816 */ /* 0x000fe40000000045 */
[----:B------:R-:W-:Y:S01]  /*10400*/  PRMT R134, R134, 0x5410, R71 ;  /* 0x0000541086867816 */ /* 0x000fe20000000047 */
[C---:B------:R-:W-:Y:S01]  /*10410*/  IMAD.U32 R71, R133.reuse, 0x10000, RZ ;  /* 0x0001000085477824 */ /* 0x040fe200078e00ff */
[----:B------:R-:W-:Y:S02]  /*10420*/  LOP3.LUT R86, R133, 0xffff0000, RZ, 0xc0, !PT ;  /* 0xffff000085567812 */ /* 0x000fe400078ec0ff */
[----:B------:R-:W-:Y:S02]  /*10430*/  PRMT R131, R131, 0x5410, R66 ;  /* 0x0000541083837816 */ /* 0x000fe40000000042 */
[----:B------:R-:W-:-:S02]  /*10440*/  PRMT R135, R135, 0x5410, R70 ;  /* 0x0000541087877816 */ /* 0x000fc40000000046 */
[----:B------:R-:W-:-:S03]  /*10450*/  LOP3.LUT R128, R128, 0xffff0000, RZ, 0xc0, !PT ;  /* 0xffff000080807812 */ /* 0x000fc600078ec0ff */
[C---:B------:R-:W-:Y:S01]  /*10460*/  IMAD.U32 R97, R135.reuse, 0x10000, RZ ;  /* 0x0001000087617824 */ /* 0x040fe200078e00ff */
        /* <DEDUP_REMOVED lines=13> */
[C---:B------:R-:W-:Y:S01]  /*10540*/  IMAD.U32 R9, R129.reuse, 0x10000, RZ ;  /* 0x0001000081097824 */ /* 0x040fe200078e00ff */
        /* <DEDUP_REMOVED lines=9> */
[C---:B------:R-:W-:Y:S01]  /*105e0*/  SHF.L.U32 R9, R132.reuse, 0x10, RZ ;  /* 0x0000001084097819 */ /* 0x040fe200000006ff */
[C---:B------:R-:W-:Y:S01]  /*105f0*/  FMUL.FTZ R71, R15.reuse, R129 ;  /* 0x000000810f477220 */ /* 0x040fe20000410000 */
[----:B------:R-:W-:Y:S01]  /*10600*/  LOP3.LUT R132, R132, 0xffff0000, RZ, 0xc0, !PT ;  /* 0xffff000084847812 */ /* 0x000fe200078ec0ff */
[C---:B------:R-:W-:Y:S02]  /*10610*/  FMUL.FTZ R65, R8.reuse, R87 ;  /* 0x0000005708417220 */ /* 0x040fe40000410000 */
[-C--:B------:R-:W-:Y:S02]  /*10620*/  FMUL.FTZ R15, R15, R86.reuse ;  /* 0x000000560f0f7220 */ /* 0x080fe40000410000 */
[----:B------:R-:W-:Y:S02]  /*10630*/  FMUL.FTZ R8, R8, R9 ;  /* 0x0000000908087220 */ /* 0x000fe40000410000 */
[----:B------:R-:W-:-:S02]  /*10640*/  FFMA.FTZ R71, R64, R86, -R71 ;  /* 0x0000005640477223 */ /* 0x000fc40000010847 */
[C---:B------:R-:W-:Y:S01]  /*10650*/  IMAD.U32 R86, R130.reuse, 0x10000, RZ ;  /* 0x0001000082567824 */ /* 0x040fe200078e00ff */
[----:B------:R-:W-:Y:S01]  /*10660*/  LOP3.LUT R130, R130, 0xffff0000, RZ, 0xc0, !PT ;  /* 0xffff000082827812 */ /* 0x000fe200078ec0ff */
[----:B------:R-:W-:Y:S02]  /*10670*/  FFMA.FTZ R65, R12, R9, -R65 ;  /* 0x000000090c417223 */ /* 0x000fe40000010841 */
[----:B------:R-:W-:Y:S02]  /*10680*/  FFMA.FTZ R15, R64, R129, R15 ;  /* 0x00000081400f7223 */ /* 0x000fe4000001000f */
[----:B------:R-:W-:Y:S02]  /*10690*/  FFMA.FTZ R9, R12, R87, R8 ;  /* 0x000000570c097223 */ /* 0x000fe40000010008 */
[C---:B------:R-:W-:Y:S01]  /*106a0*/  IMAD.U32 R64, R134.reuse, 0x10000, RZ ;  /* 0x0001000086407824 */ /* 0x040fe200078e00ff */
[----:B------:R-:W-:Y:S01]  /*106b0*/  LOP3.LUT R134, R134, 0xffff0000, RZ, 0xc0, !PT ;  /* 0xffff000086867812 */ /* 0x000fe200078ec0ff */
[C---:B------:R-:W-:Y:S01]  /*106c0*/  IMAD.U32 R87, R131.reuse, 0x10000, RZ ;  /* 0x0001000083577824 */ /* 0x040fe200078e00ff */
[----:B------:R-:W-:Y:S01]  /*106d0*/  LOP3.LUT R131, R131, 0xffff0000, RZ, 0xc0, !PT ;  /* 0xffff000083837812 */ /* 0x000fe200078ec0ff */
[----:B------:R-:W-:-:S02]  /*106e0*/  FMUL.FTZ R8, R70, R86 ;  /* 0x0000005646087220 */ /* 0x000fc40000410000 */
[-C--:B------:R-:W-:Y:S02]  /*106f0*/  FMUL.FTZ R70, R70, R64.reuse ;  /* 0x0000004046467220 */ /* 0x080fe40000410000 */
[C---:B------:R-:W-:Y:S02]  /*10700*/  FMUL.FTZ R12, R84.reuse, R87 ;  /* 0x00000057540c7220 */ /* 0x040fe40000410000 */
[----:B------:R-:W-:Y:S02]  /*10710*/  FFMA.FTZ R64, R13, R64, -R8 ;  /* 0x000000400d407223 */ /* 0x000fe40000010808 */
[----:B------:R-:W-:Y:S02]  /*10720*/  FMUL.FTZ R84, R84, R97 ;  /* 0x0000006154547220 */ /* 0x000fe40000410000 */
[C---:B------:R-:W-:Y:S02]  /*10730*/  FMUL.FTZ R8, R85.reuse, R128 ;  /* 0x0000008055087220 */ /* 0x040fe40000410000 */
[----:B------:R-:W-:-:S02]  /*10740*/  FMUL.FTZ R85, R85, R132 ;  /* 0x0000008455557220 */ /* 0x000fc40000410000 */
[C---:B------:R-:W-:Y:S02]  /*10750*/  FFMA.FTZ R97, R66.reuse, R97, -R12 ;  /* 0x0000006142617223 */ /* 0x040fe4000001080c */
[----:B------:R-:W-:Y:S02]  /*10760*/  FFMA.FTZ R84, R66, R87, R84 ;  /* 0x0000005742547223 */ /* 0x000fe40000010054 */
[----:B------:R-:W-:Y:S02]  /*10770*/  FFMA.FTZ R132, R67, R132, -R8 ;  /* 0x0000008443847223 */ /* 0x000fe40000010808 */
[----:B------:R-:W-:Y:S02]  /*10780*/  FMUL.FTZ R66, R83, R131 ;  /* 0x0000008353427220 */ /* 0x000fe40000410000 */
[----:B------:R-:W-:Y:S02]  /*10790*/  FMUL.FTZ R12, R11, R130 ;  /* 0x000000820b0c7220 */ /* 0x000fe40000410000 */
[----:B------:R-:W-:-:S02]  /*107a0*/  FMUL.FTZ R83, R83, R135 ;  /* 0x0000008753537220 */ /* 0x000fc40000410000 */
[-C--:B------:R-:W-:Y:S02]  /*107b0*/  FMUL.FTZ R8, R11, R134.reuse ;  /* 0x000000860b087220 */ /* 0x080fe40000410000 */
[----:B------:R-:W-:Y:S02]  /*107c0*/  FFMA.FTZ R66, R14, R135, -R66 ;  /* 0x000000870e427223 */ /* 0x000fe40000010842 */
[----:B------:R-:W-:Y:S01]  /*107d0*/  FFMA.FTZ R11, R69, R134, -R12 ;  /* 0x00000086450b7223 */ /* 0x000fe2000001080c */
[----:B------:R-:W-:Y:S01]  /*107e0*/  F2FP.BF16.PACK_AB R12, R71, R10 ;  /* 0x0000000a470c723e */ /* 0x000fe200000010ff */
[----:B------:R-:W-:Y:S01]  /*107f0*/  FFMA.FTZ R86, R13, R86, R70 ;  /* 0x000000560d567223 */ /* 0x000fe20000010046 */
[----:B------:R-:W-:Y:S01]  /*10800*/  F2FP.BF16.PACK_AB R13, R132, R65 ;  /* 0x00000041840d723e */ /* 0x000fe200000010ff */
[----:B------:R-:W-:Y:S02]  /*10810*/  FFMA.FTZ R128, R67, R128, R85 ;  /* 0x0000008043807223 */ /* 0x000fe40000010055 */
[----:B------:R-:W-:Y:S01]  /*10820*/  FFMA.FTZ R131, R14, R131, R83 ;  /* 0x000000830e837223 */ /* 0x000fe20000010053 */
[----:B------:R-:W-:Y:S01]  /*10830*/  F2FP.BF16.PACK_AB R14, R66, R97 ;  /* 0x00000061420e723e */ /* 0x000fe200000010ff */
[----:B------:R-:W-:Y:S01]  /*10840*/  FFMA.FTZ R69, R69, R130, R8 ;  /* 0x0000008245457223 */ /* 0x000fe20000010008 */
[----:B------:R-:W-:-:S02]  /*10850*/  F2FP.BF16.PACK_AB R8, R15, R68 ;  /* 0x000000440f08723e */ /* 0x000fc400000010ff */
[----:B------:R-:W-:Y:S02]  /*10860*/  F2FP.BF16.PACK_AB R15, R11, R64 ;  /* 0x000000400b0f723e */ /* 0x000fe400000010ff */
[----:B------:R-:W-:Y:S02]  /*10870*/  F2FP.BF16.PACK_AB R9, R128, R9 ;  /* 0x000000098009723e */ /* 0x000fe400000010ff */
[----:B------:R-:W-:Y:S01]  /*10880*/  F2FP.BF16.PACK_AB R10, R131, R84 ;  /* 0x00000054830a723e */ /* 0x000fe200000010ff */
[----:B------:R1:W-:Y:S01]  /*10890*/  STS.128 [R82+0x10080], R12 ;  /* 0x0100800c52007388 */ /* 0x0003e20000000c00 */
[----:B------:R-:W-:-:S05]  /*108a0*/  F2FP.BF16.PACK_AB R11, R69, R86 ;  /* 0x00000056450b723e */ /* 0x000fca00000010ff */
[----:B------:R1:W-:Y:S02]  /*108b0*/  STS.128 [R81+0x10080], R8 ;  /* 0x0100800851007388 */ /* 0x0003e40000000c00 */
.L_x_1719:
[----:B------:R-:W-:Y:S05]  /*108c0*/  BSYNC B0 ;  /* 0x0000000000007941 */ /* 0x000fea0003800000 */
.L_x_1718:
        /* <DEDUP_REMOVED lines=32> */
[----:B------:R-:W-:Y:S02]  /*10ad0*/  SHF.R.U64 R54, R54, 0x10, R55 ;  /* 0x0000001036367819 */ /* 0x000fe40000001237 */
[----:B------:R-:W1:Y:S01]  /*10ae0*/  LDS.128 R12, [R65+0x10080] ;  /* 0x01008000410c7984 */ /* 0x000e620000000c00 */
[----:B------:R-:W-:Y:S02]  /*10af0*/  SHF.R.U64 R56, R56, 0x10, R57 ;  /* 0x0000001038387819 */ /* 0x000fe40000001239 */
[----:B------:R-:W-:Y:S01]  /*10b00*/  SHF.R.U32.HI R55, RZ, 0x10, R55 ;  /* 0x00000010ff377819 */ /* 0x000fe20000011637 */
[----:B------:R-:W2:Y:S01]  /*10b10*/  LDS.128 R8, [R64+0x10080] ;  /* 0x0100800040087984 */ /* 0x000ea20000000c00 */
[----:B------:R-:W-:-:S02]  /*10b20*/  SHF.R.U32.HI R57, RZ, 0x10, R57 ;  /* 0x00000010ff397819 */ /* 0x000fc40000011639 */
[----:B------:R-:W-:Y:S02]  /*10b30*/  PRMT R121, R121, 0x5410, R52 ;  /* 0x0000541079797816 */ /* 0x000fe40000000034 */
        /* <DEDUP_REMOVED lines=56> */
[C---:B------:R-:W-:Y:S01]  /*10ec0*/  IMAD.U32 R54, R14.reuse, 0x10000, RZ ;  /* 0x000100000e367824 */ /* 0x040fe200078e00ff */
[----:B------:R-:W-:Y:S01]  /*10ed0*/  LOP3.LUT R14, R14, 0xffff0000, RZ, 0xc0, !PT ;  /* 0xffff00000e0e7812 */ /* 0x000fe200078ec0ff */
[----:B------:R-:W-:Y:S02]  /*10ee0*/  FMUL.FTZ R67, R67, R69 ;  /* 0x0000004543437220 */ /* 0x000fe40000410000 */
[C---:B------:R-:W-:Y:S02]  /*10ef0*/  FMUL.FTZ R8, R68.reuse, R120 ;  /* 0x0000007844087220 */ /* 0x040fe40000410000 */
[----:B------:R-:W-:-:S02]  /*10f00*/  FMUL.FTZ R68, R68, R124 ;  /* 0x0000007c44447220 */ /* 0x000fc40000410000 */
[C---:B------:R-:W-:Y:S02]  /*10f10*/  FFMA.FTZ R69, R54.reuse, R69, -R13 ;  /* 0x0000004536457223 */ /* 0x040fe4000001080d */
[----:B------:R-:W-:Y:S02]  /*10f20*/  FFMA.FTZ R67, R54, R12, R67 ;  /* 0x0000000c36437223 */ /* 0x000fe40000010043 */
[----:B------:R-:W-:Y:S02]  /*10f30*/  FFMA.FTZ R124, R55, R124, -R8 ;  /* 0x0000007c377c7223 */ /* 0x000fe40000010808 */
[----:B------:R-:W-:Y:S02]  /*10f40*/  FMUL.FTZ R54, R66, R123 ;  /* 0x0000007b42367220 */ /* 0x000fe40000410000 */
[----:B------:R-:W-:Y:S01]  /*10f50*/  FMUL.FTZ R12, R11, R122 ;  /* 0x0000007a0b0c7220 */ /* 0x000fe20000410000 */
[----:B------:R-:W-:Y:S01]  /*10f60*/  F2FP.BF16.PACK_AB R13, R124, R53 ;  /* 0x000000357c0d723e */ /* 0x000fe200000010ff */
[----:B------:R-:W-:-:S02]  /*10f70*/  FMUL.FTZ R58, R66, R127 ;  /* 0x0000007f423a7220 */ /* 0x000fc40000410000 */
[-C--:B------:R-:W-:Y:S02]  /*10f80*/  FMUL.FTZ R8, R11, R126.reuse ;  /* 0x0000007e0b087220 */ /* 0x080fe40000410000 */
[C---:B------:R-:W-:Y:S02]  /*10f90*/  FFMA.FTZ R54, R14.reuse, R127, -R54 ;  /* 0x0000007f0e367223 */ /* 0x040fe40000010836 */
[----:B------:R-:W-:Y:S01]  /*10fa0*/  FFMA.FTZ R11, R57, R126, -R12 ;  /* 0x0000007e390b7223 */ /* 0x000fe2000001080c */
        /* <DEDUP_REMOVED lines=12> */
.L_x_1717:
[----:B------:R-:W-:Y:S05]  /*11070*/  BSYNC B1 ;  /* 0x0000000000017941 */ /* 0x000fea0003800000 */
.L_x_1716:
        /* <DEDUP_REMOVED lines=120> */
.L_x_1723:
[----:B------:R-:W-:Y:S05]  /*11800*/  BSYNC B0 ;  /* 0x0000000000007941 */ /* 0x000fea0003800000 */
.L_x_1722:
        /* <DEDUP_REMOVED lines=122> */
.L_x_1721:
[----:B------:R-:W-:Y:S05]  /*11fb0*/  BSYNC B1 ;  /* 0x0000000000017941 */ /* 0x000fea0003800000 */
.L_x_1720:
        /* <DEDUP_REMOVED lines=119> */
.L_x_1725:
[----:B------:R-:W-:Y:S05]  /*12730*/  BSYNC B0 ;  /* 0x0000000000007941 */ /* 0x000fea0003800000 */
.L_x_1724:
        /* <DEDUP_REMOVED lines=37> */
[----:B------:R-:W-:-:S02]  /*12990*/  PRMT R77, R77, 0x5410, R18 ;  /* 0x000054104d4d7816 */ /* 0x000fc40000000012 */
[----:B------:R-:W-:Y:S02]  /*129a0*/  PRMT R73, R73, 0x5410, R20 ;  /* 0x0000541049497816 */ /* 0x000fe40000000014 */
[----:B------:R-:W-:Y:S01]  /*129b0*/  PRMT R72, R72, 0x5410, R21 ;  /* 0x0000541048487816 */ /* 0x000fe20000000015 */
[----:B------:R-:W-:Y:S01]  /*129c0*/  IMAD.U32 R25, R77, 0x10000, RZ ;  /* 0x000100004d197824 */ /* 0x000fe200078e00ff */
[----:B------:R-:W-:Y:S02]  /*129d0*/  PRMT R74, R74, 0x5410, R23 ;  /* 0x000054104a4a7816 */ /* 0x000fe40000000017 */
[----:B------:R-:W-:Y:S02]  /*129e0*/  PRMT R75, R75, 0x5410, R22 ;  /* 0x000054104b4b7816 */ /* 0x000fe40000000016 */
[----:B------:R-:W-:Y:S02]  /*129f0*/  SHF.R.U32.HI R29, RZ, 0x10, R29 ;  /* 0x00000010ff1d7819 */ /* 0x000fe4000001161d */
[----:B------:R-:W-:-:S02]  /*12a00*/  SHF.R.U64 R24, R30, 0x10, R31 ;  /* 0x000000101e187819 */ /* 0x000fc4000000121f */
[----:B------:R-:W-:Y:S01]  /*12a10*/  PRMT R76, R76, 0x5410, R29 ;  /* 0x000054104c4c7816 */ /* 0x000fe2000000001d */
[----:B------:R-:W-:Y:S01]  /*12a20*/  IMAD.U32 R29, R72, 0x10000, RZ ;  /* 0x00010000481d7824 */ /* 0x000fe200078e00ff */
[----:B------:R-:W-:Y:S02]  /*12a30*/  LOP3.LUT R30, R77, 0xffff0000, RZ, 0xc0, !PT ;  /* 0xffff00004d1e7812 */ /* 0x000fe400078ec0ff */
[----:B------:R-:W-:Y:S02]  /*12a40*/  SHF.R.U32.HI R31, RZ, 0x10, R31 ;  /* 0x00000010ff1f7819 */ /* 0x000fe4000001161f */
        /* <DEDUP_REMOVED lines=73> */
.L_x_1697:
[----:B------:R-:W-:Y:S05]  /*12ee0*/  BSYNC B2 ;  /* 0x0000000000027941 */ /* 0x000fea0003800000 */
.L_x_1663:
[----:B-1----:R-:W-:Y:S01]  /*12ef0*/  IMAD R9, R61, c[0x0][0x208], RZ ;  /* 0x000082003d097a24 */ /* 0x002fe200078e02ff */
[----:B------:R-:W-:Y:S01]  /*12f00*/  SHF.R.S32.HI R8, RZ, 0x4, R63 ;  /* 0x00000004ff087819 */ /* 0x000fe2000001143f */
[----:B--2---:R-:W-:Y:S01]  /*12f10*/  IMAD.WIDE.U32 R16, R220, c[0x0][0x208], RZ ;  /* 0x00008200dc107a25 */ /* 0x004fe200078e00ff */
[----:B------:R-:W-:-:S04]  /*12f20*/  DEPBAR.LE SB0, 0x0 ;  /* 0x000080000000791a */ /* 0x000fc80000000000 */
[----:B------:R-:W-:Y:S01]  /*12f30*/  IMAD R9, R220, c[0x0][0x20c], R9 ;  /* 0x00008300dc097a24 */ /* 0x000fe200078e0209 */
[----:B------:R-:W-:Y:S01]  /*12f40*/  LEA.HI R11, R63, R8, RZ, 0x1 ;  /* 0x000000083f0b7211 */ /* 0x000fe200078f08ff */
[----:B------:R-:W-:Y:S01]  /*12f50*/  IMAD R12, R60, c[0x0][0x218], RZ ;  /* 0x000086003c0c7a24 */ /* 0x000fe200078e02ff */
[----:B------:R-:W-:Y:S01]  /*12f60*/  ISETP.GE.AND P1, PT, R188, c[0x0][0x1d4], PT ;  /* 0x00007500bc007a0c */ /* 0x000fe20003f26270 */
[----:B------:R-:W-:Y:S01]  /*12f70*/  IMAD.IADD R17, R17, 0x1, R9 ;  /* 0x0000000111117824 */ /* 0x000fe200078e0209 */
[----:B------:R-:W-:Y:S01]  /*12f80*/  LOP3.LUT R11, R11, 0xfffffffe, RZ, 0xc0, !PT ;  /* 0xfffffffe0b0b7812 */ /* 0x000fe200078ec0ff */
[----:B------:R-:W-:Y:S01]  /*12f90*/  IMAD.SHL.U32 R9, R34, 0x40, RZ ;  /* 0x0000004022097824 */ /* 0x000fe200078e00ff */
[----:B------:R-:W-:Y:S01]  /*12fa0*/  IADD3 R23, -R189, UR20, RZ ;  /* 0x00000014bd177c10 */ /* 0x000fe2000fffe1ff */
[----:B------:R-:W-:Y:S01]  /*12fb0*/  IMAD.WIDE.U32 R16, R219, c[0x0][0x218], R16 ;  /* 0x00008600db107a25 */ /* 0x000fe200078e0010 */
[----:B------:R-:W-:Y:S01]  /*12fc0*/  ISETP.GE.AND P2, PT, R221, c[0x0][0x1d4], PT ;  /* 0x00007500dd007a0c */ /* 0x000fe20003f46270 */
[----:B------:R-:W-:Y:S01]  /*12fd0*/  BSSY B0, `(.L_x_1726) ;  /* 0x000006b000007945 */ /* 0x000fe20003800000 */
[----:B------:R-:W-:Y:S01]  /*12fe0*/  LOP3.LUT R9, R9, 0x1c0, RZ, 0xc0, !PT ;  /* 0x000001c009097812 */ /* 0x000fe200078ec0ff */
[----:B------:R-:W-:Y:S01]  /*12ff0*/  IMAD R12, R219, c[0x0][0x21c], R12 ;  /* 0x00008700db0c7a24 */ /* 0x000fe200078e020c */
[----:B------:R-:W-:Y:S01]  /*13000*/  IADD3 R15, P0, R16, UR28, RZ ;  /* 0x0000001c100f7c10 */ /* 0x000fe2000ff1e0ff */
[----:B------:R-:W-:Y:S01]  /*13010*/  IMAD.SHL.U32 R10, R189, 0x8, RZ ;  /* 0x00000008bd0a7824 */ /* 0x000fe200078e00ff */
[----:B------:R-:W-:Y:S01]  /*13020*/  LOP3.LUT R33, R33, 0xfffffffb, RZ, 0xc0, !PT ;  /* 0xfffffffb21217812 */ /* 0x000fe200078ec0ff */
[----:B------:R-:W-:Y:S01]  /*13030*/  IMAD.IADD R11, R8, 0x1, -R11 ;  /* 0x00000001080b7824 */ /* 0x000fe200078e0a0b */
[----:B------:R-:W-:Y:S01]  /*13040*/  IADD3.X R12, R17, UR12, R12, P0, !PT ;  /* 0x0000000c110c7c10 */ /* 0x000fe200087fe40c */
[----:B------:R-:W-:Y:S01]  /*13050*/  IMAD.SHL.U32 R8, R62, 0x40, RZ ;  /* 0x000000403e087824 */ /* 0x000fe200078e00ff */
[----:B------:R-:W-:Y:S01]  /*13060*/  LEA R22, P0, R15, c[0x0][0x1f8], 0x1 ;  /* 0x00007e000f167a11 */ /* 0x000fe200078008ff */
[----:B------:R-:W-:Y:S01]  /*13070*/  IMAD.SHL.U32 R64, R6, 0x40, RZ ;  /* 0x0000004006407824 */ /* 0x000fe200078e00ff */
[----:B------:R-:W-:Y:S01]  /*13080*/  LOP3.LUT R10, R9, 0x8, R10, 0xf8, !PT ;  /* 0x00000008090a7812 */ /* 0x000fe200078ef80a */
[----:B------:R-:W-:Y:S01]  /*13090*/  IMAD.SHL.U32 R222, R0, 0x2, RZ ;  /* 0x0000000200de7824 */ /* 0x000fe200078e00ff */
[----:B------:R-:W-:-:S02]  /*130a0*/  SHF.R.U32.HI R9, RZ, 0x3, R9 ;  /* 0x00000003ff097819 */ /* 0x000fc40000011609 */
[----:B------:R-:W-:Y:S02]  /*130b0*/  LEA.HI.X R15, R15, c[0x0][0x1fc], R12, 0x1, P0 ;  /* 0x00007f000f0f7a11 */ /* 0x000fe400000f0c0c */
[----:B------:R-:W-:Y:S01]  /*130c0*/  LOP3.LUT R10, R10, R9, RZ, 0x3c, !PT ;  /* 0x000000090a0a7212 */ /* 0x000fe200078e3cff */
[C---:B------:R-:W-:Y:S01]  /*130d0*/  IMAD.SHL.U32 R9, R11.reuse, 0x8, RZ ;  /* 0x000000080b097824 */ /* 0x040fe200078e00ff */
[----:B------:R-:W-:Y:S01]  /*130e0*/  LOP3.LUT R8, R8, 0x1c0, RZ, 0xc0, !PT ;  /* 0x000001c008087812 */ /* 0x000fe200078ec0ff */
[----:B------:R-:W-:Y:S01]  /*130f0*/  SHFL.IDX PT, R12, R22, RZ, 0x181f ;  /* 0x00181fff160c7589 */ /* 0x000fe200000e0000 */
[----:B------:R-:W-:Y:S01]  /*13100*/  LOP3.LUT P0, RZ, R34, 0x2, RZ, 0xc0, !PT ;  /* 0x0000000222ff7812 */ /* 0x000fe2000780c0ff */
[----:B------:R-:W-:Y:S01]  /*13110*/  IMAD R213, R11, 0x200, R10 ;  /* 0x000002000bd57824 */ /* 0x000fe200078e020a */
[----:B------:R-:W-:Y:S01]  /*13120*/  LOP3.LUT R9, R8, 0x8, R9, 0xf8, !PT ;  /* 0x0000000808097812 */ /* 0x000fe200078ef809 */
[----:B------:R-:W1:Y:S01]  /*13130*/  SHFL.IDX PT, R13, R15, RZ, 0x181f ;  /* 0x00181fff0f0d7589 */ /* 0x000e6200000e0000 */
[----:B------:R-:W-:Y:S01]  /*13140*/  SHF.R.U32.HI R6, RZ, 0x3, R8 ;  /* 0x00000003ff067819 */ /* 0x000fe20000011608 */
[----:B------:R-:W-:Y:S01]  /*13150*/  IMAD.SHL.U32 R213, R213, 0x2, RZ ;  /* 0x00000002d5d57824 */ /* 0x000fe200078e00ff */
[----:B------:R-:W-:Y:S01]  /*13160*/  LOP3.LUT R64, R64, 0xfffffe00, RZ, 0xc0, !PT ;  /* 0xfffffe0040407812 */ /* 0x000fe200078ec0ff */
[----:B------:R-:W-:Y:S01]  /*13170*/  BAR.SYNC.DEFER_BLOCKING 0x0 ;  /* 0x0000000000007b1d */ /* 0x000fe20000010000 */
[----:B------:R-:W-:-:S02]  /*13180*/  LOP3.LUT R6, R9, R6, RZ, 0x3c, !PT ;  /* 0x0000000609067212 */ /* 0x000fc400078e3cff */
[----:B------:R-:W-:Y:S01]  /*13190*/  IADD3 R8, R213, 0xa080, RZ ;  /* 0x0000a080d5087810 */ /* 0x000fe20007ffe0ff */
[----:B------:R-:W-:Y:S01]  /*131a0*/  IMAD R9, R3, 0x400, R64 ;  /* 0x0000040003097824 */ /* 0x000fe200078e0240 */
[----:B------:R-:W-:Y:S02]  /*131b0*/  IADD3 R211, R213, 0xa0a0, RZ ;  /* 0x0000a0a0d5d37810 */ /* 0x000fe40007ffe0ff */
[----:B------:R-:W-:Y:S01]  /*131c0*/  @P0 IADD3 R211, R8, -0x20, RZ ;  /* 0xffffffe008d30810 */ /* 0x000fe20007ffe0ff */
[----:B------:R-:W-:Y:S01]  /*131d0*/  IMAD.IADD R0, R6, 0x1, R9 ;  /* 0x0000000106007824 */ /* 0x000fe200078e0209 */
[----:B------:R-:W-:Y:S02]  /*131e0*/  ISETP.LT.OR P0, PT, R23, 0x1, P1 ;  /* 0x000000011700780c */ /* 0x000fe40000f01670 */
[----:B------:R-:W-:Y:S01]  /*131f0*/  @P2 LOP3.LUT R33, R33, 0x4, RZ, 0xfc, !PT ;  /* 0x0000000421212812 */ /* 0x000fe200078efcff */
[C---:B------:R-:W-:Y:S01]  /*13200*/  IMAD.SHL.U32 R60, R0.reuse, 0x2, RZ ;  /* 0x00000002003c7824 */ /* 0x040fe200078e00ff */
[----:B------:R-:W-:-:S02]  /*13210*/  LEA R214, R0, 0x10080, 0x1 ;  /* 0x0001008000d67811 */ /* 0x000fc400078e08ff */
[----:B------:R-:W-:Y:S02]  /*13220*/  SHF.R.S32.HI R0, RZ, 0x1f, R221 ;  /* 0x0000001fff007819 */ /* 0x000fe400000114dd */
[----:B------:R-:W-:Y:S01]  /*13230*/  SHF.R.S32.HI R21, RZ, 0x1f, R32 ;  /* 0x0000001fff157819 */ /* 0x000fe20000011420 */
[----:B------:R-:W-:Y:S01]  /*13240*/  IMAD R212, R7, 0x2, R214 ;  /* 0x0000000207d47824 */ /* 0x000fe200078e02d6 */
[----:B------:R-:W-:Y:S01]  /*13250*/  LEA.HI R227, R0, R221, RZ, 0x3 ;  /* 0x000000dd00e37211 */ /* 0x000fe200078f18ff */
[----:B-1----:R-:W-:Y:S01]  /*13260*/  IMAD.WIDE R26, R188, 0x2, R12 ;  /* 0x00000002bc1a7825 */ /* 0x002fe200078e020c */
[----:B------:R-:W-:Y:S02]  /*13270*/  LEA.HI R226, R21, R32, RZ, 0x3 ;  /* 0x0000002015e27211 */ /* 0x000fe400078f18ff */
[----:B------:R-:W-:Y:S01]  /*13280*/  LOP3.LUT R227, R227, 0xfffffff8, RZ, 0xc0, !PT ;  /* 0xfffffff8e3e37812 */ /* 0x000fe200078ec0ff */
[----:B------:R1:W2:Y:S01]  /*13290*/  LDSM.16.M88.4 R16, [R213+0xa080] ;  /* 0x00a08000d510783b */ /* 0x0002a20000000200 */
[----:B------:R-:W-:-:S02]  /*132a0*/  LOP3.LUT R226, R226, 0xfffffff8, RZ, 0xc0, !PT ;  /* 0xfffffff8e2e27812 */ /* 0x000fc400078ec0ff */
[----:B------:R-:W-:Y:S01]  /*132b0*/  LOP3.LUT R33, R33, 0xfffffffd, RZ, 0xc0, !PT ;  /* 0xfffffffd21217812 */ /* 0x000fe200078ec0ff */
[----:B------:R1:W3:Y:S01]  /*132c0*/  LDSM.16.M88.4 R8, [R213+0xa880] ;  /* 0x00a88000d508783b */ /* 0x0002e20000000200 */
[----:B------:R-:W-:Y:S01]  /*132d0*/  IMAD.WIDE R24, R227, 0x2, R12 ;  /* 0x00000002e3187825 */ /* 0x000fe200078e020c */
[----:B------:R-:W-:Y:S02]  /*132e0*/  SHF.R.S32.HI R224, RZ, 0x1f, R35 ;  /* 0x0000001fffe07819 */ /* 0x000fe40000011423 */
[----:B------:R1:W4:Y:S01]  /*132f0*/  LDSM.16.M88.4 R28, [R213+0xb080] ;  /* 0x00b08000d51c783b */ /* 0x0003220000000200 */
[----:B------:R-:W-:Y:S01]  /*13300*/  IMAD.WIDE R20, R226, 0x2, R12 ;  /* 0x00000002e2147825 */ /* 0x000fe200078e020c */
[----:B------:R-:W-:Y:S02]  /*13310*/  LEA.HI R224, R224, R35, RZ, 0x3 ;  /* 0x00000023e0e07211 */ /* 0x000fe400078f18ff */
[----:B------:R1:W1:Y:S01]  /*13320*/  LDSM.16.M88.4 R56, [R211] ;  /* 0x00000000d338783b */ /* 0x0002620000000200 */
[----:B------:R-:W-:-:S02]  /*13330*/  SHF.R.S32.HI R191, RZ, 0x1f, R188 ;  /* 0x0000001fffbf7819 */ /* 0x000fc400000114bc */
[----:B------:R-:W-:Y:S01]  /*13340*/  LOP3.LUT R224, R224, 0xfffffff8, RZ, 0xc0, !PT ;  /* 0xfffffff8e0e07812 */ /* 0x000fe200078ec0ff */
[----:B------:R1:W1:Y:S01]  /*13350*/  LDSM.16.M88.4 R52, [R211+0x800] ;  /* 0x00080000d334783b */ /* 0x0002620000000200 */
[----:B------:R-:W-:Y:S02]  /*13360*/  SHF.R.S32.HI R228, RZ, 0x1f, R227 ;  /* 0x0000001fffe47819 */ /* 0x000fe400000114e3 */
[----:B------:R-:W-:Y:S01]  /*13370*/  SHF.R.S32.HI R225, RZ, 0x1f, R226 ;  /* 0x0000001fffe17819 */ /* 0x000fe200000114e2 */
[----:B------:R1:W1:Y:S01]  /*13380*/  LDSM.16.M88.4 R48, [R211+0x1000] ;  /* 0x00100000d330783b */ /* 0x0002620000000200 */
[----:B------:R-:W-:Y:S01]  /*13390*/  IMAD.WIDE R12, R224, 0x2, R12 ;  /* 0x00000002e00c7825 */ /* 0x000fe200078e020c */
[----:B------:R-:W-:Y:S02]  /*133a0*/  SHF.R.S32.HI R223, RZ, 0x1f, R224 ;  /* 0x0000001fffdf7819 */ /* 0x000fe400000114e0 */
[----:B------:R-:W1:Y:S01]  /*133b0*/  LDSM.16.M88.4 R60, [R60+0x10080] ;  /* 0x010080003c3c783b */ /* 0x000e620000000200 */
[----:B------:R-:W-:-:S02]  /*133c0*/  IADD3 R203, R211, 0x800, RZ ;  /* 0x00000800d3cb7810 */ /* 0x000fc40007ffe0ff */
[----:B------:R-:W-:Y:S01]  /*133d0*/  IADD3 R202, R211, 0x1000, RZ ;  /* 0x00001000d3ca7810 */ /* 0x000fe20007ffe0ff */
[----:B------:R1:W1:Y:S04]  /*133e0*/  LDSM.16.M88.4 R44, [R212] ;  /* 0x00000000d42c783b */ /* 0x0002680000000200 */
[----:B------:R-:W-:Y:S01]  /*133f0*/  @!PT LDS RZ, [RZ] ;  /* 0x00000000fffff984 */ /* 0x000fe20000000800 */
[----:B------:R-:W-:Y:S01]  /*13400*/  @!PT LDS RZ, [RZ] ;  /* 0x00000000fffff984 */ /* 0x000fe20000000800 */
[----:B------:R-:W-:Y:S01]  /*13410*/  @!PT LDS RZ, [RZ] ;  /* 0x00000000fffff984 */ /* 0x000fe20000000800 */
[----:B------:R1:W-:Y:S01]  /*13420*/  LDGSTS.E.BYPASS.LTC128B.128 [R222+0x4080], [R26.64], !P0 ;  /* 0x040800001ade7fae */ /* 0x0003e2000c101d5a */
[----:B------:R-:W-:Y:S02]  /*13430*/  ISETP.LT.OR P0, PT, R23, 0x1, P2 ;  /* 0x000000011700780c */ /* 0x000fe40001701670 */
[----:B------:R-:W-:-:S11]  /*13440*/  ISETP.GE.AND P2, PT, R32, c[0x0][0x1d4], PT ;  /* 0x0000750020007a0c */ /* 0x000fd60003f46270 */
[----:B------:R1:W-:Y:S01]  /*13450*/  LDGSTS.E.BYPASS.LTC128B.128 [R222+0x5880], [R24.64], !P0 ;  /* 0x0588000018de7fae */ /* 0x0003e2000c101d5a */
[----:B------:R-:W-:Y:S02]  /*13460*/  ISETP.LT.OR P0, PT, R23, 0x1, P2 ;  /* 0x000000011700780c */ /* 0x000fe40001701670 */
[----:B------:R-:W-:Y:S02]  /*13470*/  @P2 LOP3.LUT R33, R33, 0x2, RZ, 0xfc, !PT ;  /* 0x0000000221212812 */ /* 0x000fe400078efcff */
[----:B------:R-:W-:Y:S02]  /*13480*/  ISETP.GE.AND P2, PT, R35, c[0x0][0x1d4], PT ;  /* 0x0000750023007a0c */ /* 0x000fe40003f46270 */
[----:B------:R-:W-:-:S07]  /*13490*/  LOP3.LUT R33, R33, 0xffffffef, RZ, 0xc0, !PT ;  /* 0xffffffef21217812 */ /* 0x000fce00078ec0ff */
[----:B------:R1:W-:Y:S01]  /*134a0*/  LDGSTS.E.BYPASS.LTC128B.128 [R222+0x7080], [R20.64], !P0 ;  /* 0x0708000014de7fae */ /* 0x0003e2000c101d5a */
[----:B------:R-:W-:-:S13]  /*134b0*/  ISETP.LT.OR P0, PT, R23, 0x1, P2 ;  /* 0x000000011700780c */ /* 0x000fda0001701670 */
[----:B------:R1:W-:Y:S01]  /*134c0*/  LDGSTS.E.BYPASS.LTC128B.128 [R222+0x8880], [R12.64], !P0 ;  /* 0x088800000cde7fae */ /* 0x0003e2000c101d5a */
[----:B------:R-:W-:-:S13]  /*134d0*/  ISETP.GT.AND P0, PT, R215, 0x7f, PT ;  /* 0x0000007fd700780c */ /* 0x000fda0003f04270 */
[----:B------:R-:W-:Y:S01]  /*134e0*/  @P0 LOP3.LUT R33, R33, 0x10, RZ, 0xfc, !PT ;  /* 0x0000001021210812 */ /* 0x000fe200078efcff */
[----:B------:R-:W-:Y:S05]  /*134f0*/  @P0 BRA `(.L_x_1727) ;  /* 0x0000018000000947 */ /* 0x000fea0003800000 */
[----:B--234-:R-:W-:Y:S05]  /*13500*/  BRA.DIV ~URZ, `(.L_x_1728) ;  /* 0x0000b7b27f007947 */ /* 0x01cfea000b800000 */
[----:B------:R2:W3:Y:S04]  /*13510*/  SHFL.IDX PT, R0, R15, 0x1, 0x181f ;  /* 0x00381f000f007f89 */ /* 0x0004e800000e0000 */
[----:B-1----:R2:W1:Y:S02]  /*13520*/  SHFL.IDX PT, R13, R22, 0x1, 0x181f ;  /* 0x00381f00160d7f89 */ /* 0x00246400000e0000 */
.L_x_1762:
[----:B-1----:R-:W-:-:S04]  /*13530*/  LEA R20, P0, R227, R13, 0x1 ;  /* 0x0000000de3147211 */ /* 0x002fc800078008ff */
[----:B---3--:R-:W-:Y:S02]  /*13540*/  LEA.HI.X R21, R227, R0, R228, 0x1, P0 ;  /* 0x00000000e3157211 */ /* 0x008fe400000f0ce4 */
[----:B------:R-:W-:-:S04]  /*13550*/  LEA R14, P0, R226, R13, 0x1 ;  /* 0x0000000de20e7211 */ /* 0x000fc800078008ff */
[----:B--2---:R-:W-:Y:S02]  /*13560*/  LEA.HI.X R15, R226, R0, R225, 0x1, P0 ;  /* 0x00000000e20f7211 */ /* 0x004fe400000f0ce1 */
        /* <DEDUP_REMOVED lines=17> */
.L_x_1727:
[----:B--234-:R-:W-:Y:S05]  /*13680*/  BSYNC B0 ;  /* 0x0000000000007941 */ /* 0x01cfea0003800000 */
.L_x_1726:
[----:B------:R-:W-:Y:S01]  /*13690*/  IMAD.MOV.U32 R0, RZ, RZ, 0x40 ;  /* 0x00000040ff007424 */ /* 0x000fe200078e00ff */
[----:B------:R-:W-:Y:S01]  /*136a0*/  LOP3.LUT P0, RZ, R34, 0x4, RZ, 0xc0, !PT ;  /* 0x0000000422ff7812 */ /* 0x000fe2000780c0ff */
[----:B------:R-:W0:Y:S01]  /*136b0*/  LDGDEPBAR ;  /* 0x00000000000079af */ /* 0x000e220000000000 */
[----:B------:R-:W-:Y:S01]  /*136c0*/  WARPSYNC 0xffffffff ;  /* 0xffffffff00007948 */ /* 0x000fe20003800000 */
[C---:B-1----:R-:W-:Y:S01]  /*136d0*/  HMMA.16816.F32.BF16 R24, R60.reuse, R16, RZ ;  /* 0x000000103c18723c */ /* 0x042fe200000418ff */
[----:B------:R-:W-:Y:S01]  /*136e0*/  SEL R0, R0, 0xffffffc0, !P0 ;  /* 0xffffffc000007807 */ /* 0x000fe20004000000 */
[C---:B------:R-:W-:Y:S01]  /*136f0*/  IMAD R210, R5.reuse, 0x2, R214 ;  /* 0x0000000205d27824 */ /* 0x040fe200078e02d6 */
[----:B------:R-:W-:Y:S01]  /*13700*/  UISETP.GE.AND UP0, UPT, UR13, 0x2, UPT ;  /* 0x000000020d00788c */ /* 0x000fe2000bf06270 */
[----:B------:R-:W-:Y:S01]  /*13710*/  IMAD R209, R5, 0x2, R212 ;  /* 0x0000000205d17824 */ /* 0x000fe200078e02d4 */
[----:B------:R-:W-:Y:S01]  /*13720*/  IADD3 R200, R211, 0x1800, RZ ;  /* 0x00001800d3c87810 */ /* 0x000fe20007ffe0ff */
[--C-:B------:R-:W-:Y:S01]  /*13730*/  IMAD.IADD R207, R213, 0x1, R0.reuse ;  /* 0x00000001d5cf7824 */ /* 0x100fe200078e0200 */
[----:B------:R-:W-:Y:S01]  /*13740*/  LDSM.16.M88.4 R40, [R210] ;  /* 0x00000000d228783b */ /* 0x000fe20000000200 */
[----:B------:R-:W-:Y:S01]  /*13750*/  HMMA.16816.F32.BF16 R20, R60, R18, RZ ;  /* 0x000000123c14723c */ /* 0x000fe200000418ff */
[C---:B------:R-:W-:Y:S01]  /*13760*/  IMAD.IADD R201, R211.reuse, 0x1, R0 ;  /* 0x00000001d3c97824 */ /* 0x040fe200078e0200 */
[----:B------:R-:W-:Y:S01]  /*13770*/  PLOP3.LUT P0, PT, PT, PT, UP0, 0x40, 0x0 ;  /* 0x000000000000781c */ /* 0x000fe20003f0e808 */
[----:B------:R-:W1:Y:S01]  /*13780*/  LDSM.16.M88.4 R36, [R207+0xa080] ;  /* 0x00a08000cf24783b */ /* 0x000e620000000200 */
[----:B------:R-:W-:Y:S01]  /*13790*/  IMAD.IADD R0, R64, 0x1, R6 ;  /* 0x0000000140007824 */ /* 0x000fe200078e0206 */
[----:B------:R-:W-:-:S02]  /*137a0*/  IADD3 R199, R211, 0x2000, RZ ;  /* 0x00002000d3c77810 */ /* 0x000fc40007ffe0ff */
[----:B------:R-:W2:Y:S01]  /*137b0*/  LDSM.16.M88.4 R32, [R207+0xa880] ;  /* 0x00a88000cf20783b */ /* 0x000ea20000000200 */
[C---:B------:R-:W-:Y:S01]  /*137c0*/  HMMA.16816.F32.BF16 R16, R60.reuse, R8, RZ ;  /* 0x000000083c10723c */ /* 0x040fe200000418ff */
[C---:B------:R-:W-:Y:S02]  /*137d0*/  IADD3 R198, R211.reuse, 0x2800, RZ ;  /* 0x00002800d3c67810 */ /* 0x040fe40007ffe0ff */
[C---:B------:R-:W-:Y:S02]  /*137e0*/  IADD3 R197, R211.reuse, 0x3000, RZ ;  /* 0x00003000d3c57810 */ /* 0x040fe40007ffe0ff */
[C---:B------:R-:W-:Y:S02]  /*137f0*/  IADD3 R196, R211.reuse, 0x3800, RZ ;  /* 0x00003800d3c47810 */ /* 0x040fe40007ffe0ff */
[C---:B------:R-:W-:Y:S01]  /*13800*/  IADD3 R195, R211.reuse, 0x4000, RZ ;  /* 0x00004000d3c37810 */ /* 0x040fe20007ffe0ff */
[----:B------:R-:W-:Y:S01]  /*13810*/  HMMA.16816.F32.BF16 R12, R60, R10, RZ ;  /* 0x0000000a3c0c723c */ /* 0x000fe200000418ff */
[----:B------:R-:W-:-:S02]  /*13820*/  IADD3 R194, R211, 0x4800, RZ ;  /* 0x00004800d3c27810 */ /* 0x000fc40007ffe0ff */
[C---:B------:R-:W-:Y:S02]  /*13830*/  IADD3 R193, R211.reuse, 0x5000, RZ ;  /* 0x00005000d3c17810 */ /* 0x040fe40007ffe0ff */
[----:B------:R-:W-:-:S03]  /*13840*/  IADD3 R192, R211, 0x5800, RZ ;  /* 0x00005800d3c07810 */ /* 0x000fc60007ffe0ff */
[C---:B------:R-:W-:Y:S08]  /*13850*/  HMMA.16816.F32.BF16 R8, R60.reuse, R28, RZ ;  /* 0x0000001c3c08723c */ /* 0x040ff000000418ff */
[----:B------:R-:W-:Y:S01]  /*13860*/  HMMA.16816.F32.BF16 R60, R60, R30, RZ ;  /* 0x0000001e3c3c723c */ /* 0x000fe200000418ff */
[----:B------:R-:W3:Y:S07]  /*13870*/  LDSM.16.M88.4 R28, [R207+0xb080] ;  /* 0x00b08000cf1c783b */ /* 0x000eee0000000200 */
[C---:B------:R-:W-:Y:S08]  /*13880*/  HMMA.16816.F32.BF16 R24, R44.reuse, R56, R24 ;  /* 0x000000382c18723c */ /* 0x040ff00000041818 */
[C---:B------:R-:W-:Y:S01]  /*13890*/  HMMA.16816.F32.BF16 R20, R44.reuse, R58, R20 ;  /* 0x0000003a2c14723c */ /* 0x040fe20000041814 */
[----:B------:R-:W-:Y:S07]  /*138a0*/  LDSM.16.M88.4 R56, [R209] ;  /* 0x00000000d138783b */ /* 0x000fee0000000200 */
[C---:B------:R-:W-:Y:S08]  /*138b0*/  HMMA.16816.F32.BF16 R16, R44.reuse, R52, R16 ;  /* 0x000000342c10723c */ /* 0x040ff00000041810 */
[C---:B------:R-:W-:Y:S01]  /*138c0*/  HMMA.16816.F32.BF16 R12, R44.reuse, R54, R12 ;  /* 0x000000362c0c723c */ /* 0x040fe2000004180c */
[----:B------:R-:W4:Y:S07]  /*138d0*/  LDSM.16.M88.4 R52, [R201] ;  /* 0x00000000c934783b */ /* 0x000f2e0000000200 */
[C---:B------:R-:W-:Y:S08]  /*138e0*/  HMMA.16816.F32.BF16 R8, R44.reuse, R48, R8 ;  /* 0x000000302c08723c */ /* 0x040ff00000041808 */
[----:B------:R-:W-:Y:S01]  /*138f0*/  HMMA.16816.F32.BF16 R60, R44, R50, R60 ;  /* 0x000000322c3c723c */ /* 0x000fe2000004183c */
[----:B------:R-:W5:Y:S04]  /*13900*/  LDSM.16.M88.4 R48, [R201+0x800] ;  /* 0x00080000c930783b */ /* 0x000f680000000200 */
[----:B------:R-:W4:Y:S03]  /*13910*/  LDSM.16.M88.4 R44, [R201+0x1000] ;  /* 0x00100000c92c783b */ /* 0x000f260000000200 */
[C---:B-1----:R-:W-:Y:S08]  /*13920*/  HMMA.16816.F32.BF16 R24, R40.reuse, R36, R24 ;  /* 0x000000242818723c */ /* 0x042ff00000041818 */
[C---:B------:R-:W-:Y:S01]  /*13930*/  HMMA.16816.F32.BF16 R20, R40.reuse, R38, R20 ;  /* 0x000000262814723c */ /* 0x040fe20000041814 */
[----:B------:R-:W-:Y:S07]  /*13940*/  LDSM.16.M88.4 R36, [R213+0xb880] ;  /* 0x00b88000d524783b */ /* 0x000fee0000000200 */
[C---:B--2---:R-:W-:Y:S08]  /*13950*/  HMMA.16816.F32.BF16 R16, R40.reuse, R32, R16 ;  /* 0x000000202810723c */ /* 0x044ff00000041810 */
[C---:B------:R-:W-:Y:S01]  /*13960*/  HMMA.16816.F32.BF16 R12, R40.reuse, R34, R12 ;  /* 0x00000022280c723c */ /* 0x040fe2000004180c */
[----:B------:R-:W-:Y:S07]  /*13970*/  LDSM.16.M88.4 R32, [R213+0xc080] ;  /* 0x00c08000d520783b */ /* 0x000fee0000000200 */
[C---:B---3--:R-:W-:Y:S08]  /*13980*/  HMMA.16816.F32.BF16 R8, R40.reuse, R28, R8 ;  /* 0x0000001c2808723c */ /* 0x048ff00000041808 */
[----:B------:R-:W-:Y:S01]  /*13990*/  HMMA.16816.F32.BF16 R60, R40, R30, R60 ;  /* 0x0000001e283c723c */ /* 0x000fe2000004183c */
[----:B------:R-:W1:Y:S04]  /*139a0*/  LDSM.16.M88.4 R40, [R214+0x4000] ;  /* 0x00400000d628783b */ /* 0x000e680000000200 */
[----:B------:R-:W2:Y:S03]  /*139b0*/  LDSM.16.M88.4 R28, [R213+0xc880] ;  /* 0x00c88000d51c783b */ /* 0x000ea60000000200 */
[C---:B----4-:R-:W-:Y:S08]  /*139c0*/  HMMA.16816.F32.BF16 R24, R56.reuse, R52, R24 ;  /* 0x000000343818723c */ /* 0x050ff00000041818 */
[C---:B------:R-:W-:Y:S01]  /*139d0*/  HMMA.16816.F32.BF16 R20, R56.reuse, R54, R20 ;  /* 0x000000363814723c */ /* 0x040fe20000041814 */
[----:B------:R-:W-:Y:S07]  /*139e0*/  LDSM.16.M88.4 R52, [R211+0x1800] ;  /* 0x00180000d334783b */ /* 0x000fee0000000200 */
[C---:B-----5:R-:W-:Y:S08]  /*139f0*/  HMMA.16816.F32.BF16 R16, R56.reuse, R48, R16 ;  /* 0x000000303810723c */ /* 0x060ff00000041810 */
[C---:B------:R-:W-:Y:S01]  /*13a00*/  HMMA.16816.F32.BF16 R12, R56.reuse, R50, R12 ;  /* 0x00000032380c723c */ /* 0x040fe2000004180c */
[----:B------:R-:W-:Y:S07]  /*13a10*/  LDSM.16.M88.4 R48, [R211+0x2000] ;  /* 0x00200000d330783b */ /* 0x000fee0000000200 */
[C---:B------:R-:W-:Y:S08]  /*13a20*/  HMMA.16816.F32.BF16 R8, R56.reuse, R44, R8 ;  /* 0x0000002c3808723c */ /* 0x040ff00000041808 */
        /* <DEDUP_REMOVED lines=9> */
[C---:B--2---:R-:W-:Y:S08]  /*13ac0*/  HMMA.16816.F32.BF16 R8, R40.reuse, R28, R8 ;  /* 0x0000001c2808723c */ /* 0x044ff00000041808 */
[----:B------:R-:W-:Y:S01]  /*13ad0*/  HMMA.16816.F32.BF16 R60, R40, R30, R60 ;  /* 0x0000001e283c723c */ /* 0x000fe2000004183c */
[----:B------:R-:W1:Y:S04]  /*13ae0*/  LDSM.16.M88.4 R40, [R210+0x4000] ;  /* 0x00400000d228783b */ /* 0x000e680000000200 */
[----:B------:R-:W2:Y:S03]  /*13af0*/  LDSM.16.M88.4 R28, [R207+0xc880] ;  /* 0x00c88000cf1c783b */ /* 0x000ea60000000200 */
[C---:B---3--:R-:W-:Y:S08]  /*13b00*/  HMMA.16816.F32.BF16 R24, R56.reuse, R52, R24 ;  /* 0x000000343818723c */ /* 0x048ff00000041818 */
[C---:B------:R-:W-:Y:S01]  /*13b10*/  HMMA.16816.F32.BF16 R20, R56.reuse, R54, R20 ;  /* 0x000000363814723c */ /* 0x040fe20000041814 */
[----:B------:R-:W-:Y:S07]  /*13b20*/  LDSM.16.M88.4 R52, [R201+0x1800] ;  /* 0x00180000c934783b */ /* 0x000fee0000000200 */
[C---:B------:R-:W-:Y:S08]  /*13b30*/  HMMA.16816.F32.BF16 R16, R56.reuse, R48, R16 ;  /* 0x000000303810723c */ /* 0x040ff00000041810 */
        /* <DEDUP_REMOVED lines=84> */
[----:B------:R-:W-:Y:S04]  /*14080*/  LDSM.16.M88.4 R44, [R209+0xc000] ;  /* 0x00c00000d12c783b */ /* 0x000fe80000000200 */
[----:B------:R-:W3:Y:S01]  /*14090*/  LDSM.16.M88.4 R56, [R201+0x4800] ;  /* 0x00480000c938783b */ /* 0x000ee20000000200 */
[----:B------:R-:W-:-:S04]  /*140a0*/  DEPBAR.LE SB0, 0x0 ;  /* 0x000080000000791a */ /* 0x000fc80000000000 */
        /* <DEDUP_REMOVED lines=28> */
[----:B------:R-:W-:Y:S01]  /*14270*/  BSSY B0, `(.L_x_1730) ;  /* 0x0000022000007945 */ /* 0x000fe20003800000 */
[----:B------:R-:W-:Y:S02]  /*14280*/  ISETP.GE.AND P1, PT, R221, c[0x0][0x1d4], PT ;  /* 0x00007500dd007a0c */ /* 0x000fe40003f26270 */
        /* <DEDUP_REMOVED lines=12> */
[C---:B------:R-:W-:Y:S02]  /*14350*/  LEA R29, P0, R28.reuse, c[0x0][0x1c8], 0x1 ;  /* 0x000072001c1d7a11 */ /* 0x040fe400078008ff */
[----:B------:R-:W-:Y:S02]  /*14360*/  IADD3 R6, -R189, 0x30, RZ ;  /* 0x00000030bd067810 */ /* 0x000fe40007ffe1ff */
[----:B------:R-:W-:Y:S02]  /*14370*/  LEA.HI.X R28, R28, c[0x0][0x1cc], R31, 0x1, P0 ;  /* 0x000073001c1c7a11 */ /* 0x000fe400000f0c1f */
        /* <DEDUP_REMOVED lines=17> */
.L_x_1731:
[----:B------:R-:W-:Y:S05]  /*14490*/  BSYNC B0 ;  /* 0x0000000000007941 */ /* 0x000fea0003800000 */
.L_x_1730:
[----:B------:R-:W-:Y:S01]  /*144a0*/  ISETP.GE.AND P0, PT, R6, 0x21, PT ;  /* 0x000000210600780c */ /* 0x000fe20003f06270 */
[----:B-1----:R-:W1:Y:S01]  /*144b0*/  SHFL.IDX PT, R28, R28, 0x1, 0x181f ;  /* 0x00381f001c1c7f89 */ /* 0x002e6200000e0000 */
[----:B------:R-:W-:Y:S03]  /*144c0*/  BSSY B0, `(.L_x_1729) ;  /* 0x0000010000007945 */ /* 0x000fe60003800000 */
[----:B------:R-:W4:Y:S08]  /*144d0*/  SHFL.IDX PT, R29, R29, 0x1, 0x181f ;  /* 0x00381f001d1d7f89 */ /* 0x000f3000000e0000 */
[----:B------:R-:W-:Y:S05]  /*144e0*/  @!P0 BRA `(.L_x_1732) ;  /* 0x000000d000008947 */ /* 0x000fea0003800000 */
[----:B--2-4-:R-:W-:-:S04]  /*144f0*/  LEA R34, P0, R188, R29, 0x1 ;  /* 0x0000001dbc227211 */ /* 0x014fc800078008ff */
[----:B-1----:R-:W-:Y:S02]  /*14500*/  LEA.HI.X R35, R188, R28, R191, 0x1, P0 ;  /* 0x0000001cbc237211 */ /* 0x002fe400000f0cbf */
[----:B------:R-:W-:-:S03]  /*14510*/  LEA R32, P0, R227, R29, 0x1 ;  /* 0x0000001de3207211 */ /* 0x000fc600078008ff */
[----:B------:R-:W-:Y:S01]  /*14520*/  @!PT LDS RZ, [RZ] ;  /* 0x00000000fffff984 */ /* 0x000fe20000000800 */
[----:B------:R1:W-:Y:S01]  /*14530*/  LDGSTS.E.BYPASS.LTC128B.128 [R222+0xb080], [R34.64], !P6 ;  /* 0x0b08000022de7fae */ /* 0x0003e2000f101d5a */
[----:B------:R-:W-:Y:S02]  /*14540*/  LEA.HI.X R33, R227, R28, R228, 0x1, P0 ;  /* 0x0000001ce3217211 */ /* 0x000fe400000f0ce4 */
[----:B---3--:R-:W-:-:S03]  /*14550*/  LEA R30, P0, R226, R29, 0x1 ;  /* 0x0000001de21e7211 */ /* 0x008fc600078008ff */
[----:B------:R1:W-:Y:S01]  /*14560*/  LDGSTS.E.BYPASS.LTC128B.128 [R222+0xc880], [R32.64], !P1 ;  /* 0x0c88000020de7fae */ /* 0x0003e2000c901d5a */
[----:B------:R-:W-:Y:S02]  /*14570*/  LEA.HI.X R31, R226, R28, R225, 0x1, P0 ;  /* 0x0000001ce21f7211 */ /* 0x000fe400000f0ce1 */
[----:B------:R-:W-:-:S03]  /*14580*/  LEA R36, P0, R224, R29, 0x1 ;  /* 0x0000001de0247211 */ /* 0x000fc600078008ff */
[----:B------:R1:W-:Y:S01]  /*14590*/  LDGSTS.E.BYPASS.LTC128B.128 [R222+0xe080], [R30.64], !P5 ;  /* 0x0e0800001ede7fae */ /* 0x0003e2000e901d5a */
[----:B------:R-:W-:-:S05]  /*145a0*/  LEA.HI.X R37, R224, R28, R223, 0x1, P0 ;  /* 0x0000001ce0257211 */ /* 0x000fca00000f0cdf */
[----:B------:R1:W-:Y:S04]  /*145b0*/  LDGSTS.E.BYPASS.LTC128B.128 [R222+0xf880], [R36.64], !P4 ;  /* 0x0f88000024de7fae */ /* 0x0003e8000e101d5a */
.L_x_1732:
[----:B------:R-:W-:Y:S05]  /*145c0*/  BSYNC B0 ;  /* 0x0000000000007941 */ /* 0x000fea0003800000 */
.L_x_1729:
[----:B-1----:R-:W-:Y:S01]  /*145d0*/  LOP3.LUT R28, R4, 0xffffffe0, RZ, 0xc0, !PT ;  /* 0xffffffe0041c7812 */ /* 0x002fe200078ec0ff */
[----:B------:R-:W-:Y:S01]  /*145e0*/  IMAD.SHL.U32 R208, R0, 0x2, RZ ;  /* 0x0000000200d07824 */ /* 0x000fe200078e00ff */
[----:B------:R-:W-:Y:S01]  /*145f0*/  LEA.HI R6, R2, R215, RZ, 0x2 ;  /* 0x000000d702067211 */ /* 0x000fe200078f10ff */
[----:B------:R-:W-:Y:S01]  /*14600*/  @UP2 USHF.L.U32 UR17, UR17, 0x7, URZ ;  /* 0x0000000711112899 */ /* 0x000fe2000800063f */
[----:B---3--:R-:W-:Y:S01]  /*14610*/  SHF.R.S32.HI R30, RZ, 0x1f, R3 ;  /* 0x0000001fff1e7819 */ /* 0x008fe20000011403 */
[----:B------:R-:W-:Y:S01]  /*14620*/  IMAD.IADD R28, R215, 0x1, -R28 ;  /* 0x00000001d71c7824 */ /* 0x000fe200078e0a1c */
[----:B------:R-:W-:Y:S01]  /*14630*/  LOP3.LUT R6, R6, 0xfffffffc, RZ, 0xc0, !PT ;  /* 0xfffffffc06067812 */ /* 0x000fe200078ec0ff */
[--C-:B------:R-:W-:Y:S01]  /*14640*/  IMAD R206, R7, 0x2, R208.reuse ;  /* 0x0000000207ce7824 */ /* 0x100fe200078e02d0 */
[----:B------:R-:W-:Y:S01]  /*14650*/  LEA.HI R30, R30, R3, RZ, 0x3 ;  /* 0x000000031e1e7211 */ /* 0x000fe200078f18ff */
[----:B------:R-:W-:Y:S01]  /*14660*/  IMAD R205, R5, 0x2, R208 ;  /* 0x0000000205cd7824 */ /* 0x000fe200078e02d0 */
[----:B----4-:R-:W-:Y:S01]  /*14670*/  SHF.R.S32.HI R29, RZ, 0x1f, R28 ;  /* 0x0000001fff1d7819 */ /* 0x010fe2000001141c */
[----:B------:R-:W-:Y:S01]  /*14680*/  IMAD.IADD R6, R215, 0x1, -R6 ;  /* 0x00000001d7067824 */ /* 0x000fe200078e0a06 */
[----:B------:R-:W-:Y:S01]  /*14690*/  LOP3.LUT R30, R30, 0xffffff8, RZ, 0xc0, !PT ;  /* 0x0ffffff81e1e7812 */ /* 0x000fe200078ec0ff */
[----:B------:R-:W-:Y:S01]  /*146a0*/  LDSM.16.MT88.4 R140, [R206+0x4080] ;  /* 0x00408000ce8c783b */ /* 0x000fe20000004200 */
[----:B------:R-:W-:Y:S01]  /*146b0*/  LEA.HI R4, R29, R28, RZ, 0x2 ;  /* 0x0000001c1d047211 */ /* 0x000fe200078f10ff */
[----:B------:R-:W-:Y:S01]  /*146c0*/  IMAD R204, R5, 0x2, R206 ;  /* 0x0000000205cc7824 */ /* 0x000fe200078e02ce */
[----:B------:R-:W-:Y:S01]  /*146d0*/  LEA.HI R2, R6, R6, RZ, 0x1 ;  /* 0x0000000606027211 */ /* 0x000fe200078f08ff */
[----:B------:R-:W-:Y:S01]  /*146e0*/  IMAD.IADD R30, R3, 0x1, -R30 ;  /* 0x00000001031e7824 */ /* 0x000fe200078e0a1e */
[----:B------:R-:W-:Y:S01]  /*146f0*/  LEA.HI.SX32 R3, R4, UR18, 0x1e ;  /* 0x0000001204037c11 */ /* 0x000fe2000f8ff2ff */
[----:B------:R-:W-:Y:S01]  /*14700*/  LDSM.16.MT88.4 R132, [R208+0x4080] ;  /* 0x00408000d084783b */ /* 0x000fe20000004200 */
[----:B------:R-:W-:Y:S01]  /*14710*/  LOP3.LUT R29, R2, 0x1ffffffe, RZ, 0xc0, !PT ;  /* 0x1ffffffe021d7812 */ /* 0x000fe200078ec0ff */
[----:B------:R-:W-:Y:S01]  /*14720*/  ULDC.64 UR4, c[0x0][0x2c8] ;  /* 0x0000b20000047ab9 */ /* 0x000fe20000000a00 */
[----:B------:R-:W-:Y:S01]  /*14730*/  PLOP3.LUT P0, PT, PT, PT, UP2, 0x80, 0x0 ;  /* 0x000000000000781c */ /* 0x000fe20003f0f028 */
[----:B------:R-:W-:Y:S01]  /*14740*/  IMAD R3, R30, 0x10, R3 ;  /* 0x000000101e037824 */ /* 0x000fe200078e0203 */
[----:B------:R-:W-:Y:S01]  /*14750*/  LDSM.16.MT88.4 R148, [R205+0x4080] ;  /* 0x00408000cd94783b */ /* 0x000fe20000004200 */
[----:B------:R-:W-:Y:S01]  /*14760*/  IMAD.IADD R190, R6, 0x1, -R29 ;  /* 0x0000000106be7824 */ /* 0x000fe200078e0a1d */
[----:B------:R-:W-:-:S02]  /*14770*/  UIMAD.WIDE.U32 UR30, UR17, UR4, URZ ;  /* 0x00000004111e72a5 */ /* 0x000fc4000f8e003f */
[----:B--2---:R-:W-:Y:S01]  /*14780*/  LDSM.16.MT88.4 R32, [R204+0x4080] ;  /* 0x00408000cc20783b */ /* 0x004fe20000004200 */
[----:B------:R-:W-:Y:S01]  /*14790*/  IMAD R190, R190, 0x8, R3 ;  /* 0x00000008bebe7824 */ /* 0x000fe200078e0203 */
[----:B------:R-:W-:Y:S01]  /*147a0*/  LOP3.LUT R3, R4, 0x7ffffffc, RZ, 0xc0, !PT ;  /* 0x7ffffffc04037812 */ /* 0x000fe200078ec0ff */
[----:B------:R-:W-:Y:S01]  /*147b0*/  UIADD3 UR13, UR13, -0x2, URZ ;  /* 0xfffffffe0d0d7890 */ /* 0x000fe2000fffe03f */
[----:B------:R-:W-:Y:S01]  /*147c0*/  LDSM.16.MT88.4 R40, [R208+0x5880] ;  /* 0x00588000d028783b */ /* 0x000fe20000004200 */
[----:B------:R-:W-:Y:S01]  /*147d0*/  IMAD.MOV.U32 R6, RZ, RZ, R190 ;  /* 0x000000ffff067224 */ /* 0x000fe200078e00be */
[----:B------:R-:W-:Y:S01]  /*147e0*/  @UP2 UMOV UR17, UR31 ;  /* 0x0000001f00112c82 */ /* 0x000fe20008000000 */
[----:B------:R-:W-:Y:S01]  /*147f0*/  @P0 IMAD.HI.U32 R2, R190, c[0x0][0x2c8], RZ ;  /* 0x0000b200be020a27 */ /* 0x000fe200078e00ff */
[----:B------:R-:W-:Y:S01]  /*14800*/  PLOP3.LUT P0, PT, PT, PT, UP2, 0x80, 0x0 ;  /* 0x000000000000781c */ /* 0x000fe20003f0f028 */
[----:B------:R-:W-:Y:S01]  /*14810*/  LDSM.16.MT88.4 R48, [R206+0x5880] ;  /* 0x00588000ce30783b */ /* 0x000fe20000004200 */
[----:B------:R-:W-:Y:S01]  /*14820*/  @UP2 USHF.R.U32.HI UR18, URZ, UR5, UR17 ;  /* 0x000000053f122299 */ /* 0x000fe20008011611 */
[----:B------:R-:W-:-:S02]  /*14830*/  IMAD.IADD R230, R28, 0x1, -R3 ;  /* 0x000000011ce67824 */ /* 0x000fc400078e0a03 */
[----:B------:R-:W-:Y:S01]  /*14840*/  IMAD.U32 R3, RZ, RZ, UR20 ;  /* 0x00000014ff037e24 */ /* 0x000fe2000f8e00ff */
[----:B------:R-:W-:Y:S01]  /*14850*/  LDSM.16.MT88.4 R56, [R205+0x5880] ;  /* 0x00588000cd38783b */ /* 0x000fe20000004200 */
[----:B------:R-:W-:Y:S01]  /*14860*/  IMAD.SHL.U32 R230, R230, 0x2, RZ ;  /* 0x00000002e6e67824 */ /* 0x000fe200078e00ff */
[----:B------:R-:W-:Y:S02]  /*14870*/  UIADD3 UR18, UR18, UR14, -UR21 ;  /* 0x0000000e12127290 */ /* 0x000fe4000fffe815 */
[----:B------:R-:W-:Y:S02]  /*14880*/  LDSM.16.MT88.4 R64, [R204+0x5880] ;  /* 0x00588000cc40783b */ /* 0x000fe40000004200 */
[C---:B------:R-:W-:Y:S01]  /*14890*/  IADD3 R3, -R230.reuse, 0x1, R3 ;  /* 0x00000001e6037810 */ /* 0x040fe20007ffe103 */
[----:B------:R-:W-:Y:S01]  /*148a0*/  UIMAD.WIDE UR4, UR18, 0x2aaaaaab, URZ ;  /* 0x2aaaaaab120478a5 */ /* 0x000fe2000f8e023f */
[----:B------:R-:W-:Y:S01]  /*148b0*/  @P0 SHF.R.U32.HI R6, RZ, c[0x0][0x2cc], R2 ;  /* 0x0000b300ff060a19 */ /* 0x000fe20000011602 */
[----:B------:R-:W-:Y:S01]  /*148c0*/  LDSM.16.MT88.4 R72, [R208+0x7080] ;  /* 0x00708000d048783b */ /* 0x000fe20000004200 */
[----:B------:R-:W-:Y:S01]  /*148d0*/  IADD3 R3, R3, -UR21, RZ ;  /* 0x8000001503037c10 */ /* 0x000fe2000fffe0ff */
[----:B------:R-:W-:Y:S01]  /*148e0*/  USHF.R.U32.HI UR4, URZ, 0x1f, UR5 ;  /* 0x0000001f3f047899 */ /* 0x000fe20008011605 */
[----:B------:R-:W-:Y:S01]  /*148f0*/  IADD3 R4, -R230, UR20, RZ ;  /* 0x00000014e6047c10 */ /* 0x000fe2000fffe1ff */
[----:B------:R-:W1:Y:S02]  /*14900*/  SHFL.IDX PT, R2, R6, RZ, 0x1c1f ;  /* 0x001c1fff06027589 */ /* 0x000e6400000e0000 */
[----:B------:R-:W-:-:S02]  /*14910*/  ULEA.HI.SX32 UR4, UR5, UR4, 0x1d ;  /* 0x0000000405047291 */ /* 0x000fc4000f8fea3f */
[----:B------:R-:W2:Y:S04]  /*14920*/  SHFL.IDX PT, R6, R6, 0x1, 0x1c1f ;  /* 0x003c1f0006067f89 */ /* 0x000ea800000e0000 */
[----:B------:R-:W-:Y:S04]  /*14930*/  LDSM.16.MT88.4 R80, [R206+0x7080] ;  /* 0x00708000ce50783b */ /* 0x000fe80000004200 */
[----:B------:R-:W-:Y:S04]  /*14940*/  LDSM.16.MT88.4 R88, [R205+0x7080] ;  /* 0x00708000cd58783b */ /* 0x000fe80000004200 */
[----:B------:R-:W-:Y:S04]  /*14950*/  LDSM.16.MT88.4 R96, [R204+0x7080] ;  /* 0x00708000cc60783b */ /* 0x000fe80000004200 */
[----:B------:R-:W-:Y:S01]  /*14960*/  LDSM.16.MT88.4 R104, [R208+0x8880] ;  /* 0x00888000d068783b */ /* 0x000fe20000004200 */
[----:B-1----:R-:W-:-:S03]  /*14970*/  IMAD.IADD R29, R3, 0x1, R2 ;  /* 0x00000001031d7824 */ /* 0x002fc600078e0202 */
[----:B------:R-:W-:Y:S01]  /*14980*/  LDSM.16.MT88.4 R112, [R206+0x8880] ;  /* 0x00888000ce70783b */ /* 0x000fe20000004200 */
[----:B--2---:R-:W-:Y:S01]  /*14990*/  IMAD.IADD R3, R3, 0x1, R6 ;  /* 0x0000000103037824 */ /* 0x004fe200078e0206 */
[C---:B------:R-:W-:Y:S02]  /*149a0*/  IMNMX R29, R4.reuse, R29, PT ;  /* 0x0000001d041d7217 */ /* 0x040fe40003800200 */
[----:B------:R-:W-:Y:S02]  /*149b0*/  LDSM.16.MT88.4 R120, [R205+0x8880] ;  /* 0x00888000cd78783b */ /* 0x000fe40000004200 */
[C---:B------:R-:W-:Y:S02]  /*149c0*/  ISETP.GT.AND P0, PT, R29.reuse, RZ, PT ;  /* 0x000000ff1d00720c */ /* 0x040fe40003f04270 */
[----:B------:R-:W-:Y:S01]  /*149d0*/  LDSM.16.MT88.4 R164, [R205+0x6080] ;  /* 0x00608000cda4783b */ /* 0x000fe20000004200 */
[----:B------:R-:W-:Y:S02]  /*149e0*/  IMNMX R3, R4, R3, PT ;  /* 0x0000000304037217 */ /* 0x000fe40003800200 */
[----:B------:R-:W-:Y:S01]  /*149f0*/  FSEL R24, R24, -INF , P0 ;  /* 0xff80000018187808 */ /* 0x000fe20000000000 */
[----:B------:R-:W-:Y:S01]  /*14a00*/  LDSM.16.MT88.4 R172, [R208+0x6080] ;  /* 0x00608000d0ac783b */ /* 0x000fe20000004200 */
[----:B------:R-:W-:-:S03]  /*14a10*/  ISETP.GT.AND P0, PT, R29, 0x1, PT ;  /* 0x000000011d00780c */ /* 0x000fc60003f04270 */
[----:B------:R-:W-:Y:S01]  /*14a20*/  LDSM.16.MT88.4 R168, [R206+0x6080] ;  /* 0x00608000cea8783b */ /* 0x000fe20000004200 */
[----:B------:R-:W-:Y:S02]  /*14a30*/  FSEL R2, R25, -INF , P0 ;  /* 0xff80000019027808 */ /* 0x000fe40000000000 */
[C---:B------:R-:W-:Y:S01]  /*14a40*/  ISETP.GT.AND P0, PT, R3.reuse, RZ, PT ;  /* 0x000000ff0300720c */ /* 0x040fe20003f04270 */
[----:B------:R-:W-:Y:S03]  /*14a50*/  LDSM.16.MT88.4 R160, [R204+0x6080] ;  /* 0x00608000cca0783b */ /* 0x000fe60000004200 */
[----:B------:R-:W-:Y:S01]  /*14a60*/  FSEL R26, R26, -INF , P0 ;  /* 0xff8000001a1a7808 */ /* 0x000fe20000000000 */
[----:B------:R-:W0:Y:S01]  /*14a70*/  LDGDEPBAR ;  /* 0x00000000000079af */ /* 0x000e220000000000 */
        /* <DEDUP_REMOVED lines=35> */
[----:B------:R-:W-:Y:S02]  /*14cb0*/  FMNMX.FTZ R9, R20, R9, !PT ;  /* 0x0000000914097209 */ /* 0x000fe40007810000 */
[----:B------:R-:W-:Y:S02]  /*14cc0*/  ISETP.GT.AND P0, PT, R3, 0x21, PT ;  /* 0x000000210300780c */ /* 0x000fe40003f04270 */
[----:B------:R-:W-:Y:S02]  /*14cd0*/  FMNMX.FTZ R9, R16, R9, !PT ;  /* 0x0000000910097209 */ /* 0x000fe40007810000 */
[----:B------:R-:W-:-:S02]  /*14ce0*/  FSEL R235, R11, -INF , P0 ;  /* 0xff8000000beb7808 */ /* 0x000fc40000000000 */
[----:B------:R-:W-:Y:S02]  /*14cf0*/  FMNMX.FTZ R9, R6, R9, !PT ;  /* 0x0000000906097209 */ /* 0x000fe40007810000 */
[C---:B------:R-:W-:Y:S02]  /*14d00*/  ISETP.GT.AND P0, PT, R29.reuse, 0x28, PT ;  /* 0x000000281d00780c */ /* 0x040fe40003f04270 */
[----:B------:R-:W-:Y:S02]  /*14d10*/  FMNMX.FTZ R9, R4, R9, !PT ;  /* 0x0000000904097209 */ /* 0x000fe40007810000 */
[----:B------:R-:W-:Y:S02]  /*14d20*/  FSEL R234, R60, -INF , P0 ;  /* 0xff8000003cea7808 */ /* 0x000fe40000000000 */
[----:B------:R-:W-:Y:S02]  /*14d30*/  FMNMX.FTZ R9, R12, R9, !PT ;  /* 0x000000090c097209 */ /* 0x000fe40007810000 */
[----:B------:R-:W-:-:S02]  /*14d40*/  ISETP.GT.AND P0, PT, R29, 0x29, PT ;  /* 0x000000291d00780c */ /* 0x000fc40003f04270 */
[----:B------:R-:W-:Y:S02]  /*14d50*/  FMNMX.FTZ R9, R186, R9, !PT ;  /* 0x00000009ba097209 */ /* 0x000fe40007810000 */
[----:B------:R-:W-:Y:S02]  /*14d60*/  FMNMX.FTZ R8, R21, R8, !PT ;  /* 0x0000000815087209 */ /* 0x000fe40007810000 */
[----:B------:R-:W-:Y:S02]  /*14d70*/  FMNMX.FTZ R9, R236, R9, !PT ;  /* 0x00000009ec097209 */ /* 0x000fe40007810000 */
[----:B------:R-:W-:Y:S02]  /*14d80*/  FSEL R232, R61, -INF , P0 ;  /* 0xff8000003de87808 */ /* 0x000fe40000000000 */
[----:B------:R-:W-:Y:S02]  /*14d90*/  FMNMX.FTZ R9, R234, R9, !PT ;  /* 0x00000009ea097209 */ /* 0x000fe40007810000 */
[----:B------:R-:W-:-:S02]  /*14da0*/  FMNMX.FTZ R8, R23, R8, !PT ;  /* 0x0000000817087209 */ /* 0x000fc40007810000 */
[----:B------:R-:W-:Y:S02]  /*14db0*/  FMNMX.FTZ R9, R232, R9, !PT ;  /* 0x00000009e8097209 */ /* 0x000fe40007810000 */
[----:B------:R-:W-:Y:S02]  /*14dc0*/  FMNMX.FTZ R8, R17, R8, !PT ;  /* 0x0000000811087209 */ /* 0x000fe40007810000 */
[----:B------:R-:W-:Y:S01]  /*14dd0*/  ISETP.GT.AND P0, PT, R3, 0x28, PT ;  /* 0x000000280300780c */ /* 0x000fe20003f04270 */
[----:B------:R-:W1:Y:S01]  /*14de0*/  SHFL.BFLY PT, R10, R9, 0x2, 0x1f ;  /* 0x0c401f00090a7f89 */ /* 0x000e6200000e0000 */
[----:B------:R-:W-:Y:S02]  /*14df0*/  FMNMX.FTZ R8, R19, R8, !PT ;  /* 0x0000000813087209 */ /* 0x000fe40007810000 */
[----:B------:R-:W-:Y:S02]  /*14e00*/  FSEL R233, R62, -INF , P0 ;  /* 0xff8000003ee97808 */ /* 0x000fe40000000000 */
[----:B------:R-:W-:-:S02]  /*14e10*/  FMNMX.FTZ R8, R13, R8, !PT ;  /* 0x000000080d087209 */ /* 0x000fc40007810000 */
[----:B------:R-:W-:Y:S02]  /*14e20*/  ISETP.GT.AND P0, PT, R3, 0x29, PT ;  /* 0x000000290300780c */ /* 0x000fe40003f04270 */
[----:B------:R-:W-:Y:S02]  /*14e30*/  FMNMX.FTZ R8, R15, R8, !PT ;  /* 0x000000080f087209 */ /* 0x000fe40007810000 */
[----:B------:R-:W-:Y:S02]  /*14e40*/  FSEL R231, R63, -INF , P0 ;  /* 0xff8000003fe77808 */ /* 0x000fe40000000000 */
        /* <DEDUP_REMOVED lines=20> */
[----:B------:R-:W2:Y:S01]  /*14f90*/  LDSM.16.MT88.4 R4, [R204+0x8880] ;  /* 0x00888000cc04783b */ /* 0x000ea20000004200 */
[--C-:B------:R-:W-:Y:S02]  /*14fa0*/  FFMA.FTZ R2, R16, c[0x0][0x2d0], -R241.reuse ;  /* 0x0000b40010027a23 */ /* 0x100fe400000108f1 */
[----:B------:R-:W3:Y:S01]  /*14fb0*/  MUFU.EX2 R178, R178 ;  /* 0x000000b200b27308 */ /* 0x000ee20000000800 */
[--C-:B------:R-:W-:Y:S01]  /*14fc0*/  FFMA.FTZ R177, R12, c[0x0][0x2d0], -R241.reuse ;  /* 0x0000b4000cb17a23 */ /* 0x100fe200000108f1 */
[----:B-1----:R-:W-:Y:S01]  /*14fd0*/  FMNMX.FTZ R157, R157, R8, !PT ;  /* 0x000000089d9d7209 */ /* 0x002fe20007810000 */
[--C-:B------:R-:W-:Y:S01]  /*14fe0*/  FFMA.FTZ R186, R186, c[0x0][0x2d0], -R241.reuse ;  /* 0x0000b400baba7a23 */ /* 0x100fe200000108f1 */
[----:B------:R-:W1:Y:S01]  /*14ff0*/  LDSM.16.MT88.4 R8, [R206+0x4880] ;  /* 0x00488000ce08783b */ /* 0x000e620000004200 */
[--C-:B------:R-:W-:Y:S01]  /*15000*/  FFMA.FTZ R239, R236, c[0x0][0x2d0], -R241.reuse ;  /* 0x0000b400ecef7a23 */ /* 0x100fe200000108f1 */
[C---:B------:R-:W-:Y:S01]  /*15010*/  FSETP.NEU.FTZ.AND P0, PT, R157.reuse, -INF , PT ;  /* 0xff8000009d00780b */ /* 0x040fe20003f1d000 */
[----:B------:R-:W-:Y:S01]  /*15020*/  FMUL.FTZ R184, R157, c[0x0][0x2d0] ;  /* 0x0000b4009db87a20 */ /* 0x000fe20000410000 */
[----:B------:R-:W-:Y:S01]  /*15030*/  MUFU.EX2 R181, R181 ;  /* 0x000000b500b57308 */ /* 0x000fe20000000800 */
[----:B------:R-:W-:-:S02]  /*15040*/  FFMA.FTZ R234, R234, c[0x0][0x2d0], -R241 ;  /* 0x0000b400eaea7a23 */ /* 0x000fc400000108f1 */
[----:B------:R-:W-:Y:S01]  /*15050*/  FFMA.FTZ R241, R232, c[0x0][0x2d0], -R241 ;  /* 0x0000b400e8f17a23 */ /* 0x000fe200000108f1 */
[----:B------:R-:W-:Y:S02]  /*15060*/  FSEL R184, R184, RZ, P0 ;  /* 0x000000ffb8b87208 */ /* 0x000fe40000000000 */
[----:B---3--:R-:W-:Y:S02]  /*15070*/  F2FP.BF16.PACK_AB R128, R178, R183 ;  /* 0x000000b7b280723e */ /* 0x008fe400000010ff */
[----:B------:R-:W3:Y:S01]  /*15080*/  MUFU.EX2 R156, R156 ;  /* 0x0000009c009c7308 */ /* 0x000ee20000000800 */
[--C-:B------:R-:W-:Y:S02]  /*15090*/  FFMA.FTZ R176, R26, c[0x0][0x2d0], -R184.reuse ;  /* 0x0000b4001ab07a23 */ /* 0x100fe400000108b8 */
[--C-:B------:R-:W-:Y:S02]  /*150a0*/  FFMA.FTZ R185, R27, c[0x0][0x2d0], -R184.reuse ;  /* 0x0000b4001bb97a23 */ /* 0x100fe400000108b8 */
[--C-:B------:R-:W-:Y:S01]  /*150b0*/  FFMA.FTZ R159, R21, c[0x0][0x2d0], -R184.reuse ;  /* 0x0000b400159f7a23 */ /* 0x100fe200000108b8 */
[----:B------:R-:W-:Y:S01]  /*150c0*/  LDSM.16.MT88.4 R24, [R206+0x7880] ;  /* 0x00788000ce18783b */ /* 0x000fe20000004200 */
[--C-:B------:R-:W-:Y:S01]  /*150d0*/  FFMA.FTZ R158, R23, c[0x0][0x2d0], -R184.reuse ;  /* 0x0000b400179e7a23 */ /* 0x100fe200000108b8 */
[----:B------:R-:W-:Y:S01]  /*150e0*/  MUFU.EX2 R176, R176 ;  /* 0x000000b000b07308 */ /* 0x000fe20000000800 */
[--C-:B------:R-:W-:Y:S01]  /*150f0*/  FFMA.FTZ R229, R17, c[0x0][0x2d0], -R184.reuse ;  /* 0x0000b40011e57a23 */ /* 0x100fe200000108b8 */
[----:B------:R-:W-:Y:S01]  /*15100*/  LDSM.16.MT88.4 R20, [R208+0x4880] ;  /* 0x00488000d014783b */ /* 0x000fe20000004200 */
[----:B------:R-:W-:-:S02]  /*15110*/  FFMA.FTZ R182, R19, c[0x0][0x2d0], -R184 ;  /* 0x0000b40013b67a23 */ /* 0x000fc400000108b8 */
[--C-:B------:R-:W-:Y:S01]  /*15120*/  FFMA.FTZ R187, R13, c[0x0][0x2d0], -R184.reuse ;  /* 0x0000b4000dbb7a23 */ /* 0x100fe200000108b8 */
[----:B------:R-:W-:Y:S01]  /*15130*/  LDSM.16.MT88.4 R16, [R205+0x4880] ;  /* 0x00488000cd10783b */ /* 0x000fe20000004200 */
[--C-:B------:R-:W-:Y:S01]  /*15140*/  FFMA.FTZ R180, R15, c[0x0][0x2d0], -R184.reuse ;  /* 0x0000b4000fb47a23 */ /* 0x100fe200000108b8 */
[----:B------:R-:W4:Y:S01]  /*15150*/  MUFU.EX2 R185, R185 ;  /* 0x000000b900b97308 */ /* 0x000f220000000800 */
[----:B---3--:R-:W-:Y:S01]  /*15160*/  F2FP.BF16.PACK_AB R130, R156, R181 ;  /* 0x000000b59c82723e */ /* 0x008fe200000010ff */
[----:B------:R-:W3:Y:S01]  /*15170*/  LDSM.16.MT88.4 R12, [R204+0x4880] ;  /* 0x00488000cc0c783b */ /* 0x000ee20000004200 */
[--C-:B------:R-:W-:Y:S02]  /*15180*/  FFMA.FTZ R232, R237, c[0x0][0x2d0], -R184.reuse ;  /* 0x0000b400ede87a23 */ /* 0x100fe400000108b8 */
[--C-:B------:R-:W-:Y:S02]  /*15190*/  FFMA.FTZ R235, R235, c[0x0][0x2d0], -R184.reuse ;  /* 0x0000b400ebeb7a23 */ /* 0x100fe400000108b8 */
[--C-:B------:R-:W-:Y:S01]  /*151a0*/  FFMA.FTZ R233, R233, c[0x0][0x2d0], -R184.reuse ;  /* 0x0000b400e9e97a23 */ /* 0x100fe200000108b8 */
[----:B------:R-:W-:Y:S01]  /*151b0*/  MUFU.EX2 R159, R159 ;  /* 0x0000009f009f7308 */ /* 0x000fe20000000800 */
[----:B------:R-:W-:-:S02]  /*151c0*/  FFMA.FTZ R184, R231, c[0x0][0x2d0], -R184 ;  /* 0x0000b400e7b87a23 */ /* 0x000fc400000108b8 */
[----:B------:R-:W-:-:S04]  /*151d0*/  FADD.FTZ R178, R183, R178 ;  /* 0x000000b2b7b27221 */ /* 0x000fc80000010000 */
[----:B------:R-:W-:Y:S01]  /*151e0*/  FADD.FTZ R181, R181, R178 ;  /* 0x000000b2b5b57221 */ /* 0x000fe20000010000 */
[----:B------:R-:W5:Y:S01]  /*151f0*/  MUFU.EX2 R158, R158 ;  /* 0x0000009e009e7308 */ /* 0x000f620000000800 */
[----:B----4-:R-:W-:Y:S01]  /*15200*/  F2FP.BF16.PACK_AB R129, R185, R176 ;  /* 0x000000b0b981723e */ /* 0x010fe200000010ff */
[----:B------:R-:W-:Y:S02]  /*15210*/  FADD.FTZ R176, R176, R185 ;  /* 0x000000b9b0b07221 */ /* 0x000fe40000010000 */
[----:B------:R-:W-:-:S04]  /*15220*/  FADD.FTZ R181, R156, R181 ;  /* 0x000000b59cb57221 */ /* 0x000fc80000010000 */
[----:B------:R-:W-:Y:S01]  /*15230*/  MUFU.EX2 R2, R2 ;  /* 0x0000000200027308 */ /* 0x000fe20000000800 */
[----:B-----5:R-:W-:-:S07]  /*15240*/  F2FP.BF16.PACK_AB R131, R158, R159 ;  /* 0x0000009f9e83723e */ /* 0x020fce00000010ff */
[----:B------:R-:W4:Y:S01]  /*15250*/  MUFU.EX2 R179, R179 ;  /* 0x000000b300b37308 */ /* 0x000f220000000800 */
        /* <DEDUP_REMOVED lines=47> */
[----:B----4-:R-:W-:Y:S01]  /*15550*/  F2FP.BF16.PACK_AB R4, R179, R2 ;  /* 0x00000002b304723e */ /* 0x010fe200000010ff */
        /* <DEDUP_REMOVED lines=15> */
[C---:B---3--:R-:W-:Y:S08]  /*15650*/  HMMA.16816.F32.BF16 R28, R4.reuse, R12, R28 ;  /* 0x0000000c041c723c */ /* 0x048ff0000004181c */
        /* <DEDUP_REMOVED lines=9> */
[C---:B------:R-:W-:Y:S01]  /*156f0*/  HMMA.16816.F32.BF16 R148, R4.reuse, R18, R148 ;  /* 0x000000120494723c */ /* 0x040fe20000041894 */
[----:B------:R-:W3:Y:S07]  /*15700*/  LDSM.16.MT88.4 R16, [R208+0x9080] ;  /* 0x00908000d010783b */ /* 0x000eee0000004200 */
        /* <DEDUP_REMOVED lines=17> */
[----:B------:R-:W4:Y:S07]  /*15820*/  LDSM.16.MT88.4 R160, [R208+0x5080] ;  /* 0x00508000d0a0783b */ /* 0x000f2e0000004200 */
        /* <DEDUP_REMOVED lines=13> */
[----:B------:R-:W-:Y:S01]  /*15900*/  HMMA.16816.F32.BF16 R128, R4, R166, R128 ;  /* 0x000000a60480723c */ /* 0x000fe20000041880 */
[----:B------:R-:W-:Y:S06]  /*15910*/  LDSM.16.MT88.4 R164, [R206+0x8080] ;  /* 0x00808000cea4783b */ /* 0x000fec0000004200 */
[----:B------:R-:W-:Y:S01]  /*15920*/  F2FP.BF16.PACK_AB R4, R239, R186 ;  /* 0x000000baef04723e */ /* 0x000fe200000010ff */
[----:B------:R-:W-:Y:S01]  /*15930*/  FADD.FTZ R186, R186, R177 ;  /* 0x000000b1baba7221 */ /* 0x000fe20000010000 */
[----:B------:R-:W-:Y:S01]  /*15940*/  F2FP.BF16.PACK_AB R5, R235, R232 ;  /* 0x000000e8eb05723e */ /* 0x000fe200000010ff */
[----:B------:R-:W-:Y:S01]  /*15950*/  FADD.FTZ R232, R232, R187 ;  /* 0x000000bbe8e87221 */ /* 0x000fe20000010000 */
[----:B------:R-:W-:Y:S01]  /*15960*/  F2FP.BF16.PACK_AB R6, R241, R234 ;  /* 0x000000eaf106723e */ /* 0x000fe200000010ff */
[----:B------:R-:W-:Y:S01]  /*15970*/  FADD.FTZ R239, R239, R186 ;  /* 0x000000baefef7221 */ /* 0x000fe20000010000 */
[----:B------:R-:W-:Y:S01]  /*15980*/  F2FP.BF16.PACK_AB R7, R184, R233 ;  /* 0x000000e9b807723e */ /* 0x000fe200000010ff */
[----:B------:R-:W-:-:S02]  /*15990*/  FADD.FTZ R232, R235, R232 ;  /* 0x000000e8ebe87221 */ /* 0x000fc40000010000 */
[----:B------:R-:W-:Y:S02]  /*159a0*/  FADD.FTZ R234, R234, R239 ;  /* 0x000000efeaea7221 */ /* 0x000fe40000010000 */
[----:B------:R-:W-:Y:S01]  /*159b0*/  FADD.FTZ R229, R233, R232 ;  /* 0x000000e8e9e57221 */ /* 0x000fe20000010000 */
[----:B------:R-:W-:Y:S01]  /*159c0*/  IMNMX R232, RZ, UR4, !PT ;  /* 0x00000004ffe87c17 */ /* 0x000fe2000f800200 */
[----:B-1----:R-:W-:Y:S01]  /*159d0*/  HMMA.16816.F32.BF16 R144, R4, R8, R144 ;  /* 0x000000080490723c */ /* 0x002fe20000041890 */
[----:B------:R-:W-:Y:S02]  /*159e0*/  FADD.FTZ R231, R241, R234 ;  /* 0x000000eaf1e77221 */ /* 0x000fe40000010000 */
[----:B------:R-:W-:Y:S01]  /*159f0*/  ISETP.LE.AND P0, PT, R232, UR13, PT ;  /* 0x0000000de8007c0c */ /* 0x000fe2000bf03270 */
[----:B------:R-:W-:-:S04]  /*15a00*/  FADD.FTZ R229, R184, R229 ;  /* 0x000000e5b8e57221 */ /* 0x000fc80000010000 */
        /* <DEDUP_REMOVED lines=29> */
[C---:B------:R-:W-:Y:S08]  /*15be0*/  HMMA.16816.F32.BF16 R96, R4.reuse, R26, R96 ;  /* 0x0000001a0460723c */ /* 0x040ff00000041860 */
[C---:B------:R-:W-:Y:S08]  /*15bf0*/  HMMA.16816.F32.BF16 R100, R4.reuse, R20, R100 ;  /* 0x000000140464723c */ /* 0x040ff00000041864 */
[C---:B------:R-:W-:Y:S08]  /*15c00*/  HMMA.16816.F32.BF16 R104, R4.reuse, R22, R104 ;  /* 0x000000160468723c */ /* 0x040ff00000041868 */
[C---:B---3--:R-:W-:Y:S08]  /*15c10*/  HMMA.16816.F32.BF16 R108, R4.reuse, R16, R108 ;  /* 0x00000010046c723c */ /* 0x048ff0000004186c */
[C---:B------:R-:W-:Y:S08]  /*15c20*/  HMMA.16816.F32.BF16 R112, R4.reuse, R18, R112 ;  /* 0x000000120470723c */ /* 0x040ff00000041870 */
[C---:B--2---:R-:W-:Y:S08]  /*15c30*/  HMMA.16816.F32.BF16 R116, R4.reuse, R12, R116 ;  /* 0x0000000c0474723c */ /* 0x044ff00000041874 */
[C---:B------:R-:W-:Y:S08]  /*15c40*/  HMMA.16816.F32.BF16 R120, R4.reuse, R14, R120 ;  /* 0x0000000e0478723c */ /* 0x040ff00000041878 */
[C---:B-1----:R-:W-:Y:S08]  /*15c50*/  HMMA.16816.F32.BF16 R124, R4.reuse, R8, R124 ;  /* 0x00000008047c723c */ /* 0x042ff0000004187c */
[----:B------:R-:W-:Y:S01]  /*15c60*/  HMMA.16816.F32.BF16 R128, R4, R10, R128 ;  /* 0x0000000a0480723c */ /* 0x000fe20000041880 */
[----:B------:R-:W-:Y:S07]  /*15c70*/  @!P0 BRA `(.L_x_1733) ;  /* 0x0000303000008947 */ /* 0x000fee0003800000 */
[----:B------:R-:W-:Y:S01]  /*15c80*/  IMAD.MOV.U32 R0, RZ, RZ, R157 ;  /* 0x000000ffff007224 */ /* 0x000fe200078e009d */
[C---:B------:R-:W-:Y:S01]  /*15c90*/  SHF.L.U64.HI R233, R188.reuse, 0x1, R191 ;  /* 0x00000001bce97819 */ /* 0x040fe200000102bf */
[----:B------:R-:W-:Y:S01]  /*15ca0*/  IMAD.MOV.U32 R2, RZ, RZ, R3 ;  /* 0x000000ffff027224 */ /* 0x000fe200078e0003 */
[----:B------:R-:W-:Y:S01]  /*15cb0*/  SHF.L.U32 R234, R188, 0x1, RZ ;  /* 0x00000001bcea7819 */ /* 0x000fe200000006ff */
[C---:B------:R-:W-:Y:S01]  /*15cc0*/  IMAD.SHL.U32 R236, R227.reuse, 0x2, RZ ;  /* 0x00000002e3ec7824 */ /* 0x040fe200078e00ff */
[----:B------:R-:W-:Y:S01]  /*15cd0*/  SHF.L.U64.HI R235, R227, 0x1, R228 ;  /* 0x00000001e3eb7819 */ /* 0x000fe200000102e4 */
[----:B------:R-:W-:Y:S01]  /*15ce0*/  UMOV UR4, UR13 ;  /* 0x0000000d00047c82 */ /* 0x000fe20008000000 */
[----:B------:R-:W-:-:S02]  /*15cf0*/  SHF.L.U64.HI R237, R226, 0x1, R225 ;  /* 0x00000001e2ed7819 */ /* 0x000fc400000102e1 */
[----:B------:R-:W-:-:S07]  /*15d00*/  SHF.L.U32 R238, R226, 0x1, RZ ;  /* 0x00000001e2ee7819 */ /* 0x000fce00000006ff */
.L_x_1738:
[----:B------:R-:W-:Y:S04]  /*15d10*/  DEPBAR.LE SB0, 0x0 ;  /* 0x000080000000791a */ /* 0x000fe80000000000 */
[----:B------:R-:W-:Y:S01]  /*15d20*/  BAR.SYNC.DEFER_BLOCKING 0x0 ;  /* 0x0000000000007b1d */ /* 0x000fe20000010000 */
[----:B------:R-:W-:Y:S05]  /*15d30*/  ISETP.LE.AND P0, PT, RZ, UR4, PT ;  /* 0x00000004ff007c0c */ /* 0x000fea000bf03270 */
[----:B------:R1:W2:Y:S04]  /*15d40*/  LDSM.16.M88.4 R156, [R214] ;  /* 0x00000000d69c783b */ /* 0x0002a80000000200 */
[----:B------:R1:W3:Y:S04]  /*15d50*/  LDSM.16.M88.4 R160, [R213+0xa080] ;  /* 0x00a08000d5a0783b */ /* 0x0002e80000000200 */
[----:B------:R1:W4:Y:S04]  /*15d60*/  LDSM.16.M88.4 R164, [R213+0xa880] ;  /* 0x00a88000d5a4783b */ /* 0x0003280000000200 */
[----:B------:R1:W1:Y:S04]  /*15d70*/  LDSM.16.M88.4 R168, [R213+0xb080] ;  /* 0x00b08000d5a8783b */ /* 0x0002680000000200 */
[----:B------:R1:W1:Y:S04]  /*15d80*/  LDSM.16.M88.4 R172, [R212] ;  /* 0x00000000d4ac783b */ /* 0x0002680000000200 */
[----:B------:R1:W1:Y:S04]  /*15d90*/  LDSM.16.M88.4 R176, [R211] ;  /* 0x00000000d3b0783b */ /* 0x0002680000000200 */
[----:B------:R1:W1:Y:S04]  /*15da0*/  LDSM.16.M88.4 R180, [R203] ;  /* 0x00000000cbb4783b */ /* 0x0002680000000200 */
[----:B------:R1:W1:Y:S01]  /*15db0*/  LDSM.16.M88.4 R184, [R202] ;  /* 0x00000000cab8783b */ /* 0x0002620000000200 */
[----:B------:R-:W-:-:S05]  /*15dc0*/  @!P0 BRA `(.L_x_1734) ;  /* 0x0000036000008947 */ /* 0x000fca0003800000 */
[C---:B------:R-:W-:Y:S01]  /*15dd0*/  IMAD.WIDE.U32 R6, R220.reuse, c[0x0][0x208], RZ ;  /* 0x00008200dc067a25 */ /* 0x040fe200078e00ff */
[----:B------:R-:W-:Y:S01]  /*15de0*/  SHF.R.S32.HI R3, RZ, 0x1f, R220 ;  /* 0x0000001fff037819 */ /* 0x000fe200000114dc */
[----:B------:R-:W-:Y:S01]  /*15df0*/  BSSY B0, `(.L_x_1734) ;  /* 0x0000033000007945 */ /* 0x000fe20003800000 */
[----:B------:R-:W-:Y:S02]  /*15e00*/  SHF.R.S32.HI R5, RZ, 0x1f, R219 ;  /* 0x0000001fff057819 */ /* 0x000fe400000114db */
        /* <DEDUP_REMOVED lines=8> */
[----:B------:R-:W-:Y:S03]  /*15e90*/  IMAD.SHL.U32 R6, R224, 0x2, RZ ;  /* 0x00000002e0067824 */ /* 0x000fe600078e00ff */
[----:B------:R-:W-:Y:S02]  /*15ea0*/  IADD3.X R5, R7, UR12, R5, P0, !PT ;  /* 0x0000000c07057c10 */ /* 0x000fe400087fe405 */
[C---:B------:R-:W-:Y:S04]  /*15eb0*/  LEA R3, P0, R4.reuse, c[0x0][0x1f8], 0x1 ;  /* 0x00007e0004037a11 */ /* 0x040fe800078008ff */
[----:B------:R-:W-:Y:S02]  /*15ec0*/  LEA.HI.X R15, R4, c[0x0][0x1fc], R5, 0x1, P0 ;  /* 0x00007f00040f7a11 */ /* 0x000fe400000f0c05 */
[----:B------:R-:W5:Y:S01]  /*15ed0*/  SHFL.IDX PT, R5, R3, RZ, 0x181f ;  /* 0x00181fff03057589 */ /* 0x000f6200000e0000 */
[----:B------:R-:W-:Y:S03]  /*15ee0*/  SHF.L.U64.HI R4, R224, 0x1, R223 ;  /* 0x00000001e0047819 */ /* 0x000fe600000102df */
[----:B------:R-:W4:Y:S01]  /*15ef0*/  SHFL.IDX PT, R8, R15, RZ, 0x181f ;  /* 0x00181fff0f087589 */ /* 0x000f2200000e0000 */
[C---:B-----5:R-:W-:Y:S05]  /*15f00*/  IADD3 R16, P0, R5.reuse, R234, RZ ;  /* 0x000000ea05107210 */ /* 0x060fea0007f1e0ff */
[C---:B----4-:R-:W-:Y:S01]  /*15f10*/  IMAD.X R17, R8.reuse, 0x1, R233, P0 ;  /* 0x0000000108117824 */ /* 0x050fe200000e06e9 */
[C---:B------:R-:W-:Y:S04]  /*15f20*/  IADD3 R12, P0, R5.reuse, R236, RZ ;  /* 0x000000ec050c7210 */ /* 0x040fe80007f1e0ff */
[----:B------:R-:W-:Y:S01]  /*15f30*/  @!PT LDS RZ, [RZ] ;  /* 0x00000000fffff984 */ /* 0x000fe20000000800 */
[----:B------:R4:W-:Y:S01]  /*15f40*/  LDGSTS.E.BYPASS.LTC128B.128 [R222+0x4080], [R16.64], !P6 ;  /* 0x0408000010de7fae */ /* 0x0009e2000f101d5a */
[C---:B------:R-:W-:Y:S01]  /*15f50*/  IMAD.X R13, R8.reuse, 0x1, R235, P0 ;  /* 0x00000001080d7824 */ /* 0x040fe200000e06eb */
[C---:B------:R-:W-:Y:S04]  /*15f60*/  IADD3 R10, P0, R5.reuse, R238, RZ ;  /* 0x000000ee050a7210 */ /* 0x040fe80007f1e0ff */
[----:B------:R4:W-:Y:S01]  /*15f70*/  LDGSTS.E.BYPASS.LTC128B.128 [R222+0x5880], [R12.64], !P1 ;  /* 0x058800000cde7fae */ /* 0x0009e2000c901d5a */
[C---:B------:R-:W-:Y:S01]  /*15f80*/  IMAD.X R11, R8.reuse, 0x1, R237, P0 ;  /* 0x00000001080b7824 */ /* 0x040fe200000e06ed */
[----:B------:R-:W-:Y:S02]  /*15f90*/  IADD3 R18, P0, R5, R6, RZ ;  /* 0x0000000605127210 */ /* 0x000fe40007f1e0ff */
[----:B------:R-:W-:Y:S02]  /*15fa0*/  ISETP.GT.AND P1, PT, R215, 0x7f, PT ;  /* 0x0000007fd700780c */ /* 0x000fe40003f24270 */
[----:B------:R4:W-:Y:S01]  /*15fb0*/  LDGSTS.E.BYPASS.LTC128B.128 [R222+0x7080], [R10.64], !P5 ;  /* 0x070800000ade7fae */ /* 0x0009e2000e901d5a */
[----:B------:R-:W-:Y:S05]  /*15fc0*/  IMAD.X R19, R8, 0x1, R4, P0 ;  /* 0x0000000108137824 */ /* 0x000fea00000e0604 */
[----:B------:R4:W-:Y:S05]  /*15fd0*/  LDGSTS.E.BYPASS.LTC128B.128 [R222+0x8880], [R18.64], !P4 ;  /* 0x0888000012de7fae */ /* 0x0009ea000e101d5a */
[----:B------:R-:W-:-:S05]  /*15fe0*/  @P1 BRA `(.L_x_1735) ;  /* 0x0000013000001947 */ /* 0x000fca0003800000 */
[----:B------:R-:W-:-:S05]  /*15ff0*/  BRA.DIV ~URZ, `(.L_x_1736) ;  /* 0x00008d727f007947 */ /* 0x000fca000b800000 */
[----:B------:R4:W3:Y:S04]  /*16000*/  SHFL.IDX PT, R8, R15, 0x1, 0x181f ;  /* 0x00381f000f087f89 */ /* 0x0008e800000e0000 */
[----:B----4-:R4:W2:Y:S02]  /*16010*/  SHFL.IDX PT, R13, R3, 0x1, 0x181f ;  /* 0x00381f00030d7f89 */ /* 0x0108a400000e0000 */
.L_x_1763:
[----:B--2---:R-:W-:Y:S02]  /*16020*/  IADD3 R16, P0, R13, R234, RZ ;  /* 0x000000ea0d107210 */ /* 0x004fe40007f1e0ff */
[----:B------:R-:W-:Y:S03]  /*16030*/  ISETP.GE.AND P1, PT, R221, c[0x0][0x1d4], PT ;  /* 0x00007500dd007a0c */ /* 0x000fe60003f26270 */
[C---:B---3--:R-:W-:Y:S01]  /*16040*/  IMAD.X R17, R8.reuse, 0x1, R233, P0 ;  /* 0x0000000108117824 */ /* 0x048fe200000e06e9 */
[C---:B------:R-:W-:Y:S04]  /*16050*/  IADD3 R14, P0, R13.reuse, R236, RZ ;  /* 0x000000ec0d0e7210 */ /* 0x040fe80007f1e0ff */
[----:B------:R-:W-:Y:S01]  /*16060*/  @!PT LDS RZ, [RZ] ;  /* 0x00000000fffff984 */ /* 0x000fe20000000800 */
[----:B------:R-:W-:Y:S01]  /*16070*/  @!PT LDS RZ, [RZ] ;  /* 0x00000000fffff984 */ /* 0x000fe20000000800 */
        /* <DEDUP_REMOVED lines=9> */
[----:B------:R2:W-:Y:S03]  /*16110*/  LDGSTS.E.BYPASS.LTC128B.128 [R222+0x9880], [R6.64], !P4 ;  /* 0x0988000006de7fae */ /* 0x0005e6000e101d5a */
.L_x_1735:
[----:B------:R-:W-:Y:S05]  /*16120*/  BSYNC B0 ;  /* 0x0000000000007941 */ /* 0x000fea0003800000 */
.L_x_1734:
[----:B------:R-:W0:Y:S01]  /*16130*/  LDGDEPBAR ;  /* 0x00000000000079af */ /* 0x000e220000000000 */
[----:B------:R-:W-:Y:S01]  /*16140*/  WARPSYNC 0xffffffff ;  /* 0xffffffff00007948 */ /* 0x000fe20003800000 */
[C---:B--23--:R-:W-:Y:S01]  /*16150*/  HMMA.16816.F32.BF16 R4, R156.reuse, R160, RZ ;  /* 0x000000a09c04723c */ /* 0x04cfe200000418ff */
[----:B------:R-:W-:Y:S06]  /*16160*/  UISETP.GE.AND UP0, UPT, UR4, 0x1, UPT ;  /* 0x000000010400788c */ /* 0x000fec000bf06270 */
[----:B------:R-:W-:Y:S01]  /*16170*/  PLOP3.LUT P0, PT, PT, PT, UP0, 0x40, 0x0 ;  /* 0x000000000000781c */ /* 0x000fe20003f0e808 */
[C---:B----4-:R-:W-:Y:S01]  /*16180*/  HMMA.16816.F32.BF16 R8, R156.reuse, R162, RZ ;  /* 0x000000a29c08723c */ /* 0x050fe200000418ff */
[----:B------:R-:W-:Y:S07]  /*16190*/  LDSM.16.M88.4 R160, [R210] ;  /* 0x00000000d2a0783b */ /* 0x000fee0000000200 */
[C---:B------:R-:W-:Y:S08]  /*161a0*/  HMMA.16816.F32.BF16 R12, R156.reuse, R164, RZ ;  /* 0x000000a49c0c723c */ /* 0x040ff000000418ff */
[C---:B------:R-:W-:Y:S01]  /*161b0*/  HMMA.16816.F32.BF16 R16, R156.reuse, R166, RZ ;  /* 0x000000a69c10723c */ /* 0x040fe200000418ff */
[----:B------:R-:W2:Y:S07]  /*161c0*/  LDSM.16.M88.4 R164, [R207+0xa080] ;  /* 0x00a08000cfa4783b */ /* 0x000eae0000000200 */
[C---:B-1----:R-:W-:Y:S08]  /*161d0*/  HMMA.16816.F32.BF16 R20, R156.reuse, R168, RZ ;  /* 0x000000a89c14723c */ /* 0x042ff000000418ff */
[----:B------:R-:W-:Y:S01]  /*161e0*/  HMMA.16816.F32.BF16 R24, R156, R170, RZ ;  /* 0x000000aa9c18723c */ /* 0x000fe200000418ff */
[----:B------:R-:W1:Y:S05]  /*161f0*/  LDSM.16.M88.4 R156, [R207+0xa880] ;  /* 0x00a88000cf9c783b */ /* 0x000e6a0000000200 */
[----:B------:R-:W3:Y:S02]  /*16200*/  LDSM.16.M88.4 R168, [R207+0xb080] ;  /* 0x00b08000cfa8783b */ /* 0x000ee40000000200 */
        /* <DEDUP_REMOVED lines=8> */
[----:B------:R-:W5:Y:S05]  /*16290*/  LDSM.16.M88.4 R172, [R201+0x800] ;  /* 0x00080000c9ac783b */ /* 0x000f6a0000000200 */
[----:B------:R-:W4:Y:S02]  /*162a0*/  LDSM.16.M88.4 R184, [R201+0x1000] ;  /* 0x00100000c9b8783b */ /* 0x000f240000000200 */
[C---:B--2---:R-:W-:Y:S08]  /*162b0*/  HMMA.16816.F32.BF16 R4, R160.reuse, R164, R4 ;  /* 0x000000a4a004723c */ /* 0x044ff00000041804 */
[C---:B------:R-:W-:Y:S01]  /*162c0*/  HMMA.16816.F32.BF16 R8, R160.reuse, R166, R8 ;  /* 0x000000a6a008723c */ /* 0x040fe20000041808 */
[----:B------:R-:W-:Y:S07]  /*162d0*/  LDSM.16.M88.4 R164, [R213+0xb880] ;  /* 0x00b88000d5a4783b */ /* 0x000fee0000000200 */
[C---:B-1----:R-:W-:Y:S08]  /*162e0*/  HMMA.16816.F32.BF16 R12, R160.reuse, R156, R12 ;  /* 0x0000009ca00c723c */ /* 0x042ff0000004180c */
[C---:B------:R-:W-:Y:S01]  /*162f0*/  HMMA.16816.F32.BF16 R16, R160.reuse, R158, R16 ;  /* 0x0000009ea010723c */ /* 0x040fe20000041810 */
[----:B------:R-:W1:Y:S07]  /*16300*/  LDSM.16.M88.4 R156, [R214+0x4000] ;  /* 0x00400000d69c783b */ /* 0x000e6e0000000200 */
[C---:B---3--:R-:W-:Y:S08]  /*16310*/  HMMA.16816.F32.BF16 R20, R160.reuse, R168, R20 ;  /* 0x000000a8a014723c */ /* 0x048ff00000041814 */
[----:B------:R-:W-:Y:S01]  /*16320*/  HMMA.16816.F32.BF16 R24, R160, R170, R24 ;  /* 0x000000aaa018723c */ /* 0x000fe20000041818 */
[----:B------:R-:W2:Y:S05]  /*16330*/  LDSM.16.M88.4 R160, [R213+0xc080] ;  /* 0x00c08000d5a0783b */ /* 0x000eaa0000000200 */
[----:B------:R-:W3:Y:S02]  /*16340*/  LDSM.16.M88.4 R168, [R213+0xc880] ;  /* 0x00c88000d5a8783b */ /* 0x000ee40000000200 */
[C---:B----4-:R-:W-:Y:S08]  /*16350*/  HMMA.16816.F32.BF16 R4, R176.reuse, R180, R4 ;  /* 0x000000b4b004723c */ /* 0x050ff00000041804 */
[C---:B------:R-:W-:Y:S01]  /*16360*/  HMMA.16816.F32.BF16 R8, R176.reuse, R182, R8 ;  /* 0x000000b6b008723c */ /* 0x040fe20000041808 */
[----:B------:R-:W-:Y:S07]  /*16370*/  LDSM.16.M88.4 R180, [R200] ;  /* 0x00000000c8b4783b */ /* 0x000fee0000000200 */
[C---:B-----5:R-:W-:Y:S08]  /*16380*/  HMMA.16816.F32.BF16 R12, R176.reuse, R172, R12 ;  /* 0x000000acb00c723c */ /* 0x060ff0000004180c */
[C---:B------:R-:W-:Y:S01]  /*16390*/  HMMA.16816.F32.BF16 R16, R176.reuse, R174, R16 ;  /* 0x000000aeb010723c */ /* 0x040fe20000041810 */
[----:B------:R-:W4:Y:S07]  /*163a0*/  LDSM.16.M88.4 R172, [R212+0x4000] ;  /* 0x00400000d4ac783b */ /* 0x000f2e0000000200 */
[C---:B------:R-:W-:Y:S08]  /*163b0*/  HMMA.16816.F32.BF16 R20, R176.reuse, R184, R20 ;  /* 0x000000b8b014723c */ /* 0x040ff00000041814 */
[----:B------:R-:W-:Y:S01]  /*163c0*/  HMMA.16816.F32.BF16 R24, R176, R186, R24 ;  /* 0x000000bab018723c */ /* 0x000fe20000041818 */
[----:B------:R-:W5:Y:S05]  /*163d0*/  LDSM.16.M88.4 R176, [R199] ;  /* 0x00000000c7b0783b */ /* 0x000f6a0000000200 */
[----:B------:R-:W4:Y:S02]  /*163e0*/  LDSM.16.M88.4 R184, [R198] ;  /* 0x00000000c6b8783b */ /* 0x000f240000000200 */
[C---:B-1----:R-:W-:Y:S08]  /*163f0*/  HMMA.16816.F32.BF16 R4, R156.reuse, R164, R4 ;  /* 0x000000a49c04723c */ /* 0x042ff00000041804 */
[C---:B------:R-:W-:Y:S01]  /*16400*/  HMMA.16816.F32.BF16 R8, R156.reuse, R166, R8 ;  /* 0x000000a69c08723c */ /* 0x040fe20000041808 */
[----:B------:R-:W-:Y:S07]  /*16410*/  LDSM.16.M88.4 R164, [R207+0xb880] ;  /* 0x00b88000cfa4783b */ /* 0x000fee0000000200 */
[C---:B--2---:R-:W-:Y:S08]  /*16420*/  HMMA.16816.F32.BF16 R12, R156.reuse, R160, R12 ;  /* 0x000000a09c0c723c */ /* 0x044ff0000004180c */
        /* <DEDUP_REMOVED lines=14> */
[----:B------:R-:W5:Y:S05]  /*16510*/  LDSM.16.M88.4 R172, [R201+0x2000] ;  /* 0x00200000c9ac783b */ /* 0x000f6a0000000200 */
[----:B------:R-:W4:Y:S02]  /*16520*/  LDSM.16.M88.4 R184, [R201+0x2800] ;  /* 0x00280000c9b8783b */ /* 0x000f240000000200 */
        /* <DEDUP_REMOVED lines=80> */
[C---:B-1----:R-:W-:Y:S01]  /*16a30*/  HMMA.16816.F32.BF16 R4, R160.reuse, R164, R4 ;  /* 0x000000a4a004723c */ /* 0x042fe20000041804 */
[----:B------:R-:W-:Y:S04]  /*16a40*/  DEPBAR.LE SB0, 0x0 ;  /* 0x000080000000791a */ /* 0x000fe80000000000 */
[----:B------:R-:W-:Y:S03]  /*16a50*/  BAR.SYNC.DEFER_BLOCKING 0x0 ;  /* 0x0000000000007b1d */ /* 0x000fe60000010000 */
[C---:B------:R-:W-:Y:S08]  /*16a60*/  HMMA.16816.F32.BF16 R8, R160.reuse, R166, R8 ;  /* 0x000000a6a008723c */ /* 0x040ff00000041808 */
[C---:B--2---:R-:W-:Y:S08]  /*16a70*/  HMMA.16816.F32.BF16 R12, R160.reuse, R156, R12 ;  /* 0x0000009ca00c723c */ /* 0x044ff0000004180c */
[C---:B------:R-:W-:Y:S08]  /*16a80*/  HMMA.16816.F32.BF16 R16, R160.reuse, R158, R16 ;  /* 0x0000009ea010723c */ /* 0x040ff00000041810 */
[C---:B---3--:R-:W-:Y:S08]  /*16a90*/  HMMA.16816.F32.BF16 R20, R160.reuse, R168, R20 ;  /* 0x000000a8a014723c */ /* 0x048ff00000041814 */
[----:B------:R-:W-:Y:S08]  /*16aa0*/  HMMA.16816.F32.BF16 R24, R160, R170, R24 ;  /* 0x000000aaa018723c */ /* 0x000ff00000041818 */
[C---:B----4-:R-:W-:Y:S08]  /*16ab0*/  HMMA.16816.F32.BF16 R4, R176.reuse, R180, R4 ;  /* 0x000000b4b004723c */ /* 0x050ff00000041804 */
[C---:B------:R-:W-:Y:S08]  /*16ac0*/  HMMA.16816.F32.BF16 R8, R176.reuse, R182, R8 ;  /* 0x000000b6b008723c */ /* 0x040ff00000041808 */
[C---:B-----5:R-:W-:Y:S08]  /*16ad0*/  HMMA.16816.F32.BF16 R12, R176.reuse, R172, R12 ;  /* 0x000000acb00c723c */ /* 0x060ff0000004180c */
[C---:B------:R-:W-:Y:S08]  /*16ae0*/  HMMA.16816.F32.BF16 R16, R176.reuse, R174, R16 ;  /* 0x000000aeb010723c */ /* 0x040ff00000041810 */
[C---:B------:R-:W-:Y:S08]  /*16af0*/  HMMA.16816.F32.BF16 R20, R176.reuse, R184, R20 ;  /* 0x000000b8b014723c */ /* 0x040ff00000041814 */
[----:B------:R-:W-:Y:S01]  /*16b00*/  HMMA.16816.F32.BF16 R24, R176, R186, R24 ;  /* 0x000000bab018723c */ /* 0x000fe20000041818 */
[----:B------:R-:W-:-:S07]  /*16b10*/  @P0 BRA `(.L_x_1737) ;  /* 0x0000040000000947 */ /* 0x000fce0003800000 */
[----:B------:R-:W-:Y:S01]  /*16b20*/  ISETP.NE.AND P1, PT, R216, 0x1, PT ;  /* 0x00000001d800780c */ /* 0x000fe20003f25270 */
[----:B------:R-:W-:Y:S01]  /*16b30*/  UIMAD UR5, UR4, 0x30, UR19 ;  /* 0x00000030040578a4 */ /* 0x000fe2000f8e0213 */
        /* <DEDUP_REMOVED lines=26> */
[----:B------:R-:W1:Y:S01]  /*16ce0*/  SHFL.IDX PT, R159, R156, RZ, 0x181f ;  /* 0x00181fff9c9f7589 */ /* 0x000e6200000e0000 */
[----:B------:R-:W-:Y:S03]  /*16cf0*/  IADD3 R157, -R189, 0x30, RZ ;  /* 0x00000030bd9d7810 */ /* 0x000fe60007ffe1ff */
[----:B------:R-:W2:Y:S01]  /*16d00*/  SHFL.IDX PT, R158, R3, RZ, 0x181f ;  /* 0x00181fff039e7589 */ /* 0x000ea200000e0000 */
[----:B------:R-:W-:Y:S11]  /*16d10*/  ISETP.GE.AND P1, PT, R157, 0x1, PT ;  /* 0x000000019d00780c */ /* 0x000ff60003f26270 */
[----:B------:R-:W-:Y:S02]  /*16d20*/  @!UPT UIADD3 URZ, URZ, URZ, URZ ;  /* 0x0000003f3f3ff290 */ /* 0x000fe4000fffe03f */
[C---:B-1----:R-:W-:Y:S05]  /*16d30*/  @P1 IADD3 R164, P0, R159.reuse, R234, RZ ;  /* 0x000000ea9fa41210 */ /* 0x042fea0007f1e0ff */
[C---:B--2---:R-:W-:Y:S01]  /*16d40*/  @P1 IMAD.X R165, R158.reuse, 0x1, R233, P0 ;  /* 0x000000019ea51824 */ /* 0x044fe200000e06e9 */
[C---:B------:R-:W-:Y:S04]  /*16d50*/  @P1 IADD3 R162, P0, R159.reuse, R236, RZ ;  /* 0x000000ec9fa21210 */ /* 0x040fe80007f1e0ff */
[----:B------:R-:W-:Y:S01]  /*16d60*/  @!PT LDS RZ, [RZ] ;  /* 0x00000000fffff984 */ /* 0x000fe20000000800 */
[----:B------:R1:W-:Y:S01]  /*16d70*/  @P1 LDGSTS.E.BYPASS.LTC128B.128 [R222+0xa080], [R164.64], !P6 ;  /* 0x0a080000a4de1fae */ /* 0x0003e2000f101d5a */
[C---:B------:R-:W-:Y:S01]  /*16d80*/  @P1 IMAD.X R163, R158.reuse, 0x1, R235, P0 ;  /* 0x000000019ea31824 */ /* 0x040fe200000e06eb */
[----:B------:R-:W-:Y:S05]  /*16d90*/  @P1 IADD3 R160, P0, R159, R238, RZ ;  /* 0x000000ee9fa01210 */ /* 0x000fea0007f1e0ff */
[----:B------:R-:W-:Y:S01]  /*16da0*/  @P1 IMAD.X R161, R158, 0x1, R237, P0 ;  /* 0x000000019ea11824 */ /* 0x000fe200000e06ed */
[C---:B------:R-:W-:Y:S02]  /*16db0*/  @P1 LEA R166, P0, R224.reuse, R159, 0x1 ;  /* 0x0000009fe0a61211 */ /* 0x040fe400078008ff */
[----:B------:R-:W2:Y:S02]  /*16dc0*/  SHFL.IDX PT, R159, R156, 0x1, 0x181f ;  /* 0x00381f009c9f7f89 */ /* 0x000ea400000e0000 */
[----:B------:R-:W-:Y:S02]  /*16dd0*/  @P1 LEA.HI.X R167, R224, R158, R223, 0x1, P0 ;  /* 0x0000009ee0a71211 */ /* 0x000fe400000f0cdf */
[----:B------:R-:W3:Y:S01]  /*16de0*/  SHFL.IDX PT, R158, R3, 0x1, 0x181f ;  /* 0x00381f00039e7f89 */ /* 0x000ee200000e0000 */
[----:B------:R-:W-:Y:S11]  /*16df0*/  ISETP.GE.AND P0, PT, R157, 0x21, PT ;  /* 0x000000219d00780c */ /* 0x000ff60003f06270 */
[----:B------:R-:W-:Y:S02]  /*16e00*/  @!UPT UIADD3 URZ, URZ, URZ, URZ ;  /* 0x0000003f3f3ff290 */ /* 0x000fe4000fffe03f */
[C---:B--2---:R-:W-:Y:S05]  /*16e10*/  @P0 IADD3 R170, P2, R159.reuse, R234, RZ ;  /* 0x000000ea9faa0210 */ /* 0x044fea0007f5e0ff */
[C---:B---3--:R-:W-:Y:S01]  /*16e20*/  @P0 IMAD.X R171, R158.reuse, 0x1, R233, P2 ;  /* 0x000000019eab0824 */ /* 0x048fe200010e06e9 */
[----:B------:R-:W-:Y:S05]  /*16e30*/  @P0 IADD3 R168, P2, R159, R236, RZ ;  /* 0x000000ec9fa80210 */ /* 0x000fea0007f5e0ff */
[C---:B------:R-:W-:Y:S01]  /*16e40*/  @P0 IMAD.X R169, R158.reuse, 0x1, R235, P2 ;  /* 0x000000019ea90824 */ /* 0x040fe200010e06eb */
[----:B------:R-:W-:Y:S11]  /*16e50*/  ISETP.GE.AND P2, PT, R221, c[0x0][0x1d4], PT ;  /* 0x00007500dd007a0c */ /* 0x000ff60003f46270 */
[----:B------:R-:W-:Y:S02]  /*16e60*/  @!UPT UIADD3 URZ, URZ, URZ, URZ ;  /* 0x0000003f3f3ff290 */ /* 0x000fe4000fffe03f */
[----:B------:R1:W-:Y:S04]  /*16e70*/  @P1 LDGSTS.E.BYPASS.LTC128B.128 [R222+0xb880], [R162.64], !P2 ;  /* 0x0b880000a2de1fae */ /* 0x0003e8000d101d5a */
[----:B------:R1:W-:Y:S04]  /*16e80*/  @P1 LDGSTS.E.BYPASS.LTC128B.128 [R222+0xd080], [R160.64], !P5 ;  /* 0x0d080000a0de1fae */ /* 0x0003e8000e901d5a */
[----:B------:R1:W-:Y:S01]  /*16e90*/  @P1 LDGSTS.E.BYPASS.LTC128B.128 [R222+0xe880], [R166.64], !P4 ;  /* 0x0e880000a6de1fae */ /* 0x0003e2000e101d5a */
[----:B------:R-:W-:Y:S03]  /*16ea0*/  @P0 IADD3 R156, P1, R159, R238, RZ ;  /* 0x000000ee9f9c0210 */ /* 0x000fe60007f3e0ff */
[----:B------:R1:W-:Y:S02]  /*16eb0*/  @P0 LDGSTS.E.BYPASS.LTC128B.128 [R222+0xb080], [R170.64], !P6 ;  /* 0x0b080000aade0fae */ /* 0x0003e4000f101d5a */
[----:B------:R-:W-:Y:S01]  /*16ec0*/  @P0 IMAD.X R157, R158, 0x1, R237, P1 ;  /* 0x000000019e9d0824 */ /* 0x000fe200008e06ed */
[C---:B------:R-:W-:Y:S01]  /*16ed0*/  @P0 LEA R172, P1, R224.reuse, R159, 0x1 ;  /* 0x0000009fe0ac0211 */ /* 0x040fe200078208ff */
[----:B------:R1:W-:Y:S03]  /*16ee0*/  @P0 LDGSTS.E.BYPASS.LTC128B.128 [R222+0xc880], [R168.64], !P2 ;  /* 0x0c880000a8de0fae */ /* 0x0003e6000d101d5a */
[----:B------:R-:W-:Y:S01]  /*16ef0*/  @P0 LEA.HI.X R173, R224, R158, R223, 0x1, P1 ;  /* 0x0000009ee0ad0211 */ /* 0x000fe200008f0cdf */
[----:B------:R1:W-:Y:S04]  /*16f00*/  @P0 LDGSTS.E.BYPASS.LTC128B.128 [R222+0xe080], [R156.64], !P5 ;  /* 0x0e0800009cde0fae */ /* 0x0003e8000e901d5a */
[----:B------:R1:W-:Y:S04]  /*16f10*/  @P0 LDGSTS.E.BYPASS.LTC128B.128 [R222+0xf880], [R172.64], !P4 ;  /* 0x0f880000acde0fae */ /* 0x0003e8000e101d5a */
.L_x_1737:
[----:B------:R-:W-:Y:S01]  /*16f20*/  PLOP3.LUT P0, PT, PT, PT, UP2, 0x80, 0x0 ;  /* 0x000000000000781c */ /* 0x000fe20003f0f028 */
[----:B------:R-:W-:Y:S01]  /*16f30*/  UIMAD UR5, UR4, -0x30, URZ ;  /* 0xffffffd0040578a4 */ /* 0x000fe2000f8e023f */
[----:B-1----:R-:W-:Y:S01]  /*16f40*/  MOV R157, R190 ;  /* 0x000000be009d7202 */ /* 0x002fe20000000f00 */
[----:B------:R-:W0:Y:S01]  /*16f50*/  LDGDEPBAR ;  /* 0x00000000000079af */ /* 0x000e220000000000 */
[----:B------:R-:W-:Y:S03]  /*16f60*/  UIADD3 UR13, UR4, -0x1, URZ ;  /* 0xffffffff040d7890 */ /* 0x000fe6000fffe03f */
[----:B------:R-:W-:Y:S04]  /*16f70*/  MOV R159, UR5 ;  /* 0x00000005009f7c02 */ /* 0x000fe80008000f00 */
[----:B------:R-:W-:Y:S02]  /*16f80*/  IADD3 R158, -R230, 0x1, R159 ;  /* 0x00000001e69e7810 */ /* 0x000fe40007ffe19f */
[----:B------:R-:W-:Y:S01]  /*16f90*/  @P0 IMAD.HI.U32 R3, R190, c[0x0][0x2c8], RZ ;  /* 0x0000b200be030a27 */ /* 0x000fe200078e00ff */
[----:B------:R-:W-:Y:S11]  /*16fa0*/  PLOP3.LUT P0, PT, PT, PT, UP2, 0x80, 0x0 ;  /* 0x000000000000781c */ /* 0x000ff60003f0f028 */
[----:B------:R-:W-:Y:S02]  /*16fb0*/  @!UPT UIADD3 URZ, URZ, URZ, URZ ;  /* 0x0000003f3f3ff290 */ /* 0x000fe4000fffe03f */
[----:B------:R-:W-:Y:S02]  /*16fc0*/  @P0 SHF.R.U32.HI R157, RZ, c[0x0][0x2cc], R3 ;  /* 0x0000b300ff9d0a19 */ /* 0x000fe40000011603 */
[----:B------:R-:W-:Y:S03]  /*16fd0*/  MOV R3, UR21 ;  /* 0x0000001500037c02 */ /* 0x000fe60008000f00 */
[----:B------:R-:W1:Y:S01]  /*16fe0*/  SHFL.IDX PT, R156, R157, RZ, 0x1c1f ;  /* 0x001c1fff9d9c7589 */ /* 0x000e6200000e0000 */
[----:B------:R-:W-:Y:S04]  /*16ff0*/  IADD3 R3, -R3, UR14, R158 ;  /* 0x0000000e03037c10 */ /* 0x000fe8000fffe19e */
[----:B-1----:R-:W-:Y:S04]  /*17000*/  IADD3 R156, R3, R156, RZ ;  /* 0x0000009c039c7210 */ /* 0x002fe80007ffe0ff */
[----:B------:R-:W-:Y:S04]  /*17010*/  ISETP.GT.AND P0, PT, R156, RZ, PT ;  /* 0x000000ff9c00720c */ /* 0x000fe80003f04270 */
[----:B------:R-:W-:Y:S02]  /*17020*/  FSEL R160, R4, -INF , P0 ;  /* 0xff80000004a07808 */ /* 0x000fe40000000000 */
[----:B------:R-:W1:Y:S01]  /*17030*/  SHFL.IDX PT, R4, R157, 0x1, 0x1c1f ;  /* 0x003c1f009d047f89 */ /* 0x000e6200000e0000 */
[----:B------:R-:W-:Y:S04]  /*17040*/  ISETP.GT.AND P0, PT, R156, 0x1, PT ;  /* 0x000000019c00780c */ /* 0x000fe80003f04270 */
[----:B------:R-:W-:Y:S02]  /*17050*/  FSEL R158, R5, -INF , P0 ;  /* 0xff800000059e7808 */ /* 0x000fe40000000000 */
[----:B-1----:R-:W-:Y:S04]  /*17060*/  IADD3 R3, R3, R4, RZ ;  /* 0x0000000403037210 */ /* 0x002fe80007ffe0ff */
[C---:B------:R-:W-:Y:S04]  /*17070*/  ISETP.GT.AND P0, PT, R3.reuse, RZ, PT ;  /* 0x000000ff0300720c */ /* 0x040fe80003f04270 */
[----:B------:R-:W-:Y:S02]  /*17080*/  FSEL R161, R6, -INF , P0 ;  /* 0xff80000006a17808 */ /* 0x000fe40000000000 */
[----:B------:R-:W-:Y:S04]  /*17090*/  ISETP.GT.AND P0, PT, R3, 0x1, PT ;  /* 0x000000010300780c */ /* 0x000fe80003f04270 */
[----:B------:R-:W-:Y:S02]  /*170a0*/  FSEL R159, R7, -INF , P0 ;  /* 0xff800000079f7808 */ /* 0x000fe40000000000 */
[----:B------:R-:W-:Y:S04]  /*170b0*/  ISETP.GT.AND P0, PT, R156, 0x8, PT ;  /* 0x000000089c00780c */ /* 0x000fe80003f04270 */
[----:B------:R-:W-:Y:S02]  /*170c0*/  FSEL R8, R8, -INF , P0 ;  /* 0xff80000008087808 */ /* 0x000fe40000000000 */
[----:B------:R-:W-:Y:S04]  /*170d0*/  ISETP.GT.AND P0, PT, R156, 0x9, PT ;  /* 0x000000099c00780c */ /* 0x000fe80003f04270 */
[----:B------:R-:W-:Y:S02]  /*170e0*/  FSEL R6, R9, -INF , P0 ;  /* 0xff80000009067808 */ /* 0x000fe40000000000 */
[C---:B------:R-:W-:Y:S04]  /*170f0*/  ISETP.GT.AND P0, PT, R3.reuse, 0x8, PT ;  /* 0x000000080300780c */ /* 0x040fe80003f04270 */
        /* <DEDUP_REMOVED lines=11> */
[----:B------:R-:W-:Y:S01]  /*171b0*/  ISETP.GT.AND P0, PT, R156, 0x18, PT ;  /* 0x000000189c00780c */ /* 0x000fe20003f04270 */
[----:B------:R-:W-:Y:S03]  /*171c0*/  LDSM.16.MT88.4 R12, [R208+0x4080] ;  /* 0x00408000d00c783b */ /* 0x000fe60000004200 */
        /* <DEDUP_REMOVED lines=22> */
[----:B------:R-:W-:Y:S02]  /*17330*/  ISETP.GT.AND P0, PT, R3, 0x29, PT ;  /* 0x000000290300780c */ /* 0x000fe40003f04270 */
        /* <DEDUP_REMOVED lines=14> */
[----:B-1----:R-:W-:Y:S02]  /*17420*/  FMNMX.FTZ R10, R4, R5, !PT ;  /* 0x00000005040a7209 */ /* 0x002fe40007810000 */
[----:B------:R-:W-:Y:S04]  /*17430*/  FMNMX.FTZ R4, R161, R0, !PT ;  /* 0x00000000a1047209 */ /* 0x000fe80007810000 */
[----:B------:R-:W1:Y:S01]  /*17440*/  SHFL.BFLY PT, R3, R10, 0x1, 0x1f ;  /* 0x0c201f000a037f89 */ /* 0x000e6200000e0000 */
[----:B------:R-:W-:Y:S04]  /*17450*/  FMNMX.FTZ R4, R159, R4, !PT ;  /* 0x000000049f047209 */ /* 0x000fe80007810000 */
[----:B------:R-:W-:Y:S04]  /*17460*/  FMNMX.FTZ R4, R173, R4, !PT ;  /* 0x00000004ad047209 */ /* 0x000fe80007810000 */
[----:B------:R-:W-:Y:S04]  /*17470*/  FMNMX.FTZ R4, R163, R4, !PT ;  /* 0x00000004a3047209 */ /* 0x000fe80007810000 */
[----:B------:R-:W-:Y:S04]  /*17480*/  FMNMX.FTZ R4, R171, R4, !PT ;  /* 0x00000004ab047209 */ /* 0x000fe80007810000 */
[----:B------:R-:W-:Y:S04]  /*17490*/  FMNMX.FTZ R4, R169, R4, !PT ;  /* 0x00000004a9047209 */ /* 0x000fe80007810000 */
[----:B------:R-:W-:Y:S02]  /*174a0*/  FMNMX.FTZ R4, R167, R4, !PT ;  /* 0x00000004a7047209 */ /* 0x000fe40007810000 */
[----:B-1----:R-:W-:Y:S02]  /*174b0*/  FMNMX.FTZ R3, R10, R3, !PT ;  /* 0x000000030a037209 */ /* 0x002fe40007810000 */
[----:B------:R-:W-:Y:S02]  /*174c0*/  FMNMX.FTZ R4, R165, R4, !PT ;  /* 0x00000004a5047209 */ /* 0x000fe40007810000 */
[C---:B------:R-:W-:Y:S01]  /*174d0*/  FSETP.NEU.FTZ.AND P0, PT, R3.reuse, -INF , PT ;  /* 0xff8000000300780b */ /* 0x040fe20003f1d000 */
[----:B------:R-:W-:Y:S01]  /*174e0*/  FMUL.FTZ R185, R3, c[0x0][0x2d0] ;  /* 0x0000b40003b97a20 */ /* 0x000fe20000410000 */
[----:B------:R-:W-:Y:S02]  /*174f0*/  FMNMX.FTZ R4, R239, R4, !PT ;  /* 0x00000004ef047209 */ /* 0x000fe40007810000 */
[----:B------:R-:W-:Y:S02]  /*17500*/  FSEL R7, R3, RZ, P0 ;  /* 0x000000ff03077208 */ /* 0x000fe40000000000 */
[----:B------:R-:W-:Y:S02]  /*17510*/  FMNMX.FTZ R4, R187, R4, !PT ;  /* 0x00000004bb047209 */ /* 0x000fe40007810000 */
[----:B------:R-:W-:Y:S01]  /*17520*/  FSEL R185, R185, RZ, P0 ;  /* 0x000000ffb9b97208 */ /* 0x000fe20000000000 */
[----:B------:R-:W-:Y:S01]  /*17530*/  FADD.FTZ R7, -R7, R2 ;  /* 0x0000000207077221 */ /* 0x000fe20000010100 */
[----:B------:R-:W-:Y:S03]  /*17540*/  FMNMX.FTZ R4, R183, R4, !PT ;  /* 0x00000004b7047209 */ /* 0x000fe60007810000 */
[--C-:B------:R-:W-:Y:S01]  /*17550*/  FFMA.FTZ R181, R160, c[0x0][0x2d0], -R185.reuse ;  /* 0x0000b400a0b57a23 */ /* 0x100fe200000108b9 */
[----:B------:R-:W-:Y:S01]  /*17560*/  FMNMX.FTZ R11, R157, R4, !PT ;  /* 0x000000049d0b7209 */ /* 0x000fe20007810000 */
[--C-:B------:R-:W-:Y:S02]  /*17570*/  FFMA.FTZ R179, R8, c[0x0][0x2d0], -R185.reuse ;  /* 0x0000b40008b37a23 */ /* 0x100fe400000108b9 */
[--C-:B------:R-:W-:Y:S02]  /*17580*/  FFMA.FTZ R178, R6, c[0x0][0x2d0], -R185.reuse ;  /* 0x0000b40006b27a23 */ /* 0x100fe400000108b9 */
[----:B------:R-:W1:Y:S01]  /*17590*/  SHFL.BFLY PT, R4, R11, 0x2, 0x1f ;  /* 0x0c401f000b047f89 */ /* 0x000e6200000e0000 */
[----:B------:R-:W-:Y:S01]  /*175a0*/  FMUL.FTZ R2, R7, c[0x0][0x2d0] ;  /* 0x0000b40007027a20 */ /* 0x000fe20000410000 */
        /* <DEDUP_REMOVED lines=10> */
[----:B------:R-:W-:Y:S03]  /*17650*/  FFMA.FTZ R185, R184, c[0x0][0x2d0], -R185 ;  /* 0x0000b400b8b97a23 */ /* 0x000fe600000108b9 */
[----:B------:R-:W-:Y:S01]  /*17660*/  MUFU.EX2 R179, R179 ;  /* 0x000000b300b37308 */ /* 0x000fe20000000800 */
[----:B-1----:R-:W-:Y:S05]  /*17670*/  FMNMX.FTZ R9, R11, R4, !PT ;  /* 0x000000040b097209 */ /* 0x002fea0007810000 */
[----:B------:R-:W1:Y:S04]  /*17680*/  SHFL.BFLY PT, R156, R9, 0x1, 0x1f ;  /* 0x0c201f00099c7f89 */ /* 0x000e6800000e0000 */
[----:B------:R-:W3:Y:S01]  /*17690*/  MUFU.EX2 R178, R178 ;  /* 0x000000b200b27308 */ /* 0x000ee20000000800 */
[----:B--2---:R-:W-:Y:S09]  /*176a0*/  F2FP.BF16.PACK_AB R160, R180, R181 ;  /* 0x000000b5b4a0723e */ /* 0x004ff200000010ff */
[----:B------:R-:W2:Y:S10]  /*176b0*/  MUFU.EX2 R2, R2 ;  /* 0x0000000200027308 */ /* 0x000eb40000000800 */
[----:B------:R-:W-:Y:S01]  /*176c0*/  MUFU.EX2 R241, R241 ;  /* 0x000000f100f17308 */ /* 0x000fe20000000800 */
[----:B-1----:R-:W-:Y:S02]  /*176d0*/  FMNMX.FTZ R156, R156, R9, !PT ;  /* 0x000000099c9c7209 */ /* 0x002fe40007810000 */
[----:B---3--:R-:W-:Y:S02]  /*176e0*/  F2FP.BF16.PACK_AB R162, R178, R179 ;  /* 0x000000b3b2a2723e */ /* 0x008fe400000010ff */
[C---:B------:R-:W-:Y:S01]  /*176f0*/  FSETP.NEU.FTZ.AND P0, PT, R156.reuse, -INF , PT ;  /* 0xff8000009c00780b */ /* 0x040fe20003f1d000 */
[C---:B------:R-:W-:Y:S03]  /*17700*/  FMUL.FTZ R182, R156.reuse, c[0x0][0x2d0] ;  /* 0x0000b4009cb67a20 */ /* 0x040fe60000410000 */
[----:B------:R-:W-:Y:S01]  /*17710*/  FSEL R5, R156, RZ, P0 ;  /* 0x000000ff9c057208 */ /* 0x000fe20000000000 */
[----:B------:R-:W-:Y:S01]  /*17720*/  MUFU.EX2 R244, R244 ;  /* 0x000000f400f47308 */ /* 0x000fe20000000800 */
[----:B------:R-:W-:Y:S01]  /*17730*/  FSEL R182, R182, RZ, P0 ;  /* 0x000000ffb6b67208 */ /* 0x000fe20000000000 */
[----:B--2---:R-:W-:Y:S01]  /*17740*/  FMUL.FTZ R4, R2, R152 ;  /* 0x0000009802047220 */ /* 0x004fe20000410000 */
[----:B------:R-:W-:Y:S01]  /*17750*/  ISETP.LT.AND P0, PT, R232, UR4, PT ;  /* 0x00000004e8007c0c */ /* 0x000fe2000bf01270 */
[----:B------:R-:W-:Y:S01]  /*17760*/  FADD.FTZ R5, -R5, R0 ;  /* 0x0000000005057221 */ /* 0x000fe20000010100 */
[----:B------:R-:W-:Y:S01]  /*17770*/  UMOV UR4, UR13 ;  /* 0x0000000d00047c82 */ /* 0x000fe20008000000 */
[--C-:B------:R-:W-:Y:S02]  /*17780*/  FFMA.FTZ R177, R161, c[0x0][0x2d0], -R182.reuse ;  /* 0x0000b400a1b17a23 */ /* 0x100fe400000108b6 */
[--C-:B------:R-:W-:Y:S02]  /*17790*/  FFMA.FTZ R176, R159, c[0x0][0x2d0], -R182.reuse ;  /* 0x0000b4009fb07a23 */ /* 0x100fe400000108b6 */
[----:B------:R-:W-:Y:S01]  /*177a0*/  MUFU.EX2 R248, R248 ;  /* 0x000000f800f87308 */ /* 0x000fe20000000800 */
[--C-:B------:R-:W-:Y:S02]  /*177b0*/  FFMA.FTZ R159, R173, c[0x0][0x2d0], -R182.reuse ;  /* 0x0000b400ad9f7a23 */ /* 0x100fe400000108b6 */
[--C-:B------:R-:W-:Y:S01]  /*177c0*/  FFMA.FTZ R158, R163, c[0x0][0x2d0], -R182.reuse ;  /* 0x0000b400a39e7a23 */ /* 0x100fe200000108b6 */
[----:B------:R-:W-:Y:S01]  /*177d0*/  LDSM.16.MT88.4 R172, [R208+0x7880] ;  /* 0x00788000d0ac783b */ /* 0x000fe20000004200 */
[----:B------:R-:W-:Y:S02]  /*177e0*/  FMUL.FTZ R0, R5, c[0x0][0x2d0] ;  /* 0x0000b40005007a20 */ /* 0x000fe40000410000 */
        /* <DEDUP_REMOVED lines=9> */
[--C-:B------:R-:W-:Y:S02]  /*17880*/  FFMA.FTZ R243, R171, c[0x0][0x2d0], -R182.reuse ;  /* 0x0000b400abf37a23 */ /* 0x100fe400000108b6 */
[--C-:B------:R-:W-:Y:S02]  /*17890*/  FFMA.FTZ R246, R169, c[0x0][0x2d0], -R182.reuse ;  /* 0x0000b400a9f67a23 */ /* 0x100fe400000108b6 */
[----:B------:R-:W-:Y:S01]  /*178a0*/  LDSM.16.MT88.4 R168, [R204+0x6080] ;  /* 0x00608000cca8783b */ /* 0x000fe20000004200 */
[--C-:B------:R-:W-:Y:S02]  /*178b0*/  FFMA.FTZ R247, R167, c[0x0][0x2d0], -R182.reuse ;  /* 0x0000b400a7f77a23 */ /* 0x100fe400000108b6 */
[--C-:B------:R-:W-:Y:S02]  /*178c0*/  FFMA.FTZ R250, R165, c[0x0][0x2d0], -R182.reuse ;  /* 0x0000b400a5fa7a23 */ /* 0x100fe400000108b6 */
[----:B------:R-:W-:Y:S01]  /*178d0*/  MUFU.EX2 R159, R159 ;  /* 0x0000009f009f7308 */ /* 0x000fe20000000800 */
[C---:B------:R-:W-:Y:S02]  /*178e0*/  FMUL.FTZ R28, R2.reuse, R28 ;  /* 0x0000001c021c7220 */ /* 0x040fe40000410000 */
[----:B------:R-:W-:Y:S01]  /*178f0*/  LDSM.16.MT88.4 R164, [R205+0x6080] ;  /* 0x00608000cda4783b */ /* 0x000fe20000004200 */
[C---:B------:R-:W-:Y:S02]  /*17900*/  FMUL.FTZ R29, R2.reuse, R29 ;  /* 0x0000001d021d7220 */ /* 0x040fe40000410000 */
[C---:B------:R-:W-:Y:S02]  /*17910*/  FMUL.FTZ R32, R2.reuse, R32 ;  /* 0x0000002002207220 */ /* 0x040fe40000410000 */
[C---:B------:R-:W-:Y:S02]  /*17920*/  FMUL.FTZ R33, R2.reuse, R33 ;  /* 0x0000002102217220 */ /* 0x040fe40000410000 */
[----:B------:R-:W2:Y:S01]  /*17930*/  MUFU.EX2 R158, R158 ;  /* 0x0000009e009e7308 */ /* 0x000ea20000000800 */
[C---:B------:R-:W-:Y:S02]  /*17940*/  FMUL.FTZ R36, R2.reuse, R36 ;  /* 0x0000002402247220 */ /* 0x040fe40000410000 */
[----:B------:R-:W-:Y:S01]  /*17950*/  FMUL.FTZ R37, R2, R37 ;  /* 0x0000002502257220 */ /* 0x000fe20000410000 */
[----:B-1----:R-:W-:Y:S01]  /*17960*/  F2FP.BF16.PACK_AB R161, R176, R177 ;  /* 0x000000b1b0a1723e */ /* 0x002fe200000010ff */
        /* <DEDUP_REMOVED lines=19> */
[C---:B-1----:R-:W-:Y:S02]  /*17aa0*/  FMUL.FTZ R6, R0.reuse, R154 ;  /* 0x0000009a00067220 */ /* 0x042fe40000410000 */
[C---:B------:R-:W-:Y:S02]  /*17ab0*/  FMUL.FTZ R7, R0.reuse, R155 ;  /* 0x0000009b00077220 */ /* 0x040fe40000410000 */
[----:B------:R-:W1:Y:S01]  /*17ac0*/  LDSM.16.MT88.4 R152, [R205+0x4080] ;  /* 0x00408000cd98783b */ /* 0x000e620000004200 */
[C---:B------:R-:W-:Y:S01]  /*17ad0*/  FMUL.FTZ R10, R0.reuse, R134 ;  /* 0x00000086000a7220 */ /* 0x040fe20000410000 */
[----:B------:R-:W3:Y:S01]  /*17ae0*/  MUFU.EX2 R245, R245 ;  /* 0x000000f500f57308 */ /* 0x000ee20000000800 */
[C---:B------:R-:W-:Y:S02]  /*17af0*/  FMUL.FTZ R11, R0.reuse, R135 ;  /* 0x00000087000b7220 */ /* 0x040fe40000410000 */
[C---:B------:R-:W-:Y:S03]  /*17b00*/  HMMA.16816.F32.BF16 R4, R160.reuse, R12, R4 ;  /* 0x0000000ca004723c */ /* 0x040fe60000041804 */
[----:B------:R-:W4:Y:S02]  /*17b10*/  LDSM.16.MT88.4 R132, [R204+0x4080] ;  /* 0x00408000cc84783b */ /* 0x000f240000004200 */
[----:B------:R-:W-:Y:S02]  /*17b20*/  FMUL.FTZ R18, R0, R142 ;  /* 0x0000008e00127220 */ /* 0x000fe40000410000 */
[C---:B------:R-:W-:Y:S01]  /*17b30*/  FMUL.FTZ R12, R2.reuse, R136 ;  /* 0x00000088020c7220 */ /* 0x040fe20000410000 */
[C---:B------:R-:W-:Y:S01]  /*17b40*/  HMMA.16816.F32.BF16 R8, R160.reuse, R14, R8 ;  /* 0x0000000ea008723c */ /* 0x040fe20000041808 */
[----:B------:R-:W-:Y:S03]  /*17b50*/  MUFU.EX2 R247, R247 ;  /* 0x000000f700f77308 */ /* 0x000fe60000000800 */
[----:B------:R-:W-:Y:S02]  /*17b60*/  FMUL.FTZ R13, R2, R137 ;  /* 0x00000089020d7220 */ /* 0x000fe40000410000 */
[C---:B------:R-:W-:Y:S02]  /*17b70*/  FMUL.FTZ R19, R0.reuse, R143 ;  /* 0x0000008f00137220 */ /* 0x040fe40000410000 */
[C---:B------:R-:W-:Y:S01]  /*17b80*/  FMUL.FTZ R14, R0.reuse, R138 ;  /* 0x0000008a000e7220 */ /* 0x040fe20000410000 */
[----:B------:R-:W-:Y:S02]  /*17b90*/  LDSM.16.MT88.4 R140, [R206+0x5880] ;  /* 0x00588000ce8c783b */ /* 0x000fe40000004200 */
[----:B------:R-:W5:Y:S01]  /*17ba0*/  MUFU.EX2 R250, R250 ;  /* 0x000000fa00fa7308 */ /* 0x000f620000000800 */
[C---:B------:R-:W-:Y:S02]  /*17bb0*/  FMUL.FTZ R15, R0.reuse, R139 ;  /* 0x0000008b000f7220 */ /* 0x040fe40000410000 */
[C---:B------:R-:W-:Y:S02]  /*17bc0*/  FMUL.FTZ R26, R0.reuse, R150 ;  /* 0x00000096001a7220 */ /* 0x040fe40000410000 */
[C---:B------:R-:W-:Y:S01]  /*17bd0*/  FMUL.FTZ R27, R0.reuse, R151 ;  /* 0x00000097001b7220 */ /* 0x040fe20000410000 */
[----:B------:R-:W2:Y:S01]  /*17be0*/  LDSM.16.MT88.4 R136, [R208+0x5880] ;  /* 0x00588000d088783b */ /* 0x000ea20000004200 */
[C---:B------:R-:W-:Y:S01]  /*17bf0*/  FMUL.FTZ R30, R0.reuse, R30 ;  /* 0x0000001e001e7220 */ /* 0x040fe20000410000 */
[C---:B------:R-:W-:Y:S02]  /*17c00*/  HMMA.16816.F32.BF16 R12, R160.reuse, R20, R12 ;  /* 0x00000014a00c723c */ /* 0x040fe4000004180c */
[----:B------:R-:W-:Y:S01]  /*17c10*/  MUFU.EX2 R242, R242 ;  /* 0x000000f200f27308 */ /* 0x000fe20000000800 */
[C---:B------:R-:W-:Y:S02]  /*17c20*/  FMUL.FTZ R31, R0.reuse, R31 ;  /* 0x0000001f001f7220 */ /* 0x040fe40000410000 */
[----:B------:R-:W-:Y:S01]  /*17c30*/  FMUL.FTZ R34, R0, R34 ;  /* 0x0000002200227220 */ /* 0x000fe20000410000 */
[----:B------:R-:W-:Y:S01]  /*17c40*/  LDSM.16.MT88.4 R148, [R204+0x4880] ;  /* 0x00488000cc94783b */ /* 0x000fe20000004200 */
[C---:B------:R-:W-:Y:S01]  /*17c50*/  FMUL.FTZ R20, R2.reuse, R144 ;  /* 0x0000009002147220 */ /* 0x040fe20000410000 */
[C---:B------:R-:W-:Y:S04]  /*17c60*/  HMMA.16816.F32.BF16 R16, R160.reuse, R22, R16 ;  /* 0x00000016a010723c */ /* 0x040fe80000041810 */
[----:B------:R-:W-:Y:S01]  /*17c70*/  FMUL.FTZ R21, R2, R145 ;  /* 0x0000009102157220 */ /* 0x000fe20000410000 */
[----:B------:R-:W2:Y:S01]  /*17c80*/  MUFU.EX2 R249, R249 ;  /* 0x000000f900f97308 */ /* 0x000ea20000000800 */
[C---:B------:R-:W-:Y:S02]  /*17c90*/  FMUL.FTZ R35, R0.reuse, R35 ;  /* 0x0000002300237220 */ /* 0x040fe40000410000 */
[C---:B------:R-:W-:Y:S04]  /*17ca0*/  FMUL.FTZ R22, R0.reuse, R146 ;  /* 0x0000009200167220 */ /* 0x040fe80000410000 */
[C---:B------:R-:W-:Y:S02]  /*17cb0*/  FMUL.FTZ R23, R0.reuse, R147 ;  /* 0x0000009300177220 */ /* 0x040fe40000410000 */
[----:B------:R-:W-:Y:S01]  /*17cc0*/  LDSM.16.MT88.4 R144, [R205+0x4880] ;  /* 0x00488000cd90783b */ /* 0x000fe20000004200 */
[C---:B------:R-:W-:Y:S01]  /*17cd0*/  FMUL.FTZ R38, R0.reuse, R38 ;  /* 0x0000002600267220 */ /* 0x040fe20000410000 */
[----:B------:R-:W-:Y:S01]  /*17ce0*/  MUFU.EX2 R186, R186 ;  /* 0x000000ba00ba7308 */ /* 0x000fe20000000800 */
[C---:B------:R-:W-:Y:S02]  /*17cf0*/  FMUL.FTZ R39, R0.reuse, R39 ;  /* 0x0000002700277220 */ /* 0x040fe40000410000 */
[C---:B-1----:R-:W-:Y:S03]  /*17d00*/  HMMA.16816.F32.BF16 R20, R160.reuse, R152, R20 ;  /* 0x00000098a014723c */ /* 0x042fe60000041814 */
[C---:B------:R-:W-:Y:S02]  /*17d10*/  FMUL.FTZ R42, R0.reuse, R42 ;  /* 0x0000002a002a7220 */ /* 0x040fe40000410000 */
[C---:B------:R-:W-:Y:S02]  /*17d20*/  FMUL.FTZ R43, R0.reuse, R43 ;  /* 0x0000002b002b7220 */ /* 0x040fe40000410000 */
[C---:B------:R-:W-:Y:S01]  /*17d30*/  FMUL.FTZ R46, R0.reuse, R46 ;  /* 0x0000002e002e7220 */ /* 0x040fe20000410000 */
[C---:B------:R-:W-:Y:S01]  /*17d40*/  HMMA.16816.F32.BF16 R24, R160.reuse, R154, R24 ;  /* 0x0000009aa018723c */ /* 0x040fe20000041818 */
[----:B------:R-:W-:Y:S01]  /*17d50*/  LDSM.16.MT88.4 R152, [R208+0x6080] ;  /* 0x00608000d098783b */ /* 0x000fe20000004200 */
[----:B------:R-:W-:Y:S02]  /*17d60*/  MUFU.EX2 R185, R185 ;  /* 0x000000b900b97308 */ /* 0x000fe40000000800 */
[C---:B------:R-:W-:Y:S02]  /*17d70*/  FMUL.FTZ R47, R0.reuse, R47 ;  /* 0x0000002f002f7220 */ /* 0x040fe40000410000 */
[C---:B------:R-:W-:Y:S02]  /*17d80*/  FMUL.FTZ R50, R0.reuse, R50 ;  /* 0x0000003200327220 */ /* 0x040fe40000410000 */
[C---:B----4-:R-:W-:Y:S04]  /*17d90*/  HMMA.16816.F32.BF16 R28, R160.reuse, R132, R28 ;  /* 0x00000084a01c723c */ /* 0x050fe8000004181c */
[C---:B------:R-:W-:Y:S02]  /*17da0*/  FMUL.FTZ R51, R0.reuse, R51 ;  /* 0x0000003300337220 */ /* 0x040fe40000410000 */
[C---:B------:R-:W-:Y:S02]  /*17db0*/  FMUL.FTZ R54, R0.reuse, R54 ;  /* 0x0000003600367220 */ /* 0x040fe40000410000 */
        /* <DEDUP_REMOVED lines=11> */
[C---:B------:R-:W-:Y:S04]  /*17e70*/  HMMA.16816.F32.BF16 R44, R160.reuse, R140, R44 ;  /* 0x0000008ca02c723c */ /* 0x040fe8000004182c */
[----:B------:R-:W-:Y:S02]  /*17e80*/  FMUL.FTZ R67, R0, R67 ;  /* 0x0000004300437220 */ /* 0x000fe40000410000 */
        /* <DEDUP_REMOVED lines=14> */
[C---:B--2---:R-:W-:Y:S04]  /*17f70*/  HMMA.16816.F32.BF16 R60, R160.reuse, R136, R60 ;  /* 0x00000088a03c723c */ /* 0x044fe8000004183c */
[C---:B------:R-:W-:Y:S02]  /*17f80*/  FMUL.FTZ R78, R0.reuse, R78 ;  /* 0x0000004e004e7220 */ /* 0x040fe40000410000 */
[----:B------:R-:W-:Y:S02]  /*17f90*/  FMUL.FTZ R79, R0, R79 ;  /* 0x0000004f004f7220 */ /* 0x000fe40000410000 */
[C---:B------:R-:W-:Y:S01]  /*17fa0*/  HMMA.16816.F32.BF16 R64, R160.reuse, R138, R64 ;  /* 0x0000008aa040723c */ /* 0x040fe20000041840 */
[----:B------:R-:W2:Y:S03]  /*17fb0*/  LDSM.16.MT88.4 R136, [R205+0x7080] ;  /* 0x00708000cd88783b */ /* 0x000ea60000004200 */
        /* <DEDUP_REMOVED lines=25> */
[C---:B------:R-:W-:Y:S04]  /*18150*/  FMUL.FTZ R96, R2.reuse, R96 ;  /* 0x0000006002607220 */ /* 0x040fe80000410000 */
[----:B------:R-:W-:Y:S01]  /*18160*/  FMUL.FTZ R97, R2, R97 ;  /* 0x0000006102617220 */ /* 0x000fe20000410000 */
        /* <DEDUP_REMOVED lines=47> */
[----:B------:R-:W-:Y:S01]  /*18460*/  F2FP.BF16.PACK_AB R132, R244, R241 ;  /* 0x000000f1f484723e */ /* 0x000fe200000010ff */
[--C-:B------:R-:W-:Y:S01]  /*18470*/  FFMA.FTZ R239, R239, c[0x0][0x2d0], -R182.reuse ;  /* 0x0000b400efef7a23 */ /* 0x100fe200000108b6 */
[----:B------:R-:W-:Y:S03]  /*18480*/  F2FP.BF16.PACK_AB R133, R246, R243 ;  /* 0x000000f3f685723e */ /* 0x000fe600000010ff */
[----:B------:R-:W-:Y:S01]  /*18490*/  HMMA.16816.F32.BF16 R128, R160, R134, R128 ;  /* 0x00000086a080723c */ /* 0x000fe20000041880 */
[----:B------:R-:W1:Y:S01]  /*184a0*/  LDSM.16.MT88.4 R160, [R206+0x6080] ;  /* 0x00608000cea0783b */ /* 0x000e620000004200 */
[----:B------:R-:W-:Y:S01]  /*184b0*/  MUFU.EX2 R239, R239 ;  /* 0x000000ef00ef7308 */ /* 0x000fe20000000800 */
[--C-:B------:R-:W-:Y:S02]  /*184c0*/  FFMA.FTZ R240, R187, c[0x0][0x2d0], -R182.reuse ;  /* 0x0000b400bbf07a23 */ /* 0x100fe400000108b6 */
[--C-:B------:R-:W-:Y:S02]  /*184d0*/  FFMA.FTZ R183, R183, c[0x0][0x2d0], -R182.reuse ;  /* 0x0000b400b7b77a23 */ /* 0x100fe400000108b6 */
[----:B---3--:R-:W-:Y:S01]  /*184e0*/  F2FP.BF16.PACK_AB R134, R245, R248 ;  /* 0x000000f8f586723e */ /* 0x008fe200000010ff */
[----:B------:R-:W-:Y:S01]  /*184f0*/  FFMA.FTZ R182, R157, c[0x0][0x2d0], -R182 ;  /* 0x0000b4009db67a23 */ /* 0x000fe200000108b6 */
[----:B-----5:R-:W-:Y:S03]  /*18500*/  F2FP.BF16.PACK_AB R135, R250, R247 ;  /* 0x000000f7fa87723e */ /* 0x020fe600000010ff */
[----:B------:R-:W3:Y:S01]  /*18510*/  MUFU.EX2 R240, R240 ;  /* 0x000000f000f07308 */ /* 0x000ee20000000800 */
[----:B------:R-:W-:Y:S01]  /*18520*/  FFMA.FTZ R181, R2, R231, R181 ;  /* 0x000000e702b57223 */ /* 0x000fe200000100b5 */
[-C--:B------:R-:W-:Y:S01]  /*18530*/  MOV R157, R156.reuse ;  /* 0x0000009c009d7202 */ /* 0x080fe20000000f00 */
[----:B------:R-:W-:Y:S01]  /*18540*/  FFMA.FTZ R177, R0, R229, R177 ;  /* 0x000000e500b17223 */ /* 0x000fe200000100b1 */
[C---:B--2---:R-:W-:Y:S05]  /*18550*/  HMMA.16816.F32.BF16 R4, R132.reuse, R136, R4 ;  /* 0x000000888404723c */ /* 0x044fea0000041804 */
[----:B------:R-:W-:Y:S01]  /*18560*/  FADD.FTZ R180, R180, R181 ;  /* 0x000000b5b4b47221 */ /* 0x000fe20000010000 */
[----:B------:R-:W-:Y:S01]  /*18570*/  MUFU.EX2 R183, R183 ;  /* 0x000000b700b77308 */ /* 0x000fe20000000800 */
[----:B------:R-:W-:Y:S01]  /*18580*/  FADD.FTZ R176, R176, R177 ;  /* 0x000000b1b0b07221 */ /* 0x000fe20000010000 */
[C---:B------:R-:W-:Y:S01]  /*18590*/  HMMA.16816.F32.BF16 R8, R132.reuse, R138, R8 ;  /* 0x0000008a8408723c */ /* 0x040fe20000041808 */
[----:B------:R-:W2:Y:S03]  /*185a0*/  LDSM.16.MT88.4 R136, [R206+0x7880] ;  /* 0x00788000ce88783b */ /* 0x000ea60000004200 */
[----:B------:R-:W-:Y:S01]  /*185b0*/  FADD.FTZ R179, R179, R180 ;  /* 0x000000b4b3b37221 */ /* 0x000fe20000010000 */
[----:B------:R-:W-:Y:S01]  /*185c0*/  MOV R0, R156 ;  /* 0x0000009c00007202 */ /* 0x000fe20000000f00 */
[----:B------:R-:W-:Y:S01]  /*185d0*/  FADD.FTZ R159, R159, R176 ;  /* 0x000000b09f9f7221 */ /* 0x000fe20000010000 */
[----:B------:R-:W-:Y:S01]  /*185e0*/  MOV R2, R3 ;  /* 0x0000000300027202 */ /* 0x000fe20000000f00 */
[C---:B----4-:R-:W-:Y:S01]  /*185f0*/  HMMA.16816.F32.BF16 R12, R132.reuse, R140, R12 ;  /* 0x0000008c840c723c */ /* 0x050fe2000004180c */
[----:B------:R-:W4:Y:S03]  /*18600*/  MUFU.EX2 R182, R182 ;  /* 0x000000b600b67308 */ /* 0x000f260000000800 */
[----:B------:R-:W-:Y:S02]  /*18610*/  FADD.FTZ R178, R178, R179 ;  /* 0x000000b3b2b27221 */ /* 0x000fe40000010000 */
[----:B------:R-:W-:Y:S02]  /*18620*/  FADD.FTZ R158, R158, R159 ;  /* 0x0000009f9e9e7221 */ /* 0x000fe40000010000 */
[C---:B------:R-:W-:Y:S01]  /*18630*/  HMMA.16816.F32.BF16 R16, R132.reuse, R142, R16 ;  /* 0x0000008e8410723c */ /* 0x040fe20000041810 */
[----:B------:R-:W5:Y:S03]  /*18640*/  LDSM.16.MT88.4 R140, [R205+0x7880] ;  /* 0x00788000cd8c783b */ /* 0x000f660000004200 */
[----:B------:R-:W-:Y:S04]  /*18650*/  FADD.FTZ R243, R243, R158 ;  /* 0x0000009ef3f37221 */ /* 0x000fe80000010000 */
[C---:B------:R-:W-:Y:S04]  /*18660*/  HMMA.16816.F32.BF16 R20, R132.reuse, R144, R20 ;  /* 0x000000908414723c */ /* 0x040fe80000041814 */
[----:B------:R-:W-:Y:S04]  /*18670*/  FADD.FTZ R246, R246, R243 ;  /* 0x000000f3f6f67221 */ /* 0x000fe80000010000 */
[C---:B------:R-:W-:Y:S01]  /*18680*/  HMMA.16816.F32.BF16 R24, R132.reuse, R146, R24 ;  /* 0x000000928418723c */ /* 0x040fe20000041818 */
[----:B------:R-:W2:Y:S03]  /*18690*/  LDSM.16.MT88.4 R144, [R204+0x7880] ;  /* 0x00788000cc90783b */ /* 0x000ea60000004200 */
[----:B------:R-:W-:Y:S04]  /*186a0*/  FADD.FTZ R247, R247, R246 ;  /* 0x000000f6f7f77221 */ /* 0x000fe80000010000 */
[C---:B------:R-:W-:Y:S04]  /*186b0*/  HMMA.16816.F32.BF16 R28, R132.reuse, R148, R28 ;  /* 0x00000094841c723c */ /* 0x040fe8000004181c */
[----:B------:R-:W-:Y:S04]  /*186c0*/  FADD.FTZ R250, R250, R247 ;  /* 0x000000f7fafa7221 */ /* 0x000fe80000010000 */
[C---:B------:R-:W-:Y:S01]  /*186d0*/  HMMA.16816.F32.BF16 R32, R132.reuse, R150, R32 ;  /* 0x000000968420723c */ /* 0x040fe20000041820 */
[----:B------:R-:W2:Y:S07]  /*186e0*/  LDSM.16.MT88.4 R148, [R208+0x9080] ;  /* 0x00908000d094783b */ /* 0x000eae0000004200 */
[C---:B------:R-:W-:Y:S08]  /*186f0*/  HMMA.16816.F32.BF16 R36, R132.reuse, R152, R36 ;  /* 0x000000988424723c */ /* 0x040ff00000041824 */
[C---:B------:R-:W-:Y:S08]  /*18700*/  HMMA.16816.F32.BF16 R40, R132.reuse, R154, R40 ;  /* 0x0000009a8428723c */ /* 0x040ff00000041828 */
[C---:B-1----:R-:W-:Y:S07]  /*18710*/  HMMA.16816.F32.BF16 R44, R132.reuse, R160, R44 ;  /* 0x000000a0842c723c */ /* 0x042fee000004182c */
[----:B------:R-:W-:Y:S01]  /*18720*/  F2FP.BF16.PACK_AB R160, R249, R242 ;  /* 0x000000f2f9a0723e */ /* 0x000fe200000010ff */
[C---:B------:R-:W-:Y:S04]  /*18730*/  HMMA.16816.F32.BF16 R48, R132.reuse, R162, R48 ;  /* 0x000000a28430723c */ /* 0x040fe80000041830 */
[----:B---3--:R-:W-:Y:S01]  /*18740*/  F2FP.BF16.PACK_AB R161, R240, R239 ;  /* 0x000000eff0a1723e */ /* 0x008fe200000010ff */
[----:B------:R-:W-:Y:S02]  /*18750*/  FADD.FTZ R239, R239, R250 ;  /* 0x000000faefef7221 */ /* 0x000fe40000010000 */
[----:B------:R-:W-:Y:S01]  /*18760*/  F2FP.BF16.PACK_AB R162, R185, R186 ;  /* 0x000000bab9a2723e */ /* 0x000fe200000010ff */
[C---:B------:R-:W-:Y:S04]  /*18770*/  HMMA.16816.F32.BF16 R52, R132.reuse, R164, R52 ;  /* 0x000000a48434723c */ /* 0x040fe80000041834 */
[----:B----4-:R-:W-:Y:S01]  /*18780*/  F2FP.BF16.PACK_AB R163, R182, R183 ;  /* 0x000000b7b6a3723e */ /* 0x010fe200000010ff */
[----:B------:R-:W-:Y:S03]  /*18790*/  FADD.FTZ R240, R240, R239 ;  /* 0x000000eff0f07221 */ /* 0x000fe60000010000 */
[C---:B------:R-:W-:Y:S01]  /*187a0*/  HMMA.16816.F32.BF16 R56, R132.reuse, R166, R56 ;  /* 0x000000a68438723c */ /* 0x040fe20000041838 */
[----:B------:R-:W-:Y:S03]  /*187b0*/  LDSM.16.MT88.4 R164, [R206+0x5080] ;  /* 0x00508000cea4783b */ /* 0x000fe60000004200 */
        /* <DEDUP_REMOVED lines=8> */
[C---:B--2---:R-:W-:Y:S08]  /*18840*/  HMMA.16816.F32.BF16 R76, R132.reuse, R136, R76 ;  /* 0x00000088844c723c */ /* 0x044ff0000004184c */
        /* <DEDUP_REMOVED lines=12> */
[C---:B------:R-:W-:Y:S08]  /*18910*/  HMMA.16816.F32.BF16 R112, R132.reuse, R138, R112 ;  /* 0x0000008a8470723c */ /* 0x040ff00000041870 */
[C---:B--2---:R-:W-:Y:S08]  /*18920*/  HMMA.16816.F32.BF16 R116, R132.reuse, R140, R116 ;  /* 0x0000008c8474723c */ /* 0x044ff00000041874 */
[C---:B------:R-:W-:Y:S08]  /*18930*/  HMMA.16816.F32.BF16 R120, R132.reuse, R142, R120 ;  /* 0x0000008e8478723c */ /* 0x040ff00000041878 */
[C---:B---3--:R-:W-:Y:S08]  /*18940*/  HMMA.16816.F32.BF16 R124, R132.reuse, R144, R124 ;  /* 0x00000090847c723c */ /* 0x048ff0000004187c */
[----:B------:R-:W-:Y:S08]  /*18950*/  HMMA.16816.F32.BF16 R128, R132, R146, R128 ;  /* 0x000000928480723c */ /* 0x000ff00000041880 */
[C---:B----4-:R-:W-:Y:S01]  /*18960*/  HMMA.16816.F32.BF16 R152, R160.reuse, R148, R4 ;  /* 0x00000094a098723c */ /* 0x050fe20000041804 */
[----:B------:R-:W1:Y:S07]  /*18970*/  LDSM.16.MT88.4 R4, [R208+0x6880] ;  /* 0x00688000d004783b */ /* 0x000e6e0000004200 */
[C---:B------:R-:W-:Y:S01]  /*18980*/  HMMA.16816.F32.BF16 R132, R160.reuse, R150, R8 ;  /* 0x00000096a084723c */ /* 0x040fe20000041808 */
[----:B------:R-:W2:Y:S07]  /*18990*/  LDSM.16.MT88.4 R8, [R206+0x6880] ;  /* 0x00688000ce08783b */ /* 0x000eae0000004200 */
[C---:B------:R-:W-:Y:S01]  /*189a0*/  HMMA.16816.F32.BF16 R136, R160.reuse, R164, R12 ;  /* 0x000000a4a088723c */ /* 0x040fe2000004180c */
[----:B------:R-:W3:Y:S07]  /*189b0*/  LDSM.16.MT88.4 R12, [R205+0x6880] ;  /* 0x00688000cd0c783b */ /* 0x000eee0000004200 */
[C---:B------:R-:W-:Y:S01]  /*189c0*/  HMMA.16816.F32.BF16 R140, R160.reuse, R166, R16 ;  /* 0x000000a6a08c723c */ /* 0x040fe20000041810 */
[----:B------:R-:W4:Y:S07]  /*189d0*/  LDSM.16.MT88.4 R16, [R204+0x6880] ;  /* 0x00688000cc10783b */ /* 0x000f2e0000004200 */
[C---:B------:R-:W-:Y:S01]  /*189e0*/  HMMA.16816.F32.BF16 R144, R160.reuse, R168, R20 ;  /* 0x000000a8a090723c */ /* 0x040fe20000041814 */
[----:B------:R-:W5:Y:S07]  /*189f0*/  LDSM.16.MT88.4 R20, [R208+0x8080] ;  /* 0x00808000d014783b */ /* 0x000f6e0000004200 */
[C---:B------:R-:W-:Y:S01]  /*18a00*/  HMMA.16816.F32.BF16 R148, R160.reuse, R170, R24 ;  /* 0x000000aaa094723c */ /* 0x040fe20000041818 */
[----:B------:R-:W3:Y:S07]  /*18a10*/  LDSM.16.MT88.4 R24, [R206+0x8080] ;  /* 0x00808000ce18783b */ /* 0x000eee0000004200 */
[C---:B------:R-:W-:Y:S01]  /*18a20*/  HMMA.16816.F32.BF16 R28, R160.reuse, R172, R28 ;  /* 0x000000aca01c723c */ /* 0x040fe2000004181c */
[----:B------:R-:W3:Y:S07]  /*18a30*/  LDSM.16.MT88.4 R164, [R205+0x8080] ;  /* 0x00808000cda4783b */ /* 0x000eee0000004200 */
[C---:B------:R-:W-:Y:S01]  /*18a40*/  HMMA.16816.F32.BF16 R32, R160.reuse, R174, R32 ;  /* 0x000000aea020723c */ /* 0x040fe20000041820 */
[----:B------:R-:W4:Y:S07]  /*18a50*/  LDSM.16.MT88.4 R168, [R204+0x8080] ;  /* 0x00808000cca8783b */ /* 0x000f2e0000004200 */
[C---:B-1----:R-:W-:Y:S01]  /*18a60*/  HMMA.16816.F32.BF16 R36, R160.reuse, R4, R36 ;  /* 0x00000004a024723c */ /* 0x042fe20000041824 */
[----:B------:R-:W1:Y:S07]  /*18a70*/  LDSM.16.MT88.4 R172, [R208+0x9880] ;  /* 0x00988000d0ac783b */ /* 0x000e6e0000004200 */
        /* <DEDUP_REMOVED lines=20> */
[C---:B------:R-:W-:Y:S07]  /*18bc0*/  HMMA.16816.F32.BF16 R108, R160.reuse, R4, R108 ;  /* 0x00000004a06c723c */ /* 0x040fee000004186c */
[----:B------:R-:W-:Y:S01]  /*18bd0*/  FADD.FTZ R5, R241, R178 ;  /* 0x000000b2f1057221 */ /* 0x000fe20000010000 */
[C---:B------:R-:W-:Y:S04]  /*18be0*/  HMMA.16816.F32.BF16 R112, R160.reuse, R6, R112 ;  /* 0x00000006a070723c */ /* 0x040fe80000041870 */
[----:B------:R-:W-:Y:S04]  /*18bf0*/  FADD.FTZ R5, R244, R5 ;  /* 0x00000005f4057221 */ /* 0x000fe80000010000 */
[C---:B--2---:R-:W-:Y:S04]  /*18c00*/  HMMA.16816.F32.BF16 R116, R160.reuse, R8, R116 ;  /* 0x00000008a074723c */ /* 0x044fe80000041874 */
[----:B------:R-:W-:Y:S04]  /*18c10*/  FADD.FTZ R248, R248, R5 ;  /* 0x00000005f8f87221 */ /* 0x000fe80000010000 */
[C---:B------:R-:W-:Y:S04]  /*18c20*/  HMMA.16816.F32.BF16 R120, R160.reuse, R10, R120 ;  /* 0x0000000aa078723c */ /* 0x040fe80000041878 */
[----:B------:R-:W-:Y:S04]  /*18c30*/  FADD.FTZ R245, R245, R248 ;  /* 0x000000f8f5f57221 */ /* 0x000fe80000010000 */
[C---:B---3--:R-:W-:Y:S04]  /*18c40*/  HMMA.16816.F32.BF16 R124, R160.reuse, R12, R124 ;  /* 0x0000000ca07c723c */ /* 0x048fe8000004187c */
[----:B------:R-:W-:Y:S04]  /*18c50*/  FADD.FTZ R242, R242, R245 ;  /* 0x000000f5f2f27221 */ /* 0x000fe80000010000 */
[----:B------:R-:W-:Y:S04]  /*18c60*/  HMMA.16816.F32.BF16 R128, R160, R14, R128 ;  /* 0x0000000ea080723c */ /* 0x000fe80000041880 */
[----:B------:R-:W-:Y:S04]  /*18c70*/  FADD.FTZ R249, R249, R242 ;  /* 0x000000f2f9f97221 */ /* 0x000fe80000010000 */
[----:B------:R-:W-:Y:S04]  /*18c80*/  FADD.FTZ R186, R186, R249 ;  /* 0x000000f9baba7221 */ /* 0x000fe80000010000 */
[----:B------:R-:W-:Y:S01]  /*18c90*/  FADD.FTZ R231, R185, R186 ;  /* 0x000000bab9e77221 */ /* 0x000fe20000010000 */
[----:B------:R-:W-:-:S05]  /*18ca0*/  @P0 BRA `(.L_x_1738) ;  /* 0xffffd06000000947 */ /* 0x000fca000383ffff */
.L_x_1733:
[----:B------:R-:W-:-:S13]  /*18cb0*/  ISETP.LE.AND P0, PT, RZ, UR13, PT ;  /* 0x0000000dff007c0c */ /* 0x000fda000bf03270 */
[----:B------:R-:W-:Y:S05]  /*18cc0*/  @!P0 BRA `(.L_x_1739) ;  /* 0x00002b8000008947 */ /* 0x000fea0003800000 */
[----:B------:R-:W-:Y:S01]  /*18cd0*/  IADD3 R230, -R189, 0x30, RZ ;  /* 0x00000030bde67810 */ /* 0x000fe20007ffe1ff */
[C---:B------:R-:W-:Y:S01]  /*18ce0*/  IMAD.SHL.U32 R233, R188.reuse, 0x2, RZ ;  /* 0x00000002bce97824 */ /* 0x040fe200078e00ff */
[----:B------:R-:W-:Y:S02]  /*18cf0*/  SHF.L.U64.HI R232, R188, 0x1, R191 ;  /* 0x00000001bce87819 */ /* 0x000fe400000102bf */
.L_x_1744:
[----:B------:R-:W-:Y:S01]  /*18d00*/  SHF.R.S32.HI R5, RZ, 0x1f, R220 ;  /* 0x0000001fff057819 */ /* 0x000fe200000114dc */
[----:B------:R-:W-:Y:S01]  /*18d10*/  IMAD.WIDE.U32 R6, R220, c[0x0][0x208], RZ ;  /* 0x00008200dc067a25 */ /* 0x000fe200078e00ff */
[----:B------:R-:W-:Y:S01]  /*18d20*/  SHF.R.S32.HI R2, RZ, 0x1f, R219 ;  /* 0x0000001fff027819 */ /* 0x000fe200000114db */
[----:B------:R-:W-:Y:S04]  /*18d30*/  DEPBAR.LE SB0, 0x0 ;  /* 0x000080000000791a */ /* 0x000fe80000000000 */
[----:B------:R-:W-:Y:S01]  /*18d40*/  BAR.SYNC.DEFER_BLOCKING 0x0 ;  /* 0x0000000000007b1d */ /* 0x000fe20000010000 */
[----:B------:R-:W-:Y:S01]  /*18d50*/  IMAD R5, R5, c[0x0][0x208], RZ ;  /* 0x0000820005057a24 */ /* 0x000fe200078e02ff */
[----:B------:R-:W-:Y:S01]  /*18d60*/  ISETP.GE.AND P1, PT, R221, c[0x0][0x1d4], PT ;  /* 0x00007500dd007a0c */ /* 0x000fe20003f26270 */
[----:B------:R-:W-:Y:S01]  /*18d70*/  IMAD R2, R2, c[0x0][0x218], RZ ;  /* 0x0000860002027a24 */ /* 0x000fe200078e02ff */
[----:B------:R-:W-:Y:S01]  /*18d80*/  SHF.L.U64.HI R235, R227, 0x1, R228 ;  /* 0x00000001e3eb7819 */ /* 0x000fe200000102e4 */
[----:B------:R-:W-:Y:S01]  /*18d90*/  IMAD R5, R220, c[0x0][0x20c], R5 ;  /* 0x00008300dc057a24 */ /* 0x000fe200078e0205 */
[----:B------:R-:W-:Y:S01]  /*18da0*/  SHF.L.U64.HI R159, R226, 0x1, R225 ;  /* 0x00000001e29f7819 */ /* 0x000fe200000102e1 */
[----:B------:R-:W-:Y:S01]  /*18db0*/  IMAD R2, R219, c[0x0][0x21c], R2 ;  /* 0x00008700db027a24 */ /* 0x000fe200078e0202 */
[----:B------:R-:W-:Y:S01]  /*18dc0*/  SHF.L.U64.HI R156, R224, 0x1, R223 ;  /* 0x00000001e09c7819 */ /* 0x000fe200000102df */
[----:B------:R-:W-:Y:S02]  /*18dd0*/  IMAD.IADD R7, R7, 0x1, R5 ;  /* 0x0000000107077824 */ /* 0x000fe400078e0205 */
[----:B------:R-:W-:Y:S02]  /*18de0*/  IMAD.SHL.U32 R234, R227, 0x2, RZ ;  /* 0x00000002e3ea7824 */ /* 0x000fe400078e00ff */
[----:B------:R-:W-:Y:S04]  /*18df0*/  IMAD.WIDE.U32 R6, R219, c[0x0][0x218], R6 ;  /* 0x00008600db067a25 */ /* 0x000fe800078e0006 */
[----:B------:R-:W-:Y:S01]  /*18e00*/  IMAD.SHL.U32 R158, R226, 0x2, RZ ;  /* 0x00000002e29e7824 */ /* 0x000fe200078e00ff */
[----:B------:R-:W-:Y:S04]  /*18e10*/  IADD3 R0, P0, R6, UR28, RZ ;  /* 0x0000001c06007c10 */ /* 0x000fe8000ff1e0ff */
[----:B------:R-:W-:Y:S01]  /*18e20*/  IADD3.X R7, R7, UR12, R2, P0, !PT ;  /* 0x0000000c07077c10 */ /* 0x000fe200087fe402 */
[----:B------:R-:W-:Y:S01]  /*18e30*/  IMAD.SHL.U32 R2, R224, 0x2, RZ ;  /* 0x00000002e0027824 */ /* 0x000fe200078e00ff */
[----:B------:R-:W-:Y:S01]  /*18e40*/  LDSM.16.M88.4 R24, [R214] ;  /* 0x00000000d618783b */ /* 0x000fe20000000200 */
[C---:B------:R-:W-:Y:S01]  /*18e50*/  LEA R4, P0, R0.reuse, c[0x0][0x1f8], 0x1 ;  /* 0x00007e0000047a11 */ /* 0x040fe200078008ff */
[----:B------:R-:W-:Y:S02]  /*18e60*/  BSSY B0, `(.L_x_1740) ;  /* 0x0000030000007945 */ /* 0x000fe40003800000 */
[----:B------:R-:W-:Y:S01]  /*18e70*/  LDSM.16.M88.4 R8, [R213+0xa080] ;  /* 0x00a08000d508783b */ /* 0x000fe20000000200 */
[----:B------:R-:W-:Y:S03]  /*18e80*/  LEA.HI.X R15, R0, c[0x0][0x1fc], R7, 0x1, P0 ;  /* 0x00007f00000f7a11 */ /* 0x000fe600000f0c07 */
[----:B------:R-:W1:Y:S04]  /*18e90*/  SHFL.IDX PT, R7, R4, RZ, 0x181f ;  /* 0x00181fff04077589 */ /* 0x000e6800000e0000 */
[----:B------:R-:W-:Y:S04]  /*18ea0*/  LDSM.16.M88.4 R16, [R213+0xa880] ;  /* 0x00a88000d510783b */ /* 0x000fe80000000200 */
[----:B------:R-:W2:Y:S04]  /*18eb0*/  SHFL.IDX PT, R0, R15, RZ, 0x181f ;  /* 0x00181fff0f007589 */ /* 0x000ea800000e0000 */
[----:B------:R3:W4:Y:S04]  /*18ec0*/  LDSM.16.M88.4 R160, [R213+0xb080] ;  /* 0x00b08000d5a0783b */ /* 0x0007280000000200 */
[----:B------:R3:W3:Y:S04]  /*18ed0*/  LDSM.16.M88.4 R164, [R212] ;  /* 0x00000000d4a4783b */ /* 0x0006e80000000200 */
[----:B------:R3:W3:Y:S04]  /*18ee0*/  LDSM.16.M88.4 R168, [R211] ;  /* 0x00000000d3a8783b */ /* 0x0006e80000000200 */
        /* <DEDUP_REMOVED lines=16> */
[----:B------:R-:W-:Y:S02]  /*18ff0*/  IMAD.X R7, R0, 0x1, R156, P0 ;  /* 0x0000000100077824 */ /* 0x000fe400000e069c */
[----:B------:R-:W-:Y:S03]  /*19000*/  IMAD.MOV.U32 R0, RZ, RZ, R3 ;  /* 0x000000ffff007224 */ /* 0x000fe600078e0003 */
[----:B------:R1:W-:Y:S05]  /*19010*/  LDGSTS.E.BYPASS.LTC128B.128 [R222+0x8880], [R6.64], !P4 ;  /* 0x0888000006de7fae */ /* 0x0003ea000e101d5a */
[----:B------:R-:W-:-:S05]  /*19020*/  @P1 BRA `(.L_x_1741) ;  /* 0x0000013000001947 */ /* 0x000fca0003800000 */
[----:B----4-:R-:W-:-:S05]  /*19030*/  BRA.DIV ~URZ, `(.L_x_1742) ;  /* 0x00005de27f007947 */ /* 0x010fca000b800000 */
[----:B------:R2:W4:Y:S04]  /*19040*/  SHFL.IDX PT, R5, R15, 0x1, 0x181f ;  /* 0x00381f000f057f89 */ /* 0x00052800000e0000 */
[----:B-1----:R2:W1:Y:S02]  /*19050*/  SHFL.IDX PT, R13, R4, 0x1, 0x181f ;  /* 0x00381f00040d7f89 */ /* 0x00246400000e0000 */
.L_x_1764:
[----:B-1----:R-:W-:Y:S02]  /*19060*/  IADD3 R20, P0, R13, R233, RZ ;  /* 0x000000e90d147210 */ /* 0x002fe40007f1e0ff */
[----:B------:R-:W-:Y:S03]  /*19070*/  ISETP.GE.AND P1, PT, R221, c[0x0][0x1d4], PT ;  /* 0x00007500dd007a0c */ /* 0x000fe60003f26270 */
[----:B----4-:R-:W-:Y:S01]  /*19080*/  IMAD.X R21, R5, 0x1, R232, P0 ;  /* 0x0000000105157824 */ /* 0x010fe200000e06e8 */
[----:B------:R-:W-:Y:S04]  /*19090*/  IADD3 R14, P0, R13, R234, RZ ;  /* 0x000000ea0d0e7210 */ /* 0x000fe80007f1e0ff */
[----:B------:R-:W-:Y:S01]  /*190a0*/  @!PT LDS RZ, [RZ] ;  /* 0x00000000fffff984 */ /* 0x000fe20000000800 */
[----:B------:R-:W-:Y:S01]  /*190b0*/  @!PT LDS RZ, [RZ] ;  /* 0x00000000fffff984 */ /* 0x000fe20000000800 */
[----:B------:R-:W-:Y:S01]  /*190c0*/  @!PT LDS RZ, [RZ] ;  /* 0x00000000fffff984 */ /* 0x000fe20000000800 */
[----:B------:R1:W-:Y:S01]  /*190d0*/  LDGSTS.E.BYPASS.LTC128B.128 [R222+0x5080], [R20.64], !P6 ;  /* 0x0508000014de7fae */ /* 0x0003e2000f101d5a */
[----:B--2---:R-:W-:Y:S01]  /*190e0*/  IMAD.X R15, R5, 0x1, R235, P0 ;  /* 0x00000001050f7824 */ /* 0x004fe200000e06eb */
[----:B------:R-:W-:Y:S04]  /*190f0*/  IADD3 R6, P0, R13, R158, RZ ;  /* 0x0000009e0d067210 */ /* 0x000fe80007f1e0ff */
[----:B------:R1:W-:Y:S01]  /*19100*/  LDGSTS.E.BYPASS.LTC128B.128 [R222+0x6880], [R14.64], !P1 ;  /* 0x068800000ede7fae */ /* 0x0003e2000c901d5a */
[----:B------:R-:W-:Y:S01]  /*19110*/  IMAD.X R7, R5, 0x1, R159, P0 ;  /* 0x0000000105077824 */ /* 0x000fe200000e069f */
[----:B------:R-:W-:Y:S04]  /*19120*/  IADD3 R4, P0, R13, R2, RZ ;  /* 0x000000020d047210 */ /* 0x000fe80007f1e0ff */
[----:B------:R1:W-:Y:S01]  /*19130*/  LDGSTS.E.BYPASS.LTC128B.128 [R222+0x8080], [R6.64], !P5 ;  /* 0x0808000006de7fae */ /* 0x0003e2000e901d5a */
[----:B------:R-:W-:Y:S05]  /*19140*/  IMAD.X R5, R5, 0x1, R156, P0 ;  /* 0x0000000105057824 */ /* 0x000fea00000e069c */
[----:B------:R1:W-:Y:S03]  /*19150*/  LDGSTS.E.BYPASS.LTC128B.128 [R222+0x9880], [R4.64], !P4 ;  /* 0x0988000004de7fae */ /* 0x0003e6000e101d5a */
.L_x_1741:
[----:B----4-:R-:W-:Y:S05]  /*19160*/  BSYNC B0 ;  /* 0x0000000000007941 */ /* 0x010fea0003800000 */
.L_x_1740:
[----:B------:R-:W0:Y:S01]  /*19170*/  LDGDEPBAR ;  /* 0x00000000000079af */ /* 0x000e220000000000 */
[----:B------:R-:W-:Y:S01]  /*19180*/  WARPSYNC 0xffffffff ;  /* 0xffffffff00007948 */ /* 0x000fe20003800000 */
[C---:B-1----:R-:W-:Y:S01]  /*19190*/  HMMA.16816.F32.BF16 R4, R24.reuse, R8, RZ ;  /* 0x000000081804723c */ /* 0x042fe200000418ff */
[----:B------:R-:W-:Y:S02]  /*191a0*/  UISETP.GE.AND UP0, UPT, UR13, 0x1, UPT ;  /* 0x000000010d00788c */ /* 0x000fe4000bf06270 */
[----:B------:R-:W-:Y:S04]  /*191b0*/  LDSM.16.M88.4 R180, [R210] ;  /* 0x00000000d2b4783b */ /* 0x000fe80000000200 */
[----:B------:R-:W-:Y:S01]  /*191c0*/  PLOP3.LUT P0, PT, PT, PT, UP0, 0x40, 0x0 ;  /* 0x000000000000781c */ /* 0x000fe20003f0e808 */
[C---:B------:R-:W-:Y:S01]  /*191d0*/  HMMA.16816.F32.BF16 R8, R24.reuse, R10, RZ ;  /* 0x0000000a1808723c */ /* 0x040fe200000418ff */
[----:B------:R-:W1:Y:S05]  /*191e0*/  LDSM.16.M88.4 R184, [R207+0xa080] ;  /* 0x00a08000cfb8783b */ /* 0x000e6a0000000200 */
[----:B------:R-:W-:Y:S02]  /*191f0*/  LDSM.16.M88.4 R188, [R207+0xb080] ;  /* 0x00b08000cfbc783b */ /* 0x000fe40000000200 */
[C---:B------:R-:W-:Y:S08]  /*19200*/  HMMA.16816.F32.BF16 R12, R24.reuse, R16, RZ ;  /* 0x00000010180c723c */ /* 0x040ff000000418ff */
[C---:B------:R-:W-:Y:S08]  /*19210*/  HMMA.16816.F32.BF16 R16, R24.reuse, R18, RZ ;  /* 0x000000121810723c */ /* 0x040ff000000418ff */
[C---:B------:R-:W-:Y:S08]  /*19220*/  HMMA.16816.F32.BF16 R20, R24.reuse, R160, RZ ;  /* 0x000000a01814723c */ /* 0x040ff000000418ff */
[----:B------:R-:W-:Y:S01]  /*19230*/  HMMA.16816.F32.BF16 R24, R24, R162, RZ ;  /* 0x000000a21818723c */ /* 0x000fe200000418ff */
[----:B------:R-:W2:Y:S07]  /*19240*/  LDSM.16.M88.4 R160, [R207+0xa880] ;  /* 0x00a88000cfa0783b */ /* 0x000eae0000000200 */
[C---:B---3--:R-:W-:Y:S08]  /*19250*/  HMMA.16816.F32.BF16 R4, R164.reuse, R168, R4 ;  /* 0x000000a8a404723c */ /* 0x048ff00000041804 */
        /* <DEDUP_REMOVED lines=21> */
[----:B------:R-:W-:Y:S07]  /*193b0*/  LDSM.16.M88.4 R172, [R200] ;  /* 0x00000000c8ac783b */ /* 0x000fee0000000200 */
[C---:B----4-:R-:W-:Y:S08]  /*193c0*/  HMMA.16816.F32.BF16 R12, R168.reuse, R164, R12 ;  /* 0x000000a4a80c723c */ /* 0x050ff0000004180c */
[C---:B------:R-:W-:Y:S01]  /*193d0*/  HMMA.16816.F32.BF16 R16, R168.reuse, R166, R16 ;  /* 0x000000a6a810723c */ /* 0x040fe20000041810 */
[----:B------:R-:W3:Y:S07]  /*193e0*/  LDSM.16.M88.4 R164, [R212+0x4000] ;  /* 0x00400000d4a4783b */ /* 0x000eee0000000200 */
[C---:B-----5:R-:W-:Y:S08]  /*193f0*/  HMMA.16816.F32.BF16 R20, R168.reuse, R176, R20 ;  /* 0x000000b0a814723c */ /* 0x060ff00000041814 */
[----:B------:R-:W-:Y:S01]  /*19400*/  HMMA.16816.F32.BF16 R24, R168, R178, R24 ;  /* 0x000000b2a818723c */ /* 0x000fe20000041818 */
[----:B------:R-:W4:Y:S05]  /*19410*/  LDSM.16.M88.4 R168, [R199] ;  /* 0x00000000c7a8783b */ /* 0x000f2a0000000200 */
[----:B------:R-:W5:Y:S02]  /*19420*/  LDSM.16.M88.4 R176, [R198] ;  /* 0x00000000c6b0783b */ /* 0x000f640000000200 */
        /* <DEDUP_REMOVED lines=114> */
[----:B------:R-:W-:-:S07]  /*19b50*/  @P0 BRA `(.L_x_1743) ;  /* 0x000003d000000947 */ /* 0x000fce0003800000 */
[----:B------:R-:W-:Y:S01]  /*19b60*/  UIMAD UR4, UR13, 0x30, UR19 ;  /* 0x000000300d0478a4 */ /* 0x000fe2000f8e0213 */
[----:B------:R-:W-:Y:S01]  /*19b70*/  ISETP.NE.AND P1, PT, R216, 0x1, PT ;  /* 0x00000001d800780c */ /* 0x000fe20003f25270 */
[----:B------:R-:W-:Y:S04]  /*19b80*/  IMAD.MOV.U32 R219, RZ, RZ, RZ ;  /* 0x000000ffffdb7224 */ /* 0x000fe800078e00ff */
[----:B------:R-:W-:Y:S05]  /*19b90*/  IMAD.U32 R220, RZ, RZ, UR4 ;  /* 0x00000004ffdc7e24 */ /* 0x000fea000f8e00ff */
[----:B------:R-:W-:Y:S05]  /*19ba0*/  IADD3 R220, R220, -0x30, R217 ;  /* 0xffffffd0dcdc7810 */ /* 0x000fea0007ffe0d9 */
[----:B------:R-:W-:Y:S04]  /*19bb0*/  @P1 IMAD.HI.U32 R161, R220, c[0x0][0x2bc], RZ ;  /* 0x0000af00dca11a27 */ /* 0x000fe800078e00ff */
[----:B------:R-:W-:Y:S01]  /*19bc0*/  IMAD.MOV.U32 R160, RZ, RZ, R220 ;  /* 0x000000ffffa07224 */ /* 0x000fe200078e00dc */
[----:B------:R-:W-:Y:S02]  /*19bd0*/  @P1 SHF.R.U32.HI R160, RZ, c[0x0][0x2c0], R161 ;  /* 0x0000b000ffa01a19 */ /* 0x000fe400000116a1 */
[----:B------:R-:W-:Y:S02]  /*19be0*/  ISETP.GE.AND P1, PT, R230, 0x1, PT ;  /* 0x00000001e600780c */ /* 0x000fe40003f26270 */
        /* <DEDUP_REMOVED lines=24> */
[CC--:B-1----:R-:W-:Y:S05]  /*19d70*/  @P1 IADD3 R168, P0, R163.reuse, R233.reuse, RZ ;  /* 0x000000e9a3a81210 */ /* 0x0c2fea0007f1e0ff */
[C---:B--2---:R-:W-:Y:S01]  /*19d80*/  @P1 IMAD.X R169, R162.reuse, 0x1, R232, P0 ;  /* 0x00000001a2a91824 */ /* 0x044fe200000e06e8 */
[C---:B------:R-:W-:Y:S04]  /*19d90*/  @P1 IADD3 R166, P0, R163.reuse, R234, RZ ;  /* 0x000000eaa3a61210 */ /* 0x040fe80007f1e0ff */
[----:B------:R1:W-:Y:S01]  /*19da0*/  @P1 LDGSTS.E.BYPASS.LTC128B.128 [R222+0xa080], [R168.64], !P6 ;  /* 0x0a080000a8de1fae */ /* 0x0003e2000f101d5a */
[C---:B------:R-:W-:Y:S01]  /*19db0*/  @P1 IMAD.X R167, R162.reuse, 0x1, R235, P0 ;  /* 0x00000001a2a71824 */ /* 0x040fe200000e06eb */
[C---:B------:R-:W-:Y:S05]  /*19dc0*/  @P1 IADD3 R164, P0, R163.reuse, R158, RZ ;  /* 0x0000009ea3a41210 */ /* 0x040fea0007f1e0ff */
[C---:B------:R-:W-:Y:S01]  /*19dd0*/  @P1 IMAD.X R165, R162.reuse, 0x1, R159, P0 ;  /* 0x00000001a2a51824 */ /* 0x040fe200000e069f */
[----:B------:R-:W-:Y:S05]  /*19de0*/  @P1 IADD3 R170, P0, R163, R2, RZ ;  /* 0x00000002a3aa1210 */ /* 0x000fea0007f1e0ff */
[--C-:B------:R-:W-:Y:S01]  /*19df0*/  @P1 IMAD.X R171, R162, 0x1, R156.reuse, P0 ;  /* 0x00000001a2ab1824 */ /* 0x100fe200000e069c */
[----:B------:R-:W-:Y:S11]  /*19e00*/  ISETP.GE.AND P0, PT, R230, 0x21, PT ;  /* 0x00000021e600780c */ /* 0x000ff60003f06270 */
[----:B------:R-:W-:Y:S02]  /*19e10*/  @!UPT UIADD3 URZ, URZ, URZ, URZ ;  /* 0x0000003f3f3ff290 */ /* 0x000fe4000fffe03f */
[C---:B---3--:R-:W-:Y:S05]  /*19e20*/  @P0 IADD3 R234, P2, R161.reuse, R234, RZ ;  /* 0x000000eaa1ea0210 */ /* 0x048fea0007f5e0ff */
[C---:B----4-:R-:W-:Y:S01]  /*19e30*/  @P0 IMAD.X R235, R160.reuse, 0x1, R235, P2 ;  /* 0x00000001a0eb0824 */ /* 0x050fe200010e06eb */
        /* <DEDUP_REMOVED lines=15> */
.L_x_1743:
[----:B------:R-:W-:Y:S01]  /*19f30*/  FMNMX.FTZ R2, R4, R3, !PT ;  /* 0x0000000304027209 */ /* 0x000fe20007810000 */
[----:B-1----:R-:W-:Y:S01]  /*19f40*/  LDSM.16.MT88.4 R164, [R206+0x4080] ;  /* 0x00408000cea4783b */ /* 0x002fe20000004200 */
[----:B------:R-:W-:Y:S01]  /*19f50*/  FMNMX.FTZ R156, R6, R157, !PT ;  /* 0x0000009d069c7209 */ /* 0x000fe20007810000 */
[----:B------:R-:W-:Y:S01]  /*19f60*/  UIADD3 UR4, UR13, -0x1, URZ ;  /* 0xffffffff0d047890 */ /* 0x000fe2000fffe03f */
        /* <DEDUP_REMOVED lines=23> */
[----:B------:R-:W-:Y:S01]  /*1a0e0*/  UMOV UR13, UR4 ;  /* 0x00000004000d7c82 */ /* 0x000fe20008000000 */
        /* <DEDUP_REMOVED lines=29> */
[----:B------:R2:W3:Y:S01]  /*1a2c0*/  MUFU.EX2 R0, R157 ;  /* 0x0000009d00007308 */ /* 0x0004e20000000800 */
        /* <DEDUP_REMOVED lines=14> */
[--C-:B--2---:R-:W-:Y:S01]  /*1a3b0*/  FFMA.FTZ R157, R10, c[0x0][0x2d0], -R176.reuse ;  /* 0x0000b4000a9d7a23 */ /* 0x104fe200000108b0 */
[----:B------:R-:W-:Y:S01]  /*1a3c0*/  LDSM.16.MT88.4 R20, [R205+0x9080] ;  /* 0x00908000cd14783b */ /* 0x000fe20000004200 */
[C---:B---3--:R-:W-:Y:S02]  /*1a3d0*/  FMUL.FTZ R10, R0.reuse, R154 ;  /* 0x0000009a000a7220 */ /* 0x048fe40000410000 */
        /* <DEDUP_REMOVED lines=10> */
[----:B------:R-:W-:Y:S02]  /*1a480*/  FMUL.FTZ R147, R0, R147 ;  /* 0x0000009300937220 */ /* 0x000fe40000410000 */
[--C-:B------:R-:W-:Y:S02]  /*1a490*/  FFMA.FTZ R235, R24, c[0x0][0x2d0], -R177.reuse ;  /* 0x0000b40018eb7a23 */ /* 0x100fe400000108b1 */
[--C-:B------:R-:W-:Y:S01]  /*1a4a0*/  FFMA.FTZ R237, R26, c[0x0][0x2d0], -R176.reuse ;  /* 0x0000b4001aed7a23 */ /* 0x100fe200000108b0 */
[----:B------:R-:W-:Y:S01]  /*1a4b0*/  MUFU.EX2 R157, R157 ;  /* 0x0000009d009d7308 */ /* 0x000fe20000000800 */
[----:B------:R-:W-:Y:S02]  /*1a4c0*/  FFMA.FTZ R177, R25, c[0x0][0x2d0], -R177 ;  /* 0x0000b40019b17a23 */ /* 0x000fe400000108b1 */
[----:B------:R-:W-:Y:S02]  /*1a4d0*/  FFMA.FTZ R176, R27, c[0x0][0x2d0], -R176 ;  /* 0x0000b4001bb07a23 */ /* 0x000fe400000108b0 */
[----:B------:R-:W-:Y:S01]  /*1a4e0*/  LDSM.16.MT88.4 R24, [R206+0x5080] ;  /* 0x00508000ce18783b */ /* 0x000fe20000004200 */
[C---:B------:R-:W-:Y:S02]  /*1a4f0*/  FMUL.FTZ R150, R0.reuse, R150 ;  /* 0x0000009600967220 */ /* 0x040fe40000410000 */
[C---:B------:R-:W-:Y:S02]  /*1a500*/  FMUL.FTZ R151, R0.reuse, R151 ;  /* 0x0000009700977220 */ /* 0x040fe40000410000 */
[----:B------:R-:W3:Y:S01]  /*1a510*/  MUFU.EX2 R182, R182 ;  /* 0x000000b600b67308 */ /* 0x000ee20000000800 */
        /* <DEDUP_REMOVED lines=19> */
[----:B------:R3:W-:Y:S01]  /*1a650*/  MUFU.EX2 R240, R176 ;  /* 0x000000b000f07308 */ /* 0x0007e20000000800 */
[C---:B------:R-:W-:Y:S02]  /*1a660*/  FMUL.FTZ R59, R0.reuse, R59 ;  /* 0x0000003b003b7220 */ /* 0x040fe40000410000 */
[----:B------:R-:W-:Y:S02]  /*1a670*/  FMUL.FTZ R62, R0, R62 ;  /* 0x0000003e003e7220 */ /* 0x000fe40000410000 */
[C---:B--2---:R-:W-:Y:S01]  /*1a680*/  FMUL.FTZ R8, R2.reuse, R152 ;  /* 0x0000009802087220 */ /* 0x044fe20000410000 */
[----:B------:R-:W-:Y:S01]  /*1a690*/  F2FP.BF16.PACK_AB R152, R5, R158 ;  /* 0x0000009e0598723e */ /* 0x000fe200000010ff */
[C---:B------:R-:W-:Y:S01]  /*1a6a0*/  FMUL.FTZ R9, R2.reuse, R153 ;  /* 0x0000009902097220 */ /* 0x040fe20000410000 */
[----:B------:R-:W-:Y:S01]  /*1a6b0*/  F2FP.BF16.PACK_AB R153, R7, R6 ;  /* 0x000000060799723e */ /* 0x000fe200000010ff */
[C---:B------:R-:W-:Y:S01]  /*1a6c0*/  FMUL.FTZ R132, R2.reuse, R132 ;  /* 0x0000008402847220 */ /* 0x040fe20000410000 */
[----:B------:R-:W-:Y:S01]  /*1a6d0*/  MUFU.EX2 R181, R181 ;  /* 0x000000b500b57308 */ /* 0x000fe20000000800 */
[C---:B------:R-:W-:Y:S02]  /*1a6e0*/  FMUL.FTZ R133, R2.reuse, R133 ;  /* 0x0000008502857220 */ /* 0x040fe40000410000 */
[C---:B------:R-:W-:Y:S02]  /*1a6f0*/  FMUL.FTZ R136, R2.reuse, R136 ;  /* 0x0000008802887220 */ /* 0x040fe40000410000 */
[C---:B-1----:R-:W-:Y:S05]  /*1a700*/  HMMA.16816.F32.BF16 R8, R152.reuse, R160, R8 ;  /* 0x000000a09808723c */ /* 0x042fea0000041808 */
[C---:B------:R-:W-:Y:S01]  /*1a710*/  FMUL.FTZ R137, R2.reuse, R137 ;  /* 0x0000008902897220 */ /* 0x040fe20000410000 */
[----:B------:R-:W1:Y:S01]  /*1a720*/  MUFU.EX2 R184, R184 ;  /* 0x000000b800b87308 */ /* 0x000e620000000800 */
[C---:B------:R-:W-:Y:S01]  /*1a730*/  FMUL.FTZ R140, R2.reuse, R140 ;  /* 0x0000008c028c7220 */ /* 0x040fe20000410000 */
[C---:B------:R-:W-:Y:S01]  /*1a740*/  HMMA.16816.F32.BF16 R132, R152.reuse, R162, R132 ;  /* 0x000000a29884723c */ /* 0x040fe20000041884 */
[----:B------:R-:W2:Y:S03]  /*1a750*/  LDSM.16.MT88.4 R160, [R204+0x4080] ;  /* 0x00408000cca0783b */ /* 0x000ea60000004200 */
[C---:B------:R-:W-:Y:S02]  /*1a760*/  FMUL.FTZ R141, R2.reuse, R141 ;  /* 0x0000008d028d7220 */ /* 0x040fe40000410000 */
[C---:B------:R-:W-:Y:S02]  /*1a770*/  FMUL.FTZ R144, R2.reuse, R144 ;  /* 0x0000009002907220 */ /* 0x040fe40000410000 */
[C---:B------:R-:W-:Y:S01]  /*1a780*/  HMMA.16816.F32.BF16 R136, R152.reuse, R164, R136 ;  /* 0x000000a49888723c */ /* 0x040fe20000041888 */
[----:B---3--:R-:W-:Y:S01]  /*1a790*/  LDSM.16.MT88.4 R176, [R204+0x8080] ;  /* 0x00808000ccb0783b */ /* 0x008fe20000004200 */
[----:B------:R-:W-:Y:S02]  /*1a7a0*/  MUFU.EX2 R183, R183 ;  /* 0x000000b700b77308 */ /* 0x000fe40000000800 */
[C---:B------:R-:W-:Y:S02]  /*1a7b0*/  FMUL.FTZ R145, R2.reuse, R145 ;  /* 0x0000009102917220 */ /* 0x040fe40000410000 */
[C---:B------:R-:W-:Y:S02]  /*1a7c0*/  FMUL.FTZ R148, R2.reuse, R148 ;  /* 0x0000009402947220 */ /* 0x040fe40000410000 */
[C---:B------:R-:W-:Y:S01]  /*1a7d0*/  HMMA.16816.F32.BF16 R140, R152.reuse, R166, R140 ;  /* 0x000000a6988c723c */ /* 0x040fe2000004188c */
[----:B------:R-:W3:Y:S03]  /*1a7e0*/  LDSM.16.MT88.4 R164, [R208+0x5880] ;  /* 0x00588000d0a4783b */ /* 0x000ee60000004200 */
[C---:B------:R-:W-:Y:S01]  /*1a7f0*/  FMUL.FTZ R149, R2.reuse, R149 ;  /* 0x0000009502957220 */ /* 0x040fe20000410000 */
[----:B------:R-:W4:Y:S01]  /*1a800*/  MUFU.EX2 R186, R186 ;  /* 0x000000ba00ba7308 */ /* 0x000f220000000800 */
[C---:B------:R-:W-:Y:S02]  /*1a810*/  FMUL.FTZ R28, R2.reuse, R28 ;  /* 0x0000001c021c7220 */ /* 0x040fe40000410000 */
[C---:B------:R-:W-:Y:S04]  /*1a820*/  HMMA.16816.F32.BF16 R144, R152.reuse, R168, R144 ;  /* 0x000000a89890723c */ /* 0x040fe80000041890 */
[C---:B------:R-:W-:Y:S02]  /*1a830*/  FMUL.FTZ R29, R2.reuse, R29 ;  /* 0x0000001d021d7220 */ /* 0x040fe40000410000 */
[C---:B------:R-:W-:Y:S01]  /*1a840*/  FMUL.FTZ R32, R2.reuse, R32 ;  /* 0x0000002002207220 */ /* 0x040fe20000410000 */
[----:B------:R-:W-:Y:S01]  /*1a850*/  MUFU.EX2 R185, R185 ;  /* 0x000000b900b97308 */ /* 0x000fe20000000800 */
[C---:B------:R-:W-:Y:S01]  /*1a860*/  HMMA.16816.F32.BF16 R148, R152.reuse, R170, R148 ;  /* 0x000000aa9894723c */ /* 0x040fe20000041894 */
[----:B------:R-:W5:Y:S03]  /*1a870*/  LDSM.16.MT88.4 R168, [R206+0x5880] ;  /* 0x00588000cea8783b */ /* 0x000f660000004200 */
[C---:B------:R-:W-:Y:S02]  /*1a880*/  FMUL.FTZ R33, R2.reuse, R33 ;  /* 0x0000002102217220 */ /* 0x040fe40000410000 */
[C---:B------:R-:W-:Y:S02]  /*1a890*/  FMUL.FTZ R36, R2.reuse, R36 ;  /* 0x0000002402247220 */ /* 0x040fe40000410000 */
[C---:B------:R-:W-:Y:S01]  /*1a8a0*/  FMUL.FTZ R37, R2.reuse, R37 ;  /* 0x0000002502257220 */ /* 0x040fe20000410000 */
[C---:B--2---:R-:W-:Y:S01]  /*1a8b0*/  HMMA.16816.F32.BF16 R28, R152.reuse, R160, R28 ;  /* 0x000000a0981c723c */ /* 0x044fe2000004181c */
[----:B------:R-:W2:Y:S02]  /*1a8c0*/  MUFU.EX2 R188, R188 ;  /* 0x000000bc00bc7308 */ /* 0x000ea40000000800 */
[C---:B------:R-:W-:Y:S02]  /*1a8d0*/  FMUL.FTZ R40, R2.reuse, R40 ;  /* 0x0000002802287220 */ /* 0x040fe40000410000 */
[C---:B------:R-:W-:Y:S02]  /*1a8e0*/  FMUL.FTZ R41, R2.reuse, R41 ;  /* 0x0000002902297220 */ /* 0x040fe40000410000 */
[C---:B------:R-:W-:Y:S01]  /*1a8f0*/  FMUL.FTZ R44, R2.reuse, R44 ;  /* 0x0000002c022c7220 */ /* 0x040fe20000410000 */
[C---:B------:R-:W-:Y:S01]  /*1a900*/  HMMA.16816.F32.BF16 R32, R152.reuse, R162, R32 ;  /* 0x000000a29820723c */ /* 0x040fe20000041820 */
[----:B------:R-:W1:Y:S02]  /*1a910*/  LDSM.16.MT88.4 R160, [R205+0x5880] ;  /* 0x00588000cda0783b */ /* 0x000e640000004200 */
[----:B------:R-:W-:Y:S01]  /*1a920*/  MUFU.EX2 R187, R187 ;  /* 0x000000bb00bb7308 */ /* 0x000fe20000000800 */
[C---:B------:R-:W-:Y:S02]  /*1a930*/  FMUL.FTZ R45, R2.reuse, R45 ;  /* 0x0000002d022d7220 */ /* 0x040fe40000410000 */
[C---:B------:R-:W-:Y:S02]  /*1a940*/  FMUL.FTZ R48, R2.reuse, R48 ;  /* 0x0000003002307220 */ /* 0x040fe40000410000 */
[C---:B---3--:R-:W-:Y:S04]  /*1a950*/  HMMA.16816.F32.BF16 R36, R152.reuse, R164, R36 ;  /* 0x000000a49824723c */ /* 0x048fe80000041824 */
[C---:B------:R-:W-:Y:S01]  /*1a960*/  FMUL.FTZ R49, R2.reuse, R49 ;  /* 0x0000003102317220 */ /* 0x040fe20000410000 */
[----:B------:R-:W3:Y:S01]  /*1a970*/  MUFU.EX2 R190, R190 ;  /* 0x000000be00be7308 */ /* 0x000ee20000000800 */
[C---:B------:R-:W-:Y:S02]  /*1a980*/  FMUL.FTZ R52, R2.reuse, R52 ;  /* 0x0000003402347220 */ /* 0x040fe40000410000 */
[C---:B------:R-:W-:Y:S01]  /*1a990*/  HMMA.16816.F32.BF16 R40, R152.reuse, R166, R40 ;  /* 0x000000a69828723c */ /* 0x040fe20000041828 */
[----:B------:R-:W2:Y:S03]  /*1a9a0*/  LDSM.16.MT88.4 R164, [R204+0x5880] ;  /* 0x00588000cca4783b */ /* 0x000ea60000004200 */
[C---:B------:R-:W-:Y:S02]  /*1a9b0*/  FMUL.FTZ R53, R2.reuse, R53 ;  /* 0x0000003502357220 */ /* 0x040fe40000410000 */
[C---:B------:R-:W-:Y:S01]  /*1a9c0*/  FMUL.FTZ R56, R2.reuse, R56 ;  /* 0x0000003802387220 */ /* 0x040fe20000410000 */
[----:B------:R-:W-:Y:S01]  /*1a9d0*/  MUFU.EX2 R189, R189 ;  /* 0x000000bd00bd7308 */ /* 0x000fe20000000800 */
[C---:B-----5:R-:W-:Y:S04]  /*1a9e0*/  HMMA.16816.F32.BF16 R44, R152.reuse, R168, R44 ;  /* 0x000000a8982c723c */ /* 0x060fe8000004182c */
[C---:B------:R-:W-:Y:S02]  /*1a9f0*/  FMUL.FTZ R57, R2.reuse, R57 ;  /* 0x0000003902397220 */ /* 0x040fe40000410000 */
[C---:B------:R-:W-:Y:S02]  /*1aa00*/  FMUL.FTZ R60, R2.reuse, R60 ;  /* 0x0000003c023c7220 */ /* 0x040fe40000410000 */
[C---:B------:R-:W-:Y:S01]  /*1aa10*/  HMMA.16816.F32.BF16 R48, R152.reuse, R170, R48 ;  /* 0x000000aa9830723c */ /* 0x040fe20000041830 */
[----:B------:R-:W5:Y:S01]  /*1aa20*/  LDSM.16.MT88.4 R168, [R208+0x7080] ;  /* 0x00708000d0a8783b */ /* 0x000f620000004200 */
[----:B------:R-:W3:Y:S02]  /*1aa30*/  MUFU.EX2 R234, R234 ;  /* 0x000000ea00ea7308 */ /* 0x000ee40000000800 */
[----:B------:R-:W-:Y:S02]  /*1aa40*/  FMUL.FTZ R61, R2, R61 ;  /* 0x0000003d023d7220 */ /* 0x000fe40000410000 */
        /* <DEDUP_REMOVED lines=10> */
[----:B------:R-:W-:Y:S01]  /*1aaf0*/  FMUL.FTZ R69, R2, R69 ;  /* 0x0000004502457220 */ /* 0x000fe20000410000 */
[----:B------:R-:W1:Y:S01]  /*1ab00*/  MUFU.EX2 R236, R236 ;  /* 0x000000ec00ec7308 */ /* 0x000e620000000800 */
[C---:B--2---:R-:W-:Y:S04]  /*1ab10*/  HMMA.16816.F32.BF16 R60, R152.reuse, R164, R60 ;  /* 0x000000a4983c723c */ /* 0x044fe8000004183c */
[C---:B------:R-:W-:Y:S02]  /*1ab20*/  FMUL.FTZ R70, R0.reuse, R70 ;  /* 0x0000004600467220 */ /* 0x040fe40000410000 */
[----:B------:R-:W-:Y:S02]  /*1ab30*/  FMUL.FTZ R71, R0, R71 ;  /* 0x0000004700477220 */ /* 0x000fe40000410000 */
[C---:B------:R-:W-:Y:S01]  /*1ab40*/  HMMA.16816.F32.BF16 R64, R152.reuse, R166, R64 ;  /* 0x000000a69840723c */ /* 0x040fe20000041840 */
[----:B------:R-:W2:Y:S01]  /*1ab50*/  LDSM.16.MT88.4 R164, [R205+0x7080] ;  /* 0x00708000cda4783b */ /* 0x000ea20000004200 */
[----:B------:R-:W1:Y:S02]  /*1ab60*/  MUFU.EX2 R235, R235 ;  /* 0x000000eb00eb7308 */ /* 0x000e640000000800 */
[C---:B------:R-:W-:Y:S02]  /*1ab70*/  FMUL.FTZ R72, R2.reuse, R72 ;  /* 0x0000004802487220 */ /* 0x040fe40000410000 */
[----:B------:R-:W-:Y:S02]  /*1ab80*/  FMUL.FTZ R73, R2, R73 ;  /* 0x0000004902497220 */ /* 0x000fe40000410000 */
[C---:B-----5:R-:W-:Y:S04]  /*1ab90*/  HMMA.16816.F32.BF16 R68, R152.reuse, R168, R68 ;  /* 0x000000a89844723c */ /* 0x060fe80000041844 */
[C---:B------:R-:W-:Y:S01]  /*1aba0*/  FMUL.FTZ R74, R0.reuse, R74 ;  /* 0x0000004a004a7220 */ /* 0x040fe20000410000 */
[----:B------:R-:W5:Y:S01]  /*1abb0*/  MUFU.EX2 R237, R237 ;  /* 0x000000ed00ed7308 */ /* 0x000f620000000800 */
        /* <DEDUP_REMOVED lines=75> */
[C---:B------:R-:W-:Y:S03]  /*1b070*/  HMMA.16816.F32.BF16 R124, R152.reuse, R12, R124 ;  /* 0x0000000c987c723c */ /* 0x040fe6000004187c */
[C---:B------:R-:W-:Y:S02]  /*1b080*/  FMUL.FTZ R130, R0.reuse, R130 ;  /* 0x0000008200827220 */ /* 0x040fe40000410000 */
[----:B------:R-:W-:Y:S02]  /*1b090*/  FMUL.FTZ R131, R0, R131 ;  /* 0x0000008300837220 */ /* 0x000fe40000410000 */
[----:B------:R-:W-:Y:S01]  /*1b0a0*/  F2FP.BF16.PACK_AB R12, R184, R181 ;  /* 0x000000b5b80c723e */ /* 0x000fe200000010ff */
[----:B------:R-:W-:Y:S01]  /*1b0b0*/  FFMA.FTZ R158, R2, R231, R158 ;  /* 0x000000e7029e7223 */ /* 0x000fe2000001009e */
[----:B----4-:R-:W-:Y:S03]  /*1b0c0*/  F2FP.BF16.PACK_AB R13, R186, R183 ;  /* 0x000000b7ba0d723e */ /* 0x010fe600000010ff */
[----:B------:R-:W-:Y:S01]  /*1b0d0*/  HMMA.16816.F32.BF16 R128, R152, R14, R128 ;  /* 0x0000000e9880723c */ /* 0x000fe20000041880 */
[----:B------:R-:W4:Y:S02]  /*1b0e0*/  LDSM.16.MT88.4 R152, [R208+0x6080] ;  /* 0x00608000d098783b */ /* 0x000f240000004200 */
[----:B------:R-:W-:Y:S02]  /*1b0f0*/  FFMA.FTZ R6, R0, R229, R6 ;  /* 0x000000e500067223 */ /* 0x000fe40000010006 */
[----:B------:R-:W-:Y:S02]  /*1b100*/  FADD.FTZ R158, R5, R158 ;  /* 0x0000009e059e7221 */ /* 0x000fe40000010000 */
[----:B------:R-:W-:Y:S01]  /*1b110*/  F2FP.BF16.PACK_AB R14, R188, R185 ;  /* 0x000000b9bc0e723e */ /* 0x000fe200000010ff */
[----:B------:R-:W-:Y:S01]  /*1b120*/  FADD.FTZ R6, R7, R6 ;  /* 0x0000000607067221 */ /* 0x000fe20000010000 */
[----:B------:R-:W-:Y:S03]  /*1b130*/  F2FP.BF16.PACK_AB R15, R190, R187 ;  /* 0x000000bbbe0f723e */ /* 0x000fe600000010ff */
[----:B------:R-:W-:Y:S02]  /*1b140*/  FADD.FTZ R159, R159, R158 ;  /* 0x0000009e9f9f7221 */ /* 0x000fe40000010000 */
[----:B------:R-:W-:Y:S02]  /*1b150*/  FADD.FTZ R157, R157, R6 ;  /* 0x000000069d9d7221 */ /* 0x000fe40000010000 */
[C---:B-1----:R-:W-:Y:S05]  /*1b160*/  HMMA.16816.F32.BF16 R8, R12.reuse, R160, R8 ;  /* 0x000000a00c08723c */ /* 0x042fea0000041808 */
[----:B------:R-:W-:Y:S02]  /*1b170*/  FADD.FTZ R180, R180, R159 ;  /* 0x0000009fb4b47221 */ /* 0x000fe40000010000 */
[----:B------:R-:W-:Y:S01]  /*1b180*/  FADD.FTZ R182, R182, R157 ;  /* 0x0000009db6b67221 */ /* 0x000fe20000010000 */
[C---:B------:R-:W-:Y:S01]  /*1b190*/  HMMA.16816.F32.BF16 R132, R12.reuse, R162, R132 ;  /* 0x000000a20c84723c */ /* 0x040fe20000041884 */
[----:B------:R-:W1:Y:S03]  /*1b1a0*/  LDSM.16.MT88.4 R160, [R206+0x6080] ;  /* 0x00608000cea0783b */ /* 0x000e660000004200 */
[----:B------:R-:W-:Y:S01]  /*1b1b0*/  MOV R157, R156 ;  /* 0x0000009c009d7202 */ /* 0x000fe20000000f00 */
[----:B------:R-:W-:Y:S02]  /*1b1c0*/  FADD.FTZ R181, R181, R180 ;  /* 0x000000b4b5b57221 */ /* 0x000fe40000010000 */
[----:B------:R-:W-:Y:S01]  /*1b1d0*/  FADD.FTZ R183, R183, R182 ;  /* 0x000000b6b7b77221 */ /* 0x000fe20000010000 */
[C---:B------:R-:W-:Y:S04]  /*1b1e0*/  HMMA.16816.F32.BF16 R136, R12.reuse, R16, R136 ;  /* 0x000000100c88723c */ /* 0x040fe80000041888 */
        /* <DEDUP_REMOVED lines=36> */
[C---:B------:R-:W-:Y:S01]  /*1b430*/  HMMA.16816.F32.BF16 R96, R12.reuse, R162, R96 ;  /* 0x000000a20c60723c */ /* 0x040fe20000041860 */
[----:B------:R-:W-:Y:S07]  /*1b440*/  LDSM.16.MT88.4 R160, [R205+0x5080] ;  /* 0x00508000cda0783b */ /* 0x000fee0000004200 */
[C---:B------:R-:W-:Y:S08]  /*1b450*/  HMMA.16816.F32.BF16 R100, R12.reuse, R16, R100 ;  /* 0x000000100c64723c */ /* 0x040ff00000041864 */
[C---:B------:R-:W-:Y:S01]  /*1b460*/  HMMA.16816.F32.BF16 R104, R12.reuse, R18, R104 ;  /* 0x000000120c68723c */ /* 0x040fe20000041868 */
[----:B------:R-:W1:Y:S07]  /*1b470*/  LDSM.16.MT88.4 R16, [R208+0x5080] ;  /* 0x00508000d010783b */ /* 0x000e6e0000004200 */
[C---:B--2---:R-:W-:Y:S08]  /*1b480*/  HMMA.16816.F32.BF16 R108, R12.reuse, R164, R108 ;  /* 0x000000a40c6c723c */ /* 0x044ff0000004186c */
[C---:B------:R-:W-:Y:S01]  /*1b490*/  HMMA.16816.F32.BF16 R112, R12.reuse, R166, R112 ;  /* 0x000000a60c70723c */ /* 0x040fe20000041870 */
[----:B------:R-:W-:Y:S07]  /*1b4a0*/  LDSM.16.MT88.4 R164, [R204+0x6880] ;  /* 0x00688000cca4783b */ /* 0x000fee0000004200 */
[C---:B------:R-:W-:Y:S08]  /*1b4b0*/  HMMA.16816.F32.BF16 R116, R12.reuse, R20, R116 ;  /* 0x000000140c74723c */ /* 0x040ff00000041874 */
[C---:B------:R-:W-:Y:S01]  /*1b4c0*/  HMMA.16816.F32.BF16 R120, R12.reuse, R22, R120 ;  /* 0x000000160c78723c */ /* 0x040fe20000041878 */
[----:B------:R-:W2:Y:S07]  /*1b4d0*/  LDSM.16.MT88.4 R20, [R204+0x5080] ;  /* 0x00508000cc14783b */ /* 0x000eae0000004200 */
[C---:B---3--:R-:W-:Y:S08]  /*1b4e0*/  HMMA.16816.F32.BF16 R124, R12.reuse, R152, R124 ;  /* 0x000000980c7c723c */ /* 0x048ff0000004187c */
[----:B------:R-:W-:Y:S07]  /*1b4f0*/  HMMA.16816.F32.BF16 R128, R12, R154, R128 ;  /* 0x0000009a0c80723c */ /* 0x000fee0000041880 */
[----:B------:R-:W-:Y:S01]  /*1b500*/  F2FP.BF16.PACK_AB R12, R234, R189 ;  /* 0x000000bdea0c723e */ /* 0x000fe200000010ff */
[----:B------:R-:W-:Y:S01]  /*1b510*/  FADD.FTZ R189, R189, R188 ;  /* 0x000000bcbdbd7221 */ /* 0x000fe20000010000 */
[----:B------:R-:W-:Y:S03]  /*1b520*/  F2FP.BF16.PACK_AB R13, R236, R191 ;  /* 0x000000bfec0d723e */ /* 0x000fe600000010ff */
[----:B------:R-:W-:Y:S01]  /*1b530*/  F2FP.BF16.PACK_AB R14, R238, R235 ;  /* 0x000000ebee0e723e */ /* 0x000fe200000010ff */
[----:B------:R-:W-:Y:S01]  /*1b540*/  FADD.FTZ R191, R191, R190 ;  /* 0x000000bebfbf7221 */ /* 0x000fe20000010000 */
[----:B-----5:R-:W-:Y:S01]  /*1b550*/  F2FP.BF16.PACK_AB R15, R240, R237 ;  /* 0x000000edf00f723e */ /* 0x020fe200000010ff */
[----:B------:R-:W-:Y:S02]  /*1b560*/  FADD.FTZ R234, R234, R189 ;  /* 0x000000bdeaea7221 */ /* 0x000fe40000010000 */
[----:B------:R-:W-:Y:S02]  /*1b570*/  FADD.FTZ R236, R236, R191 ;  /* 0x000000bfecec7221 */ /* 0x000fe40000010000 */
[----:B------:R-:W-:Y:S02]  /*1b580*/  FADD.FTZ R231, R235, R234 ;  /* 0x000000eaebe77221 */ /* 0x000fe40000010000 */
[C---:B-1----:R-:W-:Y:S01]  /*1b590*/  HMMA.16816.F32.BF16 R152, R12.reuse, R16, R8 ;  /* 0x000000100c98723c */ /* 0x042fe20000041808 */
[----:B------:R-:W1:Y:S02]  /*1b5a0*/  LDSM.16.MT88.4 R8, [R208+0x6880] ;  /* 0x00688000d008783b */ /* 0x000e640000004200 */
[----:B------:R-:W-:Y:S02]  /*1b5b0*/  FADD.FTZ R229, R237, R236 ;  /* 0x000000ecede57221 */ /* 0x000fe40000010000 */
[----:B------:R-:W-:Y:S02]  /*1b5c0*/  FADD.FTZ R231, R238, R231 ;  /* 0x000000e7eee77221 */ /* 0x000fe40000010000 */
[----:B------:R-:W-:Y:S01]  /*1b5d0*/  FADD.FTZ R229, R240, R229 ;  /* 0x000000e5f0e57221 */ /* 0x000fe20000010000 */
[C---:B------:R-:W-:Y:S01]  /*1b5e0*/  HMMA.16816.F32.BF16 R132, R12.reuse, R18, R132 ;  /* 0x000000120c84723c */ /* 0x040fe20000041884 */
[----:B------:R-:W3:Y:S07]  /*1b5f0*/  LDSM.16.MT88.4 R16, [R206+0x6880] ;  /* 0x00688000ce10783b */ /* 0x000eee0000004200 */
[C---:B------:R-:W-:Y:S08]  /*1b600*/  HMMA.16816.F32.BF16 R136, R12.reuse, R24, R136 ;  /* 0x000000180c88723c */ /* 0x040ff00000041888 */
        /* <DEDUP_REMOVED lines=15> */
[C---:B------:R-:W-:Y:S08]  /*1b700*/  HMMA.16816.F32.BF16 R56, R12.reuse, R26, R56 ;  /* 0x0000001a0c38723c */ /* 0x040ff00000041838 */
[C---:B------:R-:W-:Y:S08]  /*1b710*/  HMMA.16816.F32.BF16 R60, R12.reuse, R164, R60 ;  /* 0x000000a40c3c723c */ /* 0x040ff0000004183c */
[C---:B------:R-:W-:Y:S08]  /*1b720*/  HMMA.16816.F32.BF16 R64, R12.reuse, R166, R64 ;  /* 0x000000a60c40723c */ /* 0x040ff00000041840 */
        /* <DEDUP_REMOVED lines=13> */
[C---:B---3--:R-:W-:Y:S08]  /*1b800*/  HMMA.16816.F32.BF16 R116, R12.reuse, R16, R116 ;  /* 0x000000100c74723c */ /* 0x048ff00000041874 */
[C---:B------:R-:W-:Y:S08]  /*1b810*/  HMMA.16816.F32.BF16 R120, R12.reuse, R18, R120 ;  /* 0x000000120c78723c */ /* 0x040ff00000041878 */
[C---:B--2---:R-:W-:Y:S08]  /*1b820*/  HMMA.16816.F32.BF16 R124, R12.reuse, R20, R124 ;  /* 0x000000140c7c723c */ /* 0x044ff0000004187c */
[----:B------:R-:W-:Y:S01]  /*1b830*/  HMMA.16816.F32.BF16 R128, R12, R22, R128 ;  /* 0x000000160c80723c */ /* 0x000fe20000041880 */
[----:B------:R-:W-:-:S07]  /*1b840*/  @P0 BRA `(.L_x_1744) ;  /* 0xffffd4b000000947 */ /* 0x000fce000383ffff */
.L_x_1739:
[----:B------:R-:W1:Y:S01]  /*1b850*/  SHFL.BFLY PT, R6, R231, 0x2, 0x1f ;  /* 0x0c401f00e7067f89 */ /* 0x000e6200000e0000 */
[----:B------:R-:W-:-:S02]  /*1b860*/  MOV R4, RZ ;  /* 0x000000ff00047202 */ /* 0x000fc40000000f00 */
[----:B------:R-:W-:Y:S01]  /*1b870*/  MOV R2, RZ ;  /* 0x000000ff00027202 */ /* 0x000fe20000000f00 */
[----:B------:R-:W2:Y:S01]  /*1b880*/  SHFL.BFLY PT, R0, R229, 0x2, 0x1f ;  /* 0x0c401f00e5007f89 */ /* 0x000ea200000e0000 */
        /* <DEDUP_REMOVED lines=9> */
[----:B------:R-:W-:Y:S02]  /*1b920*/  MOV R7, 0xff800000 ;  /* 0xff80000000077802 */ /* 0x000fe40000000f00 */
[----:B------:R-:W-:-:S09]  /*1b930*/  FSETP.NE.FTZ.AND P0, PT, R0, RZ, PT ;  /* 0x000000ff0000720b */ /* 0x000fd20003f15000 */
[----:B------:R-:W1:Y:S01]  /*1b940*/  @P1 MUFU.RCP R4, R5 ;  /* 0x0000000500041308 */ /* 0x000e620000001000 */
[----:B------:R-:W-:-:S03]  /*1b950*/  @P1 MOV R9, 0x3f317218 ;  /* 0x3f31721800091802 */ /* 0x000fc60000000f00 */
[----:B------:R-:W-:-:S04]  /*1b960*/  @P0 MOV R8, 0x3f317218 ;  /* 0x3f31721800080802 */ /* 0x000fc80000000f00 */
        /* <DEDUP_REMOVED lines=13> */
[----:B------:R-:W-:Y:S02]  /*1ba40*/  @P1 FMUL.FTZ R5, R9, c[0x0][0x2d0] ;  /* 0x0000b40009051a20 */ /* 0x000fe40000410000 */
        /* <DEDUP_REMOVED lines=123> */
.L_x_1655:
        /* <DEDUP_REMOVED lines=20> */
[----:B-1--4-:R-:W-:Y:S02]  /*1c340*/  SHF.R.S32.HI R3, RZ, 0x1f, R0 ;  /* 0x0000001fff037819 */ /* 0x012fe40000011400 */
[----:B------:R-:W-:-:S02]  /*1c350*/  F2FP.BF16.PACK_AB R28, R29, R28 ;  /* 0x0000001c1d1c723e */ /* 0x000fc400000010ff */
[----:B------:R-:W-:Y:S02]  /*1c360*/  LEA.HI R2, R3, R0, RZ, 0x2 ;  /* 0x0000000003027211 */ /* 0x000fe400078f10ff */
[----:B------:R-:W-:Y:S02]  /*1c370*/  F2FP.BF16.PACK_AB R30, R31, R30 ;  /* 0x0000001e1f1e723e */ /* 0x000fe400000010ff */
[--C-:B------:R-:W-:Y:S02]  /*1c380*/  SHF.R.S32.HI R8, RZ, 0x2, R2.reuse ;  /* 0x00000002ff087819 */ /* 0x100fe40000011402 */
[----:B---3--:R-:W-:Y:S02]  /*1c390*/  SHF.R.S32.HI R5, RZ, 0x1f, R2 ;  /* 0x0000001fff057819 */ /* 0x008fe40000011402 */
[----:B------:R-:W-:Y:S02]  /*1c3a0*/  LOP3.LUT R9, R2, 0xfffffffc, RZ, 0xc0, !PT ;  /* 0xfffffffc02097812 */ /* 0x000fe400078ec0ff */
[----:B------:R-:W-:-:S02]  /*1c3b0*/  LEA.HI R5, R5, R8, RZ, 0x3 ;  /* 0x0000000805057211 */ /* 0x000fc400078f18ff */
[----:B------:R-:W-:Y:S01]  /*1c3c0*/  F2FP.BF16.PACK_AB R32, R33, R32 ;  /* 0x000000202120723e */ /* 0x000fe200000010ff */
[----:B------:R-:W-:Y:S01]  /*1c3d0*/  IMAD.IADD R9, R0, 0x1, -R9 ;  /* 0x0000000100097824 */ /* 0x000fe200078e0a09 */
[----:B------:R-:W-:Y:S02]  /*1c3e0*/  LOP3.LUT R5, R5, 0xfffffff8, RZ, 0xc0, !PT ;  /* 0xfffffff805057812 */ /* 0x000fe400078ec0ff */
[----:B------:R-:W-:Y:S02]  /*1c3f0*/  F2FP.BF16.PACK_AB R34, R35, R34 ;  /* 0x000000222322723e */ /* 0x000fe400000010ff */
[----:B------:R-:W-:Y:S01]  /*1c400*/  F2FP.BF16.PACK_AB R36, R37, R36 ;  /* 0x000000242524723e */ /* 0x000fe200000010ff */
[----:B------:R-:W-:Y:S01]  /*1c410*/  IMAD.IADD R8, R8, 0x1, -R5 ;  /* 0x0000000108087824 */ /* 0x000fe200078e0a05 */
[----:B------:R-:W-:Y:S02]  /*1c420*/  LEA.HI R5, R3, R0, RZ, 0x5 ;  /* 0x0000000003057211 */ /* 0x000fe400078f28ff */
[----:B------:R-:W-:Y:S01]  /*1c430*/  F2FP.BF16.PACK_AB R38, R39, R38 ;  /* 0x000000262726723e */ /* 0x000fe200000010ff */
[----:B------:R-:W-:Y:S01]  /*1c440*/  IMAD.SHL.U32 R10, R8, 0x40, RZ ;  /* 0x00000040080a7824 */ /* 0x000fe200078e00ff */
[----:B------:R-:W-:-:S02]  /*1c450*/  SHF.R.S32.HI R2, RZ, 0x5, R5 ;  /* 0x00000005ff027819 */ /* 0x000fc40000011405 */
[----:B------:R-:W-:Y:S02]  /*1c460*/  LOP3.LUT R12, R8, 0x1, RZ, 0xc0, !PT ;  /* 0x00000001080c7812 */ /* 0x000fe400078ec0ff */
        /* <DEDUP_REMOVED lines=13> */
[C---:B------:R-:W-:Y:S01]  /*1c540*/  IMAD.IADD R15, R11.reuse, 0x1, R8 ;  /* 0x000000010b0f7824 */ /* 0x040fe200078e0208 */
[C---:B------:R-:W-:Y:S02]  /*1c550*/  IADD3 R10, R11.reuse, 0x80, RZ ;  /* 0x000000800b0a7810 */ /* 0x040fe40007ffe0ff */
[----:B------:R-:W-:Y:S02]  /*1c560*/  IADD3 R13, R11, 0x70, RZ ;  /* 0x000000700b0d7810 */ /* 0x000fe40007ffe0ff */
[----:B------:R-:W-:Y:S01]  /*1c570*/  @P0 IADD3 R13, R10, 0x10, RZ ;  /* 0x000000100a0d0810 */ /* 0x000fe20007ffe0ff */
[----:B------:R-:W-:Y:S01]  /*1c580*/  IMAD.MOV.U32 R10, RZ, RZ, 0x40 ;  /* 0x00000040ff0a7424 */ /* 0x000fe200078e00ff */
[----:B------:R-:W-:-:S02]  /*1c590*/  F2FP.BF16.PACK_AB R46, R47, R46 ;  /* 0x0000002e2f2e723e */ /* 0x000fc400000010ff */
[----:B------:R-:W-:Y:S01]  /*1c5a0*/  F2FP.BF16.PACK_AB R48, R49, R48 ;  /* 0x000000303130723e */ /* 0x000fe200000010ff */
[--C-:B------:R-:W-:Y:S01]  /*1c5b0*/  IMAD.IADD R17, R8, 0x1, R13.reuse ;  /* 0x0000000108117824 */ /* 0x100fe200078e020d */
[----:B------:R-:W-:Y:S02]  /*1c5c0*/  SEL R10, R10, 0xffffffc0, !P2 ;  /* 0xffffffc00a0a7807 */ /* 0x000fe40005000000 */
        /* <DEDUP_REMOVED lines=9> */
[----:B------:R-:W-:Y:S01]  /*1c660*/  F2FP.BF16.PACK_AB R58, R59, R58 ;  /* 0x0000003a3b3a723e */ /* 0x000fe200000010ff */
[----:B------:R-:W-:Y:S01]  /*1c670*/  IMAD.U32 R10, RZ, RZ, UR4 ;  /* 0x00000004ff0a7e24 */ /* 0x000fe2000f8e00ff */
        /* <DEDUP_REMOVED lines=109> */
[----:B--2---:R-:W-:-:S05]  /*1cd50*/  IMAD.MOV.U32 R4, RZ, RZ, c[0x0][0x388] ;  /* 0x0000e200ff047624 */ /* 0x004fca00078e00ff */
[----:B------:R-:W-:Y:S02]  /*1cd60*/  IMAD.U32 R12, RZ, RZ, UR4 ;  /* 0x00000004ff0c7e24 */ /* 0x000fe4000f8e00ff */
[----:B------:R-:W-:-:S05]  /*1cd70*/  IMAD.U32 R13, RZ, RZ, UR5 ;  /* 0x00000005ff0d7e24 */ /* 0x000fca000f8e00ff */
        /* <DEDUP_REMOVED lines=12> */
.L_x_1746:
[----:B---3--:R-:W-:Y:S01]  /*1ce40*/  SHF.R.S32.HI R11, RZ, 0x1f, R2 ;  /* 0x0000001fff0b7819 */ /* 0x008fe20000011402 */
        /* <DEDUP_REMOVED lines=11> */
[----:B------:R-:W-:Y:S01]  /*1cf00*/  SHF.R.S32.HI R10, RZ, 0x1f, R5 ;  /* 0x0000001fff0a7819 */ /* 0x000fe20000011405 */
[----:B------:R-:W-:Y:S01]  /*1cf10*/  IMAD.IADD R2, R2, 0x1, -R11 ;  /* 0x0000000102027824 */ /* 0x000fe200078e0a0b */
[----:B------:R-:W-:Y:S01]  /*1cf20*/  LEA.HI R8, R9, R9, RZ, 0x1 ;  /* 0x0000000909087211 */ /* 0x000fe200078f08ff */
[----:B------:R-:W-:Y:S01]  /*1cf30*/  UMOV UR10, UR20 ;  /* 0x00000014000a7c82 */ /* 0x000fe20008000000 */
[----:B------:R-:W-:Y:S01]  /*1cf40*/  LEA.HI R11, R10, R5, RZ, 0x2 ;  /* 0x000000050a0b7211 */ /* 0x000fe200078f10ff */
[----:B------:R-:W-:Y:S01]  /*1cf50*/  UMOV UR11, UR21 ;  /* 0x00000015000b7c82 */ /* 0x000fe20008000000 */
[----:B------:R-:W-:Y:S01]  /*1cf60*/  LOP3.LUT R8, R8, 0x1ffffffe, RZ, 0xc0, !PT ;  /* 0x1ffffffe08087812 */ /* 0x000fe200078ec0ff */
[----:B------:R-:W-:Y:S01]  /*1cf70*/  USEL UR9, UR9, URZ, !UP1 ;  /* 0x0000003f09097287 */ /* 0x000fe2000c800000 */
[----:B------:R-:W-:Y:S01]  /*1cf80*/  SHF.R.S32.HI R11, RZ, 0x2, R11 ;  /* 0x00000002ff0b7819 */ /* 0x000fe2000001140b */
[----:B------:R-:W-:Y:S01]  /*1cf90*/  UIMAD.WIDE.U32 UR10, UR16, UR6, UR10 ;  /* 0x00000006100a72a5 */ /* 0x000fe2000f8e000a */
[----:B------:R-:W-:Y:S01]  /*1cfa0*/  LOP3.LUT P2, RZ, R5, 0x3, RZ, 0xc0, !PT ;  /* 0x0000000305ff7812 */ /* 0x000fe2000784c0ff */
[----:B------:R-:W-:Y:S01]  /*1cfb0*/  IMAD.IADD R9, R9, 0x1, -R8 ;  /* 0x0000000109097824 */ /* 0x000fe200078e0a08 */
[----:B------:R-:W-:Y:S01]  /*1cfc0*/  UIMAD UR8, UR16, UR7, UR8 ;  /* 0x00000007100872a4 */ /* 0x000fe2000f8e0208 */
[----:B------:R-:W-:Y:S01]  /*1cfd0*/  IMAD R2, R2, 0x10, R11 ;  /* 0x0000001002027824 */ /* 0x000fe200078e020b */
[----:B------:R-:W-:Y:S01]  /*1cfe0*/  USEL UR22, UR22, URZ, !UP1 ;  /* 0x0000003f16167287 */ /* 0x000fe2000c800000 */
[----:B------:R-:W-:Y:S01]  /*1cff0*/  LEA.HI R3, R3, R0, RZ, 0x6 ;  /* 0x0000000003037211 */ /* 0x000fe200078f30ff */
[----:B------:R-:W-:Y:S01]  /*1d000*/  ULDC.64 UR6, c[0x0][0x498] ;  /* 0x0001260000067ab9 */ /* 0x000fe20000000a00 */
[----:B------:R-:W-:Y:S01]  /*1d010*/  IMAD R8, R9, 0x8, R2 ;  /* 0x0000000809087824 */ /* 0x000fe200078e0202 */
[----:B------:R-:W-:Y:S01]  /*1d020*/  UIMAD UR13, UR9, UR6, URZ ;  /* 0x00000006090d72a4 */ /* 0x000fe2000f8e023f */
[----:B------:R-:W-:Y:S01]  /*1d030*/  BSSY B0, `(.L_x_1747) ;  /* 0x000007e000007945 */ /* 0x000fe20003800000 */
[----:B------:R-:W-:-:S02]  /*1d040*/  UIADD3 UR11, UR11, UR8, URZ ;  /* 0x000000080b0b7290 */ /* 0x000fc4000fffe03f */
[----:B-1----:R-:W-:Y:S01]  /*1d050*/  LEA R8, R75, R8, 0x7 ;  /* 0x000000084b087211 */ /* 0x002fe200078e38ff */
[----:B------:R-:W-:Y:S02]  /*1d060*/  UIMAD UR7, UR22, UR7, UR13 ;  /* 0x00000007160772a4 */ /* 0x000fe4000f8e020d */
[----:B------:R-:W-:Y:S02]  /*1d070*/  UIMAD.WIDE.U32 UR10, UR22, UR6, UR10 ;  /* 0x00000006160a72a5 */ /* 0x000fe4000f8e000a */
[----:B------:R-:W-:Y:S01]  /*1d080*/  @P1 IMAD.HI.U32 R5, R8, c[0x0][0x4ec], RZ ;  /* 0x00013b0008051a27 */ /* 0x000fe200078e00ff */
[----:B------:R-:W-:Y:S02]  /*1d090*/  ULDC.64 UR4, c[0x0][0x3a0] ;  /* 0x0000e80000047ab9 */ /* 0x000fe40000000a00 */
[----:B------:R-:W-:Y:S01]  /*1d0a0*/  UIMAD UR12, UR21, UR4, URZ ;  /* 0x00000004150c72a4 */ /* 0x000fe2000f8e023f */
[----:B------:R-:W-:Y:S01]  /*1d0b0*/  IMAD.MOV.U32 R10, RZ, RZ, R8 ;  /* 0x000000ffff0a7224 */ /* 0x000fe200078e0008 */
[----:B------:R-:W-:Y:S01]  /*1d0c0*/  @P1 SHF.R.U32.HI R10, RZ, c[0x0][0x4f0], R5 ;  /* 0x00013c00ff0a1a19 */ /* 0x000fe20000011605 */
[----:B------:R-:W-:Y:S01]  /*1d0d0*/  UIMAD.WIDE.U32 UR18, UR20, UR4, URZ ;  /* 0x00000004141272a5 */ /* 0x000fe2000f8e003f */
[----:B------:R-:W-:Y:S01]  /*1d0e0*/  LOP3.LUT R5, R16, 0xfffffff8, RZ, 0xc0, !PT ;  /* 0xfffffff810057812 */ /* 0x000fe200078ec0ff */
[----:B------:R-:W-:Y:S01]  /*1d0f0*/  UIMAD UR12, UR20, UR5, UR12 ;  /* 0x00000005140c72a4 */ /* 0x000fe2000f8e020c */
[----:B------:R-:W-:Y:S01]  /*1d100*/  SHF.R.S32.HI R16, RZ, 0x3, R16 ;  /* 0x00000003ff107819 */ /* 0x000fe20000011410 */
[----:B------:R-:W-:Y:S01]  /*1d110*/  IMAD.MOV R9, RZ, RZ, -R10 ;  /* 0x000000ffff097224 */ /* 0x000fe200078e0a0a */
        /* <DEDUP_REMOVED lines=33> */
[----:B------:R-:W-:Y:S01]  /*1d330*/  UIADD3 UR7, UR17, UR7, URZ ;  /* 0x0000000711077290 */ /* 0x000fe2000fffe03f */
[----:B------:R-:W-:Y:S01]  /*1d340*/  LOP3.LUT R5, R8, R5, RZ, 0x3c, !PT ;  /* 0x0000000508057212 */ /* 0x000fe200078e3cff */
[--C-:B------:R-:W-:Y:S01]  /*1d350*/  IMAD.MOV R18, RZ, RZ, -R12.reuse ;  /* 0x000000ffff127224 */ /* 0x100fe200078e0a0c */
[----:B------:R-:W-:Y:S01]  /*1d360*/  SHFL.IDX PT, R10, R17, RZ, 0x1c1f ;  /* 0x001c1fff110a7589 */ /* 0x000fe200000e0000 */
[----:B------:R-:W-:Y:S01]  /*1d370*/  SHF.R.S32.HI R13, RZ, 0x1f, R12 ;  /* 0x0000001fff0d7819 */ /* 0x000fe2000001140c */
[----:B------:R-:W-:Y:S01]  /*1d380*/  IMAD.U32 R21, RZ, RZ, UR17 ;  /* 0x00000011ff157e24 */ /* 0x000fe2000f8e00ff */
[----:B------:R-:W-:Y:S01]  /*1d390*/  MOV R20, UR16 ;  /* 0x0000001000147c02 */ /* 0x000fe20008000f00 */
[----:B------:R-:W1:Y:S01]  /*1d3a0*/  SHFL.IDX PT, R11, R14, RZ, 0x1c1f ;  /* 0x001c1fff0e0b7589 */ /* 0x000e6200000e0000 */
[----:B------:R-:W-:Y:S02]  /*1d3b0*/  IMAD R18, R18, c[0x0][0x4e8], R15 ;  /* 0x00013a0012127a24 */ /* 0x000fe400078e020f */
[----:B------:R-:W-:Y:S01]  /*1d3c0*/  IMAD R15, R75, 0x80, R2 ;  /* 0x000000804b0f7824 */ /* 0x000fe200078e0202 */
[----:B------:R-:W-:Y:S01]  /*1d3d0*/  SHFL.IDX PT, R8, R17, 0x1, 0x1c1f ;  /* 0x003c1f0011087f89 */ /* 0x000fe200000e0000 */
[----:B------:R-:W-:-:S02]  /*1d3e0*/  IMAD.U32 R21, RZ, RZ, UR7 ;  /* 0x00000007ff157e24 */ /* 0x000fc4000f8e00ff */
[----:B------:R-:W-:Y:S01]  /*1d3f0*/  IMAD R13, R13, c[0x0][0x3e0], RZ ;  /* 0x0000f8000d0d7a24 */ /* 0x000fe200078e02ff */
[----:B------:R-:W2:Y:S01]  /*1d400*/  SHFL.IDX PT, R9, R14, 0x1, 0x1c1f ;  /* 0x003c1f000e097f89 */ /* 0x000ea200000e0000 */
[----:B-----5:R-:W-:Y:S01]  /*1d410*/  IMAD R2, R4, c[0x0][0x4e8], RZ ;  /* 0x00013a0004027a24 */ /* 0x020fe200078e02ff */
[C---:B------:R-:W-:Y:S01]  /*1d420*/  IADD3 R19, R15.reuse, 0x8, RZ ;  /* 0x000000080f137810 */ /* 0x040fe20007ffe0ff */
[C---:B------:R-:W-:Y:S01]  /*1d430*/  IMAD R13, R12.reuse, c[0x0][0x3e4], R13 ;  /* 0x0000f9000c0d7a24 */ /* 0x040fe200078e020d */
[----:B------:R-:W-:Y:S01]  /*1d440*/  SHF.R.S32.HI R4, RZ, 0x1f, R18 ;  /* 0x0000001fff047819 */ /* 0x000fe20000011412 */
[----:B------:R-:W-:Y:S01]  /*1d450*/  IMAD.WIDE.U32 R20, R12, c[0x0][0x3e0], R20 ;  /* 0x0000f8000c147a25 */ /* 0x000fe200078e0014 */
[-C--:B------:R-:W-:Y:S02]  /*1d460*/  ISETP.GE.OR P1, PT, R15, R2.reuse, P2 ;  /* 0x000000020f00720c */ /* 0x080fe40001726670 */
[----:B------:R-:W-:Y:S01]  /*1d470*/  ISETP.GE.OR P0, PT, R19, R2, P2 ;  /* 0x000000021300720c */ /* 0x000fe20001706670 */
[----:B------:R-:W-:Y:S01]  /*1d480*/  IMAD.SHL.U32 R12, R3, 0x8, RZ ;  /* 0x00000008030c7824 */ /* 0x000fe200078e00ff */
[----:B------:R-:W-:Y:S01]  /*1d490*/  IADD3 R21, R21, R13, RZ ;  /* 0x0000000d15157210 */ /* 0x000fe20007ffe0ff */
[----:B------:R-:W-:-:S02]  /*1d4a0*/  IMAD R3, R4, c[0x0][0x3d8], RZ ;  /* 0x0000f60004037a24 */ /* 0x000fc400078e02ff */
[----:B------:R-:W-:Y:S01]  /*1d4b0*/  IMAD R75, R75, 0x80, R16 ;  /* 0x000000804b4b7824 */ /* 0x000fe200078e0210 */
[----:B------:R-:W-:Y:S01]  /*1d4c0*/  LOP3.LUT R5, R5, 0x7ffffe00, R12, 0xf8, !PT ;  /* 0x7ffffe0005057812 */ /* 0x000fe200078ef80c */
[C---:B------:R-:W-:Y:S02]  /*1d4d0*/  IMAD R3, R18.reuse, c[0x0][0x3dc], R3 ;  /* 0x0000f70012037a24 */ /* 0x040fe400078e0203 */
[----:B------:R-:W-:Y:S02]  /*1d4e0*/  IMAD.WIDE.U32 R18, R18, c[0x0][0x3d8], R20 ;  /* 0x0000f60012127a25 */ /* 0x000fe400078e0014 */
[----:B-1----:R1:W-:Y:S02]  /*1d4f0*/  @!P1 ST.E [R10.64], R6 ;  /* 0x000000060a009985 */ /* 0x0023e4000c10191a */
[----:B------:R-:W-:Y:S02]  /*1d500*/  IMAD.SHL.U32 R76, R5, 0x2, RZ ;  /* 0x00000002054c7824 */ /* 0x000fe400078e00ff */
        /* <DEDUP_REMOVED lines=48> */
.L_x_1748:
[----:B--234-:R-:W-:Y:S05]  /*1d810*/  BSYNC B0 ;  /* 0x0000000000007941 */ /* 0x01cfea0003800000 */
.L_x_1747:
        /* <DEDUP_REMOVED lines=30> */
.L_x_1750:
[----:B------:R-:W-:Y:S05]  /*1da00*/  BSYNC B0 ;  /* 0x0000000000007941 */ /* 0x000fea0003800000 */
.L_x_1749:
        /* <DEDUP_REMOVED lines=30> */
.L_x_1752:
[----:B------:R-:W-:Y:S05]  /*1dbf0*/  BSYNC B0 ;  /* 0x0000000000007941 */ /* 0x000fea0003800000 */
.L_x_1751:
        /* <DEDUP_REMOVED lines=31> */
.L_x_1745:
        /* <DEDUP_REMOVED lines=18> */
[----:B----4-:R-:W-:-:S05]  /*1df10*/  IMAD.U32 R3, RZ, RZ, UR5 ;  /* 0x00000005ff037e24 */ /* 0x010fca000f8e00ff */
        /* <DEDUP_REMOVED lines=12> */
.L_x_1753:
        /* <DEDUP_REMOVED lines=28> */
[C---:B---3--:R-:W-:Y:S02]  /*1e1a0*/  IADD3 R5, -R6.reuse, RZ, RZ ;  /* 0x000000ff06057210 */ /* 0x048fe40007ffe1ff */
        /* <DEDUP_REMOVED lines=14> */
.L_x_1755:
[----:B------:R-:W-:Y:S05]  /*1e290*/  BSYNC B0 ;  /* 0x0000000000007941 */ /* 0x000fea0003800000 */
.L_x_1754:
[----:B-1-3--:R-:W1:Y:S01]  /*1e2a0*/  S2R R5, SR_CTAID.X ;  /* 0x0000000000057919 */ /* 0x00ae620000002500 */
        /* <DEDUP_REMOVED lines=76> */
.L_x_1757:
[----:B------:R-:W-:Y:S05]  /*1e770*/  BSYNC B0 ;  /* 0x0000000000007941 */ /* 0x000fea0003800000 */
.L_x_1756:
        /* <DEDUP_REMOVED lines=27> */
.L_x_1759:
[----:B------:R-:W-:Y:S05]  /*1e930*/  BSYNC B0 ;  /* 0x0000000000007941 */ /* 0x000fea0003800000 */
.L_x_1758:
        /* <DEDUP_REMOVED lines=27> */
.L_x_1761:
[----:B------:R-:W-:Y:S05]  /*1eaf0*/  BSYNC B0 ;  /* 0x0000000000007941 */ /* 0x000fea0003800000 */
.L_x_1760:
        /* <DEDUP_REMOVED lines=28> */
.L_x_1728:
[----:B------:R-:W-:Y:S01]  /*1ecc0*/  IMAD.MOV.U32 R14, RZ, RZ, 0x1 ;  /* 0x00000001ff0e7424 */ /* 0x000fe200078e00ff */
[----:B-1----:R-:W-:Y:S02]  /*1ecd0*/  MOV R13, 0x181f ;  /* 0x0000181f000d7802 */ /* 0x002fe40000000f00 */
[----:B------:R-:W-:Y:S02]  /*1ece0*/  MOV R12, 0x1ed00 ;  /* 0x0001ed00000c7802 */ /* 0x000fe40000000f00 */
[----:B------:R-:W-:Y:S05]  /*1ecf0*/  CALL.REL.NOINC `($__internal_9_$__cuda_sm70_shflsync_idx_p) ;  /* 0x000001d000007944 */ /* 0x000fea0003c00000 */
[----:B--2---:R-:W-:Y:S01]  /*1ed00*/  IMAD.MOV.U32 R0, RZ, RZ, R13 ;  /* 0x000000ffff007224 */ /* 0x004fe200078e000d */
[----:B-1----:R-:W-:Y:S01]  /*1ed10*/  MOV R14, 0x1 ;  /* 0x00000001000e7802 */ /* 0x002fe20000000f00 */
[----:B------:R-:W-:Y:S01]  /*1ed20*/  IMAD.MOV.U32 R15, RZ, RZ, R22 ;  /* 0x000000ffff0f7224 */ /* 0x000fe200078e0016 */
[----:B------:R-:W-:Y:S02]  /*1ed30*/  MOV R13, 0x181f ;  /* 0x0000181f000d7802 */ /* 0x000fe40000000f00 */
[----:B------:R-:W-:Y:S02]  /*1ed40*/  MOV R12, 0x1ed60 ;  /* 0x0001ed60000c7802 */ /* 0x000fe40000000f00 */
[----:B------:R-:W-:Y:S05]  /*1ed50*/  CALL.REL.NOINC `($__internal_9_$__cuda_sm70_shflsync_idx_p) ;  /* 0x0000017000007944 */ /* 0x000fea0003c00000 */
[----:B-12---:R-:W-:Y:S05]  /*1ed60*/  BRA `(.L_x_1762) ;  /* 0xffff47c000007947 */ /* 0x006fea000383ffff */
.L_x_1736:
[----:B----4-:R-:W-:Y:S01]  /*1ed70*/  MOV R13, 0x181f ;  /* 0x0000181f000d7802 */ /* 0x010fe20000000f00 */
[----:B------:R-:W-:Y:S01]  /*1ed80*/  IMAD.MOV.U32 R14, RZ, RZ, 0x1 ;  /* 0x00000001ff0e7424 */ /* 0x000fe200078e00ff */
[----:B------:R-:W-:Y:S02]  /*1ed90*/  MOV R12, 0x1edb0 ;  /* 0x0001edb0000c7802 */ /* 0x000fe40000000f00 */
[----:B-123--:R-:W-:Y:S05]  /*1eda0*/  CALL.REL.NOINC `($__internal_9_$__cuda_sm70_shflsync_idx_p) ;  /* 0x0000012000007944 */ /* 0x00efea0003c00000 */
[----:B-1----:R-:W-:Y:S01]  /*1edb0*/  MOV R14, 0x1 ;  /* 0x00000001000e7802 */ /* 0x002fe20000000f00 */
[----:B--2---:R-:W-:Y:S01]  /*1edc0*/  IMAD.MOV.U32 R8, RZ, RZ, R13 ;  /* 0x000000ffff087224 */ /* 0x004fe200078e000d */
[----:B------:R-:W-:Y:S01]  /*1edd0*/  MOV R13, 0x181f ;  /* 0x0000181f000d7802 */ /* 0x000fe20000000f00 */
[----:B------:R-:W-:Y:S01]  /*1ede0*/  IMAD.MOV.U32 R15, RZ, RZ, R3 ;  /* 0x000000ffff0f7224 */ /* 0x000fe200078e0003 */
[----:B------:R-:W-:Y:S02]  /*1edf0*/  MOV R12, 0x1ee10 ;  /* 0x0001ee10000c7802 */ /* 0x000fe40000000f00 */
[----:B------:R-:W-:Y:S05]  /*1ee00*/  CALL.REL.NOINC `($__internal_9_$__cuda_sm70_shflsync_idx_p) ;  /* 0x000000c000007944 */ /* 0x000fea0003c00000 */
[----:B-12---:R-:W-:-:S05]  /*1ee10*/  BRA `(.L_x_1763) ;  /* 0xffff720000007947 */ /* 0x006fca000383ffff */
.L_x_1742:
[----:B-1----:R-:W-:Y:S01]  /*1ee20*/  MOV R13, 0x181f ;  /* 0x0000181f000d7802 */ /* 0x002fe20000000f00 */
[----:B------:R-:W-:Y:S01]  /*1ee30*/  IMAD.MOV.U32 R14, RZ, RZ, 0x1 ;  /* 0x00000001ff0e7424 */ /* 0x000fe200078e00ff */
[----:B------:R-:W-:Y:S02]  /*1ee40*/  MOV R12, 0x1ee60 ;  /* 0x0001ee60000c7802 */ /* 0x000fe40000000f00 */
[----:B---3--:R-:W-:Y:S05]  /*1ee50*/  CALL.REL.NOINC `($__internal_9_$__cuda_sm70_shflsync_idx_p) ;  /* 0x0000007000007944 */ /* 0x008fea0003c00000 */
[----:B-1----:R-:W-:Y:S01]  /*1ee60*/  MOV R14, 0x1 ;  /* 0x00000001000e7802 */ /* 0x002fe20000000f00 */
[----:B--2---:R-:W-:Y:S01]  /*1ee70*/  IMAD.MOV.U32 R5, RZ, RZ, R13 ;  /* 0x000000ffff057224 */ /* 0x004fe200078e000d */
[----:B------:R-:W-:Y:S01]  /*1ee80*/  MOV R13, 0x181f ;  /* 0x0000181f000d7802 */ /* 0x000fe20000000f00 */
[----:B------:R-:W-:Y:S01]  /*1ee90*/  IMAD.MOV.U32 R15, RZ, RZ, R4 ;  /* 0x000000ffff0f7224 */ /* 0x000fe200078e0004 */
[----:B------:R-:W-:Y:S02]  /*1eea0*/  MOV R12, 0x1eec0 ;  /* 0x0001eec0000c7802 */ /* 0x000fe40000000f00 */
[----:B------:R-:W-:Y:S05]  /*1eeb0*/  CALL.REL.NOINC `($__internal_9_$__cuda_sm70_shflsync_idx_p) ;  /* 0x0000001000007944 */ /* 0x000fea0003c00000 */
[----:B-12---:R-:W-:-:S05]  /*1eec0*/  BRA `(.L_x_1764) ;  /* 0xffffa19000007947 */ /* 0x006fca000383ffff */
        .weak           $__internal_9_$__cuda_sm70_shflsync_idx_p
        .type           $__internal_9_$__cuda_sm70_shflsync_idx_p,@function
        .size           $__internal_9_$__cuda_sm70_shflsync_idx_p,(.L_x_1793 - $__internal_9_$__cuda_sm70_shflsync_idx_p)
$__internal_9_$__cuda_sm70_shflsync_idx_p:
[----:B------:R-:W-:Y:S01]  /*1eed0*/  MOV R20, R12 ;  /* 0x0000000c00147202 */ /* 0x000fe20000000f00 */
[----:B------:R-:W-:Y:S04]  /*1eee0*/  WARPSYNC R218 ;  /* 0x000000da00007348 */ /* 0x000fe80003800000 */
[----:B------:R-:W-:Y:S01]  /*1eef0*/  MOV R21, 0x0 ;  /* 0x0000000000157802 */ /* 0x000fe20000000f00 */
[----:B------:R1:W2:Y:S03]  /*1ef00*/  SHFL.IDX PT, R13, R15, R14, R13 ;  /* 0x0000000e0f0d7389 */ /* 0x0002a600000e000d */
[----:B------:R-:W-:Y:S05]  /*1ef10*/  RET.REL.NODEC R20 `(_ZN7cutlass13device_kernelIN5flash19enable_sm80_to_sm89INS1_16FlashAttnFwdSm80INS1_25CollectiveMainloopFwdSm80ILi8ELi1ELb0EN4cute5tupleIJNS5_1CILi128EEENS7_ILi48EEENS7_ILi256EEEEEELi256ENS_10bfloat16_tEfNS_4arch4Sm80ELb1ELb0ELb0ELb1ELb1ELb1ELb1ELb0EEENS1_21CollectiveEpilogueFwdINS6_IJS8_SA_S9_EEENS6_IJNS7_ILi1EEESI_SI_EEESC_SE_Li256ELb1ELb1ELb0ELb0EEENS1_19SingleTileSchedulerILb1ELb0ELb1ELi128EEEEEEEEEvNT_6ParamsE) ;  /* 0xfffe10e014007950 */ /* 0x000fea0003c3ffff */
.L_x_1765:
        /* <DEDUP_REMOVED lines=14> */
.L_x_1793:


//--------------------- .nv.shared._ZN7cutlass13device_kernelIN5flash19enable_sm80_to_sm89INS1_16FlashAttnFwdSm80INS1_25CollectiveMainloopFwdSm80ILi8ELi1ELb1EN4cute5tupleIJNS5_1CILi128EEENS7_ILi64EEENS7_ILi256EEEEEELi256ENS_10bfloat16_tEfNS_4arch4Sm80ELb0ELb0ELb0ELb0ELb1ELb0ELb1ELb0EEENS1_21CollectiveEpilogueFwdINS6_IJS8_SA_S9_EEENS6_IJNS7_ILi1EEESI_SI_EEESC_SE_Li256ELb0ELb1ELb0ELb0EEENS1_19SingleTileSchedulerILb0ELb0ELb1ELi128EEEEEEEEEvNT_6ParamsE --------------------------
	.section	.nv.shared._ZN7cutlass13device_kernelIN5flash19enable_sm80_to_sm89INS1_16FlashAttnFwdSm80INS1_25CollectiveMainloopFwdSm80ILi8ELi1ELb1EN4cute5tupleIJNS5_1CILi128EEENS7_ILi64EEENS7_ILi256EEEEEELi256ENS_10bfloat16_tEfNS_4arch4Sm80ELb0ELb0ELb0ELb0ELb1ELb0ELb1ELb0EEENS1_21CollectiveEpilogueFwdINS6_IJS8_SA_S9_EEENS6_IJNS7_ILi1EEESI_SI_EEESC_SE_Li256ELb0ELb1ELb0ELb0EEENS1_19SingleTileSchedulerILb0ELb0ELb1ELi128EEEEEEEEEvNT_6ParamsE,"aw",@nobits
	.sectionflags	@""
	.align	16


//--------------------- .nv.global                --------------------------
	.section	.nv.global,"aw",@nobits
.nv.global:
	.type		_ZN72_INTERNAL_fae0b772_36_flash_fwd_hdim256_bf16_paged_sm80_cu_9949e2e8_42264cute1_E,@object
	.size		_ZN72_INTERNAL_fae0b772_36_flash_fwd_hdim256_bf16_paged_sm80_cu_9949e2e8_42264cute1_E,(_ZN72_INTERNAL_fae0b772_36_flash_fwd_hdim256_bf16_paged_sm80_cu_9949e2e8_42264cuda3std3__45__cpo6cbeginE - _ZN72_INTERNAL_fae0b772_36_flash_fwd_hdim256_bf16_paged_sm80_cu_9949e2e8_42264cute1_E)
_ZN72_INTERNAL_fae0b772_36_flash_fwd_hdim256_bf16_paged_sm80_cu_9949e2e8_42264cute1_E:
	.zero		1
	.type		_ZN72_INTERNAL_fae0b772_36_flash_fwd_hdim256_bf16_paged_sm80_cu_9949e2e8_42264cuda3std3__45__cpo6cbeginE,@object
	.size		_ZN72_INTERNAL_fae0b772_36_flash_fwd_hdim256_bf16_paged_sm80_cu_9949e2e8_42264cuda3std3__45__cpo6cbeginE,(_ZN72_INTERNAL_fae0b772_36_flash_fwd_hdim256_bf16_paged_sm80_cu_9949e2e8_42264cuda3std3__48in_placeE - _ZN72_INTERNAL_fae0b772_36_flash_fwd_hdim256_bf16_paged_sm80_cu_9949e2e8_42264cuda3std3__45__cpo6cbeginE)
_ZN72_INTERNAL_fae0b772_36_flash_fwd_hdim256_bf16_paged_sm80_cu_9949e2e8_42264cuda3std3__45__cpo6cbeginE:
	.zero		1
	.type		_ZN72_INTERNAL_fae0b772_36_flash_fwd_hdim256_bf16_paged_sm80_cu_9949e2e8_42264cuda3std3__48in_placeE,@object
	.size		_ZN72_INTERNAL_fae0b772_36_flash_fwd_hdim256_bf16_paged_sm80_cu_9949e2e8_42264cuda3std3__48in_placeE,(_ZN72_INTERNAL_fae0b772_36_flash_fwd_hdim256_bf16_paged_sm80_cu_9949e2e8_42264cuda3std6ranges3__45__cpo9iter_moveE - _ZN72_INTERNAL_fae0b772_36_flash_fwd_hdim256_bf16_paged_sm80_cu_9949e2e8_42264cuda3std3__48in_placeE)
_ZN72_INTERNAL_fae0b772_36_flash_fwd_hdim256_bf16_paged_sm80_cu_9949e2e8_42264cuda3std3__48in_placeE:
	.zero		1
	.type		_ZN72_INTERNAL_fae0b772_36_flash_fwd_hdim256_bf16_paged_sm80_cu_9949e2e8_42264cuda3std6ranges3__45__cpo9iter_moveE,@object
	.size		_ZN72_INTERNAL_fae0b772_36_flash_fwd_hdim256_bf16_paged_sm80_cu_9949e2e8_42264cuda3std6ranges3__45__cpo9iter_moveE,(_ZN72_INTERNAL_fae0b772_36_flash_fwd_hdim256_bf16_paged_sm80_cu_9949e2e8_42264cuda3std3__45__cpo5beginE - _ZN72_INTERNAL_fae0b772_36_flash_fwd_hdim256_bf16_paged_sm80_cu_9949e2e8_42264cuda3std6ranges3__45__cpo9iter_moveE)
_ZN72_INTERNAL_fae0b772_36_flash_fwd_hdim256_bf16_paged_sm80_cu_9949e2e8_42264cuda3std6ranges3__45__cpo9iter_moveE:
	.zero		1
	.type		_ZN72_INTERNAL_fae0b772_36_flash_fwd_hdim256_bf16_paged_sm80_cu_9949e2e8_42264cuda3std3__45__cpo5beginE,@object
	.size		_ZN72_INTERNAL_fae0b772_36_flash_fwd_hdim256_bf16_paged_sm80_cu_9949e2e8_42264cuda3std3__45__cpo5beginE,(_ZN72_INTERNAL_fae0b772_36_flash_fwd_hdim256_bf16_paged_sm80_cu_9949e2e8_42264cuda3std3__474_GLOBAL__N__fae0b772_36_flash_fwd_hdim256_bf16_paged_sm80_cu_9949e2e8_42266ignoreE - _ZN72_INTERNAL_fae0b772_36_flash_fwd_hdim256_bf16_paged_sm80_cu_9949e2e8_42264cuda3std3__45__cpo5beginE)
_ZN72_INTERNAL_fae0b772_36_flash_fwd_hdim256_bf16_paged_sm80_cu_9949e2e8_42264cuda3std3__45__cpo5beginE:
	.zero		1
	.type		_ZN72_INTERNAL_fae0b772_36_flash_fwd_hdim256_bf16_paged_sm80_cu_9949e2e8_42264cuda3std3__474_GLOBAL__N__fae0b772_36_flash_fwd_hdim256_bf16_paged_sm80_cu_9949e2e8_42266ignoreE,@object
	.size		_ZN72_INTERNAL_fae0b772_36_flash_fwd_hdim256_bf16_paged_sm80_cu_9949e2e8_42264cuda3std3__474_GLOBAL__N__fae0b772_36_flash_fwd_hdim256_bf16_paged_sm80_cu_9949e2e8_42266ignoreE,(_ZN72_INTERNAL_fae0b772_36_flash_fwd_hdim256_bf16_paged_sm80_cu_9949e2e8_42264cute7productE - _ZN72_INTERNAL_fae0b772_36_flash_fwd_hdim256_bf16_paged_sm80_cu_9949e2e8_42264cuda3std3__474_GLOBAL__N__fae0b772_36_flash_fwd_hdim256_bf16_paged_sm80_cu_9949e2e8_42266ignoreE)
_ZN72_INTERNAL_fae0b772_36_flash_fwd_hdim256_bf16_paged_sm80_cu_9949e2e8_42264cuda3std3__474_GLOBAL__N__fae0b772_36_flash_fwd_hdim256_bf16_paged_sm80_cu_9949e2e8_42266ignoreE:
	.zero		1
	.type		_ZN72_INTERNAL_fae0b772_36_flash_fwd_hdim256_bf16_paged_sm80_cu_9949e2e8_42264cute7productE,@object
	.size		_ZN72_INTERNAL_fae0b772_36_flash_fwd_hdim256_bf16_paged_sm80_cu_9949e2e8_42264cute7productE,(_ZN72_INTERNAL_fae0b772_36_flash_fwd_hdim256_bf16_paged_sm80_cu_9949e2e8_42264cuda3std3__45__cpo3endE - _ZN72_INTERNAL_fae0b772_36_flash_fwd_hdim256_bf16_paged_sm80_cu_9949e2e8_42264cute7productE)
_ZN72_INTERNAL_fae0b772_36_flash_fwd_hdim256_bf16_paged_sm80_cu_9949e2e8_42264cute7productE:
	.zero		1
	.type		_ZN72_INTERNAL_fae0b772_36_flash_fwd_hdim256_bf16_paged_sm80_cu_9949e2e8_42264cuda3std3__45__cpo3endE,@object
	.size		_ZN72_INTERNAL_fae0b772_36_flash_fwd_hdim256_bf16_paged_sm80_cu_9949e2e8_42264cuda3std3__45__cpo3endE,(_ZN72_INTERNAL_fae0b772_36_flash_fwd_hdim256_bf16_paged_sm80_cu_9949e2e8_42264cuda3std3__419piecewise_constructE - _ZN72_INTERNAL_fae0b772_36_flash_fwd_hdim256_bf16_paged_sm80_cu_9949e2e8_42264cuda3std3__45__cpo3endE)
_ZN72_INTERNAL_fae0b772_36_flash_fwd_hdim256_bf16_paged_sm80_cu_9949e2e8_42264cuda3std3__45__cpo3endE:
	.zero		1
	.type		_ZN72_INTERNAL_fae0b772_36_flash_fwd_hdim256_bf16_paged_sm80_cu_9949e2e8_42264cuda3std3__419piecewise_constructE,@object
	.size		_ZN72_INTERNAL_fae0b772_36_flash_fwd_hdim256_bf16_paged_sm80_cu_9949e2e8_42264cuda3std3__419piecewise_constructE,(_ZN72_INTERNAL_fae0b772_36_flash_fwd_hdim256_bf16_paged_sm80_cu_9949e2e8_42264cuda3std3__45__cpo4cendE - _ZN72_INTERNAL_fae0b772_36_flash_fwd_hdim256_bf16_paged_sm80_cu_9949e2e8_42264cuda3std3__419piecewise_constructE)
_ZN72_INTERNAL_fae0b772_36_flash_fwd_hdim256_bf16_paged_sm80_cu_9949e2e8_42264cuda3std3__419piecewise_constructE:
	.zero		1
	.type		_ZN72_INTERNAL_fae0b772_36_flash_fwd_hdim256_bf16_paged_sm80_cu_9949e2e8_42264cuda3std3__45__cpo4cendE,@object
	.size		_ZN72_INTERNAL_fae0b772_36_flash_fwd_hdim256_bf16_paged_sm80_cu_9949e2e8_42264cuda3std3__45__cpo4cendE,(_ZN72_INTERNAL_fae0b772_36_flash_fwd_hdim256_bf16_paged_sm80_cu_9949e2e8_42264cuda3std6ranges3__45__cpo4swapE - _ZN72_INTERNAL_fae0b772_36_flash_fwd_hdim256_bf16_paged_sm80_cu_9949e2e8_42264cuda3std3__45__cpo4cendE)
_ZN72_INTERNAL_fae0b772_36_flash_fwd_hdim256_bf16_paged_sm80_cu_9949e2e8_42264cuda3std3__45__cpo4cendE:
	.zero		1
	.type		_ZN72_INTERNAL_fae0b772_36_flash_fwd_hdim256_bf16_paged_sm80_cu_9949e2e8_42264cuda3std6ranges3__45__cpo4swapE,@object
	.size		_ZN72_INTERNAL_fae0b772_36_flash_fwd_hdim256_bf16_paged_sm80_cu_9949e2e8_42264cuda3std6ranges3__45__cpo4swapE,(.L_7 - _ZN72_INTERNAL_fae0b772_36_flash_fwd_hdim256_bf16_paged_sm80_cu_9949e2e8_42264cuda3std6ranges3__45__cpo4swapE)
_ZN72_INTERNAL_fae0b772_36_flash_fwd_hdim256_bf16_paged_sm80_cu_9949e2e8_42264cuda3std6ranges3__45__cpo4swapE:
	.zero		1
.L_7:


//--------------------- .nv.shared._ZN7cutlass13device_kernelIN5flash19enable_sm80_to_sm89INS1_16FlashAttnFwdSm80INS1_25CollectiveMainloopFwdSm80ILi8ELi1ELb1EN4cute5tupleIJNS5_1CILi128EEENS7_ILi64EEENS7_ILi256EEEEEELi256ENS_10bfloat16_tEfNS_4arch4Sm80ELb0ELb0ELb0ELb1ELb1ELb0ELb1ELb0EEENS1_21CollectiveEpilogueFwdINS6_IJS8_SA_S9_EEENS6_IJNS7_ILi1EEESI_SI_EEESC_SE_Li256ELb1ELb1ELb0ELb0EEENS1_19SingleTileSchedulerILb1ELb0ELb1ELi128EEEEEEEEEvNT_6ParamsE --------------------------
	.section	.nv.shared._ZN7cutlass13device_kernelIN5flash19enable_sm80_to_sm89INS1_16FlashAttnFwdSm80INS1_25CollectiveMainloopFwdSm80ILi8ELi1ELb1EN4cute5tupleIJNS5_1CILi128EEENS7_ILi64EEENS7_ILi256EEEEEELi256ENS_10bfloat16_tEfNS_4arch4Sm80ELb0ELb0ELb0ELb1ELb1ELb0ELb1ELb0EEENS1_21CollectiveEpilogueFwdINS6_IJS8_SA_S9_EEENS6_IJNS7_ILi1EEESI_SI_EEESC_SE_Li256ELb1ELb1ELb0ELb0EEENS1_19SingleTileSchedulerILb1ELb0ELb1ELi128EEEEEEEEEvNT_6ParamsE,"aw",@nobits
	.sectionflags	@""
	.align	16


//--------------------- .nv.shared._ZN7cutlass13device_kernelIN5flash19enable_sm80_to_sm89INS1_16FlashAttnFwdSm80INS1_25CollectiveMainloopFwdSm80ILi8ELi1ELb0EN4cute5tupleIJNS5_1CILi128EEENS7_ILi32EEENS7_ILi256EEEEEELi256ENS_10bfloat16_tEfNS_4arch4Sm80ELb0ELb0ELb0ELb1ELb1ELb1ELb1ELb0EEENS1_21CollectiveEpilogueFwdINS6_IJS8_SA_S9_EEENS6_IJNS7_ILi1EEESI_SI_EEESC_SE_Li256ELb1ELb1ELb0ELb0EEENS1_19SingleTileSchedulerILb1ELb0ELb1ELi128EEEEEEEEEvNT_6ParamsE --------------------------
	.section	.nv.shared._ZN7cutlass13device_kernelIN5flash19enable_sm80_to_sm89INS1_16FlashAttnFwdSm80INS1_25CollectiveMainloopFwdSm80ILi8ELi1ELb0EN4cute5tupleIJNS5_1CILi128EEENS7_ILi32EEENS7_ILi256EEEEEELi256ENS_10bfloat16_tEfNS_4arch4Sm80ELb0ELb0ELb0ELb1ELb1ELb1ELb1ELb0EEENS1_21CollectiveEpilogueFwdINS6_IJS8_SA_S9_EEENS6_IJNS7_ILi1EEESI_SI_EEESC_SE_Li256ELb1ELb1ELb0ELb0EEENS1_19SingleTileSchedulerILb1ELb0ELb1ELi128EEEEEEEEEvNT_6ParamsE,"aw",@nobits
	.sectionflags	@""
	.align	16


//--------------------- .nv.shared._ZN7cutlass13device_kernelIN5flash19enable_sm80_to_sm89INS1_16FlashAttnFwdSm80INS1_25CollectiveMainloopFwdSm80ILi8ELi1ELb1EN4cute5tupleIJNS5_1CILi128EEENS7_ILi48EEENS7_ILi256EEEEEELi256ENS_10bfloat16_tEfNS_4arch4Sm80ELb0ELb1ELb0ELb0ELb1ELb0ELb1ELb0EEENS1_21CollectiveEpilogueFwdINS6_IJS8_SA_S9_EEENS6_IJNS7_ILi1EEESI_SI_EEESC_SE_Li256ELb0ELb1ELb0ELb0EEENS1_19SingleTileSchedulerILb0ELb0ELb1ELi128EEEEEEEEEvNT_6ParamsE --------------------------
	.section	.nv.shared._ZN7cutlass13device_kernelIN5flash19enable_sm80_to_sm89INS1_16FlashAttnFwdSm80INS1_25CollectiveMainloopFwdSm80ILi8ELi1ELb1EN4cute5tupleIJNS5_1CILi128EEENS7_ILi48EEENS7_ILi256EEEEEELi256ENS_10bfloat16_tEfNS_4arch4Sm80ELb0ELb1ELb0ELb0ELb1ELb0ELb1ELb0EEENS1_21CollectiveEpilogueFwdINS6_IJS8_SA_S9_EEENS6_IJNS7_ILi1EEESI_SI_EEESC_SE_Li256ELb0ELb1ELb0ELb0EEENS1_19SingleTileSchedulerILb0ELb0ELb1ELi128EEEEEEEEEvNT_6ParamsE,"aw",@nobits
	.sectionflags	@""
	.align	16


//--------------------- .nv.shared._ZN7cutlass13device_kernelIN5flash19enable_sm80_to_sm89INS1_16FlashAttnFwdSm80INS1_25CollectiveMainloopFwdSm80ILi8ELi1ELb1EN4cute5tupleIJNS5_1CILi128EEENS7_ILi48EEENS7_ILi256EEEEEELi256ENS_10bfloat16_tEfNS_4arch4Sm80ELb0ELb1ELb0ELb1ELb1ELb0ELb1ELb0EEENS1_21CollectiveEpilogueFwdINS6_IJS8_SA_S9_EEENS6_IJNS7_ILi1EEESI_SI_EEESC_SE_Li256ELb1ELb1ELb0ELb0EEENS1_19SingleTileSchedulerILb1ELb0ELb1ELi128EEEEEEEEEvNT_6ParamsE --------------------------
	.section	.nv.shared._ZN7cutlass13device_kernelIN5flash19enable_sm80_to_sm89INS1_16FlashAttnFwdSm80INS1_25CollectiveMainloopFwdSm80ILi8ELi1ELb1EN4cute5tupleIJNS5_1CILi128EEENS7_ILi48EEENS7_ILi256EEEEEELi256ENS_10bfloat16_tEfNS_4arch4Sm80ELb0ELb1ELb0ELb1ELb1ELb0ELb1ELb0EEENS1_21CollectiveEpilogueFwdINS6_IJS8_SA_S9_EEENS6_IJNS7_ILi1EEESI_SI_EEESC_SE_Li256ELb1ELb1ELb0ELb0EEENS1_19SingleTileSchedulerILb1ELb0ELb1ELi128EEEEEEEEEvNT_6ParamsE,"aw",@nobits
	.sectionflags	@""
	.align	16


//--------------------- .nv.shared._ZN7cutlass13device_kernelIN5flash19enable_sm80_to_sm89INS1_16FlashAttnFwdSm80INS1_25CollectiveMainloopFwdSm80ILi8ELi1ELb0EN4cute5tupleIJNS5_1CILi128EEENS7_ILi32EEENS7_ILi256EEEEEELi256ENS_10bfloat16_tEfNS_4arch4Sm80ELb0ELb1ELb0ELb1ELb1ELb1ELb1ELb0EEENS1_21CollectiveEpilogueFwdINS6_IJS8_SA_S9_EEENS6_IJNS7_ILi1EEESI_SI_EEESC_SE_Li256ELb1ELb1ELb0ELb0EEENS1_19SingleTileSchedulerILb1ELb0ELb1ELi128EEEEEEEEEvNT_6ParamsE --------------------------
	.section	.nv.shared._ZN7cutlass13device_kernelIN5flash19enable_sm80_to_sm89INS1_16FlashAttnFwdSm80INS1_25CollectiveMainloopFwdSm80ILi8ELi1ELb0EN4cute5tupleIJNS5_1CILi128EEENS7_ILi32EEENS7_ILi256EEEEEELi256ENS_10bfloat16_tEfNS_4arch4Sm80ELb0ELb1ELb0ELb1ELb1ELb1ELb1ELb0EEENS1_21CollectiveEpilogueFwdINS6_IJS8_SA_S9_EEENS6_IJNS7_ILi1EEESI_SI_EEESC_SE_Li256ELb1ELb1ELb0ELb0EEENS1_19SingleTileSchedulerILb1ELb0ELb1ELi128EEEEEEEEEvNT_6ParamsE,"aw",@nobits
	.sectionflags	@""
	.align	16


//--------------------- .nv.shared._ZN7cutlass13device_kernelIN5flash19enable_sm80_to_sm89INS1_16FlashAttnFwdSm80INS1_25CollectiveMainloopFwdSm80ILi8ELi1ELb1EN4cute5tupleIJNS5_1CILi128EEENS7_ILi64EEENS7_ILi256EEEEEELi256ENS_10bfloat16_tEfNS_4arch4Sm80ELb1ELb0ELb0ELb0ELb1ELb0ELb1ELb0EEENS1_21CollectiveEpilogueFwdINS6_IJS8_SA_S9_EEENS6_IJNS7_ILi1EEESI_SI_EEESC_SE_Li256ELb0ELb1ELb0ELb0EEENS1_30DynamicPersistentTileSchedulerILi256ELi256ELb0ELb1ELb0EEEEEEEEEvNT_6ParamsE --------------------------
	.section	.nv.shared._ZN7cutlass13device_kernelIN5flash19enable_sm80_to_sm89INS1_16FlashAttnFwdSm80INS1_25CollectiveMainloopFwdSm80ILi8ELi1ELb1EN4cute5tupleIJNS5_1CILi128EEENS7_ILi64EEENS7_ILi256EEEEEELi256ENS_10bfloat16_tEfNS_4arch4Sm80ELb1ELb0ELb0ELb0ELb1ELb0ELb1ELb0EEENS1_21CollectiveEpilogueFwdINS6_IJS8_SA_S9_EEENS6_IJNS7_ILi1EEESI_SI_EEESC_SE_Li256ELb0ELb1ELb0ELb0EEENS1_30DynamicPersistentTileSchedulerILi256ELi256ELb0ELb1ELb0EEEEEEEEEvNT_6ParamsE,"aw",@nobits
	.sectionflags	@""
	.align	16


//--------------------- .nv.shared._ZN7cutlass13device_kernelIN5flash19enable_sm80_to_sm89INS1_16FlashAttnFwdSm80INS1_25CollectiveMainloopFwdSm80ILi8ELi1ELb1EN4cute5tupleIJNS5_1CILi128EEENS7_ILi64EEENS7_ILi256EEEEEELi256ENS_10bfloat16_tEfNS_4arch4Sm80ELb1ELb0ELb0ELb1ELb1ELb0ELb1ELb0EEENS1_21CollectiveEpilogueFwdINS6_IJS8_SA_S9_EEENS6_IJNS7_ILi1EEESI_SI_EEESC_SE_Li256ELb1ELb1ELb0ELb0EEENS1_19SingleTileSchedulerILb1ELb0ELb1ELi128EEEEEEEEEvNT_6ParamsE --------------------------
	.section	.nv.shared._ZN7cutlass13device_kernelIN5flash19enable_sm80_to_sm89INS1_16FlashAttnFwdSm80INS1_25CollectiveMainloopFwdSm80ILi8ELi1ELb1EN4cute5tupleIJNS5_1CILi128EEENS7_ILi64EEENS7_ILi256EEEEEELi256ENS_10bfloat16_tEfNS_4arch4Sm80ELb1ELb0ELb0ELb1ELb1ELb0ELb1ELb0EEENS1_21CollectiveEpilogueFwdINS6_IJS8_SA_S9_EEENS6_IJNS7_ILi1EEESI_SI_EEESC_SE_Li256ELb1ELb1ELb0ELb0EEENS1_19SingleTileSchedulerILb1ELb0ELb1ELi128EEEEEEEEEvNT_6ParamsE,"aw",@nobits
	.sectionflags	@""
	.align	16


//--------------------- .nv.shared._ZN7cutlass13device_kernelIN5flash19enable_sm80_to_sm89INS1_16FlashAttnFwdSm80INS1_25CollectiveMainloopFwdSm80ILi8ELi1ELb0EN4cute5tupleIJNS5_1CILi128EEENS7_ILi32EEENS7_ILi256EEEEEELi256ENS_10bfloat16_tEfNS_4arch4Sm80ELb1ELb0ELb0ELb1ELb1ELb1ELb1ELb0EEENS1_21CollectiveEpilogueFwdINS6_IJS8_SA_S9_EEENS6_IJNS7_ILi1EEESI_SI_EEESC_SE_Li256ELb1ELb1ELb0ELb0EEENS1_19SingleTileSchedulerILb1ELb0ELb1ELi128EEEEEEEEEvNT_6ParamsE --------------------------
	.section	.nv.shared._ZN7cutlass13device_kernelIN5flash19enable_sm80_to_sm89INS1_16FlashAttnFwdSm80INS1_25CollectiveMainloopFwdSm80ILi8ELi1ELb0EN4cute5tupleIJNS5_1CILi128EEENS7_ILi32EEENS7_ILi256EEEEEELi256ENS_10bfloat16_tEfNS_4arch4Sm80ELb1ELb0ELb0ELb1ELb1ELb1ELb1ELb0EEENS1_21CollectiveEpilogueFwdINS6_IJS8_SA_S9_EEENS6_IJNS7_ILi1EEESI_SI_EEESC_SE_Li256ELb1ELb1ELb0ELb0EEENS1_19SingleTileSchedulerILb1ELb0ELb1ELi128EEEEEEEEEvNT_6ParamsE,"aw",@nobits
	.sectionflags	@""
	.align	16


//--------------------- .nv.shared._ZN7cutlass13device_kernelIN5flash19enable_sm80_to_sm89INS1_16FlashAttnFwdSm80INS1_25CollectiveMainloopFwdSm80ILi8ELi1ELb0EN4cute5tupleIJNS5_1CILi128EEENS7_ILi96EEENS7_ILi256EEEEEELi256ENS_10bfloat16_tEfNS_4arch4Sm80ELb0ELb0ELb0ELb0ELb1ELb0ELb1ELb0EEENS1_21CollectiveEpilogueFwdINS6_IJS8_SA_S9_EEENS6_IJNS7_ILi1EEESI_SI_EEESC_SE_Li256ELb0ELb1ELb0ELb0EEENS1_19SingleTileSchedulerILb0ELb0ELb1ELi128EEEEEEEEEvNT_6ParamsE --------------------------
	.section	.nv.shared._ZN7cutlass13device_kernelIN5flash19enable_sm80_to_sm89INS1_16FlashAttnFwdSm80INS1_25CollectiveMainloopFwdSm80ILi8ELi1ELb0EN4cute5tupleIJNS5_1CILi128EEENS7_ILi96EEENS7_ILi256EEEEEELi256ENS_10bfloat16_tEfNS_4arch4Sm80ELb0ELb0ELb0ELb0ELb1ELb0ELb1ELb0EEENS1_21CollectiveEpilogueFwdINS6_IJS8_SA_S9_EEENS6_IJNS7_ILi1EEESI_SI_EEESC_SE_Li256ELb0ELb1ELb0ELb0EEENS1_19SingleTileSchedulerILb0ELb0ELb1ELi128EEEEEEEEEvNT_6ParamsE,"aw",@nobits
	.sectionflags	@""
	.align	16


//--------------------- .nv.shared._ZN7cutlass13device_kernelIN5flash19enable_sm80_to_sm89INS1_16FlashAttnFwdSm80INS1_25CollectiveMainloopFwdSm80ILi8ELi1ELb0EN4cute5tupleIJNS5_1CILi128EEENS7_ILi96EEENS7_ILi256EEEEEELi256ENS_10bfloat16_tEfNS_4arch4Sm80ELb0ELb0ELb0ELb1ELb1ELb0ELb1ELb0EEENS1_21CollectiveEpilogueFwdINS6_IJS8_SA_S9_EEENS6_IJNS7_ILi1EEESI_SI_EEESC_SE_Li256ELb1ELb1ELb0ELb0EEENS1_19SingleTileSchedulerILb1ELb0ELb1ELi128EEEEEEEEEvNT_6ParamsE --------------------------
	.section	.nv.shared._ZN7cutlass13device_kernelIN5flash19enable_sm80_to_sm89INS1_16FlashAttnFwdSm80INS1_25CollectiveMainloopFwdSm80ILi8ELi1ELb0EN4cute5tupleIJNS5_1CILi128EEENS7_ILi96EEENS7_ILi256EEEEEELi256ENS_10bfloat16_tEfNS_4arch4Sm80ELb0ELb0ELb0ELb1ELb1ELb0ELb1ELb0EEENS1_21CollectiveEpilogueFwdINS6_IJS8_SA_S9_EEENS6_IJNS7_ILi1EEESI_SI_EEESC_SE_Li256ELb1ELb1ELb0ELb0EEENS1_19SingleTileSchedulerILb1ELb0ELb1ELi128EEEEEEEEEvNT_6ParamsE,"aw",@nobits
	.sectionflags	@""
	.align	16


//--------------------- .nv.shared._ZN7cutlass13device_kernelIN5flash19enable_sm80_to_sm89INS1_16FlashAttnFwdSm80INS1_25CollectiveMainloopFwdSm80ILi8ELi1ELb0EN4cute5tupleIJNS5_1CILi128EEENS7_ILi48EEENS7_ILi256EEEEEELi256ENS_10bfloat16_tEfNS_4arch4Sm80ELb0ELb0ELb0ELb1ELb1ELb1ELb1ELb0EEENS1_21CollectiveEpilogueFwdINS6_IJS8_SA_S9_EEENS6_IJNS7_ILi1EEESI_SI_EEESC_SE_Li256ELb1ELb1ELb0ELb0EEENS1_19SingleTileSchedulerILb1ELb0ELb1ELi128EEEEEEEEEvNT_6ParamsE --------------------------
	.section	.nv.shared._ZN7cutlass13device_kernelIN5flash19enable_sm80_to_sm89INS1_16FlashAttnFwdSm80INS1_25CollectiveMainloopFwdSm80ILi8ELi1ELb0EN4cute5tupleIJNS5_1CILi128EEENS7_ILi48EEENS7_ILi256EEEEEELi256ENS_10bfloat16_tEfNS_4arch4Sm80ELb0ELb0ELb0ELb1ELb1ELb1ELb1ELb0EEENS1_21CollectiveEpilogueFwdINS6_IJS8_SA_S9_EEENS6_IJNS7_ILi1EEESI_SI_EEESC_SE_Li256ELb1ELb1ELb0ELb0EEENS1_19SingleTileSchedulerILb1ELb0ELb1ELi128EEEEEEEEEvNT_6ParamsE,"aw",@nobits
	.sectionflags	@""
	.align	16


//--------------------- .nv.shared._ZN7cutlass13device_kernelIN5flash19enable_sm80_to_sm89INS1_16FlashAttnFwdSm80INS1_25CollectiveMainloopFwdSm80ILi8ELi1ELb0EN4cute5tupleIJNS5_1CILi128EEENS7_ILi64EEENS7_ILi256EEEEEELi256ENS_10bfloat16_tEfNS_4arch4Sm80ELb0ELb1ELb0ELb0ELb1ELb0ELb1ELb0EEENS1_21CollectiveEpilogueFwdINS6_IJS8_SA_S9_EEENS6_IJNS7_ILi1EEESI_SI_EEESC_SE_Li256ELb0ELb1ELb0ELb0EEENS1_19SingleTileSchedulerILb0ELb0ELb1ELi128EEEEEEEEEvNT_6ParamsE --------------------------
	.section	.nv.shared._ZN7cutlass13device_kernelIN5flash19enable_sm80_to_sm89INS1_16FlashAttnFwdSm80INS1_25CollectiveMainloopFwdSm80ILi8ELi1ELb0EN4cute5tupleIJNS5_1CILi128EEENS7_ILi64EEENS7_ILi256EEEEEELi256ENS_10bfloat16_tEfNS_4arch4Sm80ELb0ELb1ELb0ELb0ELb1ELb0ELb1ELb0EEENS1_21CollectiveEpilogueFwdINS6_IJS8_SA_S9_EEENS6_IJNS7_ILi1EEESI_SI_EEESC_SE_Li256ELb0ELb1ELb0ELb0EEENS1_19SingleTileSchedulerILb0ELb0ELb1ELi128EEEEEEEEEvNT_6ParamsE,"aw",@nobits
	.sectionflags	@""
	.align	16


//--------------------- .nv.shared._ZN7cutlass13device_kernelIN5flash19enable_sm80_to_sm89INS1_16FlashAttnFwdSm80INS1_25CollectiveMainloopFwdSm80ILi8ELi1ELb0EN4cute5tupleIJNS5_1CILi128EEENS7_ILi64EEENS7_ILi256EEEEEELi256ENS_10bfloat16_tEfNS_4arch4Sm80ELb0ELb1ELb0ELb1ELb1ELb0ELb1ELb0EEENS1_21CollectiveEpilogueFwdINS6_IJS8_SA_S9_EEENS6_IJNS7_ILi1EEESI_SI_EEESC_SE_Li256ELb1ELb1ELb0ELb0EEENS1_19SingleTileSchedulerILb1ELb0ELb1ELi128EEEEEEEEEvNT_6ParamsE --------------------------
	.section	.nv.shared._ZN7cutlass13device_kernelIN5flash19enable_sm80_to_sm89INS1_16FlashAttnFwdSm80INS1_25CollectiveMainloopFwdSm80ILi8ELi1ELb0EN4cute5tupleIJNS5_1CILi128EEENS7_ILi64EEENS7_ILi256EEEEEELi256ENS_10bfloat16_tEfNS_4arch4Sm80ELb0ELb1ELb0ELb1ELb1ELb0ELb1ELb0EEENS1_21CollectiveEpilogueFwdINS6_IJS8_SA_S9_EEENS6_IJNS7_ILi1EEESI_SI_EEESC_SE_Li256ELb1ELb1ELb0ELb0EEENS1_19SingleTileSchedulerILb1ELb0ELb1ELi128EEEEEEEEEvNT_6ParamsE,"aw",@nobits
	.sectionflags	@""
	.align	16


//--------------------- .nv.shared._ZN7cutlass13device_kernelIN5flash19enable_sm80_to_sm89INS1_16FlashAttnFwdSm80INS1_25CollectiveMainloopFwdSm80ILi8ELi1ELb0EN4cute5tupleIJNS5_1CILi128EEENS7_ILi48EEENS7_ILi256EEEEEELi256ENS_10bfloat16_tEfNS_4arch4Sm80ELb0ELb1ELb0ELb1ELb1ELb1ELb1ELb0EEENS1_21CollectiveEpilogueFwdINS6_IJS8_SA_S9_EEENS6_IJNS7_ILi1EEESI_SI_EEESC_SE_Li256ELb1ELb1ELb0ELb0EEENS1_19SingleTileSchedulerILb1ELb0ELb1ELi128EEEEEEEEEvNT_6ParamsE --------------------------
	.section	.nv.shared._ZN7cutlass13device_kernelIN5flash19enable_sm80_to_sm89INS1_16FlashAttnFwdSm80INS1_25CollectiveMainloopFwdSm80ILi8ELi1ELb0EN4cute5tupleIJNS5_1CILi128EEENS7_ILi48EEENS7_ILi256EEEEEELi256ENS_10bfloat16_tEfNS_4arch4Sm80ELb0ELb1ELb0ELb1ELb1ELb1ELb1ELb0EEENS1_21CollectiveEpilogueFwdINS6_IJS8_SA_S9_EEENS6_IJNS7_ILi1EEESI_SI_EEESC_SE_Li256ELb1ELb1ELb0ELb0EEENS1_19SingleTileSchedulerILb1ELb0ELb1ELi128EEEEEEEEEvNT_6ParamsE,"aw",@nobits
	.sectionflags	@""
	.align	16


//--------------------- .nv.shared._ZN7cutlass13device_kernelIN5flash19enable_sm80_to_sm89INS1_16FlashAttnFwdSm80INS1_25CollectiveMainloopFwdSm80ILi8ELi1ELb0EN4cute5tupleIJNS5_1CILi128EEENS7_ILi96EEENS7_ILi256EEEEEELi256ENS_10bfloat16_tEfNS_4arch4Sm80ELb1ELb0ELb0ELb0ELb1ELb0ELb1ELb0EEENS1_21CollectiveEpilogueFwdINS6_IJS8_SA_S9_EEENS6_IJNS7_ILi1EEESI_SI_EEESC_SE_Li256ELb0ELb1ELb0ELb0EEENS1_30DynamicPersistentTileSchedulerILi256ELi256ELb0ELb1ELb0EEEEEEEEEvNT_6ParamsE --------------------------
	.section	.nv.shared._ZN7cutlass13device_kernelIN5flash19enable_sm80_to_sm89INS1_16FlashAttnFwdSm80INS1_25CollectiveMainloopFwdSm80ILi8ELi1ELb0EN4cute5tupleIJNS5_1CILi128EEENS7_ILi96EEENS7_ILi256EEEEEELi256ENS_10bfloat16_tEfNS_4arch4Sm80ELb1ELb0ELb0ELb0ELb1ELb0ELb1ELb0EEENS1_21CollectiveEpilogueFwdINS6_IJS8_SA_S9_EEENS6_IJNS7_ILi1EEESI_SI_EEESC_SE_Li256ELb0ELb1ELb0ELb0EEENS1_30DynamicPersistentTileSchedulerILi256ELi256ELb0ELb1ELb0EEEEEEEEEvNT_6ParamsE,"aw",@nobits
	.sectionflags	@""
	.align	16


//--------------------- .nv.shared._ZN7cutlass13device_kernelIN5flash19enable_sm80_to_sm89INS1_16FlashAttnFwdSm80INS1_25CollectiveMainloopFwdSm80ILi8ELi1ELb0EN4cute5tupleIJNS5_1CILi128EEENS7_ILi96EEENS7_ILi256EEEEEELi256ENS_10bfloat16_tEfNS_4arch4Sm80ELb1ELb0ELb0ELb1ELb1ELb0ELb1ELb0EEENS1_21CollectiveEpilogueFwdINS6_IJS8_SA_S9_EEENS6_IJNS7_ILi1EEESI_SI_EEESC_SE_Li256ELb1ELb1ELb0ELb0EEENS1_19SingleTileSchedulerILb1ELb0ELb1ELi128EEEEEEEEEvNT_6ParamsE --------------------------
	.section	.nv.shared._ZN7cutlass13device_kernelIN5flash19enable_sm80_to_sm89INS1_16FlashAttnFwdSm80INS1_25CollectiveMainloopFwdSm80ILi8ELi1ELb0EN4cute5tupleIJNS5_1CILi128EEENS7_ILi96EEENS7_ILi256EEEEEELi256ENS_10bfloat16_tEfNS_4arch4Sm80ELb1ELb0ELb0ELb1ELb1ELb0ELb1ELb0EEENS1_21CollectiveEpilogueFwdINS6_IJS8_SA_S9_EEENS6_IJNS7_ILi1EEESI_SI_EEESC_SE_Li256ELb1ELb1ELb0ELb0EEENS1_19SingleTileSchedulerILb1ELb0ELb1ELi128EEEEEEEEEvNT_6ParamsE,"aw",@nobits
	.sectionflags	@""
	.align	16


//--------------------- .nv.shared._ZN7cutlass13device_kernelIN5flash19enable_sm80_to_sm89INS1_16FlashAttnFwdSm80INS1_25CollectiveMainloopFwdSm80ILi8ELi1ELb0EN4cute5tupleIJNS5_1CILi128EEENS7_ILi48EEENS7_ILi256EEEEEELi256ENS_10bfloat16_tEfNS_4arch4Sm80ELb1ELb0ELb0ELb1ELb1ELb1ELb1ELb0EEENS1_21CollectiveEpilogueFwdINS6_IJS8_SA_S9_EEENS6_IJNS7_ILi1EEESI_SI_EEESC_SE_Li256ELb1ELb1ELb0ELb0EEENS1_19SingleTileSchedulerILb1ELb0ELb1ELi128EEEEEEEEEvNT_6ParamsE --------------------------
	.section	.nv.shared._ZN7cutlass13device_kernelIN5flash19enable_sm80_to_sm89INS1_16FlashAttnFwdSm80INS1_25CollectiveMainloopFwdSm80ILi8ELi1ELb0EN4cute5tupleIJNS5_1CILi128EEENS7_ILi48EEENS7_ILi256EEEEEELi256ENS_10bfloat16_tEfNS_4arch4Sm80ELb1ELb0ELb0ELb1ELb1ELb1ELb1ELb0EEENS1_21CollectiveEpilogueFwdINS6_IJS8_SA_S9_EEENS6_IJNS7_ILi1EEESI_SI_EEESC_SE_Li256ELb1ELb1ELb0ELb0EEENS1_19SingleTileSchedulerILb1ELb0ELb1ELi128EEEEEEEEEvNT_6ParamsE,"aw",@nobits
	.sectionflags	@""
	.align	16
